	.target	sm_90a

	.elftype	@"ET_EXEC"


//--------------------- .note.nv.tkinfo           --------------------------
	.section	.note.nv.tkinfo,"",@"SHT_NOTE"
	.sectionflags	@"SHF_NOTE_NV_TKINFO"
	.tkinfo
        /*0018*/ 	.word	0x00000002
        /*0030*/ 	.string	""
        /*0030*/ 	.string	"ptxas"
        /*0030*/ 	.string	"Cuda compilation tools, release 13.0, V13.0.88"
        /*0030*/ 	.string	"Build cuda_13.0.r13.0/compiler.36424714_0"
        /*0030*/ 	.string	"-v  -suppress-debug-info  -lineinfo  -arch sm_90a "



//--------------------- .note.nv.cuinfo           --------------------------
	.section	.note.nv.cuinfo,"",@"SHT_NOTE"
	.sectionflags	@"SHF_NOTE_NV_CUINFO"
        /*0018*/ 	.short	0x0002
        /*001a*/ 	.short	0x005a
        /*001c*/ 	.short	0x0082
	.zero		2


//--------------------- .nv.info                  --------------------------
	.section	.nv.info,"",@"SHT_CUDA_INFO"
	.align	4


	//----- nvinfo : EIATTR_REGCOUNT
	.align		4
        /*0000*/ 	.byte	0x04, 0x2f
        /*0002*/ 	.short	(.L_1 - .L_0)
	.align		4
.L_0:
        /*0004*/ 	.word	index@(matmul_kernel)
        /*0008*/ 	.word	0x00000020


	//----- nvinfo : EIATTR_FRAME_SIZE
	.align		4
.L_1:
        /*000c*/ 	.byte	0x04, 0x11
        /*000e*/ 	.short	(.L_3 - .L_2)
	.align		4
.L_2:
        /*0010*/ 	.word	index@(matmul_kernel)
        /*0014*/ 	.word	0x0000a208


	//----- nvinfo : EIATTR_MIN_STACK_SIZE
	.align		4
.L_3:
        /*0018*/ 	.byte	0x04, 0x12
        /*001a*/ 	.short	(.L_5 - .L_4)
	.align		4
.L_4:
        /*001c*/ 	.word	index@(matmul_kernel)
        /*0020*/ 	.word	0x0000a208
.L_5:


//--------------------- .nv.compat                --------------------------
	.section	.nv.compat,"",@"SHT_CUDA_COMPAT_INFO"
	.align	4
        /*0000*/ 	.byte	0x02, 0x09, 0x01, 0x00, 0x02, 0x02, 0x02, 0x00, 0x02, 0x05, 0x05, 0x00, 0x03, 0x07, 0x01, 0x01
        /*0010*/ 	.byte	0x02, 0x03, 0x00, 0x00, 0x02, 0x06, 0x01, 0x00, 0x04, 0x0b, 0x08, 0x00, 0x00, 0x00, 0x00, 0x00
        /*0020*/ 	.byte	0x00, 0x00, 0x00, 0x00


//--------------------- .nv.info.matmul_kernel    --------------------------
	.section	.nv.info.matmul_kernel,"",@"SHT_CUDA_INFO"
	.sectionflags	@""
	.align	4


	//----- nvinfo : EIATTR_CUDA_API_VERSION
	.align		4
        /*0000*/ 	.byte	0x04, 0x37
        /*0002*/ 	.short	(.L_7 - .L_6)
.L_6:
        /*0004*/ 	.word	0x00000082


	//----- nvinfo : EIATTR_KPARAM_INFO
	.align		4
.L_7:
        /*0008*/ 	.byte	0x04, 0x17
        /*000a*/ 	.short	(.L_9 - .L_8)
.L_8:
        /*000c*/ 	.word	0x00000000
        /*0010*/ 	.short	0x000d
        /*0012*/ 	.short	0x0048
        /*0014*/ 	.byte	0x00, 0xf4, 0x21, 0x00


	//----- nvinfo : EIATTR_KPARAM_INFO
	.align		4
.L_9:
        /*0018*/ 	.byte	0x04, 0x17
        /*001a*/ 	.short	(.L_11 - .L_10)
.L_10:
        /*001c*/ 	.word	0x00000000
        /*0020*/ 	.short	0x000c
        /*0022*/ 	.short	0x0040
        /*0024*/ 	.byte	0x00, 0xf4, 0x21, 0x00


	//----- nvinfo : EIATTR_KPARAM_INFO
	.align		4
.L_11:
        /*0028*/ 	.byte	0x04, 0x17
        /*002a*/ 	.short	(.L_13 - .L_12)
.L_12:
        /*002c*/ 	.word	0x00000000
        /*0030*/ 	.short	0x000b
        /*0032*/ 	.short	0x0038
        /*0034*/ 	.byte	0x00, 0xf0, 0x11, 0x00


	//----- nvinfo : EIATTR_KPARAM_INFO
	.align		4
.L_13:
        /*0038*/ 	.byte	0x04, 0x17
        /*003a*/ 	.short	(.L_15 - .L_14)
.L_14:
        /*003c*/ 	.word	0x00000000
        /*0040*/ 	.short	0x000a
        /*0042*/ 	.short	0x0034
        /*0044*/ 	.byte	0x00, 0xf0, 0x11, 0x00


	//----- nvinfo : EIATTR_KPARAM_INFO
	.align		4
.L_15:
        /*0048*/ 	.byte	0x04, 0x17
        /*004a*/ 	.short	(.L_17 - .L_16)
.L_16:
        /*004c*/ 	.word	0x00000000
        /*0050*/ 	.short	0x0009
        /*0052*/ 	.short	0x0030
        /*0054*/ 	.byte	0x00, 0xf0, 0x11, 0x00


	//----- nvinfo : EIATTR_KPARAM_INFO
	.align		4
.L_17:
        /*0058*/ 	.byte	0x04, 0x17
        /*005a*/ 	.short	(.L_19 - .L_18)
.L_18:
        /*005c*/ 	.word	0x00000000
        /*0060*/ 	.short	0x0008
        /*0062*/ 	.short	0x002c
        /*0064*/ 	.byte	0x00, 0xf0, 0x11, 0x00


	//----- nvinfo : EIATTR_KPARAM_INFO
	.align		4
.L_19:
        /*0068*/ 	.byte	0x04, 0x17
        /*006a*/ 	.short	(.L_21 - .L_20)
.L_20:
        /*006c*/ 	.word	0x00000000
        /*0070*/ 	.short	0x0007
        /*0072*/ 	.short	0x0028
        /*0074*/ 	.byte	0x00, 0xf0, 0x11, 0x00


	//----- nvinfo : EIATTR_KPARAM_INFO
	.align		4
.L_21:
        /*0078*/ 	.byte	0x04, 0x17
        /*007a*/ 	.short	(.L_23 - .L_22)
.L_22:
        /*007c*/ 	.word	0x00000000
        /*0080*/ 	.short	0x0006
        /*0082*/ 	.short	0x0024
        /*0084*/ 	.byte	0x00, 0xf0, 0x11, 0x00


	//----- nvinfo : EIATTR_KPARAM_INFO
	.align		4
.L_23:
        /*0088*/ 	.byte	0x04, 0x17
        /*008a*/ 	.short	(.L_25 - .L_24)
.L_24:
        /*008c*/ 	.word	0x00000000
        /*0090*/ 	.short	0x0005
        /*0092*/ 	.short	0x0020
        /*0094*/ 	.byte	0x00, 0xf0, 0x11, 0x00


	//----- nvinfo : EIATTR_KPARAM_INFO
	.align		4
.L_25:
        /*0098*/ 	.byte	0x04, 0x17
        /*009a*/ 	.short	(.L_27 - .L_26)
.L_26:
        /*009c*/ 	.word	0x00000000
        /*00a0*/ 	.short	0x0004
        /*00a2*/ 	.short	0x001c
        /*00a4*/ 	.byte	0x00, 0xf0, 0x11, 0x00


	//----- nvinfo : EIATTR_KPARAM_INFO
	.align		4
.L_27:
        /*00a8*/ 	.byte	0x04, 0x17
        /*00aa*/ 	.short	(.L_29 - .L_28)
.L_28:
        /*00ac*/ 	.word	0x00000000
        /*00b0*/ 	.short	0x0003
        /*00b2*/ 	.short	0x0018
        /*00b4*/ 	.byte	0x00, 0xf0, 0x11, 0x00


	//----- nvinfo : EIATTR_KPARAM_INFO
	.align		4
.L_29:
        /*00b8*/ 	.byte	0x04, 0x17
        /*00ba*/ 	.short	(.L_31 - .L_30)
.L_30:
        /*00bc*/ 	.word	0x00000000
        /*00c0*/ 	.short	0x0002
        /*00c2*/ 	.short	0x0010
        /*00c4*/ 	.byte	0x00, 0xf4, 0x21, 0x00


	//----- nvinfo : EIATTR_KPARAM_INFO
	.align		4
.L_31:
        /*00c8*/ 	.byte	0x04, 0x17
        /*00ca*/ 	.short	(.L_33 - .L_32)
.L_32:
        /*00cc*/ 	.word	0x00000000
        /*00d0*/ 	.short	0x0001
        /*00d2*/ 	.short	0x0008
        /*00d4*/ 	.byte	0x00, 0xf4, 0x21, 0x00


	//----- nvinfo : EIATTR_KPARAM_INFO
	.align		4
.L_33:
        /*00d8*/ 	.byte	0x04, 0x17
        /*00da*/ 	.short	(.L_35 - .L_34)
.L_34:
        /*00dc*/ 	.word	0x00000000
        /*00e0*/ 	.short	0x0000
        /*00e2*/ 	.short	0x0000
        /*00e4*/ 	.byte	0x00, 0xf4, 0x21, 0x00


	//----- nvinfo : EIATTR_SPARSE_MMA_MASK
	.align		4
.L_35:
        /*00e8*/ 	.byte	0x03, 0x50
        /*00ea*/ 	.short	0x0000


	//----- nvinfo : EIATTR_MAXREG_COUNT
	.align		4
        /*00ec*/ 	.byte	0x03, 0x1b
        /*00ee*/ 	.short	0x00ff


	//----- nvinfo : EIATTR_NUM_BARRIERS
	.align		4
        /*00f0*/ 	.byte	0x02, 0x4c
        /*00f2*/ 	.byte	0x01
	.zero		1


	//----- nvinfo : EIATTR_ANNOTATIONS
	.align		4
        /*00f4*/ 	.byte	0x04, 0x55
        /*00f6*/ 	.short	(.L_37 - .L_36)


	//   ....[0]....
.L_36:
        /*00f8*/ 	.word	0x00000001
        /*00fc*/ 	.byte	0xc0, 0x04, 0x00, 0x00, 0x01, 0x00, 0x00, 0x00, 0xf0, 0x04, 0x00, 0x00, 0x01, 0x00, 0x00, 0x00
        /* <DEDUP_REMOVED lines=1302> */
        /*526c*/ 	.byte	0x00, 0x84, 0x01, 0x00, 0x01, 0x00, 0x00, 0x00, 0x10, 0x84, 0x01, 0x00


	//----- nvinfo : EIATTR_MERCURY_ISA_VERSION
	.align		4
.L_37:
        /*5278*/ 	.byte	0x03, 0x5f
        /*527a*/ 	.short	0x0101


	//----- nvinfo : EIATTR_EXIT_INSTR_OFFSETS
	.align		4
        /*527c*/ 	.byte	0x04, 0x1c
        /*527e*/ 	.short	(.L_39 - .L_38)


	//   ....[0]....
.L_38:
        /*5280*/ 	.word	0x0015b180


	//   ....[1]....
        /*5284*/ 	.word	0x0015b1a0


	//----- nvinfo : EIATTR_REQNTID
	.align		4
.L_39:
        /*5288*/ 	.byte	0x04, 0x10
        /*528a*/ 	.short	(.L_41 - .L_40)
.L_40:
        /*528c*/ 	.word	0x00000040
        /*5290*/ 	.word	0x00000001
        /*5294*/ 	.word	0x00000001


	//----- nvinfo : EIATTR_CBANK_PARAM_SIZE
	.align		4
.L_41:
        /*5298*/ 	.byte	0x03, 0x19
        /*529a*/ 	.short	0x0050


	//----- nvinfo : EIATTR_PARAM_CBANK
	.align		4
        /*529c*/ 	.byte	0x04, 0x0a
        /*529e*/ 	.short	(.L_43 - .L_42)
	.align		4
.L_42:
        /*52a0*/ 	.word	index@(.nv.constant0.matmul_kernel)
        /*52a4*/ 	.short	0x0210
        /*52a6*/ 	.short	0x0050


	//----- nvinfo : EIATTR_SW_WAR
	.align		4
.L_43:
        /*52a8*/ 	.byte	0x04, 0x36
        /*52aa*/ 	.short	(.L_45 - .L_44)
.L_44:
        /*52ac*/ 	.word	0x00000008
.L_45:


//--------------------- .nv.callgraph             --------------------------
	.section	.nv.callgraph,"",@"SHT_CUDA_CALLGRAPH"
	.align	4
	.sectionentsize	8
	.align		4
        /*0000*/ 	.word	0x00000000
	.align		4
        /*0004*/ 	.word	0xffffffff
	.align		4
        /*0008*/ 	.word	0x00000000
	.align		4
        /*000c*/ 	.word	0xfffffffe
	.align		4
        /*0010*/ 	.word	0x00000000
	.align		4
        /*0014*/ 	.word	0xfffffffd
	.align		4
        /*0018*/ 	.word	0x00000000
	.align		4
        /*001c*/ 	.word	0xfffffffc


//--------------------- .text.matmul_kernel       --------------------------
	.section	.text.matmul_kernel,"ax",@progbits
	.align	128
        .global         matmul_kernel
        .type           matmul_kernel,@function
        .size           matmul_kernel,(.L_x_4 - matmul_kernel)
        .other          matmul_kernel,@"STO_CUDA_ENTRY STV_DEFAULT"
matmul_kernel:
.text.matmul_kernel:
[----:B------:R-:W0:Y:S08]  /*0000*/  LDC R1, c[0x0][0x28] ;  /* 0x00000a00ff017b82 */ /* 0x000e300000000800 */
[----:B------:R-:W1:Y:S01]  /*0010*/  LDC.64 R2, c[0x0][0x228] ;  /* 0x00008a00ff027b82 */ /* 0x000e620000000a00 */
[----:B0-----:R-:W-:Y:S01]  /*0020*/  VIADD R1, R1, 0xffff5df8 ;  /* 0xffff5df801017836 */ /* 0x001fe20000000000 */
[----:B------:R-:W0:Y:S01]  /*0030*/  S2R R14, SR_TID.X ;  /* 0x00000000000e7919 */ /* 0x000e220000002100 */
[----:B------:R-:W-:Y:S01]  /*0040*/  ULDC.64 UR48, c[0x0][0x208] ;  /* 0x0000820000307ab9 */ /* 0x000fe20000000a00 */
[----:B-1----:R-:W-:-:S05]  /*0050*/  VIADD R0, R3, 0xff ;  /* 0x000000ff03007836 */ /* 0x002fca0000000000 */
[----:B------:R-:W-:-:S04]  /*0060*/  SHF.R.S32.HI R5, RZ, 0x1f, R0 ;  /* 0x0000001fff057819 */ /* 0x000fc80000011400 */
[----:B------:R-:W-:Y:S02]  /*0070*/  LEA.HI R5, R5, R0, RZ, 0x8 ;  /* 0x0000000005057211 */ /* 0x000fe400078f40ff */
[----:B0-----:R-:W-:Y:S02]  /*0080*/  LOP3.LUT R17, R14, 0x3f, RZ, 0xc0, !PT ;  /* 0x0000003f0e117812 */ /* 0x001fe400078ec0ff */
[----:B------:R-:W-:Y:S02]  /*0090*/  SHF.R.S32.HI R0, RZ, 0x8, R5 ;  /* 0x00000008ff007819 */ /* 0x000fe40000011405 */
[----:B------:R-:W0:Y:S03]  /*00a0*/  S2R R5, SR_CTAID.X ;  /* 0x0000000000057919 */ /* 0x000e260000002500 */
[----:B------:R-:W-:-:S05]  /*00b0*/  IMAD.SHL.U32 R0, R0, 0x8, RZ ;  /* 0x0000000800007824 */ /* 0x000fca00078e00ff */
[-C--:B------:R-:W-:Y:S02]  /*00c0*/  IABS R9, R0.reuse ;  /* 0x0000000000097213 */ /* 0x080fe40000000000 */
[----:B------:R-:W-:Y:S02]  /*00d0*/  IABS R12, R0 ;  /* 0x00000000000c7213 */ /* 0x000fe40000000000 */
[----:B------:R-:W1:Y:S08]  /*00e0*/  I2F.RP R4, R9 ;  /* 0x0000000900047306 */ /* 0x000e700000209400 */
[----:B-1----:R-:W1:Y:S01]  /*00f0*/  MUFU.RCP R4, R4 ;  /* 0x0000000400047308 */ /* 0x002e620000001000 */
[----:B0-----:R-:W-:Y:S01]  /*0100*/  IABS R10, R5 ;  /* 0x00000005000a7213 */ /* 0x001fe20000000000 */
[----:B-1----:R-:W-:-:S02]  /*0110*/  VIADD R6, R4, 0xffffffe ;  /* 0x0ffffffe04067836 */ /* 0x002fc40000000000 */
[----:B------:R-:W-:-:S04]  /*0120*/  IMAD.MOV R4, RZ, RZ, -R12 ;  /* 0x000000ffff047224 */ /* 0x000fc800078e0a0c */
[----:B------:R0:W1:Y:S02]  /*0130*/  F2I.FTZ.U32.TRUNC.NTZ R7, R6 ;  /* 0x0000000600077305 */ /* 0x000064000021f000 */
[----:B0-----:R-:W-:Y:S02]  /*0140*/  IMAD.MOV.U32 R6, RZ, RZ, RZ ;  /* 0x000000ffff067224 */ /* 0x001fe400078e00ff */
[----:B-1----:R-:W-:-:S04]  /*0150*/  IMAD.MOV R8, RZ, RZ, -R7 ;  /* 0x000000ffff087224 */ /* 0x002fc800078e0a07 */
[----:B------:R-:W-:Y:S02]  /*0160*/  IMAD R11, R8, R9, RZ ;  /* 0x00000009080b7224 */ /* 0x000fe400078e02ff */
[----:B------:R-:W-:Y:S02]  /*0170*/  IMAD.MOV.U32 R8, RZ, RZ, R10 ;  /* 0x000000ffff087224 */ /* 0x000fe400078e000a */
[----:B------:R-:W-:-:S06]  /*0180*/  IMAD.HI.U32 R7, R7, R11, R6 ;  /* 0x0000000b07077227 */ /* 0x000fcc00078e0006 */
[----:B------:R-:W-:-:S04]  /*0190*/  IMAD.HI.U32 R7, R7, R8, RZ ;  /* 0x0000000807077227 */ /* 0x000fc800078e00ff */
[----:B------:R-:W-:-:S05]  /*01a0*/  IMAD R4, R7, R4, R8 ;  /* 0x0000000407047224 */ /* 0x000fca00078e0208 */
[----:B------:R-:W-:-:S13]  /*01b0*/  ISETP.GT.U32.AND P1, PT, R9, R4, PT ;  /* 0x000000040900720c */ /* 0x000fda0003f24070 */
[----:B------:R-:W-:Y:S02]  /*01c0*/  @!P1 IMAD.IADD R4, R4, 0x1, -R9 ;  /* 0x0000000104049824 */ /* 0x000fe400078e0a09 */
[----:B------:R-:W-:Y:S01]  /*01d0*/  @!P1 VIADD R7, R7, 0x1 ;  /* 0x0000000107079836 */ /* 0x000fe20000000000 */
[----:B------:R-:W-:Y:S02]  /*01e0*/  ISETP.NE.AND P1, PT, R0, RZ, PT ;  /* 0x000000ff0000720c */ /* 0x000fe40003f25270 */
[----:B------:R-:W-:Y:S02]  /*01f0*/  ISETP.GE.U32.AND P0, PT, R4, R9, PT ;  /* 0x000000090400720c */ /* 0x000fe40003f06070 */
[----:B------:R-:W-:-:S04]  /*0200*/  LOP3.LUT R4, R5, R0, RZ, 0x3c, !PT ;  /* 0x0000000005047212 */ /* 0x000fc800078e3cff */
[----:B------:R-:W-:Y:S01]  /*0210*/  ISETP.GE.AND P2, PT, R4, RZ, PT ;  /* 0x000000ff0400720c */ /* 0x000fe20003f46270 */
[----:B------:R-:W-:-:S06]  /*0220*/  VIADD R4, R2, 0xff ;  /* 0x000000ff02047836 */ /* 0x000fcc0000000000 */
[----:B------:R-:W-:-:S04]  /*0230*/  @P0 VIADD R7, R7, 0x1 ;  /* 0x0000000107070836 */ /* 0x000fc80000000000 */
[----:B------:R-:W-:Y:S01]  /*0240*/  IMAD.MOV.U32 R6, RZ, RZ, R7 ;  /* 0x000000ffff067224 */ /* 0x000fe200078e0007 */
[----:B------:R-:W-:-:S03]  /*0250*/  SHF.R.S32.HI R7, RZ, 0x1f, R4 ;  /* 0x0000001fff077819 */ /* 0x000fc60000011404 */
[----:B------:R-:W-:Y:S01]  /*0260*/  @!P2 IMAD.MOV R6, RZ, RZ, -R6 ;  /* 0x000000ffff06a224 */ /* 0x000fe200078e0a06 */
[----:B------:R-:W-:Y:S02]  /*0270*/  @!P1 LOP3.LUT R6, RZ, R0, RZ, 0x33, !PT ;  /* 0x00000000ff069212 */ /* 0x000fe400078e33ff */
[----:B------:R-:W-:-:S03]  /*0280*/  LEA.HI R7, R7, R4, RZ, 0x8 ;  /* 0x0000000407077211 */ /* 0x000fc600078f40ff */
[----:B------:R-:W-:Y:S02]  /*0290*/  IMAD.SHL.U32 R4, R6, 0x8, RZ ;  /* 0x0000000806047824 */ /* 0x000fe400078e00ff */
[----:B------:R-:W-:-:S03]  /*02a0*/  IMAD.MOV R6, RZ, RZ, -R6 ;  /* 0x000000ffff067224 */ /* 0x000fc600078e0a06 */
[----:B------:R-:W-:Y:S01]  /*02b0*/  LEA.HI.SX32 R7, R7, -R4, 0x18 ;  /* 0x8000000407077211 */ /* 0x000fe200078fc2ff */
[----:B------:R-:W-:Y:S02]  /*02c0*/  IMAD R15, R0, R6, R5 ;  /* 0x00000006000f7224 */ /* 0x000fe400078e0205 */
[----:B------:R-:W-:Y:S01]  /*02d0*/  IMAD.MOV.U32 R6, RZ, RZ, RZ ;  /* 0x000000ffff067224 */ /* 0x000fe200078e00ff */
[----:B------:R-:W-:Y:S02]  /*02e0*/  VIMNMX R8, R7, 0x8, PT ;  /* 0x0000000807087848 */ /* 0x000fe40003fe0100 */
[----:B------:R-:W-:Y:S02]  /*02f0*/  IABS R13, R15 ;  /* 0x0000000f000d7213 */ /* 0x000fe40000000000 */
[----:B------:R-:W-:-:S04]  /*0300*/  IABS R11, R8 ;  /* 0x00000008000b7213 */ /* 0x000fc80000000000 */
[----:B------:R-:W0:Y:S08]  /*0310*/  I2F.RP R9, R11 ;  /* 0x0000000b00097306 */ /* 0x000e300000209400 */
[----:B0-----:R-:W0:Y:S02]  /*0320*/  MUFU.RCP R9, R9 ;  /* 0x0000000900097308 */ /* 0x001e240000001000 */
[----:B0-----:R-:W-:-:S06]  /*0330*/  VIADD R7, R9, 0xffffffe ;  /* 0x0ffffffe09077836 */ /* 0x001fcc0000000000 */
[----:B------:R-:W0:Y:S02]  /*0340*/  F2I.FTZ.U32.TRUNC.NTZ R7, R7 ;  /* 0x0000000700077305 */ /* 0x000e24000021f000 */
[----:B0-----:R-:W-:-:S04]  /*0350*/  IMAD.MOV R10, RZ, RZ, -R7 ;  /* 0x000000ffff0a7224 */ /* 0x001fc800078e0a07 */
[----:B------:R-:W-:-:S04]  /*0360*/  IMAD.MOV.U32 R0, RZ, RZ, R10 ;  /* 0x000000ffff007224 */ /* 0x000fc800078e000a */
[----:B------:R-:W-:Y:S01]  /*0370*/  IMAD R5, R0, R11, RZ ;  /* 0x0000000b00057224 */ /* 0x000fe200078e02ff */
[----:B------:R-:W-:-:S03]  /*0380*/  IABS R0, R8 ;  /* 0x0000000800007213 */ /* 0x000fc60000000000 */
[----:B------:R-:W-:-:S04]  /*0390*/  IMAD.HI.U32 R6, R7, R5, R6 ;  /* 0x0000000507067227 */ /* 0x000fc800078e0006 */
[----:B------:R-:W-:Y:S02]  /*03a0*/  IMAD.MOV R0, RZ, RZ, -R0 ;  /* 0x000000ffff007224 */ /* 0x000fe400078e0a00 */
        /* <DEDUP_REMOVED lines=8> */
[----:B------:R-:W-:Y:S02]  /*0430*/  ISETP.GE.AND P2, PT, R0, RZ, PT ;  /* 0x000000ff0000720c */ /* 0x000fe40003f46270 */
[----:B------:R-:W0:Y:S05]  /*0440*/  LDC R0, c[0x0][0x230] ;  /* 0x00008c00ff007b82 */ /* 0x000e2a0000000800 */
[----:B------:R-:W-:-:S06]  /*0450*/  @P0 VIADD R6, R6, 0x1 ;  /* 0x0000000106060836 */ /* 0x000fcc0000000000 */
[----:B------:R-:W-:Y:S01]  /*0460*/  @!P2 IMAD.MOV R6, RZ, RZ, -R6 ;  /* 0x000000ffff06a224 */ /* 0x000fe200078e0a06 */
[----:B------:R-:W-:-:S05]  /*0470*/  @!P1 LOP3.LUT R6, RZ, R8, RZ, 0x33, !PT ;  /* 0x00000008ff069212 */ /* 0x000fca00078e33ff */
[----:B------:R-:W-:Y:S02]  /*0480*/  IMAD.MOV R5, RZ, RZ, -R6 ;  /* 0x000000ffff057224 */ /* 0x000fe400078e0a06 */
[----:B------:R-:W-:Y:S02]  /*0490*/  IMAD.SHL.U32 R16, R6, 0x100, RZ ;  /* 0x0000010006107824 */ /* 0x000fe400078e00ff */
[----:B------:R-:W-:Y:S02]  /*04a0*/  IMAD R5, R8, R5, R15 ;  /* 0x0000000508057224 */ /* 0x000fe400078e020f */
[----:B------:R-:W-:Y:S01]  /*04b0*/  VIADD R6, R16, 0x1 ;  /* 0x0000000110067836 */ /* 0x000fe20000000000 */
[----:B------:R-:W-:Y:S01]  /*04c0*/  STL [R1+0x1820], R16 ;  /* 0x0018201001007387 */ /* 0x000fe20000100800 */
[----:B0-----:R-:W-:Y:S02]  /*04d0*/  VIADD R0, R0, 0x7f ;  /* 0x0000007f00007836 */ /* 0x001fe40000000000 */
[----:B------:R-:W-:Y:S01]  /*04e0*/  IMAD.IADD R4, R4, 0x1, R5 ;  /* 0x0000000104047824 */ /* 0x000fe200078e0205 */
[----:B------:R0:W-:Y:S01]  /*04f0*/  STL [R1+0x598], R6 ;  /* 0x0005980601007387 */ /* 0x0001e20000100800 */
[----:B------:R-:W-:Y:S01]  /*0500*/  VIADD R5, R16, 0x2 ;  /* 0x0000000210057836 */ /* 0x000fe20000000000 */
[----:B------:R-:W-:Y:S01]  /*0510*/  ISETP.GT.AND P0, PT, R0, 0x7f, PT ;  /* 0x0000007f0000780c */ /* 0x000fe20003f04270 */
[----:B------:R-:W-:-:S02]  /*0520*/  VIADD R0, R16, 0x3 ;  /* 0x0000000310007836 */ /* 0x000fc40000000000 */
[C---:B------:R-:W-:Y:S01]  /*0530*/  VIADD R13, R16.reuse, 0x31 ;  /* 0x00000031100d7836 */ /* 0x040fe20000000000 */
[----:B------:R1:W-:Y:S01]  /*0540*/  STL [R1+0x594], R5 ;  /* 0x0005940501007387 */ /* 0x0003e20000100800 */
[C---:B------:R-:W-:Y:S02]  /*0550*/  VIADD R29, R16.reuse, 0xef ;  /* 0x000000ef101d7836 */ /* 0x040fe40000000000 */
[C---:B------:R-:W-:Y:S01]  /*0560*/  VIADD R23, R16.reuse, 0xf0 ;  /* 0x000000f010177836 */ /* 0x040fe20000000000 */
[----:B------:R2:W-:Y:S01]  /*0570*/  STL [R1+0x590], R0 ;  /* 0x0005900001007387 */ /* 0x0005e20000100800 */
[C---:B0-----:R-:W-:Y:S02]  /*0580*/  VIADD R6, R16.reuse, 0x4 ;  /* 0x0000000410067836 */ /* 0x041fe40000000000 */
[C---:B------:R-:W-:Y:S02]  /*0590*/  VIADD R22, R16.reuse, 0xf1 ;  /* 0x000000f110167836 */ /* 0x040fe40000000000 */
[C---:B------:R-:W-:Y:S01]  /*05a0*/  VIADD R21, R16.reuse, 0xf2 ;  /* 0x000000f210157836 */ /* 0x040fe20000000000 */
[----:B------:R0:W-:Y:S01]  /*05b0*/  STL [R1+0x58c], R6 ;  /* 0x00058c0601007387 */ /* 0x0001e20000100800 */
[----:B-1----:R-:W-:-:S02]  /*05c0*/  VIADD R5, R16, 0x5 ;  /* 0x0000000510057836 */ /* 0x002fc40000000000 */
[C---:B------:R-:W-:Y:S02]  /*05d0*/  VIADD R20, R16.reuse, 0xf3 ;  /* 0x000000f310147836 */ /* 0x040fe40000000000 */
[C---:B--2---:R-:W-:Y:S01]  /*05e0*/  VIADD R0, R16.reuse, 0x6 ;  /* 0x0000000610007836 */ /* 0x044fe20000000000 */
[----:B------:R1:W-:Y:S01]  /*05f0*/  STL [R1+0x588], R5 ;  /* 0x0005880501007387 */ /* 0x0003e20000100800 */
[C---:B------:R-:W-:Y:S02]  /*0600*/  VIADD R19, R16.reuse, 0xf4 ;  /* 0x000000f410137836 */ /* 0x040fe40000000000 */
[C---:B------:R-:W-:Y:S01]  /*0610*/  VIADD R18, R16.reuse, 0xf5 ;  /* 0x000000f510127836 */ /* 0x040fe20000000000 */
[----:B------:R2:W-:Y:S01]  /*0620*/  STL [R1+0x580], R0 ;  /* 0x0005800001007387 */ /* 0x0005e20000100800 */
[C---:B0-----:R-:W-:Y:S02]  /*0630*/  VIADD R6, R16.reuse, 0x7 ;  /* 0x0000000710067836 */ /* 0x041fe40000000000 */
[----:B------:R-:W-:-:S02]  /*0640*/  VIADD R12, R16, 0xf8 ;  /* 0x000000f8100c7836 */ /* 0x000fc40000000000 */
[C---:B------:R-:W-:Y:S01]  /*0650*/  VIADD R11, R16.reuse, 0xf9 ;  /* 0x000000f9100b7836 */ /* 0x040fe20000000000 */
[----:B------:R0:W-:Y:S01]  /*0660*/  STL [R1+0x57c], R6 ;  /* 0x00057c0601007387 */ /* 0x0001e20000100800 */
[C---:B-1----:R-:W-:Y:S02]  /*0670*/  VIADD R5, R16.reuse, 0x8 ;  /* 0x0000000810057836 */ /* 0x042fe40000000000 */
[C---:B------:R-:W-:Y:S02]  /*0680*/  VIADD R10, R16.reuse, 0xfa ;  /* 0x000000fa100a7836 */ /* 0x040fe40000000000 */
[C---:B--2---:R-:W-:Y:S01]  /*0690*/  VIADD R0, R16.reuse, 0x9 ;  /* 0x0000000910007836 */ /* 0x044fe20000000000 */
[----:B------:R1:W-:Y:S01]  /*06a0*/  STL [R1+0x578], R5 ;  /* 0x0005780501007387 */ /* 0x0003e20000100800 */
[C---:B------:R-:W-:Y:S02]  /*06b0*/  VIADD R9, R16.reuse, 0xfb ;  /* 0x000000fb10097836 */ /* 0x040fe40000000000 */
[C---:B------:R-:W-:Y:S01]  /*06c0*/  VIADD R8, R16.reuse, 0xfc ;  /* 0x000000fc10087836 */ /* 0x040fe20000000000 */
[----:B------:R2:W-:Y:S01]  /*06d0*/  STL [R1+0x574], R0 ;  /* 0x0005740001007387 */ /* 0x0005e20000100800 */
[----:B0-----:R-:W-:-:S02]  /*06e0*/  VIADD R6, R16, 0xa ;  /* 0x0000000a10067836 */ /* 0x001fc40000000000 */
[C---:B------:R-:W-:Y:S02]  /*06f0*/  VIADD R7, R16.reuse, 0xfd ;  /* 0x000000fd10077836 */ /* 0x040fe40000000000 */
[C---:B-1----:R-:W-:Y:S01]  /*0700*/  VIADD R5, R16.reuse, 0xb ;  /* 0x0000000b10057836 */ /* 0x042fe20000000000 */
[----:B------:R0:W-:Y:S01]  /*0710*/  STL [R1+0x570], R6 ;  /* 0x0005700601007387 */ /* 0x0001e20000100800 */
[----:B--2---:R-:W-:-:S03]  /*0720*/  VIADD R0, R16, 0xc ;  /* 0x0000000c10007836 */ /* 0x004fc60000000000 */
[----:B------:R1:W-:Y:S04]  /*0730*/  STL [R1+0x56c], R5 ;  /* 0x00056c0501007387 */ /* 0x0003e80000100800 */
[----:B------:R2:W-:Y:S01]  /*0740*/  STL [R1+0x568], R0 ;  /* 0x0005680001007387 */ /* 0x0005e20000100800 */
[C---:B0-----:R-:W-:Y:S02]  /*0750*/  VIADD R6, R16.reuse, 0xd ;  /* 0x0000000d10067836 */ /* 0x041fe40000000000 */
[----:B-1----:R-:W-:-:S03]  /*0760*/  VIADD R5, R16, 0xe ;  /* 0x0000000e10057836 */ /* 0x002fc60000000000 */
        /* <DEDUP_REMOVED lines=73> */
[----:B--2---:R-:W-:-:S05]  /*0c00*/  VIADD R0, R16, 0x33 ;  /* 0x0000003310007836 */ /* 0x004fca0000000000 */
[----:B------:R1:W-:Y:S01]  /*0c10*/  STL [R1+0x4d0], R0 ;  /* 0x0004d00001007387 */ /* 0x0003e20000100800 */
[----:B0-----:R-:W-:-:S03]  /*0c20*/  VIADD R6, R16, 0x37 ;  /* 0x0000003710067836 */ /* 0x001fc60000000000 */
[----:B------:R0:W-:Y:S01]  /*0c30*/  STL [R1+0x4cc], R5 ;  /* 0x0004cc0501007387 */ /* 0x0001e20000100800 */
[C---:B-1----:R-:W-:Y:S02]  /*0c40*/  VIADD R0, R16.reuse, 0x35 ;  /* 0x0000003510007836 */ /* 0x042fe40000000000 */
[----:B0-----:R-:W-:-:S03]  /*0c50*/  VIADD R5, R16, 0x36 ;  /* 0x0000003610057836 */ /* 0x001fc60000000000 */
[----:B------:R0:W-:Y:S04]  /*0c60*/  STL [R1+0x4c8], R0 ;  /* 0x0004c80001007387 */ /* 0x0001e80000100800 */
        /* <DEDUP_REMOVED lines=362> */
[----:B0-----:R-:W-:Y:S01]  /*2310*/  IMAD.SHL.U32 R0, R4, 0x100, RZ ;  /* 0x0000010004007824 */ /* 0x001fe200078e00ff */
[----:B------:R-:W-:Y:S01]  /*2320*/  PRMT R4, R17, 0x6540, R4 ;  /* 0x0000654011047816 */ /* 0x000fe20000000004 */
[----:B-1----:R-:W-:-:S03]  /*2330*/  VIADD R5, R16, 0xec ;  /* 0x000000ec10057836 */ /* 0x002fc60000000000 */
[----:B------:R-:W-:Y:S01]  /*2340*/  LOP3.LUT R15, R4, 0x80, RZ, 0xfc, !PT ;  /* 0x00000080040f7812 */ /* 0x000fe200078efcff */
[----:B--2---:R-:W-:Y:S01]  /*2350*/  VIADD R6, R16, 0xed ;  /* 0x000000ed10067836 */ /* 0x004fe20000000000 */
[----:B------:R0:W-:Y:S04]  /*2360*/  STL [R1+0x8], R5 ;  /* 0x0000080501007387 */ /* 0x0001e80000100800 */
[----:B------:R1:W-:Y:S01]  /*2370*/  STL [R1+0x4], R6 ;  /* 0x0000040601007387 */ /* 0x0003e20000100800 */
[----:B0-----:R-:W-:Y:S01]  /*2380*/  LOP3.LUT R5, R0, 0x40, R17, 0xfe, !PT ;  /* 0x0000004000057812 */ /* 0x001fe200078efe11 */
[C---:B------:R-:W-:Y:S02]  /*2390*/  VIADD R0, R16.reuse, 0xee ;  /* 0x000000ee10007836 */ /* 0x040fe40000000000 */
[----:B-1----:R-:W-:-:S02]  /*23a0*/  VIADD R6, R16, 0xfe ;  /* 0x000000fe10067836 */ /* 0x002fc40000000000 */
[----:B------:R0:W-:Y:S04]  /*23b0*/  STL [R1+0x1828], R5 ;  /* 0x0018280501007387 */ /* 0x0001e80000100800 */
[----:B------:R-:W-:Y:S04]  /*23c0*/  STL [R1+0x1824], R4 ;  /* 0x0018240401007387 */ /* 0x000fe80000100800 */
[----:B------:R1:W-:Y:S01]  /*23d0*/  STL [R1], R0 ;  /* 0x0000000001007387 */ /* 0x0003e20000100800 */
[----:B0-----:R-:W-:-:S05]  /*23e0*/  VIADD R5, R16, 0xf6 ;  /* 0x000000f610057836 */ /* 0x001fca0000000000 */
[----:B------:R0:W-:Y:S01]  /*23f0*/  STL [R1+0x1c], R5 ;  /* 0x00001c0501007387 */ /* 0x0001e20000100800 */
[----:B-1----:R-:W-:-:S05]  /*2400*/  VIADD R0, R16, 0xf7 ;  /* 0x000000f710007836 */ /* 0x002fca0000000000 */
[----:B------:R1:W-:Y:S01]  /*2410*/  STL [R1+0x18], R0 ;  /* 0x0000180001007387 */ /* 0x0003e20000100800 */
[----:B0-----:R-:W-:-:S03]  /*2420*/  VIADD R5, R16, 0xff ;  /* 0x000000ff10057836 */ /* 0x001fc60000000000 */
[----:B------:R0:W-:Y:S01]  /*2430*/  STL [R1+0x1930], R15 ;  /* 0x0019300f01007387 */ /* 0x0001e20000100800 */
[----:B-1----:R-:W-:-:S05]  /*2440*/  LOP3.LUT R0, R4, 0xc0, RZ, 0xfc, !PT ;  /* 0x000000c004007812 */ /* 0x002fca00078efcff */
[----:B------:R0:W-:Y:S01]  /*2450*/  STL [R1+0x182c], R0 ;  /* 0x00182c0001007387 */ /* 0x0001e20000100800 */
[----:B------:R-:W-:Y:S05]  /*2460*/  @P0 BRA `(.L_x_0) ;  /* 0x0000004000100947 */ /* 0x000fea0003800000 */
[----:B------:R2:W-:Y:S01]  /*2470*/  STL [R1+0x220], RZ ;  /* 0x000220ff01007387 */ /* 0x0005e20000100800 */
[----:B0-----:R-:W-:-:S03]  /*2480*/  IMAD.SHL.U32 R0, R14, 0x20, RZ ;  /* 0x000000200e007824 */ /* 0x001fc600078e00ff */
[----:B------:R2:W-:Y:S02]  /*2490*/  STL [R1+0x224], RZ ;  /* 0x000224ff01007387 */ /* 0x0005e40000100800 */
[----:B------:R-:W-:Y:S02]  /*24a0*/  LOP3.LUT R0, R0, 0x400, RZ, 0xc0, !PT ;  /* 0x0000040000007812 */ /* 0x000fe400078ec0ff */
[----:B------:R2:W-:Y:S04]  /*24b0*/  STL [R1+0x228], RZ ;  /* 0x000228ff01007387 */ /* 0x0005e80000100800 */
        /* <DEDUP_REMOVED lines=963> */
[----:B------:R2:W-:Y:S04]  /*60f0*/  STL [R1+0x48c8], R0 ;  /* 0x0048c80001007387 */ /* 0x0005e80000100800 */
        /* <DEDUP_REMOVED lines=57> */
[----:B------:R2:W-:Y:S01]  /*6490*/  STL [R1+0x56c], RZ ;  /* 0x00056cff01007387 */ /* 0x0005e20000100800 */
[----:B------:R-:W-:Y:S05]  /*64a0*/  BRA `(.L_x_1) ;  /* 0x00000f0800d87947 */ /* 0x000fea0003800000 */
.L_x_0:
[----:B------:R1:W-:Y:S01]  /*64b0*/  STL [R1+0x4ab0], R21 ;  /* 0x004ab01501007387 */ /* 0x0003e20000100800 */
[----:B------:R-:W-:Y:S01]  /*64c0*/  IABS R4, R2 ;  /* 0x0000000200047213 */ /* 0x000fe20000000000 */
[----:B------:R-:W-:Y:S01]  /*64d0*/  ULDC.64 UR4, c[0x0][0x218] ;  /* 0x0000860000047ab9 */ /* 0x000fe20000000a00 */
[----:B0-----:R-:W-:Y:S01]  /*64e0*/  IABS R0, R3 ;  /* 0x0000000300007213 */ /* 0x001fe20000000000 */
[----:B------:R-:W-:Y:S01]  /*64f0*/  ULDC UR12, c[0x0][0x234] ;  /* 0x00008d00000c7ab9 */ /* 0x000fe20000000800 */
[----:B------:R-:W-:Y:S01]  /*6500*/  ISETP.GE.AND P1, PT, R5, RZ, PT ;  /* 0x000000ff0500720c */ /* 0x000fe20003f26270 */
[----:B------:R-:W-:Y:S01]  /*6510*/  ULDC.64 UR32, c[0x0][0x210] ;  /* 0x0000840000207ab9 */ /* 0x000fe20000000a00 */
[----:B------:R-:W-:Y:S01]  /*6520*/  ISETP.GE.AND P3, PT, R6, RZ, PT ;  /* 0x000000ff0600720c */ /* 0x000fe20003f66270 */
[----:B------:R-:W-:Y:S01]  /*6530*/  ULDC UR61, c[0x0][0x240] ;  /* 0x00009000003d7ab9 */ /* 0x000fe20000000800 */
[----:B------:R-:W-:Y:S01]  /*6540*/  ULDC UR60, c[0x0][0x238] ;  /* 0x00008e00003c7ab9 */ /* 0x000fe20000000800 */
[----:B-1----:R-:W2:Y:S01]  /*6550*/  LDL R21, [R1+0x1824] ;  /* 0x0018240001157983 */ /* 0x002ea20000100800 */
[----:B------:R-:W-:Y:S01]  /*6560*/  ULDC UR38, c[0x0][0x238] ;  /* 0x00008e0000267ab9 */ /* 0x000fe20000000800 */
[----:B------:R-:W-:Y:S01]  /*6570*/  ULDC UR39, c[0x0][0x238] ;  /* 0x00008e0000277ab9 */ /* 0x000fe20000000800 */
[----:B------:R-:W-:Y:S01]  /*6580*/  ULDC UR40, c[0x0][0x238] ;  /* 0x00008e0000287ab9 */ /* 0x000fe20000000800 */
[----:B------:R0:W-:Y:S01]  /*6590*/  STL [R1+0x4aac], R22 ;  /* 0x004aac1601007387 */ /* 0x0001e20000100800 */
[----:B------:R-:W-:Y:S01]  /*65a0*/  ULDC UR41, c[0x0][0x238] ;  /* 0x00008e0000297ab9 */ /* 0x000fe20000000800 */
        /* <DEDUP_REMOVED lines=8> */
[----:B0-----:R-:W3:Y:S01]  /*6630*/  LDL R22, [R1+0x1828] ;  /* 0x0018280001167983 */ /* 0x001ee20000100800 */
        /* <DEDUP_REMOVED lines=13> */
[----:B0-----:R-:W4:Y:S01]  /*6710*/  LDL R23, [R1+0x1930] ;  /* 0x0019300001177983 */ /* 0x001f220000100800 */
        /* <DEDUP_REMOVED lines=13> */
[----:B0-----:R-:W5:Y:S01]  /*67f0*/  LDL R29, [R1+0x182c] ;  /* 0x00182c00011d7983 */ /* 0x001f620000100800 */
[----:B------:R-:W0:Y:S01]  /*6800*/  I2F.RP R14, R4 ;  /* 0x00000004000e7306 */ /* 0x000e220000209400 */
[----:B------:R-:W-:Y:S01]  /*6810*/  IABS R5, R5 ;  /* 0x0000000500057213 */ /* 0x000fe20000000000 */
[----:B------:R-:W-:Y:S01]  /*6820*/  ULDC UR31, c[0x0][0x238] ;  /* 0x00008e00001f7ab9 */ /* 0x000fe20000000800 */
[----:B------:R1:W-:Y:S01]  /*6830*/  STL [R1+0x4a6c], R3 ;  /* 0x004a6c0301007387 */ /* 0x0003e20000100800 */
[----:B------:R-:W-:Y:S01]  /*6840*/  ULDC UR34, c[0x0][0x238] ;  /* 0x00008e0000227ab9 */ /* 0x000fe20000000800 */
[----:B------:R-:W-:Y:S01]  /*6850*/  ULDC UR35, c[0x0][0x238] ;  /* 0x00008e0000237ab9 */ /* 0x000fe20000000800 */
[----:B------:R-:W-:Y:S01]  /*6860*/  IMAD.MOV.U32 R28, RZ, RZ, R5 ;  /* 0x000000ffff1c7224 */ /* 0x000fe200078e0005 */
[----:B------:R-:W-:Y:S01]  /*6870*/  IABS R5, R6 ;  /* 0x0000000600057213 */ /* 0x000fe20000000000 */
[----:B------:R-:W-:Y:S01]  /*6880*/  ULDC UR36, c[0x0][0x238] ;  /* 0x00008e0000247ab9 */ /* 0x000fe20000000800 */
[----:B------:R-:W-:Y:S01]  /*6890*/  ULDC UR37, c[0x0][0x238] ;  /* 0x00008e0000257ab9 */ /* 0x000fe20000000800 */
[----:B------:R-:W-:Y:S01]  /*68a0*/  ULDC UR13, c[0x0][0x238] ;  /* 0x00008e00000d7ab9 */ /* 0x000fe20000000800 */
[----:B------:R-:W-:Y:S01]  /*68b0*/  ULDC UR6, c[0x0][0x238] ;  /* 0x00008e0000067ab9 */ /* 0x000fe20000000800 */
[----:B------:R-:W-:Y:S01]  /*68c0*/  ULDC UR7, c[0x0][0x238] ;  /* 0x00008e0000077ab9 */ /* 0x000fe20000000800 */
[----:B-1----:R-:W-:Y:S01]  /*68d0*/  IMAD.MOV.U32 R3, RZ, RZ, R13 ;  /* 0x000000ffff037224 */ /* 0x002fe200078e000d */
[----:B------:R-:W-:Y:S01]  /*68e0*/  ULDC UR8, c[0x0][0x238] ;  /* 0x00008e0000087ab9 */ /* 0x000fe20000000800 */
[----:B------:R-:W1:Y:S01]  /*68f0*/  I2F.RP R13, R0 ;  /* 0x00000000000d7306 */ /* 0x000e620000209400 */
[----:B------:R-:W-:Y:S01]  /*6900*/  ULDC UR9, c[0x0][0x238] ;  /* 0x00008e0000097ab9 */ /* 0x000fe20000000800 */
[----:B------:R-:W-:Y:S01]  /*6910*/  ULDC UR10, c[0x0][0x238] ;  /* 0x00008e00000a7ab9 */ /* 0x000fe20000000800 */
[----:B------:R-:W-:Y:S01]  /*6920*/  ULDC UR11, c[0x0][0x238] ;  /* 0x00008e00000b7ab9 */ /* 0x000fe20000000800 */
[----:B------:R-:W-:-:S04]  /*6930*/  ULDC UR14, c[0x0][0x238] ;  /* 0x00008e00000e7ab9 */ /* 0x000fc80000000800 */
[----:B0-----:R-:W0:Y:S08]  /*6940*/  MUFU.RCP R14, R14 ;  /* 0x0000000e000e7308 */ /* 0x001e300000001000 */
[----:B-1----:R-:W1:Y:S01]  /*6950*/  MUFU.RCP R13, R13 ;  /* 0x0000000d000d7308 */ /* 0x002e620000001000 */
[----:B0-----:R-:W-:-:S07]  /*6960*/  VIADD R14, R14, 0xffffffe ;  /* 0x0ffffffe0e0e7836 */ /* 0x001fce0000000000 */
[----:B------:R-:W0:Y:S01]  /*6970*/  F2I.FTZ.U32.TRUNC.NTZ R15, R14 ;  /* 0x0000000e000f7305 */ /* 0x000e22000021f000 */
[----:B-1----:R-:W-:-:S07]  /*6980*/  VIADD R13, R13, 0xffffffe ;  /* 0x0ffffffe0d0d7836 */ /* 0x002fce0000000000 */
[----:B------:R0:W1:Y:S02]  /*6990*/  F2I.FTZ.U32.TRUNC.NTZ R17, R13 ;  /* 0x0000000d00117305 */ /* 0x000064000021f000 */
[----:B0-----:R-:W-:-:S04]  /*69a0*/  IMAD.MOV R13, RZ, RZ, -R15 ;  /* 0x000000ffff0d7224 */ /* 0x001fc800078e0a0f */
[----:B------:R-:W-:Y:S02]  /*69b0*/  IMAD R16, R13, R4, RZ ;  /* 0x000000040d107224 */ /* 0x000fe400078e02ff */
[----:B-1----:R-:W-:-:S04]  /*69c0*/  IMAD.MOV R14, RZ, RZ, -R17 ;  /* 0x000000ffff0e7224 */ /* 0x002fc800078e0a11 */
[----:B------:R-:W-:Y:S02]  /*69d0*/  IMAD R13, R14, R0, RZ ;  /* 0x000000000e0d7224 */ /* 0x000fe400078e02ff */
[----:B------:R-:W-:-:S04]  /*69e0*/  IMAD.MOV.U32 R14, RZ, RZ, RZ ;  /* 0x000000ffff0e7224 */ /* 0x000fc800078e00ff */
[----:B------:R-:W-:-:S04]  /*69f0*/  IMAD.HI.U32 R14, R15, R16, R14 ;  /* 0x000000100f0e7227 */ /* 0x000fc800078e000e */
[----:B------:R-:W-:-:S04]  /*6a00*/  IMAD.MOV.U32 R16, RZ, RZ, RZ ;  /* 0x000000ffff107224 */ /* 0x000fc800078e00ff */
[----:B------:R-:W-:Y:S01]  /*6a10*/  IMAD.HI.U32 R13, R17, R13, R16 ;  /* 0x0000000d110d7227 */ /* 0x000fe200078e0010 */
[----:B--2---:R-:W-:-:S05]  /*6a20*/  IABS R27, R21 ;  /* 0x00000015001b7213 */ /* 0x004fca0000000000 */
[----:B------:R-:W-:-:S04]  /*6a30*/  IMAD.HI.U32 R17, R14, R27, RZ ;  /* 0x0000001b0e117227 */ /* 0x000fc800078e00ff */
[----:B------:R-:W-:-:S04]  /*6a40*/  IMAD.MOV R17, RZ, RZ, -R17 ;  /* 0x000000ffff117224 */ /* 0x000fc800078e0a11 */
[----:B------:R-:W-:Y:S01]  /*6a50*/  IMAD R17, R4, R17, R27 ;  /* 0x0000001104117224 */ /* 0x000fe200078e021b */
[----:B---3--:R-:W-:Y:S01]  /*6a60*/  IABS R26, R22 ;  /* 0x00000016001a7213 */ /* 0x008fe20000000000 */
[----:B------:R-:W-:-:S03]  /*6a70*/  IMAD.HI.U32 R27, R13, R28, RZ ;  /* 0x0000001c0d1b7227 */ /* 0x000fc600078e00ff */
[----:B------:R-:W-:Y:S01]  /*6a80*/  ISETP.GT.U32.AND P0, PT, R4, R17, PT ;  /* 0x000000110400720c */ /* 0x000fe20003f04070 */
[----:B------:R-:W-:-:S04]  /*6a90*/  IMAD.HI.U32 R16, R14, R26, RZ ;  /* 0x0000001a0e107227 */ /* 0x000fc800078e00ff */
[----:B------:R-:W-:Y:S02]  /*6aa0*/  IMAD.MOV R16, RZ, RZ, -R16 ;  /* 0x000000ffff107224 */ /* 0x000fe400078e0a10 */
[----:B------:R-:W-:Y:S02]  /*6ab0*/  IMAD.MOV R27, RZ, RZ, -R27 ;  /* 0x000000ffff1b7224 */ /* 0x000fe400078e0a1b */
[----:B------:R-:W-:Y:S01]  /*6ac0*/  IMAD R16, R4, R16, R26 ;  /* 0x0000001004107224 */ /* 0x000fe200078e021a */
[----:B----4-:R-:W-:Y:S01]  /*6ad0*/  IABS R25, R23 ;  /* 0x0000001700197213 */ /* 0x010fe20000000000 */
[----:B------:R-:W-:Y:S01]  /*6ae0*/  IMAD R27, R0, R27, R28 ;  /* 0x0000001b001b7224 */ /* 0x000fe200078e021c */
[----:B------:R-:W-:Y:S01]  /*6af0*/  IABS R26, R7 ;  /* 0x00000007001a7213 */ /* 0x000fe20000000000 */
[----:B------:R-:W-:Y:S01]  /*6b00*/  @!P0 IMAD.IADD R17, R17, 0x1, -R4 ;  /* 0x0000000111118824 */ /* 0x000fe200078e0a04 */
[----:B------:R-:W-:Y:S01]  /*6b10*/  ISETP.GT.U32.AND P2, PT, R4, R16, PT ;  /* 0x000000100400720c */ /* 0x000fe20003f44070 */
[----:B------:R-:W-:Y:S01]  /*6b20*/  IMAD.HI.U32 R15, R14, R25, RZ ;  /* 0x000000190e0f7227 */ /* 0x000fe200078e00ff */
[----:B------:R-:W-:-:S02]  /*6b30*/  ISETP.GE.AND P0, PT, R21, RZ, PT ;  /* 0x000000ff1500720c */ /* 0x000fc40003f06270 */
[C---:B------:R-:W-:Y:S01]  /*6b40*/  ISETP.GT.U32.AND P5, PT, R4.reuse, R17, PT ;  /* 0x000000110400720c */ /* 0x040fe20003fa4070 */
[----:B------:R-:W-:Y:S01]  /*6b50*/  IMAD.MOV R15, RZ, RZ, -R15 ;  /* 0x000000ffff0f7224 */ /* 0x000fe200078e0a0f */
[----:B------:R-:W2:Y:S01]  /*6b60*/  LDL.LU R21, [R1+0x4ab0] ;  /* 0x004ab00001157983 */ /* 0x000ea20000300800 */
[----:B------:R-:W-:Y:S01]  /*6b70*/  IMAD.HI.U32 R6, R13, R26, RZ ;  /* 0x0000001a0d067227 */ /* 0x000fe200078e00ff */
[----:B------:R-:W-:Y:S02]  /*6b80*/  IABS R28, R8 ;  /* 0x00000008001c7213 */ /* 0x000fe40000000000 */
[----:B-----5:R-:W-:Y:S01]  /*6b90*/  IABS R24, R29 ;  /* 0x0000001d00187213 */ /* 0x020fe20000000000 */
[----:B------:R-:W-:Y:S01]  /*6ba0*/  IMAD R15, R4, R15, R25 ;  /* 0x0000000f040f7224 */ /* 0x000fe200078e0219 */
[----:B------:R-:W-:Y:S01]  /*6bb0*/  IABS R25, R9 ;  /* 0x0000000900197213 */ /* 0x000fe20000000000 */
[----:B------:R-:W-:Y:S02]  /*6bc0*/  @!P2 IMAD.IADD R16, R16, 0x1, -R4 ;  /* 0x000000011010a824 */ /* 0x000fe400078e0a04 */
[----:B------:R-:W-:Y:S01]  /*6bd0*/  IMAD.HI.U32 R14, R14, R24, RZ ;  /* 0x000000180e0e7227 */ /* 0x000fe200078e00ff */
[----:B------:R-:W-:-:S02]  /*6be0*/  ISETP.GT.U32.AND P4, PT, R4, R15, PT ;  /* 0x0000000f0400720c */ /* 0x000fc40003f84070 */
[C---:B------:R-:W-:Y:S01]  /*6bf0*/  ISETP.GT.U32.AND P2, PT, R4.reuse, R16, PT ;  /* 0x000000100400720c */ /* 0x040fe20003f44070 */
[----:B------:R-:W-:Y:S02]  /*6c00*/  IMAD.MOV R14, RZ, RZ, -R14 ;  /* 0x000000ffff0e7224 */ /* 0x000fe400078e0a0e */
[----:B------:R-:W-:Y:S02]  /*6c10*/  @!P5 IMAD.IADD R17, R17, 0x1, -R4 ;  /* 0x000000011111d824 */ /* 0x000fe400078e0a04 */
[----:B------:R-:W-:Y:S02]  /*6c20*/  IMAD R14, R4, R14, R24 ;  /* 0x0000000e040e7224 */ /* 0x000fe400078e0218 */
[----:B------:R-:W-:-:S04]  /*6c30*/  IMAD.MOV R6, RZ, RZ, -R6 ;  /* 0x000000ffff067224 */ /* 0x000fc800078e0a06 */
[--C-:B------:R-:W-:Y:S01]  /*6c40*/  @!P4 IMAD.IADD R15, R15, 0x1, -R4.reuse ;  /* 0x000000010f0fc824 */ /* 0x100fe200078e0a04 */
[----:B------:R-:W-:Y:S01]  /*6c50*/  ISETP.GT.U32.AND P6, PT, R4, R14, PT ;  /* 0x0000000e0400720c */ /* 0x000fe20003fc4070 */
[----:B------:R-:W-:Y:S01]  /*6c60*/  @!P2 IMAD.IADD R16, R16, 0x1, -R4 ;  /* 0x000000011010a824 */ /* 0x000fe200078e0a04 */
[----:B------:R-:W-:Y:S01]  /*6c70*/  ISETP.GT.U32.AND P5, PT, R0, R27, PT ;  /* 0x0000001b0000720c */ /* 0x000fe20003fa4070 */
[----:B------:R-:W-:Y:S01]  /*6c80*/  IMAD.HI.U32 R24, R13, R5, RZ ;  /* 0x000000050d187227 */ /* 0x000fe200078e00ff */
[----:B------:R-:W-:-:S03]  /*6c90*/  ISETP.GT.U32.AND P4, PT, R4, R15, PT ;  /* 0x0000000f0400720c */ /* 0x000fc60003f84070 */
[----:B------:R-:W-:Y:S02]  /*6ca0*/  IMAD.MOV R24, RZ, RZ, -R24 ;  /* 0x000000ffff187224 */ /* 0x000fe400078e0a18 */
[C---:B------:R-:W-:Y:S02]  /*6cb0*/  IMAD R6, R0.reuse, R6, R26 ;  /* 0x0000000600067224 */ /* 0x040fe400078e021a */
[----:B------:R-:W-:Y:S02]  /*6cc0*/  IMAD R5, R0, R24, R5 ;  /* 0x0000001800057224 */ /* 0x000fe400078e0205 */
[----:B------:R-:W-:-:S05]  /*6cd0*/  @!P6 IMAD.IADD R14, R14, 0x1, -R4 ;  /* 0x000000010e0ee824 */ /* 0x000fca00078e0a04 */
[----:B------:R-:W-:Y:S01]  /*6ce0*/  ISETP.GT.U32.AND P6, PT, R4, R14, PT ;  /* 0x0000000e0400720c */ /* 0x000fe20003fc4070 */
[----:B------:R-:W-:-:S12]  /*6cf0*/  @!P4 IMAD.IADD R15, R15, 0x1, -R4 ;  /* 0x000000010f0fc824 */ /* 0x000fd800078e0a04 */
[----:B------:R-:W-:Y:S02]  /*6d00*/  @!P6 IMAD.IADD R14, R14, 0x1, -R4 ;  /* 0x000000010e0ee824 */ /* 0x000fe400078e0a04 */
[----:B------:R-:W3:Y:S01]  /*6d10*/  LDL.LU R4, [R1+0x4cc] ;  /* 0x0004cc0001047983 */ /* 0x000ee20000300800 */
[----:B------:R-:W-:Y:S01]  /*6d20*/  ISETP.GT.U32.AND P2, PT, R0, R5, PT ;  /* 0x000000050000720c */ /* 0x000fe20003f44070 */
[----:B------:R-:W-:Y:S01]  /*6d30*/  @!P5 IMAD.IADD R27, R27, 0x1, -R0 ;  /* 0x000000011b1bd824 */ /* 0x000fe200078e0a00 */
[----:B------:R-:W-:Y:S01]  /*6d40*/  ISETP.GE.AND P6, PT, R22, RZ, PT ;  /* 0x000000ff1600720c */ /* 0x000fe20003fc6270 */
[----:B------:R-:W-:Y:S01]  /*6d50*/  IMAD.HI.U32 R24, R13, R28, RZ ;  /* 0x0000001c0d187227 */ /* 0x000fe200078e00ff */
[----:B------:R-:W-:Y:S01]  /*6d60*/  ISETP.GE.AND P5, PT, R29, RZ, PT ;  /* 0x000000ff1d00720c */ /* 0x000fe20003fa6270 */
[----:B------:R-:W4:Y:S02]  /*6d70*/  LDL.LU R22, [R1+0x4aac] ;  /* 0x004aac0001167983 */ /* 0x000f240000300800 */
[----:B------:R-:W-:Y:S01]  /*6d80*/  @!P0 IMAD.MOV R17, RZ, RZ, -R17 ;  /* 0x000000ffff118224 */ /* 0x000fe200078e0a11 */
[----:B------:R-:W-:Y:S01]  /*6d90*/  ISETP.GE.AND P0, PT, R23, RZ, PT ;  /* 0x000000ff1700720c */ /* 0x000fe20003f06270 */
[----:B------:R-:W-:-:S04]  /*6da0*/  IMAD.HI.U32 R26, R13, R25, RZ ;  /* 0x000000190d1a7227 */ /* 0x000fc800078e00ff */
[----:B------:R-:W-:Y:S02]  /*6db0*/  IMAD.MOV R24, RZ, RZ, -R24 ;  /* 0x000000ffff187224 */ /* 0x000fe400078e0a18 */
[----:B------:R-:W-:Y:S02]  /*6dc0*/  IMAD.MOV R26, RZ, RZ, -R26 ;  /* 0x000000ffff1a7224 */ /* 0x000fe400078e0a1a */
[C---:B------:R-:W-:Y:S02]  /*6dd0*/  IMAD R24, R0.reuse, R24, R28 ;  /* 0x0000001800187224 */ /* 0x040fe400078e021c */
[C---:B------:R-:W-:Y:S01]  /*6de0*/  IMAD R25, R0.reuse, R26, R25 ;  /* 0x0000001a00197224 */ /* 0x040fe200078e0219 */
[----:B------:R-:W-:Y:S01]  /*6df0*/  ISETP.GT.U32.AND P4, PT, R0, R6, PT ;  /* 0x000000060000720c */ /* 0x000fe20003f84070 */
[----:B------:R-:W-:Y:S01]  /*6e00*/  @!P2 IMAD.IADD R5, R5, 0x1, -R0 ;  /* 0x000000010505a824 */ /* 0x000fe200078e0a00 */
[----:B------:R-:W-:Y:S01]  /*6e10*/  ISETP.NE.AND P2, PT, R2, RZ, PT ;  /* 0x000000ff0200720c */ /* 0x000fe20003f45270 */
[----:B------:R-:W-:Y:S01]  /*6e20*/  @!P6 IMAD.MOV R16, RZ, RZ, -R16 ;  /* 0x000000ffff10e224 */ /* 0x000fe200078e0a10 */
[----:B------:R-:W5:Y:S01]  /*6e30*/  LDL.LU R28, [R1+0x4d4] ;  /* 0x0004d400011c7983 */ /* 0x000f620000300800 */
[----:B------:R-:W-:Y:S01]  /*6e40*/  @!P5 IMAD.MOV R14, RZ, RZ, -R14 ;  /* 0x000000ffff0ed224 */ /* 0x000fe200078e0a0e */
[----:B------:R-:W-:Y:S01]  /*6e50*/  ISETP.GT.U32.AND P5, PT, R0, R24, PT ;  /* 0x000000180000720c */ /* 0x000fe20003fa4070 */
[----:B------:R-:W-:Y:S01]  /*6e60*/  @!P0 IMAD.MOV R15, RZ, RZ, -R15 ;  /* 0x000000ffff0f8224 */ /* 0x000fe200078e0a0f */
[----:B------:R-:W4:Y:S04]  /*6e70*/  LDL.LU R23, [R1+0x4aa8] ;  /* 0x004aa80001177983 */ /* 0x000f280000300800 */
[----:B------:R-:W5:Y:S01]  /*6e80*/  LDL.LU R29, [R1+0x4aa4] ;  /* 0x004aa400011d7983 */ /* 0x000f620000300800 */
[----:B------:R-:W-:-:S06]  /*6e90*/  @!P4 IMAD.IADD R6, R6, 0x1, -R0 ;  /* 0x000000010606c824 */ /* 0x000fcc00078e0a00 */
[----:B------:R-:W-:Y:S01]  /*6ea0*/  @!P5 IMAD.IADD R24, R24, 0x1, -R0 ;  /* 0x000000011818d824 */ /* 0x000fe200078e0a00 */
[----:B------:R-:W-:Y:S02]  /*6eb0*/  ISETP.GE.AND P5, PT, R10, RZ, PT ;  /* 0x000000ff0a00720c */ /* 0x000fe40003fa6270 */
[----:B------:R-:W-:-:S13]  /*6ec0*/  ISETP.GT.U32.AND P6, PT, R0, R6, PT ;  /* 0x000000060000720c */ /* 0x000fda0003fc4070 */
[----:B------:R-:W-:Y:S01]  /*6ed0*/  @!P6 IMAD.IADD R6, R6, 0x1, -R0 ;  /* 0x000000010606e824 */ /* 0x000fe200078e0a00 */
[----:B------:R-:W-:Y:S01]  /*6ee0*/  ISETP.GE.AND P6, PT, R9, RZ, PT ;  /* 0x000000ff0900720c */ /* 0x000fe20003fc6270 */
[----:B---3--:R-:W-:Y:S01]  /*6ef0*/  IMAD.MOV.U32 R26, RZ, RZ, R4 ;  /* 0x000000ffff1a7224 */ /* 0x008fe200078e0004 */
[----:B------:R-:W-:-:S04]  /*6f00*/  LOP3.LUT R4, RZ, R2, RZ, 0x33, !PT ;  /* 0x00000002ff047212 */ /* 0x000fc800078e33ff */
[C---:B------:R-:W-:Y:S02]  /*6f10*/  SEL R17, R4.reuse, R17, !P2 ;  /* 0x0000001104117207 */ /* 0x040fe40005000000 */
[C---:B------:R-:W-:Y:S02]  /*6f20*/  SEL R16, R4.reuse, R16, !P2 ;  /* 0x0000001004107207 */ /* 0x040fe40005000000 */
[C---:B------:R-:W-:Y:S01]  /*6f30*/  SEL R15, R4.reuse, R15, !P2 ;  /* 0x0000000f040f7207 */ /* 0x040fe20005000000 */
[----:B------:R0:W-:Y:S01]  /*6f40*/  STL [R1+0x5a8], R17 ;  /* 0x0005a81101007387 */ /* 0x0001e20000100800 */
[----:B------:R-:W-:Y:S02]  /*6f50*/  SEL R4, R4, R14, !P2 ;  /* 0x0000000e04047207 */ /* 0x000fe40005000000 */
[----:B------:R-:W-:Y:S01]  /*6f60*/  IABS R2, R10 ;  /* 0x0000000a00027213 */ /* 0x000fe20000000000 */
[----:B0-----:R-:W3:Y:S04]  /*6f70*/  LDL.LU R17, [R1+0x4d0] ;  /* 0x0004d00001117983 */ /* 0x001ee80000300800 */
[----:B------:R0:W-:Y:S04]  /*6f80*/  STL [R1+0x5a4], R16 ;  /* 0x0005a41001007387 */ /* 0x0001e80000100800 */
[----:B0-----:R-:W3:Y:S04]  /*6f90*/  LDL.LU R16, [R1+0x490] ;  /* 0x0004900001107983 */ /* 0x001ee80000300800 */
[----:B------:R0:W-:Y:S04]  /*6fa0*/  STL [R1+0x5a0], R15 ;  /* 0x0005a00f01007387 */ /* 0x0001e80000100800 */
[----:B0-----:R-:W2:Y:S04]  /*6fb0*/  LDL.LU R15, [R1+0x39c] ;  /* 0x00039c00010f7983 */ /* 0x001ea80000300800 */
[----:B------:R0:W-:Y:S04]  /*6fc0*/  STL [R1+0x59c], R4 ;  /* 0x00059c0401007387 */ /* 0x0001e80000100800 */
[----:B------:R-:W4:Y:S04]  /*6fd0*/  LDL.LU R14, [R1+0x494] ;  /* 0x00049400010e7983 */ /* 0x000f280000300800 */
[----:B------:R-:W5:Y:S04]  /*6fe0*/  LDL.LU R10, [R1+0x18] ;  /* 0x00001800010a7983 */ /* 0x000f680000300800 */
[----:B------:R-:W3:Y:S01]  /*6ff0*/  LDL.LU R9, [R1+0x1c] ;  /* 0x00001c0001097983 */ /* 0x000ee20000300800 */
[----:B------:R-:W-:-:S02]  /*7000*/  ISETP.GT.U32.AND P4, PT, R0, R27, PT ;  /* 0x0000001b0000720c */ /* 0x000fc40003f84070 */
[----:B------:R-:W-:Y:S01]  /*7010*/  ISETP.GT.U32.AND P0, PT, R0, R5, PT ;  /* 0x000000050000720c */ /* 0x000fe20003f04070 */
[----:B0-----:R-:W-:-:S10]  /*7020*/  IMAD.HI.U32 R4, R13, R2, RZ ;  /* 0x000000020d047227 */ /* 0x001fd400078e00ff */
[--C-:B------:R-:W-:Y:S01]  /*7030*/  @!P4 IMAD.IADD R27, R27, 0x1, -R0.reuse ;  /* 0x000000011b1bc824 */ /* 0x100fe200078e0a00 */
[C---:B------:R-:W-:Y:S01]  /*7040*/  ISETP.GT.U32.AND P4, PT, R0.reuse, R25, PT ;  /* 0x000000190000720c */ /* 0x040fe20003f84070 */
[----:B------:R-:W-:Y:S02]  /*7050*/  @!P0 IMAD.IADD R5, R5, 0x1, -R0 ;  /* 0x0000000105058824 */ /* 0x000fe400078e0a00 */
[----:B------:R-:W-:Y:S02]  /*7060*/  @!P1 IMAD.MOV R27, RZ, RZ, -R27 ;  /* 0x000000ffff1b9224 */ /* 0x000fe400078e0a1b */
[----:B------:R-:W-:Y:S01]  /*7070*/  IMAD.MOV R4, RZ, RZ, -R4 ;  /* 0x000000ffff047224 */ /* 0x000fe200078e0a04 */
[----:B------:R-:W-:Y:S02]  /*7080*/  ISETP.GE.AND P2, PT, R7, RZ, PT ;  /* 0x000000ff0700720c */ /* 0x000fe40003f46270 */
[----:B------:R0:W-:Y:S01]  /*7090*/  STL [R1+0x3e8], R27 ;  /* 0x0003e81b01007387 */ /* 0x0001e20000100800 */
[----:B------:R-:W-:-:S04]  /*70a0*/  IMAD R4, R0, R4, R2 ;  /* 0x0000000400047224 */ /* 0x000fc800078e0202 */
[----:B------:R-:W-:Y:S01]  /*70b0*/  @!P4 IMAD.IADD R25, R25, 0x1, -R0 ;  /* 0x000000011919c824 */ /* 0x000fe200078e0a00 */
[----:B------:R-:W-:Y:S01]  /*70c0*/  ISETP.GT.U32.AND P4, PT, R0, R24, PT ;  /* 0x000000180000720c */ /* 0x000fe20003f84070 */
[----:B0-----:R-:W-:-:S04]  /*70d0*/  IMAD.MOV.U32 R27, RZ, RZ, R5 ;  /* 0x000000ffff1b7224 */ /* 0x001fc800078e0005 */
[----:B------:R-:W-:Y:S01]  /*70e0*/  @!P3 IMAD.MOV R27, RZ, RZ, -R27 ;  /* 0x000000ffff1bb224 */ /* 0x000fe200078e0a1b */
[----:B------:R-:W-:Y:S02]  /*70f0*/  ISETP.GT.U32.AND P3, PT, R0, R4, PT ;  /* 0x000000040000720c */ /* 0x000fe40003f64070 */
[----:B------:R-:W-:Y:S02]  /*7100*/  ISETP.GE.AND P0, PT, R8, RZ, PT ;  /* 0x000000ff0800720c */ /* 0x000fe40003f06270 */
[----:B------:R-:W-:Y:S01]  /*7110*/  ISETP.GT.U32.AND P1, PT, R0, R25, PT ;  /* 0x000000190000720c */ /* 0x000fe20003f24070 */
[----:B------:R-:W-:Y:S01]  /*7120*/  @!P2 IMAD.MOV R6, RZ, RZ, -R6 ;  /* 0x000000ffff06a224 */ /* 0x000fe200078e0a06 */
[----:B------:R-:W-:Y:S01]  /*7130*/  IABS R7, R11 ;  /* 0x0000000b00077213 */ /* 0x000fe20000000000 */
[----:B------:R-:W-:Y:S01]  /*7140*/  @!P4 IMAD.IADD R24, R24, 0x1, -R0 ;  /* 0x000000011818c824 */ /* 0x000fe200078e0a00 */
[----:B------:R-:W-:Y:S01]  /*7150*/  STL [R1+0x3e4], R27 ;  /* 0x0003e41b01007387 */ /* 0x000fe20000100800 */
[----:B------:R-:W-:-:S02]  /*7160*/  IABS R8, R12 ;  /* 0x0000000c00087213 */ /* 0x000fc40000000000 */
[----:B------:R-:W-:Y:S01]  /*7170*/  IMAD.HI.U32 R2, R13, R7, RZ ;  /* 0x000000070d027227 */ /* 0x000fe200078e00ff */
[----:B------:R0:W-:Y:S03]  /*7180*/  STL [R1+0x3e0], R6 ;  /* 0x0003e00601007387 */ /* 0x0001e60000100800 */
[----:B------:R-:W-:Y:S02]  /*7190*/  @!P3 IMAD.IADD R4, R4, 0x1, -R0 ;  /* 0x000000010404b824 */ /* 0x000fe400078e0a00 */
[----:B------:R-:W-:Y:S02]  /*71a0*/  IMAD.MOV R2, RZ, RZ, -R2 ;  /* 0x000000ffff027224 */ /* 0x000fe400078e0a02 */
[----:B0-----:R-:W-:Y:S02]  /*71b0*/  IMAD.MOV.U32 R6, RZ, RZ, R24 ;  /* 0x000000ffff067224 */ /* 0x001fe400078e0018 */
[----:B------:R-:W-:-:S02]  /*71c0*/  @!P1 IMAD.IADD R25, R25, 0x1, -R0 ;  /* 0x0000000119199824 */ /* 0x000fc400078e0a00 */
[----:B------:R-:W-:Y:S01]  /*71d0*/  @!P0 IMAD.MOV R6, RZ, RZ, -R6 ;  /* 0x000000ffff068224 */ /* 0x000fe200078e0a06 */
[----:B------:R-:W-:Y:S01]  /*71e0*/  ISETP.GT.U32.AND P0, PT, R0, R4, PT ;  /* 0x000000040000720c */ /* 0x000fe20003f04070 */
[----:B------:R-:W-:-:S04]  /*71f0*/  IMAD.HI.U32 R5, R13, R8, RZ ;  /* 0x000000080d057227 */ /* 0x000fc800078e00ff */
[----:B------:R-:W-:Y:S02]  /*7200*/  IMAD R7, R0, R2, R7 ;  /* 0x0000000200077224 */ /* 0x000fe400078e0207 */
[----:B------:R-:W-:Y:S02]  /*7210*/  IMAD.MOV.U32 R24, RZ, RZ, R25 ;  /* 0x000000ffff187224 */ /* 0x000fe400078e0019 */
[----:B------:R-:W-:Y:S01]  /*7220*/  IMAD.MOV R5, RZ, RZ, -R5 ;  /* 0x000000ffff057224 */ /* 0x000fe200078e0a05 */
[----:B------:R-:W-:Y:S01]  /*7230*/  ISETP.GE.AND P4, PT, R12, RZ, PT ;  /* 0x000000ff0c00720c */ /* 0x000fe20003f86270 */
[----:B------:R-:W-:Y:S01]  /*7240*/  @!P6 IMAD.MOV R24, RZ, RZ, -R24 ;  /* 0x000000ffff18e224 */ /* 0x000fe200078e0a18 */
[C---:B------:R-:W-:Y:S01]  /*7250*/  ISETP.GT.U32.AND P6, PT, R0.reuse, R7, PT ;  /* 0x000000070000720c */ /* 0x040fe20003fc4070 */
[----:B------:R-:W-:Y:S02]  /*7260*/  IMAD R8, R0, R5, R8 ;  /* 0x0000000500087224 */ /* 0x000fe400078e0208 */
[----:B------:R-:W-:-:S03]  /*7270*/  @!P0 IMAD.IADD R4, R4, 0x1, -R0 ;  /* 0x0000000104048824 */ /* 0x000fc600078e0a00 */
[----:B------:R-:W-:-:S07]  /*7280*/  ISETP.GT.U32.AND P0, PT, R0, R8, PT ;  /* 0x000000080000720c */ /* 0x000fce0003f04070 */
[----:B------:R-:W-:Y:S01]  /*7290*/  @!P6 IMAD.IADD R7, R7, 0x1, -R0 ;  /* 0x000000010707e824 */ /* 0x000fe200078e0a00 */
[----:B------:R-:W-:Y:S02]  /*72a0*/  ISETP.GE.AND P2, PT, R11, RZ, PT ;  /* 0x000000ff0b00720c */ /* 0x000fe40003f46270 */
[----:B------:R-:W-:-:S03]  /*72b0*/  IABS R5, R19 ;  /* 0x0000001300057213 */ /* 0x000fc60000000000 */
[--C-:B------:R-:W-:Y:S01]  /*72c0*/  @!P0 IMAD.IADD R8, R8, 0x1, -R0.reuse ;  /* 0x0000000108088824 */ /* 0x100fe200078e0a00 */
[----:B------:R-:W-:Y:S01]  /*72d0*/  ISETP.GT.U32.AND P0, PT, R0, R7, PT ;  /* 0x000000070000720c */ /* 0x000fe20003f04070 */
[----:B------:R0:W-:Y:S04]  /*72e0*/  STL [R1+0x45c], R6 ;  /* 0x00045c0601007387 */ /* 0x0001e80000100800 */
[----:B------:R2:W-:Y:S08]  /*72f0*/  STL [R1+0x458], R24 ;  /* 0x0004581801007387 */ /* 0x0005f00000100800 */
[----:B------:R-:W-:-:S04]  /*7300*/  @!P0 IMAD.IADD R7, R7, 0x1, -R0 ;  /* 0x0000000107078824 */ /* 0x000fc800078e0a00 */
[----:B------:R-:W-:-:S04]  /*7310*/  IMAD.MOV.U32 R25, RZ, RZ, R7 ;  /* 0x000000ffff197224 */ /* 0x000fc800078e0007 */
[----:B------:R-:W-:Y:S01]  /*7320*/  @!P2 IMAD.MOV R25, RZ, RZ, -R25 ;  /* 0x000000ffff19a224 */ /* 0x000fe200078e0a19 */
[----:B0-----:R-:W-:Y:S02]  /*7330*/  IABS R6, R18 ;  /* 0x0000001200067213 */ /* 0x001fe40000000000 */
[----:B------:R-:W-:Y:S02]  /*7340*/  IABS R2, R20 ;  /* 0x0000001400027213 */ /* 0x000fe40000000000 */
[----:B-----5:R-:W-:Y:S02]  /*7350*/  ISETP.GE.AND P1, PT, R10, RZ, PT ;  /* 0x000000ff0a00720c */ /* 0x020fe40003f26270 */
[----:B------:R-:W-:-:S05]  /*7360*/  IABS R10, R10 ;  /* 0x0000000a000a7213 */ /* 0x000fca0000000000 */
[----:B------:R-:W-:-:S04]  /*7370*/  IMAD.HI.U32 R12, R13, R10, RZ ;  /* 0x0000000a0d0c7227 */ /* 0x000fc800078e00ff */
[----:B------:R-:W-:-:S04]  /*7380*/  IMAD.MOV R12, RZ, RZ, -R12 ;  /* 0x000000ffff0c7224 */ /* 0x000fc800078e0a0c */
[C---:B------:R-:W-:Y:S01]  /*7390*/  IMAD R10, R0.reuse, R12, R10 ;  /* 0x0000000c000a7224 */ /* 0x040fe200078e020a */
[----:B---3--:R-:W-:Y:S02]  /*73a0*/  ISETP.GE.AND P3, PT, R9, RZ, PT ;  /* 0x000000ff0900720c */ /* 0x008fe40003f66270 */
[----:B------:R-:W-:Y:S02]  /*73b0*/  IABS R9, R9 ;  /* 0x0000000900097213 */ /* 0x000fe40000000000 */
[----:B------:R-:W-:-:S03]  /*73c0*/  ISETP.GT.U32.AND P6, PT, R0, R10, PT ;  /* 0x0000000a0000720c */ /* 0x000fc60003fc4070 */
[----:B------:R-:W-:-:S04]  /*73d0*/  IMAD.HI.U32 R11, R13, R9, RZ ;  /* 0x000000090d0b7227 */ /* 0x000fc800078e00ff */
[----:B--2---:R-:W-:Y:S02]  /*73e0*/  IMAD.MOV.U32 R24, RZ, RZ, R15 ;  /* 0x000000ffff187224 */ /* 0x004fe400078e000f */
[----:B------:R-:W-:Y:S02]  /*73f0*/  IMAD.MOV R11, RZ, RZ, -R11 ;  /* 0x000000ffff0b7224 */ /* 0x000fe400078e0a0b */
[----:B------:R-:W-:-:S04]  /*7400*/  IMAD.HI.U32 R12, R13, R5, RZ ;  /* 0x000000050d0c7227 */ /* 0x000fc800078e00ff */
[----:B------:R-:W-:Y:S02]  /*7410*/  IMAD.MOV.U32 R15, RZ, RZ, R4 ;  /* 0x000000ffff0f7224 */ /* 0x000fe400078e0004 */
[----:B------:R-:W-:Y:S02]  /*7420*/  @!P6 IMAD.IADD R10, R10, 0x1, -R0 ;  /* 0x000000010a0ae824 */ /* 0x000fe400078e0a00 */
[C---:B------:R-:W-:Y:S02]  /*7430*/  IMAD R9, R0.reuse, R11, R9 ;  /* 0x0000000b00097224 */ /* 0x040fe400078e0209 */
[----:B------:R-:W-:Y:S02]  /*7440*/  IMAD.MOV R12, RZ, RZ, -R12 ;  /* 0x000000ffff0c7224 */ /* 0x000fe400078e0a0c */
[----:B------:R-:W-:Y:S01]  /*7450*/  @!P5 IMAD.MOV R15, RZ, RZ, -R15 ;  /* 0x000000ffff0fd224 */ /* 0x000fe200078e0a0f */
[C---:B------:R-:W-:Y:S02]  /*7460*/  ISETP.GT.U32.AND P5, PT, R0.reuse, R8, PT ;  /* 0x000000080000720c */ /* 0x040fe40003fa4070 */
[C---:B------:R-:W-:Y:S01]  /*7470*/  ISETP.GT.U32.AND P6, PT, R0.reuse, R10, PT ;  /* 0x0000000a0000720c */ /* 0x040fe20003fc4070 */
[C---:B------:R-:W-:Y:S01]  /*7480*/  IMAD R5, R0.reuse, R12, R5 ;  /* 0x0000000c00057224 */ /* 0x040fe200078e0205 */
[----:B------:R-:W-:-:S02]  /*7490*/  ISETP.GT.U32.AND P0, PT, R0, R9, PT ;  /* 0x000000090000720c */ /* 0x000fc40003f04070 */
[----:B------:R-:W-:-:S05]  /*74a0*/  IABS R12, R21 ;  /* 0x00000015000c7213 */ /* 0x000fca0000000000 */
[----:B------:R-:W-:Y:S01]  /*74b0*/  IMAD.HI.U32 R7, R13, R12, RZ ;  /* 0x0000000c0d077227 */ /* 0x000fe200078e00ff */
[----:B------:R-:W-:Y:S03]  /*74c0*/  STL [R1+0x454], R15 ;  /* 0x0004540f01007387 */ /* 0x000fe60000100800 */
[----:B------:R-:W-:Y:S02]  /*74d0*/  IMAD.MOV R7, RZ, RZ, -R7 ;  /* 0x000000ffff077224 */ /* 0x000fe400078e0a07 */
[--C-:B------:R-:W-:Y:S02]  /*74e0*/  @!P5 IMAD.IADD R8, R8, 0x1, -R0.reuse ;  /* 0x000000010808d824 */ /* 0x100fe400078e0a00 */
[--C-:B------:R-:W-:Y:S01]  /*74f0*/  @!P6 IMAD.IADD R10, R10, 0x1, -R0.reuse ;  /* 0x000000010a0ae824 */ /* 0x100fe200078e0a00 */
[----:B------:R0:W-:Y:S01]  /*7500*/  STL [R1+0x450], R25 ;  /* 0x0004501901007387 */ /* 0x0001e20000100800 */
[----:B------:R-:W-:Y:S01]  /*7510*/  @!P0 IMAD.IADD R9, R9, 0x1, -R0 ;  /* 0x0000000109098824 */ /* 0x000fe200078e0a00 */
[----:B------:R-:W-:Y:S01]  /*7520*/  ISETP.GE.AND P0, PT, R18, RZ, PT ;  /* 0x000000ff1200720c */ /* 0x000fe20003f06270 */
[----:B------:R-:W-:Y:S01]  /*7530*/  IMAD R7, R0, R7, R12 ;  /* 0x0000000700077224 */ /* 0x000fe200078e020c */
[----:B------:R-:W2:Y:S01]  /*7540*/  LDL.LU R18, [R1] ;  /* 0x0000000001127983 */ /* 0x000ea20000300800 */
[----:B------:R-:W-:-:S02]  /*7550*/  IMAD.MOV.U32 R12, RZ, RZ, R10 ;  /* 0x000000ffff0c7224 */ /* 0x000fc400078e000a */
[----:B0-----:R-:W-:Y:S02]  /*7560*/  IMAD.MOV.U32 R25, RZ, RZ, R8 ;  /* 0x000000ffff197224 */ /* 0x001fe400078e0008 */
[----:B------:R-:W-:Y:S02]  /*7570*/  @!P1 IMAD.MOV R12, RZ, RZ, -R12 ;  /* 0x000000ffff0c9224 */ /* 0x000fe400078e0a0c */
[----:B------:R-:W-:-:S05]  /*7580*/  @!P4 IMAD.MOV R25, RZ, RZ, -R25 ;  /* 0x000000ffff19c224 */ /* 0x000fca00078e0a19 */
[----:B------:R0:W-:Y:S04]  /*7590*/  STL [R1+0x44c], R25 ;  /* 0x00044c1901007387 */ /* 0x0001e80000100800 */
[----:B------:R1:W-:Y:S04]  /*75a0*/  STL [R1+0x448], R12 ;  /* 0x0004480c01007387 */ /* 0x0003e80000100800 */
[----:B0-----:R-:W3:Y:S01]  /*75b0*/  LDL.LU R25, [R1+0x4] ;  /* 0x0000040001197983 */ /* 0x001ee20000300800 */
[----:B------:R-:W-:-:S04]  /*75c0*/  IMAD.HI.U32 R11, R13, R2, RZ ;  /* 0x000000020d0b7227 */ /* 0x000fc800078e00ff */
[----:B------:R-:W-:-:S04]  /*75d0*/  IMAD.MOV R11, RZ, RZ, -R11 ;  /* 0x000000ffff0b7224 */ /* 0x000fc800078e0a0b */
[----:B------:R-:W-:-:S05]  /*75e0*/  IMAD R2, R0, R11, R2 ;  /* 0x0000000b00027224 */ /* 0x000fca00078e0202 */
[----:B------:R-:W-:-:S13]  /*75f0*/  ISETP.GT.U32.AND P6, PT, R0, R2, PT ;  /* 0x000000020000720c */ /* 0x000fda0003fc4070 */
[----:B------:R-:W-:-:S05]  /*7600*/  @!P6 IMAD.IADD R2, R2, 0x1, -R0 ;  /* 0x000000010202e824 */ /* 0x000fca00078e0a00 */
[----:B------:R-:W-:-:S13]  /*7610*/  ISETP.GT.U32.AND P4, PT, R0, R2, PT ;  /* 0x000000020000720c */ /* 0x000fda0003f84070 */
[----:B------:R-:W-:Y:S01]  /*7620*/  @!P4 IMAD.IADD R2, R2, 0x1, -R0 ;  /* 0x000000010202c824 */ /* 0x000fe200078e0a00 */
[----:B------:R-:W-:Y:S02]  /*7630*/  ISETP.GE.AND P4, PT, R20, RZ, PT ;  /* 0x000000ff1400720c */ /* 0x000fe40003f86270 */
[----:B------:R-:W5:Y:S01]  /*7640*/  LDL.LU R20, [R1+0x8] ;  /* 0x0000080001147983 */ /* 0x000f620000300800 */
[----:B----4-:R-:W-:Y:S02]  /*7650*/  IMAD.MOV.U32 R27, RZ, RZ, R14 ;  /* 0x000000ffff1b7224 */ /* 0x010fe400078e000e */
[----:B------:R-:W-:-:S04]  /*7660*/  IMAD.HI.U32 R14, R13, R6, RZ ;  /* 0x000000060d0e7227 */ /* 0x000fc800078e00ff */
[----:B------:R-:W-:-:S04]  /*7670*/  IMAD.MOV R14, RZ, RZ, -R14 ;  /* 0x000000ffff0e7224 */ /* 0x000fc800078e0a0e */
[----:B------:R-:W-:-:S05]  /*7680*/  IMAD R6, R0, R14, R6 ;  /* 0x0000000e00067224 */ /* 0x000fca00078e0206 */
[C---:B------:R-:W-:Y:S02]  /*7690*/  ISETP.GT.U32.AND P2, PT, R0.reuse, R6, PT ;  /* 0x000000060000720c */ /* 0x040fe40003f44070 */
[----:B------:R-:W-:-:S11]  /*76a0*/  ISETP.GT.U32.AND P5, PT, R0, R5, PT ;  /* 0x000000050000720c */ /* 0x000fd60003fa4070 */
[--C-:B------:R-:W-:Y:S01]  /*76b0*/  @!P2 IMAD.IADD R6, R6, 0x1, -R0.reuse ;  /* 0x000000010606a824 */ /* 0x100fe200078e0a00 */
[----:B------:R-:W-:Y:S01]  /*76c0*/  ISETP.GT.U32.AND P2, PT, R0, R9, PT ;  /* 0x000000090000720c */ /* 0x000fe20003f44070 */
[----:B------:R-:W-:-:S03]  /*76d0*/  @!P5 IMAD.IADD R5, R5, 0x1, -R0 ;  /* 0x000000010505d824 */ /* 0x000fc600078e0a00 */
[----:B------:R-:W-:Y:S02]  /*76e0*/  ISETP.GT.U32.AND P5, PT, R0, R6, PT ;  /* 0x000000060000720c */ /* 0x000fe40003fa4070 */
[----:B------:R-:W-:-:S07]  /*76f0*/  IABS R4, R23 ;  /* 0x0000001700047213 */ /* 0x000fce0000000000 */
[----:B------:R-:W-:Y:S01]  /*7700*/  @!P2 IMAD.IADD R9, R9, 0x1, -R0 ;  /* 0x000000010909a824 */ /* 0x000fe200078e0a00 */
[----:B------:R-:W-:-:S03]  /*7710*/  IABS R11, R22 ;  /* 0x00000016000b7213 */ /* 0x000fc60000000000 */
[----:B------:R-:W-:Y:S02]  /*7720*/  @!P3 IMAD.MOV R9, RZ, RZ, -R9 ;  /* 0x000000ffff09b224 */ /* 0x000fe400078e0a09 */
[----:B------:R-:W-:Y:S01]  /*7730*/  @!P5 IMAD.IADD R6, R6, 0x1, -R0 ;  /* 0x000000010606d824 */ /* 0x000fe200078e0a00 */
[----:B------:R-:W-:Y:S02]  /*7740*/  ISETP.GE.AND P5, PT, R19, RZ, PT ;  /* 0x000000ff1300720c */ /* 0x000fe40003fa6270 */
[----:B------:R-:W-:Y:S01]  /*7750*/  STL [R1+0x3c4], R9 ;  /* 0x0003c40901007387 */ /* 0x000fe20000100800 */
[----:B------:R-:W-:Y:S01]  /*7760*/  ISETP.GT.U32.AND P6, PT, R0, R5, PT ;  /* 0x000000050000720c */ /* 0x000fe20003fc4070 */
[C---:B------:R-:W-:Y:S02]  /*7770*/  IMAD.HI.U32 R14, R13.reuse, R4, RZ ;  /* 0x000000040d0e7227 */ /* 0x040fe400078e00ff */
[----:B------:R-:W4:Y:S02]  /*7780*/  LDL.LU R19, [R1+0xc] ;  /* 0x00000c0001137983 */ /* 0x000f240000300800 */
[----:B------:R-:W-:-:S04]  /*7790*/  IMAD.HI.U32 R15, R13, R11, RZ ;  /* 0x0000000b0d0f7227 */ /* 0x000fc800078e00ff */
[----:B------:R-:W-:Y:S02]  /*77a0*/  IMAD.MOV R14, RZ, RZ, -R14 ;  /* 0x000000ffff0e7224 */ /* 0x000fe400078e0a0e */
[----:B------:R-:W-:Y:S02]  /*77b0*/  IMAD.MOV R15, RZ, RZ, -R15 ;  /* 0x000000ffff0f7224 */ /* 0x000fe400078e0a0f */
[C---:B------:R-:W-:Y:S02]  /*77c0*/  IMAD R4, R0.reuse, R14, R4 ;  /* 0x0000000e00047224 */ /* 0x040fe400078e0204 */
[C---:B------:R-:W-:Y:S02]  /*77d0*/  IMAD R11, R0.reuse, R15, R11 ;  /* 0x0000000f000b7224 */ /* 0x040fe400078e020b */
[----:B------:R-:W-:Y:S01]  /*77e0*/  @!P6 IMAD.IADD R5, R5, 0x1, -R0 ;  /* 0x000000010505e824 */ /* 0x000fe200078e0a00 */
[C---:B------:R-:W-:Y:S02]  /*77f0*/  ISETP.GT.U32.AND P6, PT, R0.reuse, R4, PT ;  /* 0x000000040000720c */ /* 0x040fe40003fc4070 */
[----:B------:R-:W-:-:S02]  /*7800*/  ISETP.GT.U32.AND P2, PT, R0, R11, PT ;  /* 0x0000000b0000720c */ /* 0x000fc40003f44070 */
[----:B------:R-:W-:Y:S02]  /*7810*/  ISETP.GT.U32.AND P1, PT, R0, R7, PT ;  /* 0x000000070000720c */ /* 0x000fe40003f24070 */
[----:B------:R-:W-:Y:S01]  /*7820*/  IABS R10, R29 ;  /* 0x0000001d000a7213 */ /* 0x000fe20000000000 */
[----:B------:R-:W-:Y:S02]  /*7830*/  IMAD.MOV.U32 R15, RZ, RZ, R6 ;  /* 0x000000ffff0f7224 */ /* 0x000fe400078e0006 */
[----:B------:R-:W-:Y:S02]  /*7840*/  IMAD.MOV.U32 R6, RZ, RZ, R5 ;  /* 0x000000ffff067224 */ /* 0x000fe400078e0005 */
[----:B-1----:R-:W-:-:S04]  /*7850*/  IMAD.HI.U32 R12, R13, R10, RZ ;  /* 0x0000000a0d0c7227 */ /* 0x002fc800078e00ff */
[--C-:B------:R-:W-:Y:S02]  /*7860*/  @!P6 IMAD.IADD R4, R4, 0x1, -R0.reuse ;  /* 0x000000010404e824 */ /* 0x100fe400078e0a00 */
[--C-:B------:R-:W-:Y:S02]  /*7870*/  @!P2 IMAD.IADD R11, R11, 0x1, -R0.reuse ;  /* 0x000000010b0ba824 */ /* 0x100fe400078e0a00 */
[----:B------:R-:W-:Y:S01]  /*7880*/  @!P1 IMAD.IADD R7, R7, 0x1, -R0 ;  /* 0x0000000107079824 */ /* 0x000fe200078e0a00 */
[C---:B------:R-:W-:Y:S01]  /*7890*/  ISETP.GT.U32.AND P6, PT, R0.reuse, R4, PT ;  /* 0x000000040000720c */ /* 0x040fe20003fc4070 */
[----:B------:R-:W-:Y:S01]  /*78a0*/  @!P0 IMAD.MOV R15, RZ, RZ, -R15 ;  /* 0x000000ffff0f8224 */ /* 0x000fe200078e0a0f */
[C---:B------:R-:W-:Y:S01]  /*78b0*/  ISETP.GT.U32.AND P0, PT, R0.reuse, R11, PT ;  /* 0x0000000b0000720c */ /* 0x040fe20003f04070 */
[----:B------:R-:W-:Y:S01]  /*78c0*/  IMAD.MOV R12, RZ, RZ, -R12 ;  /* 0x000000ffff0c7224 */ /* 0x000fe200078e0a0c */
[----:B------:R-:W-:Y:S01]  /*78d0*/  ISETP.GT.U32.AND P3, PT, R0, R7, PT ;  /* 0x000000070000720c */ /* 0x000fe20003f64070 */
[----:B------:R-:W-:-:S02]  /*78e0*/  @!P5 IMAD.MOV R6, RZ, RZ, -R6 ;  /* 0x000000ffff06d224 */ /* 0x000fc400078e0a06 */
[----:B------:R-:W-:Y:S01]  /*78f0*/  @!P4 IMAD.MOV R2, RZ, RZ, -R2 ;  /* 0x000000ffff02c224 */ /* 0x000fe200078e0a02 */
[----:B------:R-:W-:Y:S01]  /*7900*/  ISETP.GE.AND P1, PT, R21, RZ, PT ;  /* 0x000000ff1500720c */ /* 0x000fe20003f26270 */
[C---:B------:R-:W-:Y:S01]  /*7910*/  IMAD R10, R0.reuse, R12, R10 ;  /* 0x0000000c000a7224 */ /* 0x040fe200078e020a */
[----:B------:R0:W-:Y:S04]  /*7920*/  STL [R1+0x3c0], R15 ;  /* 0x0003c00f01007387 */ /* 0x0001e80000100800 */
[----:B------:R-:W-:Y:S01]  /*7930*/  STL [R1+0x3bc], R6 ;  /* 0x0003bc0601007387 */ /* 0x000fe20000100800 */
[----:B------:R-:W-:-:S03]  /*7940*/  ISETP.GT.U32.AND P5, PT, R0, R10, PT ;  /* 0x0000000a0000720c */ /* 0x000fc60003fa4070 */
[----:B------:R-:W-:Y:S04]  /*7950*/  STL [R1+0x3b8], R2 ;  /* 0x0003b80201007387 */ /* 0x000fe80000100800 */
[----:B0-----:R-:W4:Y:S01]  /*7960*/  LDL.LU R15, [R1+0x3c] ;  /* 0x00003c00010f7983 */ /* 0x001f220000300800 */
[--C-:B------:R-:W-:Y:S02]  /*7970*/  @!P6 IMAD.IADD R4, R4, 0x1, -R0.reuse ;  /* 0x000000010404e824 */ /* 0x100fe400078e0a00 */
[--C-:B------:R-:W-:Y:S01]  /*7980*/  @!P0 IMAD.IADD R11, R11, 0x1, -R0.reuse ;  /* 0x000000010b0b8824 */ /* 0x100fe200078e0a00 */
[----:B------:R-:W-:Y:S01]  /*7990*/  ISETP.GE.AND P0, PT, R29, RZ, PT ;  /* 0x000000ff1d00720c */ /* 0x000fe20003f06270 */
[----:B------:R-:W-:-:S04]  /*79a0*/  @!P3 IMAD.IADD R7, R7, 0x1, -R0 ;  /* 0x000000010707b824 */ /* 0x000fc800078e0a00 */
[----:B------:R-:W-:Y:S02]  /*79b0*/  @!P1 IMAD.MOV R7, RZ, RZ, -R7 ;  /* 0x000000ffff079224 */ /* 0x000fe400078e0a07 */
[----:B------:R-:W-:Y:S01]  /*79c0*/  @!P5 IMAD.IADD R10, R10, 0x1, -R0 ;  /* 0x000000010a0ad824 */ /* 0x000fe200078e0a00 */
[----:B------:R-:W-:Y:S02]  /*79d0*/  ISETP.GE.AND P2, PT, R22, RZ, PT ;  /* 0x000000ff1600720c */ /* 0x000fe40003f46270 */
[----:B------:R-:W-:-:S11]  /*79e0*/  ISETP.GE.AND P4, PT, R23, RZ, PT ;  /* 0x000000ff1700720c */ /* 0x000fd60003f86270 */
[----:B------:R-:W-:Y:S02]  /*79f0*/  @!P2 IMAD.MOV R11, RZ, RZ, -R11 ;  /* 0x000000ffff0ba224 */ /* 0x000fe400078e0a0b */
[----:B------:R-:W-:Y:S01]  /*7a00*/  @!P4 IMAD.MOV R4, RZ, RZ, -R4 ;  /* 0x000000ffff04c224 */ /* 0x000fe200078e0a04 */
[----:B--2---:R-:W-:Y:S02]  /*7a10*/  IABS R8, R18 ;  /* 0x0000001200087213 */ /* 0x004fe40000000000 */
[----:B------:R-:W-:Y:S02]  /*7a20*/  ISETP.GE.AND P6, PT, R18, RZ, PT ;  /* 0x000000ff1200720c */ /* 0x000fe40003fc6270 */
[----:B------:R-:W2:Y:S04]  /*7a30*/  LDL.LU R18, [R1+0x40] ;  /* 0x0000400001127983 */ /* 0x000ea80000300800 */
[----:B------:R-:W2:Y:S04]  /*7a40*/  LDL.LU R29, [R1+0x10] ;  /* 0x00001000011d7983 */ /* 0x000ea80000300800 */
[----:B------:R-:W-:Y:S01]  /*7a50*/  STL [R1+0x3b4], R7 ;  /* 0x0003b40701007387 */ /* 0x000fe20000100800 */
[----:B---3--:R-:W-:-:S02]  /*7a60*/  IABS R5, R25 ;  /* 0x0000001900057213 */ /* 0x008fc40000000000 */
[----:B------:R-:W-:Y:S02]  /*7a70*/  ISETP.GE.AND P5, PT, R25, RZ, PT ;  /* 0x000000ff1900720c */ /* 0x000fe40003fa6270 */
[----:B------:R-:W3:Y:S04]  /*7a80*/  LDL.LU R25, [R1+0x14] ;  /* 0x0000140001197983 */ /* 0x000ee80000300800 */
[----:B------:R-:W3:Y:S04]  /*7a90*/  LDL.LU R21, [R1+0x20] ;  /* 0x0000200001157983 */ /* 0x000ee80000300800 */
[----:B------:R-:W-:Y:S04]  /*7aa0*/  STL [R1+0x3b0], R11 ;  /* 0x0003b00b01007387 */ /* 0x000fe80000100800 */
[----:B------:R0:W-:Y:S04]  /*7ab0*/  STL [R1+0x3ac], R4 ;  /* 0x0003ac0401007387 */ /* 0x0001e80000100800 */
[----:B------:R-:W3:Y:S01]  /*7ac0*/  LDL.LU R23, [R1+0x24] ;  /* 0x0000240001177983 */ /* 0x000ee20000300800 */
[----:B------:R-:W-:-:S04]  /*7ad0*/  IMAD.HI.U32 R14, R13, R8, RZ ;  /* 0x000000080d0e7227 */ /* 0x000fc800078e00ff */
[----:B------:R-:W-:-:S04]  /*7ae0*/  IMAD.MOV R14, RZ, RZ, -R14 ;  /* 0x000000ffff0e7224 */ /* 0x000fc800078e0a0e */
[----:B------:R-:W-:-:S05]  /*7af0*/  IMAD R8, R0, R14, R8 ;  /* 0x0000000e00087224 */ /* 0x000fca00078e0208 */
[----:B------:R-:W-:-:S13]  /*7b00*/  ISETP.GT.U32.AND P3, PT, R0, R8, PT ;  /* 0x000000080000720c */ /* 0x000fda0003f64070 */
[----:B------:R-:W-:Y:S01]  /*7b10*/  @!P3 IMAD.IADD R8, R8, 0x1, -R0 ;  /* 0x000000010808b824 */ /* 0x000fe200078e0a00 */
[----:B------:R-:W-:-:S13]  /*7b20*/  ISETP.GT.U32.AND P3, PT, R0, R10, PT ;  /* 0x0000000a0000720c */ /* 0x000fda0003f64070 */
[----:B------:R-:W-:-:S04]  /*7b30*/  @!P3 IMAD.IADD R10, R10, 0x1, -R0 ;  /* 0x000000010a0ab824 */ /* 0x000fc800078e0a00 */
[----:B0-----:R-:W-:-:S04]  /*7b40*/  IMAD.MOV.U32 R4, RZ, RZ, R10 ;  /* 0x000000ffff047224 */ /* 0x001fc800078e000a */
[----:B------:R-:W-:Y:S01]  /*7b50*/  @!P0 IMAD.MOV R4, RZ, RZ, -R4 ;  /* 0x000000ffff048224 */ /* 0x000fe200078e0a04 */
[----:B-----5:R-:W-:Y:S02]  /*7b60*/  IABS R6, R20 ;  /* 0x0000001400067213 */ /* 0x020fe40000000000 */
[----:B------:R-:W-:Y:S02]  /*7b70*/  ISETP.GE.AND P4, PT, R20, RZ, PT ;  /* 0x000000ff1400720c */ /* 0x000fe40003f86270 */
[----:B------:R-:W-:Y:S04]  /*7b80*/  STL [R1+0x444], R4 ;  /* 0x0004440401007387 */ /* 0x000fe80000100800 */
[----:B------:R-:W5:Y:S01]  /*7b90*/  LDL.LU R20, [R1+0x28] ;  /* 0x0000280001147983 */ /* 0x000f620000300800 */
[----:B------:R-:W-:Y:S01]  /*7ba0*/  IMAD.HI.U32 R2, R13, R5, RZ ;  /* 0x000000050d027227 */ /* 0x000fe200078e00ff */
[----:B------:R-:W-:-:S02]  /*7bb0*/  ISETP.GT.U32.AND P1, PT, R0, R8, PT ;  /* 0x000000080000720c */ /* 0x000fc40003f24070 */
[----:B------:R-:W5:Y:S01]  /*7bc0*/  LDL.LU R22, [R1+0x2c] ;  /* 0x00002c0001167983 */ /* 0x000f620000300800 */
[----:B------:R-:W-:-:S04]  /*7bd0*/  IMAD.MOV R2, RZ, RZ, -R2 ;  /* 0x000000ffff027224 */ /* 0x000fc800078e0a02 */
[----:B------:R-:W-:-:S05]  /*7be0*/  IMAD R5, R0, R2, R5 ;  /* 0x0000000200057224 */ /* 0x000fca00078e0205 */
[----:B------:R-:W-:Y:S01]  /*7bf0*/  ISETP.GT.U32.AND P2, PT, R0, R5, PT ;  /* 0x000000050000720c */ /* 0x000fe20003f44070 */
[----:B------:R-:W-:-:S04]  /*7c00*/  IMAD.HI.U32 R2, R13, R6, RZ ;  /* 0x000000060d027227 */ /* 0x000fc800078e00ff */
[----:B------:R-:W-:Y:S02]  /*7c10*/  IMAD.MOV R2, RZ, RZ, -R2 ;  /* 0x000000ffff027224 */ /* 0x000fe400078e0a02 */
[----:B------:R-:W-:Y:S01]  /*7c20*/  @!P1 IMAD.IADD R8, R8, 0x1, -R0 ;  /* 0x0000000108089824 */ /* 0x000fe200078e0a00 */
[----:B----4-:R-:W-:-:S05]  /*7c30*/  IABS R9, R19 ;  /* 0x0000001300097213 */ /* 0x010fca0000000000 */
[----:B------:R-:W-:Y:S02]  /*7c40*/  @!P2 IMAD.IADD R5, R5, 0x1, -R0 ;  /* 0x000000010505a824 */ /* 0x000fe400078e0a00 */
[----:B------:R-:W-:-:S03]  /*7c50*/  IMAD.HI.U32 R7, R13, R9, RZ ;  /* 0x000000090d077227 */ /* 0x000fc600078e00ff */
[C---:B------:R-:W-:Y:S01]  /*7c60*/  ISETP.GT.U32.AND P0, PT, R0.reuse, R5, PT ;  /* 0x000000050000720c */ /* 0x040fe20003f04070 */
[----:B------:R-:W-:Y:S02]  /*7c70*/  IMAD.MOV R7, RZ, RZ, -R7 ;  /* 0x000000ffff077224 */ /* 0x000fe400078e0a07 */
[C---:B------:R-:W-:Y:S02]  /*7c80*/  IMAD R6, R0.reuse, R2, R6 ;  /* 0x0000000200067224 */ /* 0x040fe400078e0206 */
[----:B------:R-:W-:Y:S02]  /*7c90*/  IMAD.MOV.U32 R14, RZ, RZ, R8 ;  /* 0x000000ffff0e7224 */ /* 0x000fe400078e0008 */
[C---:B------:R-:W-:Y:S02]  /*7ca0*/  IMAD R9, R0.reuse, R7, R9 ;  /* 0x0000000700097224 */ /* 0x040fe400078e0209 */
[----:B------:R-:W-:Y:S01]  /*7cb0*/  @!P6 IMAD.MOV R14, RZ, RZ, -R14 ;  /* 0x000000ffff0ee224 */ /* 0x000fe200078e0a0e */
[----:B------:R-:W-:-:S03]  /*7cc0*/  ISETP.GT.U32.AND P6, PT, R0, R6, PT ;  /* 0x000000060000720c */ /* 0x000fc60003fc4070 */
[----:B------:R-:W-:Y:S01]  /*7cd0*/  @!P0 IMAD.IADD R5, R5, 0x1, -R0 ;  /* 0x0000000105058824 */ /* 0x000fe200078e0a00 */
[----:B------:R-:W-:-:S09]  /*7ce0*/  ISETP.GT.U32.AND P0, PT, R0, R9, PT ;  /* 0x000000090000720c */ /* 0x000fd20003f04070 */
[----:B------:R-:W-:-:S04]  /*7cf0*/  @!P6 IMAD.IADD R6, R6, 0x1, -R0 ;  /* 0x000000010606e824 */ /* 0x000fc800078e0a00 */
[----:B------:R-:W-:Y:S01]  /*7d00*/  @!P0 IMAD.IADD R9, R9, 0x1, -R0 ;  /* 0x0000000109098824 */ /* 0x000fe200078e0a00 */
[----:B------:R-:W-:Y:S02]  /*7d10*/  ISETP.GT.U32.AND P0, PT, R0, R6, PT ;  /* 0x000000060000720c */ /* 0x000fe40003f04070 */
[----:B------:R-:W-:-:S11]  /*7d20*/  ISETP.GE.AND P3, PT, R19, RZ, PT ;  /* 0x000000ff1300720c */ /* 0x000fd60003f66270 */
[----:B------:R-:W-:Y:S01]  /*7d30*/  @!P0 IMAD.IADD R6, R6, 0x1, -R0 ;  /* 0x0000000106068824 */ /* 0x000fe200078e0a00 */
[----:B------:R-:W-:Y:S02]  /*7d40*/  IABS R10, R15 ;  /* 0x0000000f000a7213 */ /* 0x000fe40000000000 */
[----:B------:R-:W-:Y:S01]  /*7d50*/  ISETP.GE.AND P1, PT, R15, RZ, PT ;  /* 0x000000ff0f00720c */ /* 0x000fe20003f26270 */
[----:B------:R-:W-:Y:S02]  /*7d60*/  IMAD.MOV.U32 R15, RZ, RZ, R5 ;  /* 0x000000ffff0f7224 */ /* 0x000fe400078e0005 */
[----:B------:R-:W-:-:S04]  /*7d70*/  IMAD.HI.U32 R12, R13, R10, RZ ;  /* 0x0000000a0d0c7227 */ /* 0x000fc800078e00ff */
[----:B------:R-:W-:Y:S02]  /*7d80*/  IMAD.MOV R12, RZ, RZ, -R12 ;  /* 0x000000ffff0c7224 */ /* 0x000fe400078e0a0c */
[----:B------:R-:W-:Y:S02]  /*7d90*/  @!P5 IMAD.MOV R15, RZ, RZ, -R15 ;  /* 0x000000ffff0fd224 */ /* 0x000fe400078e0a0f */
[C---:B------:R-:W-:Y:S01]  /*7da0*/  IMAD R10, R0.reuse, R12, R10 ;  /* 0x0000000c000a7224 */ /* 0x040fe200078e020a */
[----:B------:R-:W-:-:S04]  /*7db0*/  ISETP.GT.U32.AND P5, PT, R0, R9, PT ;  /* 0x000000090000720c */ /* 0x000fc80003fa4070 */
[----:B------:R-:W-:-:S09]  /*7dc0*/  ISETP.GT.U32.AND P6, PT, R0, R10, PT ;  /* 0x0000000a0000720c */ /* 0x000fd20003fc4070 */
[----:B------:R-:W-:-:S04]  /*7dd0*/  @!P5 IMAD.IADD R9, R9, 0x1, -R0 ;  /* 0x000000010909d824 */ /* 0x000fc800078e0a00 */
[----:B------:R-:W-:-:S05]  /*7de0*/  @!P6 IMAD.IADD R10, R10, 0x1, -R0 ;  /* 0x000000010a0ae824 */ /* 0x000fca00078e0a00 */
[----:B------:R-:W-:Y:S01]  /*7df0*/  ISETP.GT.U32.AND P6, PT, R0, R10, PT ;  /* 0x0000000a0000720c */ /* 0x000fe20003fc4070 */
[----:B------:R-:W-:-:S12]  /*7e00*/  @!P3 IMAD.MOV R9, RZ, RZ, -R9 ;  /* 0x000000ffff09b224 */ /* 0x000fd800078e0a09 */
[----:B------:R-:W-:Y:S01]  /*7e10*/  @!P6 IMAD.IADD R10, R10, 0x1, -R0 ;  /* 0x000000010a0ae824 */ /* 0x000fe200078e0a00 */
[----:B--2---:R-:W-:Y:S01]  /*7e20*/  IABS R7, R29 ;  /* 0x0000001d00077213 */ /* 0x004fe20000000000 */
[----:B------:R0:W-:Y:S01]  /*7e30*/  STL [R1+0x4aa0], R29 ;  /* 0x004aa01d01007387 */ /* 0x0001e20000100800 */
[----:B------:R-:W-:Y:S02]  /*7e40*/  ISETP.GE.AND P2, PT, R18, RZ, PT ;  /* 0x000000ff1200720c */ /* 0x000fe40003f46270 */
[----:B------:R-:W-:Y:S01]  /*7e50*/  IABS R11, R18 ;  /* 0x00000012000b7213 */ /* 0x000fe20000000000 */
[----:B------:R1:W-:Y:S04]  /*7e60*/  STL [R1+0x440], R14 ;  /* 0x0004400e01007387 */ /* 0x0003e80000100800 */
[----:B------:R-:W2:Y:S01]  /*7e70*/  LDL.LU R19, [R1+0x30] ;  /* 0x0000300001137983 */ /* 0x000ea20000300800 */
[----:B0-----:R-:W-:-:S03]  /*7e80*/  IMAD.MOV.U32 R29, RZ, RZ, R6 ;  /* 0x000000ffff1d7224 */ /* 0x001fc600078e0006 */
[----:B------:R-:W4:Y:S01]  /*7e90*/  LDL.LU R18, [R1+0x34] ;  /* 0x0000340001127983 */ /* 0x000f220000300800 */
[----:B------:R-:W-:-:S03]  /*7ea0*/  @!P4 IMAD.MOV R29, RZ, RZ, -R29 ;  /* 0x000000ffff1dc224 */ /* 0x000fc600078e0a1d */
[----:B------:R-:W-:Y:S01]  /*7eb0*/  STL [R1+0x43c], R15 ;  /* 0x00043c0f01007387 */ /* 0x000fe20000100800 */
[C---:B-1----:R-:W-:Y:S01]  /*7ec0*/  IMAD.HI.U32 R14, R13.reuse, R7, RZ ;  /* 0x000000070d0e7227 */ /* 0x042fe200078e00ff */
[----:B---3--:R-:W-:Y:S02]  /*7ed0*/  IABS R4, R25 ;  /* 0x0000001900047213 */ /* 0x008fe40000000000 */
[----:B------:R0:W-:Y:S01]  /*7ee0*/  STL [R1+0x438], R29 ;  /* 0x0004381d01007387 */ /* 0x0001e20000100800 */
[----:B------:R-:W-:Y:S02]  /*7ef0*/  IMAD.MOV R14, RZ, RZ, -R14 ;  /* 0x000000ffff0e7224 */ /* 0x000fe400078e0a0e */
[----:B------:R-:W-:Y:S01]  /*7f00*/  IMAD.HI.U32 R12, R13, R4, RZ ;  /* 0x000000040d0c7227 */ /* 0x000fe200078e00ff */
[----:B0-----:R-:W3:Y:S03]  /*7f10*/  LDL.LU R29, [R1+0x4aa0] ;  /* 0x004aa000011d7983 */ /* 0x001ee60000300800 */
[----:B------:R-:W-:-:S02]  /*7f20*/  IMAD.MOV R12, RZ, RZ, -R12 ;  /* 0x000000ffff0c7224 */ /* 0x000fc400078e0a0c */
[C---:B------:R-:W-:Y:S02]  /*7f30*/  IMAD R7, R0.reuse, R14, R7 ;  /* 0x0000000e00077224 */ /* 0x040fe400078e0207 */
[----:B------:R-:W-:-:S03]  /*7f40*/  IMAD R4, R0, R12, R4 ;  /* 0x0000000c00047224 */ /* 0x000fc600078e0204 */
[C---:B------:R-:W-:Y:S02]  /*7f50*/  ISETP.GT.U32.AND P4, PT, R0.reuse, R7, PT ;  /* 0x000000070000720c */ /* 0x040fe40003f84070 */
[----:B------:R-:W-:Y:S02]  /*7f60*/  ISETP.GT.U32.AND P5, PT, R0, R4, PT ;  /* 0x000000040000720c */ /* 0x000fe40003fa4070 */
[----:B------:R-:W-:-:S05]  /*7f70*/  IABS R12, R23 ;  /* 0x00000017000c7213 */ /* 0x000fca0000000000 */
[----:B------:R-:W-:-:S04]  /*7f80*/  IMAD.HI.U32 R6, R13, R12, RZ ;  /* 0x0000000c0d067227 */ /* 0x000fc800078e00ff */
[--C-:B------:R-:W-:Y:S02]  /*7f90*/  @!P4 IMAD.IADD R7, R7, 0x1, -R0.reuse ;  /* 0x000000010707c824 */ /* 0x100fe400078e0a00 */
[----:B------:R-:W-:Y:S02]  /*7fa0*/  @!P5 IMAD.IADD R4, R4, 0x1, -R0 ;  /* 0x000000010404d824 */ /* 0x000fe400078e0a00 */
[----:B------:R-:W-:Y:S01]  /*7fb0*/  IMAD.MOV R6, RZ, RZ, -R6 ;  /* 0x000000ffff067224 */ /* 0x000fe200078e0a06 */
[----:B------:R-:W-:-:S03]  /*7fc0*/  ISETP.GT.U32.AND P5, PT, R0, R7, PT ;  /* 0x000000070000720c */ /* 0x000fc60003fa4070 */
[----:B------:R-:W-:Y:S02]  /*7fd0*/  IMAD R6, R0, R6, R12 ;  /* 0x0000000600067224 */ /* 0x000fe400078e020c */
[----:B------:R-:W-:-:S04]  /*7fe0*/  IMAD.MOV.U32 R12, RZ, RZ, R10 ;  /* 0x000000ffff0c7224 */ /* 0x000fc800078e000a */
[----:B------:R-:W-:Y:S01]  /*7ff0*/  @!P1 IMAD.MOV R12, RZ, RZ, -R12 ;  /* 0x000000ffff0c9224 */ /* 0x000fe200078e0a0c */
[----:B------:R-:W-:Y:S03]  /*8000*/  STL [R1+0x434], R9 ;  /* 0x0004340901007387 */ /* 0x000fe60000100800 */
[----:B------:R-:W-:Y:S01]  /*8010*/  @!P5 IMAD.IADD R7, R7, 0x1, -R0 ;  /* 0x000000010707d824 */ /* 0x000fe200078e0a00 */
[----:B------:R0:W-:Y:S01]  /*8020*/  STL [R1+0x430], R12 ;  /* 0x0004300c01007387 */ /* 0x0001e20000100800 */
[----:B------:R-:W-:-:S03]  /*8030*/  ISETP.GE.AND P5, PT, R25, RZ, PT ;  /* 0x000000ff1900720c */ /* 0x000fc60003fa6270 */
[----:B------:R-:W4:Y:S01]  /*8040*/  LDL.LU R25, [R1+0x38] ;  /* 0x0000380001197983 */ /* 0x000f220000300800 */
[----:B------:R-:W-:Y:S01]  /*8050*/  IMAD.HI.U32 R8, R13, R11, RZ ;  /* 0x0000000b0d087227 */ /* 0x000fe200078e00ff */
[----:B------:R-:W-:-:S03]  /*8060*/  IABS R2, R21 ;  /* 0x0000001500027213 */ /* 0x000fc60000000000 */
[----:B------:R-:W-:-:S04]  /*8070*/  IMAD.MOV R8, RZ, RZ, -R8 ;  /* 0x000000ffff087224 */ /* 0x000fc800078e0a08 */
[----:B------:R-:W-:Y:S02]  /*8080*/  IMAD R8, R0, R8, R11 ;  /* 0x0000000800087224 */ /* 0x000fe400078e020b */
[----:B------:R-:W-:-:S03]  /*8090*/  IMAD.HI.U32 R11, R13, R2, RZ ;  /* 0x000000020d0b7227 */ /* 0x000fc600078e00ff */
[----:B------:R-:W-:Y:S01]  /*80a0*/  ISETP.GT.U32.AND P0, PT, R0, R8, PT ;  /* 0x000000080000720c */ /* 0x000fe20003f04070 */
[----:B------:R-:W-:-:S04]  /*80b0*/  IMAD.MOV R11, RZ, RZ, -R11 ;  /* 0x000000ffff0b7224 */ /* 0x000fc800078e0a0b */
[----:B------:R-:W-:Y:S01]  /*80c0*/  IMAD R2, R0, R11, R2 ;  /* 0x0000000b00027224 */ /* 0x000fe200078e0202 */
[----:B-----5:R-:W-:-:S04]  /*80d0*/  IABS R11, R20 ;  /* 0x00000014000b7213 */ /* 0x020fc80000000000 */
[----:B------:R-:W-:-:S03]  /*80e0*/  ISETP.GT.U32.AND P6, PT, R0, R2, PT ;  /* 0x000000020000720c */ /* 0x000fc60003fc4070 */
[----:B------:R-:W-:Y:S02]  /*80f0*/  @!P0 IMAD.IADD R8, R8, 0x1, -R0 ;  /* 0x0000000108088824 */ /* 0x000fe400078e0a00 */
[----:B------:R-:W-:-:S03]  /*8100*/  IMAD.HI.U32 R15, R13, R11, RZ ;  /* 0x0000000b0d0f7227 */ /* 0x000fc600078e00ff */
[----:B------:R-:W-:Y:S01]  /*8110*/  ISETP.GT.U32.AND P4, PT, R0, R8, PT ;  /* 0x000000080000720c */ /* 0x000fe20003f84070 */
[----:B------:R-:W-:-:S04]  /*8120*/  IMAD.MOV R15, RZ, RZ, -R15 ;  /* 0x000000ffff0f7224 */ /* 0x000fc800078e0a0f */
[----:B------:R-:W-:Y:S02]  /*8130*/  @!P6 IMAD.IADD R2, R2, 0x1, -R0 ;  /* 0x000000010202e824 */ /* 0x000fe400078e0a00 */
[----:B------:R-:W-:-:S03]  /*8140*/  IMAD R11, R0, R15, R11 ;  /* 0x0000000f000b7224 */ /* 0x000fc600078e020b */
[----:B------:R-:W-:-:S03]  /*8150*/  ISETP.GT.U32.AND P3, PT, R0, R2, PT ;  /* 0x000000020000720c */ /* 0x000fc60003f64070 */
[----:B------:R-:W-:Y:S01]  /*8160*/  @!P4 IMAD.IADD R8, R8, 0x1, -R0 ;  /* 0x000000010808c824 */ /* 0x000fe200078e0a00 */
[----:B------:R-:W-:-:S03]  /*8170*/  ISETP.GT.U32.AND P4, PT, R0, R11, PT ;  /* 0x0000000b0000720c */ /* 0x000fc60003f84070 */
[----:B------:R-:W-:-:S06]  /*8180*/  @!P2 IMAD.MOV R8, RZ, RZ, -R8 ;  /* 0x000000ffff08a224 */ /* 0x000fcc00078e0a08 */
[--C-:B------:R-:W-:Y:S01]  /*8190*/  @!P3 IMAD.IADD R2, R2, 0x1, -R0.reuse ;  /* 0x000000010202b824 */ /* 0x100fe200078e0a00 */
[----:B------:R-:W-:Y:S02]  /*81a0*/  ISETP.GE.AND P3, PT, R21, RZ, PT ;  /* 0x000000ff1500720c */ /* 0x000fe40003f66270 */
[----:B------:R-:W5:Y:S01]  /*81b0*/  LDL.LU R21, [R1+0x44] ;  /* 0x0000440001157983 */ /* 0x000f620000300800 */
[----:B------:R-:W-:Y:S01]  /*81c0*/  @!P4 IMAD.IADD R11, R11, 0x1, -R0 ;  /* 0x000000010b0bc824 */ /* 0x000fe200078e0a00 */
[----:B------:R-:W-:Y:S02]  /*81d0*/  ISETP.GE.AND P4, PT, R20, RZ, PT ;  /* 0x000000ff1400720c */ /* 0x000fe40003f86270 */
[----:B------:R-:W-:Y:S04]  /*81e0*/  STL [R1+0x42c], R8 ;  /* 0x00042c0801007387 */ /* 0x000fe80000100800 */
[----:B------:R-:W5:Y:S01]  /*81f0*/  LDL.LU R20, [R1+0x48] ;  /* 0x0000480001147983 */ /* 0x000f620000300800 */
[----:B------:R-:W-:-:S02]  /*8200*/  IABS R5, R22 ;  /* 0x0000001600057213 */ /* 0x000fc40000000000 */
[----:B------:R-:W-:-:S03]  /*8210*/  ISETP.GT.U32.AND P6, PT, R0, R4, PT ;  /* 0x000000040000720c */ /* 0x000fc60003fc4070 */
[----:B------:R-:W-:-:S04]  /*8220*/  IMAD.HI.U32 R14, R13, R5, RZ ;  /* 0x000000050d0e7227 */ /* 0x000fc800078e00ff */
[----:B------:R-:W-:-:S04]  /*8230*/  IMAD.MOV R14, RZ, RZ, -R14 ;  /* 0x000000ffff0e7224 */ /* 0x000fc800078e0a0e */
[----:B------:R-:W-:Y:S02]  /*8240*/  IMAD R5, R0, R14, R5 ;  /* 0x0000000e00057224 */ /* 0x000fe400078e0205 */
[----:B------:R-:W-:Y:S01]  /*8250*/  @!P6 IMAD.IADD R4, R4, 0x1, -R0 ;  /* 0x000000010404e824 */ /* 0x000fe200078e0a00 */
[C---:B------:R-:W-:Y:S02]  /*8260*/  ISETP.GT.U32.AND P1, PT, R0.reuse, R6, PT ;  /* 0x000000060000720c */ /* 0x040fe40003f24070 */
[----:B------:R-:W-:Y:S01]  /*8270*/  ISETP.GT.U32.AND P6, PT, R0, R5, PT ;  /* 0x000000050000720c */ /* 0x000fe20003fc4070 */
[----:B------:R-:W-:-:S10]  /*8280*/  @!P3 IMAD.MOV R2, RZ, RZ, -R2 ;  /* 0x000000ffff02b224 */ /* 0x000fd400078e0a02 */
[--C-:B------:R-:W-:Y:S02]  /*8290*/  @!P1 IMAD.IADD R6, R6, 0x1, -R0.reuse ;  /* 0x0000000106069824 */ /* 0x100fe400078e0a00 */
[----:B------:R-:W-:-:S03]  /*82a0*/  @!P6 IMAD.IADD R5, R5, 0x1, -R0 ;  /* 0x000000010505e824 */ /* 0x000fc600078e0a00 */
[C---:B------:R-:W-:Y:S02]  /*82b0*/  ISETP.GT.U32.AND P2, PT, R0.reuse, R6, PT ;  /* 0x000000060000720c */ /* 0x040fe40003f44070 */
[----:B------:R-:W-:Y:S02]  /*82c0*/  ISETP.GT.U32.AND P6, PT, R0, R5, PT ;  /* 0x000000050000720c */ /* 0x000fe40003fc4070 */
[----:B------:R-:W-:-:S09]  /*82d0*/  ISETP.GE.AND P1, PT, R23, RZ, PT ;  /* 0x000000ff1700720c */ /* 0x000fd20003f26270 */
[--C-:B------:R-:W-:Y:S02]  /*82e0*/  @!P2 IMAD.IADD R6, R6, 0x1, -R0.reuse ;  /* 0x000000010606a824 */ /* 0x100fe400078e0a00 */
[----:B------:R-:W-:Y:S02]  /*82f0*/  @!P6 IMAD.IADD R5, R5, 0x1, -R0 ;  /* 0x000000010505e824 */ /* 0x000fe400078e0a00 */
[----:B------:R-:W-:Y:S01]  /*8300*/  @!P1 IMAD.MOV R6, RZ, RZ, -R6 ;  /* 0x000000ffff069224 */ /* 0x000fe200078e0a06 */
[----:B------:R-:W-:-:S13]  /*8310*/  ISETP.GE.AND P3, PT, R22, RZ, PT ;  /* 0x000000ff1600720c */ /* 0x000fda0003f66270 */
[----:B------:R-:W-:Y:S01]  /*8320*/  @!P3 IMAD.MOV R5, RZ, RZ, -R5 ;  /* 0x000000ffff05b224 */ /* 0x000fe200078e0a05 */
[----:B--2---:R-:W-:-:S05]  /*8330*/  IABS R10, R19 ;  /* 0x00000013000a7213 */ /* 0x004fca0000000000 */
[----:B0-----:R-:W-:Y:S01]  /*8340*/  IMAD.HI.U32 R12, R13, R10, RZ ;  /* 0x0000000a0d0c7227 */ /* 0x001fe200078e00ff */
[----:B---3--:R-:W-:-:S03]  /*8350*/  ISETP.GE.AND P0, PT, R29, RZ, PT ;  /* 0x000000ff1d00720c */ /* 0x008fc60003f06270 */
[----:B------:R-:W-:-:S10]  /*8360*/  IMAD.MOV R12, RZ, RZ, -R12 ;  /* 0x000000ffff0c7224 */ /* 0x000fd400078e0a0c */
[----:B------:R-:W-:Y:S01]  /*8370*/  @!P0 IMAD.MOV R7, RZ, RZ, -R7 ;  /* 0x000000ffff078224 */ /* 0x000fe200078e0a07 */
[----:B------:R-:W-:-:S04]  /*8380*/  ISETP.GT.U32.AND P0, PT, R0, R11, PT ;  /* 0x0000000b0000720c */ /* 0x000fc80003f04070 */
[----:B------:R0:W-:Y:S01]  /*8390*/  STL [R1+0x38c], R7 ;  /* 0x00038c0701007387 */ /* 0x0001e20000100800 */
[----:B------:R-:W-:Y:S02]  /*83a0*/  IMAD R10, R0, R12, R10 ;  /* 0x0000000c000a7224 */ /* 0x000fe400078e020a */
[----:B0-----:R-:W-:-:S04]  /*83b0*/  IMAD.MOV.U32 R7, RZ, RZ, R4 ;  /* 0x000000ffff077224 */ /* 0x001fc800078e0004 */
[----:B------:R-:W-:Y:S02]  /*83c0*/  @!P5 IMAD.MOV R7, RZ, RZ, -R7 ;  /* 0x000000ffff07d224 */ /* 0x000fe400078e0a07 */
[----:B------:R-:W-:Y:S01]  /*83d0*/  @!P0 IMAD.IADD R11, R11, 0x1, -R0 ;  /* 0x000000010b0b8824 */ /* 0x000fe200078e0a00 */
[----:B------:R-:W-:Y:S02]  /*83e0*/  ISETP.GE.AND P0, PT, R19, RZ, PT ;  /* 0x000000ff1300720c */ /* 0x000fe40003f06270 */
[----:B------:R-:W-:Y:S01]  /*83f0*/  STL [R1+0x388], R7 ;  /* 0x0003880701007387 */ /* 0x000fe20000100800 */
[----:B------:R-:W-:-:S03]  /*8400*/  ISETP.GT.U32.AND P5, PT, R0, R10, PT ;  /* 0x0000000a0000720c */ /* 0x000fc60003fa4070 */
[----:B------:R-:W-:Y:S04]  /*8410*/  STL [R1+0x428], R2 ;  /* 0x0004280201007387 */ /* 0x000fe80000100800 */
[----:B------:R-:W2:Y:S01]  /*8420*/  LDL.LU R19, [R1+0x70] ;  /* 0x0000700001137983 */ /* 0x000ea20000300800 */
[----:B----4-:R-:W-:Y:S02]  /*8430*/  IABS R9, R18 ;  /* 0x0000001200097213 */ /* 0x010fe40000000000 */
[----:B------:R-:W-:Y:S02]  /*8440*/  ISETP.GE.AND P6, PT, R18, RZ, PT ;  /* 0x000000ff1200720c */ /* 0x000fe40003fc6270 */
[----:B------:R-:W3:Y:S04]  /*8450*/  LDL.LU R18, [R1+0x74] ;  /* 0x0000740001127983 */ /* 0x000ee80000300800 */
[----:B------:R-:W4:Y:S01]  /*8460*/  LDL.LU R29, [R1+0x4c] ;  /* 0x00004c00011d7983 */ /* 0x000f220000300800 */
[----:B------:R-:W-:Y:S01]  /*8470*/  @!P5 IMAD.IADD R10, R10, 0x1, -R0 ;  /* 0x000000010a0ad824 */ /* 0x000fe200078e0a00 */
[----:B------:R-:W-:-:S02]  /*8480*/  IABS R4, R25 ;  /* 0x0000001900047213 */ /* 0x000fc40000000000 */
[----:B------:R-:W-:Y:S01]  /*8490*/  ISETP.GE.AND P5, PT, R25, RZ, PT ;  /* 0x000000ff1900720c */ /* 0x000fe20003fa6270 */
[----:B------:R-:W-:Y:S04]  /*84a0*/  STL [R1+0x424], R6 ;  /* 0x0004240601007387 */ /* 0x000fe80000100800 */
[----:B------:R-:W3:Y:S01]  /*84b0*/  LDL.LU R25, [R1+0x50] ;  /* 0x0000500001197983 */ /* 0x000ee20000300800 */
[----:B------:R-:W-:-:S03]  /*84c0*/  @!P4 IMAD.MOV R11, RZ, RZ, -R11 ;  /* 0x000000ffff0bc224 */ /* 0x000fc600078e0a0b */
        /* <DEDUP_REMOVED lines=17> */
[----:B------:R-:W-:-:S04]  /*85e0*/  IMAD.HI.U32 R2, R13, R4, RZ ;  /* 0x000000040d027227 */ /* 0x000fc800078e00ff */
[----:B------:R-:W-:-:S04]  /*85f0*/  IMAD.MOV R2, RZ, RZ, -R2 ;  /* 0x000000ffff027224 */ /* 0x000fc800078e0a02 */
[----:B------:R-:W-:-:S05]  /*8600*/  IMAD R4, R0, R2, R4 ;  /* 0x0000000200047224 */ /* 0x000fca00078e0204 */
[C---:B------:R-:W-:Y:S02]  /*8610*/  ISETP.GT.U32.AND P4, PT, R0.reuse, R4, PT ;  /* 0x000000040000720c */ /* 0x040fe40003f84070 */
[----:B------:R-:W-:Y:S02]  /*8620*/  ISETP.GT.U32.AND P1, PT, R0, R9, PT ;  /* 0x000000090000720c */ /* 0x000fe40003f24070 */
[----:B------:R-:W-:Y:S01]  /*8630*/  IABS R7, R21 ;  /* 0x0000001500077213 */ /* 0x000fe20000000000 */
[----:B------:R-:W-:-:S04]  /*8640*/  IMAD.HI.U32 R6, R13, R8, RZ ;  /* 0x000000080d067227 */ /* 0x000fc800078e00ff */
[----:B------:R-:W-:-:S04]  /*8650*/  IMAD.HI.U32 R2, R13, R7, RZ ;  /* 0x000000070d027227 */ /* 0x000fc800078e00ff */
[----:B------:R-:W-:Y:S02]  /*8660*/  @!P4 IMAD.IADD R4, R4, 0x1, -R0 ;  /* 0x000000010404c824 */ /* 0x000fe400078e0a00 */
[----:B------:R-:W-:Y:S02]  /*8670*/  IMAD.MOV R2, RZ, RZ, -R2 ;  /* 0x000000ffff027224 */ /* 0x000fe400078e0a02 */
[----:B------:R-:W-:Y:S01]  /*8680*/  @!P1 IMAD.IADD R9, R9, 0x1, -R0 ;  /* 0x0000000109099824 */ /* 0x000fe200078e0a00 */
[C---:B------:R-:W-:Y:S01]  /*8690*/  ISETP.GT.U32.AND P0, PT, R0.reuse, R4, PT ;  /* 0x000000040000720c */ /* 0x040fe20003f04070 */
[----:B------:R-:W-:Y:S02]  /*86a0*/  IMAD.MOV R6, RZ, RZ, -R6 ;  /* 0x000000ffff067224 */ /* 0x000fe400078e0a06 */
[----:B------:R-:W-:Y:S02]  /*86b0*/  IMAD R7, R0, R2, R7 ;  /* 0x0000000200077224 */ /* 0x000fe400078e0207 */
[----:B------:R-:W-:-:S02]  /*86c0*/  IMAD.MOV.U32 R14, RZ, RZ, R9 ;  /* 0x000000ffff0e7224 */ /* 0x000fc400078e0009 */
        /* <DEDUP_REMOVED lines=8> */
[----:B------:R-:W-:Y:S02]  /*8750*/  ISETP.GE.AND P3, PT, R21, RZ, PT ;  /* 0x000000ff1500720c */ /* 0x000fe40003f66270 */
[----:B------:R-:W5:Y:S01]  /*8760*/  LDL.LU R21, [R1+0x60] ;  /* 0x0000600001157983 */ /* 0x000f620000300800 */
[----:B------:R-:W-:-:S08]  /*8770*/  IMAD.MOV.U32 R15, RZ, RZ, R4 ;  /* 0x000000ffff0f7224 */ /* 0x000fd000078e0004 */
[----:B------:R-:W-:Y:S02]  /*8780*/  @!P0 IMAD.IADD R7, R7, 0x1, -R0 ;  /* 0x0000000107078824 */ /* 0x000fe400078e0a00 */
[----:B------:R-:W-:Y:S01]  /*8790*/  @!P5 IMAD.MOV R15, RZ, RZ, -R15 ;  /* 0x000000ffff0fd224 */ /* 0x000fe200078e0a0f */
[----:B------:R-:W-:-:S13]  /*87a0*/  ISETP.GT.U32.AND P5, PT, R0, R8, PT ;  /* 0x000000080000720c */ /* 0x000fda0003fa4070 */
[----:B------:R-:W-:-:S04]  /*87b0*/  @!P5 IMAD.IADD R8, R8, 0x1, -R0 ;  /* 0x000000010808d824 */ /* 0x000fc800078e0a00 */
[----:B------:R-:W-:Y:S01]  /*87c0*/  @!P2 IMAD.MOV R8, RZ, RZ, -R8 ;  /* 0x000000ffff08a224 */ /* 0x000fe200078e0a08 */
[----:B--2---:R-:W-:-:S05]  /*87d0*/  IABS R10, R19 ;  /* 0x00000013000a7213 */ /* 0x004fca0000000000 */
[----:B------:R-:W-:Y:S01]  /*87e0*/  IMAD.HI.U32 R12, R13, R10, RZ ;  /* 0x0000000a0d0c7227 */ /* 0x000fe200078e00ff */
[----:B----4-:R-:W-:Y:S01]  /*87f0*/  IABS R6, R29 ;  /* 0x0000001d00067213 */ /* 0x010fe20000000000 */
[----:B------:R0:W-:Y:S02]  /*8800*/  STL [R1+0x4a9c], R29 ;  /* 0x004a9c1d01007387 */ /* 0x0001e40000100800 */
[----:B------:R-:W-:Y:S01]  /*8810*/  IMAD.MOV R12, RZ, RZ, -R12 ;  /* 0x000000ffff0c7224 */ /* 0x000fe200078e0a0c */
[----:B------:R-:W-:Y:S01]  /*8820*/  ISETP.GE.AND P1, PT, R19, RZ, PT ;  /* 0x000000ff1300720c */ /* 0x000fe20003f26270 */
[----:B------:R1:W-:Y:S02]  /*8830*/  STL [R1+0x414], R14 ;  /* 0x0004140e01007387 */ /* 0x0003e40000100800 */
[----:B------:R-:W-:Y:S01]  /*8840*/  IMAD R10, R0, R12, R10 ;  /* 0x0000000c000a7224 */ /* 0x000fe200078e020a */
[----:B---3--:R-:W-:Y:S02]  /*8850*/  ISETP.GE.AND P4, PT, R18, RZ, PT ;  /* 0x000000ff1200720c */ /* 0x008fe40003f86270 */
[----:B------:R-:W-:Y:S01]  /*8860*/  IABS R11, R18 ;  /* 0x00000012000b7213 */ /* 0x000fe20000000000 */
[----:B------:R-:W2:Y:S01]  /*8870*/  LDL.LU R19, [R1+0x64] ;  /* 0x0000640001137983 */ /* 0x000ea20000300800 */
[----:B0-----:R-:W-:Y:S01]  /*8880*/  IMAD.MOV.U32 R29, RZ, RZ, R7 ;  /* 0x000000ffff1d7224 */ /* 0x001fe200078e0007 */
[----:B------:R-:W-:-:S02]  /*8890*/  IABS R5, R25 ;  /* 0x0000001900057213 */ /* 0x000fc40000000000 */
[----:B------:R-:W3:Y:S01]  /*88a0*/  LDL.LU R18, [R1+0x68] ;  /* 0x0000680001127983 */ /* 0x000ee20000300800 */
[----:B------:R-:W-:Y:S01]  /*88b0*/  @!P3 IMAD.MOV R29, RZ, RZ, -R29 ;  /* 0x000000ffff1db224 */ /* 0x000fe200078e0a1d */
[----:B------:R-:W-:Y:S01]  /*88c0*/  ISETP.GT.U32.AND P6, PT, R0, R10, PT ;  /* 0x0000000a0000720c */ /* 0x000fe20003fc4070 */
[C---:B-1----:R-:W-:Y:S01]  /*88d0*/  IMAD.HI.U32 R14, R13.reuse, R6, RZ ;  /* 0x000000060d0e7227 */ /* 0x042fe200078e00ff */
[----:B------:R-:W-:Y:S04]  /*88e0*/  STL [R1+0x36c], R15 ;  /* 0x00036c0f01007387 */ /* 0x000fe80000100800 */
[----:B------:R0:W-:Y:S01]  /*88f0*/  STL [R1+0x368], R29 ;  /* 0x0003681d01007387 */ /* 0x0001e20000100800 */
[----:B------:R-:W-:-:S04]  /*8900*/  IMAD.HI.U32 R12, R13, R5, RZ ;  /* 0x000000050d0c7227 */ /* 0x000fc800078e00ff */
[----:B------:R-:W-:Y:S01]  /*8910*/  IMAD.MOV R14, RZ, RZ, -R14 ;  /* 0x000000ffff0e7224 */ /* 0x000fe200078e0a0e */
[----:B0-----:R-:W4:Y:S01]  /*8920*/  LDL.LU R29, [R1+0x4a9c] ;  /* 0x004a9c00011d7983 */ /* 0x001f220000300800 */
[----:B------:R-:W-:Y:S02]  /*8930*/  IMAD.MOV R12, RZ, RZ, -R12 ;  /* 0x000000ffff0c7224 */ /* 0x000fe400078e0a0c */
[C---:B------:R-:W-:Y:S02]  /*8940*/  IMAD R6, R0.reuse, R14, R6 ;  /* 0x0000000e00067224 */ /* 0x040fe400078e0206 */
[----:B------:R-:W-:Y:S02]  /*8950*/  IMAD R5, R0, R12, R5 ;  /* 0x0000000c00057224 */ /* 0x000fe400078e0205 */
[----:B------:R-:W-:Y:S01]  /*8960*/  @!P6 IMAD.IADD R10, R10, 0x1, -R0 ;  /* 0x000000010a0ae824 */ /* 0x000fe200078e0a00 */
[C---:B------:R-:W-:Y:S02]  /*8970*/  ISETP.GT.U32.AND P3, PT, R0.reuse, R6, PT ;  /* 0x000000060000720c */ /* 0x040fe40003f64070 */
[----:B------:R-:W-:-:S02]  /*8980*/  ISETP.GT.U32.AND P5, PT, R0, R5, PT ;  /* 0x000000050000720c */ /* 0x000fc40003fa4070 */
[----:B------:R-:W-:Y:S02]  /*8990*/  ISETP.GT.U32.AND P6, PT, R0, R10, PT ;  /* 0x0000000a0000720c */ /* 0x000fe40003fc4070 */
[----:B------:R-:W-:-:S05]  /*89a0*/  IABS R12, R23 ;  /* 0x00000017000c7213 */ /* 0x000fca0000000000 */
[----:B------:R-:W-:-:S04]  /*89b0*/  IMAD.HI.U32 R7, R13, R12, RZ ;  /* 0x0000000c0d077227 */ /* 0x000fc800078e00ff */
[--C-:B------:R-:W-:Y:S02]  /*89c0*/  @!P3 IMAD.IADD R6, R6, 0x1, -R0.reuse ;  /* 0x000000010606b824 */ /* 0x100fe400078e0a00 */
[--C-:B------:R-:W-:Y:S02]  /*89d0*/  @!P5 IMAD.IADD R5, R5, 0x1, -R0.reuse ;  /* 0x000000010505d824 */ /* 0x100fe400078e0a00 */
[----:B------:R-:W-:Y:S01]  /*89e0*/  IMAD.MOV R7, RZ, RZ, -R7 ;  /* 0x000000ffff077224 */ /* 0x000fe200078e0a07 */
[----:B------:R-:W-:Y:S01]  /*89f0*/  ISETP.GT.U32.AND P5, PT, R0, R6, PT ;  /* 0x000000060000720c */ /* 0x000fe20003fa4070 */
[----:B------:R-:W-:Y:S02]  /*8a00*/  @!P6 IMAD.IADD R10, R10, 0x1, -R0 ;  /* 0x000000010a0ae824 */ /* 0x000fe400078e0a00 */
[----:B------:R-:W-:Y:S02]  /*8a10*/  IMAD R7, R0, R7, R12 ;  /* 0x0000000700077224 */ /* 0x000fe400078e020c */
[----:B------:R-:W-:-:S04]  /*8a20*/  IMAD.MOV.U32 R12, RZ, RZ, R10 ;  /* 0x000000ffff0c7224 */ /* 0x000fc800078e000a */
[----:B------:R-:W-:Y:S01]  /*8a30*/  @!P1 IMAD.MOV R12, RZ, RZ, -R12 ;  /* 0x000000ffff0c9224 */ /* 0x000fe200078e0a0c */
[----:B------:R-:W-:Y:S03]  /*8a40*/  STL [R1+0x364], R8 ;  /* 0x0003640801007387 */ /* 0x000fe60000100800 */
[----:B------:R-:W-:Y:S01]  /*8a50*/  @!P5 IMAD.IADD R6, R6, 0x1, -R0 ;  /* 0x000000010606d824 */ /* 0x000fe200078e0a00 */
[----:B------:R0:W-:Y:S01]  /*8a60*/  STL [R1+0x410], R12 ;  /* 0x0004100c01007387 */ /* 0x0001e20000100800 */
[----:B------:R-:W-:-:S03]  /*8a70*/  ISETP.GE.AND P5, PT, R25, RZ, PT ;  /* 0x000000ff1900720c */ /* 0x000fc60003fa6270 */
[----:B------:R-:W3:Y:S01]  /*8a80*/  LDL.LU R25, [R1+0x6c] ;  /* 0x00006c0001197983 */ /* 0x000ee20000300800 */
        /* <DEDUP_REMOVED lines=31> */
[C---:B------:R-:W-:Y:S02]  /*8c80*/  IMAD R4, R0.reuse, R14, R4 ;  /* 0x0000000e00047224 */ /* 0x040fe400078e0204 */
        /* <DEDUP_REMOVED lines=14> */
[----:B--2---:R-:W-:Y:S02]  /*8d70*/  IABS R10, R19 ;  /* 0x00000013000a7213 */ /* 0x004fe40000000000 */
[----:B----4-:R-:W-:-:S03]  /*8d80*/  ISETP.GE.AND P0, PT, R29, RZ, PT ;  /* 0x000000ff1d00720c */ /* 0x010fc60003f06270 */
[----:B0-----:R-:W-:-:S10]  /*8d90*/  IMAD.HI.U32 R12, R13, R10, RZ ;  /* 0x0000000a0d0c7227 */ /* 0x001fd400078e00ff */
[----:B------:R-:W-:Y:S01]  /*8da0*/  @!P0 IMAD.MOV R6, RZ, RZ, -R6 ;  /* 0x000000ffff068224 */ /* 0x000fe200078e0a06 */
[----:B------:R-:W-:-:S04]  /*8db0*/  ISETP.GT.U32.AND P0, PT, R0, R11, PT ;  /* 0x0000000b0000720c */ /* 0x000fc80003f04070 */
[----:B------:R0:W-:Y:S01]  /*8dc0*/  STL [R1+0x358], R6 ;  /* 0x0003580601007387 */ /* 0x0001e20000100800 */
[----:B------:R-:W-:Y:S02]  /*8dd0*/  IMAD.MOV R12, RZ, RZ, -R12 ;  /* 0x000000ffff0c7224 */ /* 0x000fe400078e0a0c */
[----:B0-----:R-:W-:-:S04]  /*8de0*/  IMAD.MOV.U32 R6, RZ, RZ, R5 ;  /* 0x000000ffff067224 */ /* 0x001fc800078e0005 */
[----:B------:R-:W-:Y:S02]  /*8df0*/  @!P5 IMAD.MOV R6, RZ, RZ, -R6 ;  /* 0x000000ffff06d224 */ /* 0x000fe400078e0a06 */
[----:B------:R-:W-:Y:S02]  /*8e00*/  IMAD R10, R0, R12, R10 ;  /* 0x0000000c000a7224 */ /* 0x000fe400078e020a */
[----:B------:R-:W-:Y:S01]  /*8e10*/  @!P0 IMAD.IADD R11, R11, 0x1, -R0 ;  /* 0x000000010b0b8824 */ /* 0x000fe200078e0a00 */
[----:B------:R-:W-:Y:S01]  /*8e20*/  STL [R1+0x354], R6 ;  /* 0x0003540601007387 */ /* 0x000fe20000100800 */
[----:B------:R-:W-:-:S03]  /*8e30*/  ISETP.GE.AND P0, PT, R19, RZ, PT ;  /* 0x000000ff1300720c */ /* 0x000fc60003f06270 */
[----:B------:R-:W-:Y:S01]  /*8e40*/  STL [R1+0x350], R2 ;  /* 0x0003500201007387 */ /* 0x000fe20000100800 */
[----:B------:R-:W-:-:S03]  /*8e50*/  ISETP.GT.U32.AND P5, PT, R0, R10, PT ;  /* 0x0000000a0000720c */ /* 0x000fc60003fa4070 */
[----:B------:R-:W2:Y:S01]  /*8e60*/  LDL.LU R19, [R1+0xa4] ;  /* 0x0000a40001137983 */ /* 0x000ea20000300800 */
[----:B---3--:R-:W-:Y:S02]  /*8e70*/  IABS R8, R18 ;  /* 0x0000001200087213 */ /* 0x008fe40000000000 */
        /* <DEDUP_REMOVED lines=89> */
[----:B------:R-:W-:Y:S02]  /*9410*/  @!P5 IMAD.IADD R4, R4, 0x1, -R0 ;  /* 0x000000010404d824 */ /* 0x000fe400078e0a00 */
        /* <DEDUP_REMOVED lines=82> */
[----:B------:R-:W-:Y:S02]  /*9940*/  @!P2 IMAD.MOV R11, RZ, RZ, -R11 ;  /* 0x000000ffff0ba224 */ /* 0x000fe400078e0a0b */
[----:B------:R-:W-:Y:S01]  /*9950*/  IMAD.HI.U32 R14, R13, R9, RZ ;  /* 0x000000090d0e7227 */ /* 0x000fe200078e00ff */
[----:B------:R-:W3:Y:S04]  /*9960*/  LDL.LU R22, [R1+0xbc] ;  /* 0x0000bc0001167983 */ /* 0x000ee80000300800 */
[----:B------:R-:W-:Y:S01]  /*9970*/  STL [R1+0x308], R11 ;  /* 0x0003080b01007387 */ /* 0x000fe20000100800 */
[----:B------:R-:W-:-:S03]  /*9980*/  IMAD.MOV R14, RZ, RZ, -R14 ;  /* 0x000000ffff0e7224 */ /* 0x000fc600078e0a0e */
[----:B------:R0:W-:Y:S04]  /*9990*/  STL [R1+0x304], R5 ;  /* 0x0003040501007387 */ /* 0x0001e80000100800 */
[----:B------:R-:W3:Y:S01]  /*99a0*/  LDL.LU R23, [R1+0xc0] ;  /* 0x0000c00001177983 */ /* 0x000ee20000300800 */
        /* <DEDUP_REMOVED lines=84> */
[----:B------:R-:W-:Y:S01]  /*9ef0*/  ISETP.GE.AND P5, PT, R25, RZ, PT ;  /* 0x000000ff1900720c */ /* 0x000fe20003fa6270 */
[----:B------:R-:W-:Y:S02]  /*9f00*/  IMAD.HI.U32 R9, R13, R11, RZ ;  /* 0x0000000b0d097227 */ /* 0x000fe400078e00ff */
[----:B------:R-:W3:Y:S02]  /*9f10*/  LDL.LU R25, [R1+0xd4] ;  /* 0x0000d40001197983 */ /* 0x000ee40000300800 */
[----:B------:R-:W-:Y:S01]  /*9f20*/  IMAD.MOV R9, RZ, RZ, -R9 ;  /* 0x000000ffff097224 */ /* 0x000fe200078e0a09 */
[----:B------:R-:W-:-:S03]  /*9f30*/  IABS R2, R22 ;  /* 0x0000001600027213 */ /* 0x000fc60000000000 */
        /* <DEDUP_REMOVED lines=68> */
[----:B------:R-:W-:-:S03]  /*a380*/  IMAD.HI.U32 R14, R13, R8, RZ ;  /* 0x000000080d0e7227 */ /* 0x000fc600078e00ff */
[----:B------:R-:W3:Y:S01]  /*a390*/  LDL.LU R21, [R1+0xf0] ;  /* 0x0000f00001157983 */ /* 0x000ee20000300800 */
[----:B------:R-:W-:Y:S02]  /*a3a0*/  IMAD.MOV R14, RZ, RZ, -R14 ;  /* 0x000000ffff0e7224 */ /* 0x000fe400078e0a0e */
[----:B------:R-:W-:Y:S02]  /*a3b0*/  @!P4 IMAD.MOV R11, RZ, RZ, -R11 ;  /* 0x000000ffff0bc224 */ /* 0x000fe400078e0a0b */
[----:B------:R-:W-:-:S03]  /*a3c0*/  IMAD R8, R0, R14, R8 ;  /* 0x0000000e00087224 */ /* 0x000fc600078e0208 */
[----:B------:R-:W-:Y:S02]  /*a3d0*/  STL [R1+0x2c4], R11 ;  /* 0x0002c40b01007387 */ /* 0x000fe40000100800 */
[----:B------:R-:W-:Y:S02]  /*a3e0*/  ISETP.GT.U32.AND P2, PT, R0, R8, PT ;  /* 0x000000080000720c */ /* 0x000fe40003f44070 */
[----:B------:R0:W-:Y:S04]  /*a3f0*/  STL [R1+0x2c0], R4 ;  /* 0x0002c00401007387 */ /* 0x0001e80000100800 */
[----:B------:R-:W3:Y:S07]  /*a400*/  LDL.LU R23, [R1+0xf4] ;  /* 0x0000f40001177983 */ /* 0x000eee0000300800 */
        /* <DEDUP_REMOVED lines=76> */
[----:B------:R-:W-:-:S04]  /*a8d0*/  IMAD.HI.U32 R8, R13, R11, RZ ;  /* 0x0000000b0d087227 */ /* 0x000fc800078e00ff */
[C---:B------:R-:W-:Y:S02]  /*a8e0*/  IMAD R6, R0.reuse, R6, R12 ;  /* 0x0000000600067224 */ /* 0x040fe400078e020c */
[----:B------:R-:W-:Y:S02]  /*a8f0*/  IMAD.MOV.U32 R12, RZ, RZ, R10 ;  /* 0x000000ffff0c7224 */ /* 0x000fe400078e000a */
[----:B------:R-:W-:Y:S01]  /*a900*/  IMAD.MOV R8, RZ, RZ, -R8 ;  /* 0x000000ffff087224 */ /* 0x000fe200078e0a08 */
[----:B------:R-:W-:Y:S01]  /*a910*/  IABS R2, R21 ;  /* 0x0000001500027213 */ /* 0x000fe20000000000 */
[----:B------:R-:W-:Y:S02]  /*a920*/  @!P1 IMAD.MOV R12, RZ, RZ, -R12 ;  /* 0x000000ffff0c9224 */ /* 0x000fe400078e0a0c */
[C---:B------:R-:W-:Y:S01]  /*a930*/  IMAD R8, R0.reuse, R8, R11 ;  /* 0x0000000800087224 */ /* 0x040fe200078e020b */
[----:B------:R-:W-:Y:S01]  /*a940*/  STL [R1+0x298], R9 ;  /* 0x0002980901007387 */ /* 0x000fe20000100800 */
[----:B------:R-:W-:Y:S01]  /*a950*/  @!P5 IMAD.IADD R7, R7, 0x1, -R0 ;  /* 0x000000010707d824 */ /* 0x000fe200078e0a00 */
[----:B------:R-:W-:Y:S01]  /*a960*/  ISETP.GE.AND P5, PT, R25, RZ, PT ;  /* 0x000000ff1900720c */ /* 0x000fe20003fa6270 */
[----:B------:R-:W-:Y:S01]  /*a970*/  IMAD.HI.U32 R11, R13, R2, RZ ;  /* 0x000000020d0b7227 */ /* 0x000fe200078e00ff */
[----:B------:R0:W-:Y:S01]  /*a980*/  STL [R1+0x294], R12 ;  /* 0x0002940c01007387 */ /* 0x0001e20000100800 */
[----:B------:R-:W-:-:S03]  /*a990*/  ISETP.GT.U32.AND P0, PT, R0, R8, PT ;  /* 0x000000080000720c */ /* 0x000fc60003f04070 */
[----:B------:R-:W3:Y:S01]  /*a9a0*/  LDL.LU R25, [R1+0x108] ;  /* 0x0001080001197983 */ /* 0x000ee20000300800 */
[----:B------:R-:W-:-:S04]  /*a9b0*/  IMAD.MOV R11, RZ, RZ, -R11 ;  /* 0x000000ffff0b7224 */ /* 0x000fc800078e0a0b */
[----:B------:R-:W-:Y:S01]  /*a9c0*/  IMAD R2, R0, R11, R2 ;  /* 0x0000000b00027224 */ /* 0x000fe200078e0202 */
[----:B-----5:R-:W-:-:S04]  /*a9d0*/  IABS R11, R20 ;  /* 0x00000014000b7213 */ /* 0x020fc80000000000 */
[----:B------:R-:W-:Y:S01]  /*a9e0*/  ISETP.GT.U32.AND P6, PT, R0, R2, PT ;  /* 0x000000020000720c */ /* 0x000fe20003fc4070 */
[----:B------:R-:W-:Y:S02]  /*a9f0*/  @!P0 IMAD.IADD R8, R8, 0x1, -R0 ;  /* 0x0000000108088824 */ /* 0x000fe400078e0a00 */
[----:B------:R-:W-:-:S03]  /*aa00*/  IMAD.HI.U32 R15, R13, R11, RZ ;  /* 0x0000000b0d0f7227 */ /* 0x000fc600078e00ff */
[----:B------:R-:W-:Y:S01]  /*aa10*/  ISETP.GT.U32.AND P3, PT, R0, R8, PT ;  /* 0x000000080000720c */ /* 0x000fe20003f64070 */
[----:B------:R-:W-:-:S04]  /*aa20*/  IMAD.MOV R15, RZ, RZ, -R15 ;  /* 0x000000ffff0f7224 */ /* 0x000fc800078e0a0f */
[----:B------:R-:W-:Y:S02]  /*aa30*/  IMAD R11, R0, R15, R11 ;  /* 0x0000000f000b7224 */ /* 0x000fe400078e020b */
[----:B------:R-:W-:-:S05]  /*aa40*/  @!P6 IMAD.IADD R2, R2, 0x1, -R0 ;  /* 0x000000010202e824 */ /* 0x000fca00078e0a00 */
[----:B------:R-:W-:Y:S01]  /*aa50*/  ISETP.GT.U32.AND P2, PT, R0, R2, PT ;  /* 0x000000020000720c */ /* 0x000fe20003f44070 */
[----:B------:R-:W-:Y:S01]  /*aa60*/  @!P3 IMAD.IADD R8, R8, 0x1, -R0 ;  /* 0x000000010808b824 */ /* 0x000fe200078e0a00 */
[----:B------:R-:W-:-:S03]  /*aa70*/  ISETP.GT.U32.AND P3, PT, R0, R11, PT ;  /* 0x0000000b0000720c */ /* 0x000fc60003f64070 */
[----:B------:R-:W-:-:S08]  /*aa80*/  @!P4 IMAD.MOV R8, RZ, RZ, -R8 ;  /* 0x000000ffff08c224 */ /* 0x000fd000078e0a08 */
[--C-:B------:R-:W-:Y:S01]  /*aa90*/  @!P2 IMAD.IADD R2, R2, 0x1, -R0.reuse ;  /* 0x000000010202a824 */ /* 0x100fe200078e0a00 */
[----:B------:R-:W-:Y:S01]  /*aaa0*/  ISETP.GE.AND P2, PT, R21, RZ, PT ;  /* 0x000000ff1500720c */ /* 0x000fe20003f46270 */
[----:B------:R-:W-:Y:S01]  /*aab0*/  @!P3 IMAD.IADD R11, R11, 0x1, -R0 ;  /* 0x000000010b0bb824 */ /* 0x000fe200078e0a00 */
[----:B------:R-:W5:Y:S01]  /*aac0*/  LDL.LU R21, [R1+0x114] ;  /* 0x0001140001157983 */ /* 0x000f620000300800 */
[----:B------:R-:W-:-:S03]  /*aad0*/  ISETP.GE.AND P3, PT, R20, RZ, PT ;  /* 0x000000ff1400720c */ /* 0x000fc60003f66270 */
[----:B------:R-:W-:Y:S04]  /*aae0*/  STL [R1+0x284], R8 ;  /* 0x0002840801007387 */ /* 0x000fe80000100800 */
[----:B------:R-:W5:Y:S01]  /*aaf0*/  LDL.LU R20, [R1+0x118] ;  /* 0x0001180001147983 */ /* 0x000f620000300800 */
[----:B------:R-:W-:Y:S02]  /*ab00*/  IABS R5, R22 ;  /* 0x0000001600057213 */ /* 0x000fe40000000000 */
[----:B------:R-:W-:-:S03]  /*ab10*/  ISETP.GT.U32.AND P6, PT, R0, R4, PT ;  /* 0x000000040000720c */ /* 0x000fc60003fc4070 */
[----:B------:R-:W-:-:S04]  /*ab20*/  IMAD.HI.U32 R14, R13, R5, RZ ;  /* 0x000000050d0e7227 */ /* 0x000fc800078e00ff */
[----:B------:R-:W-:-:S04]  /*ab30*/  IMAD.MOV R14, RZ, RZ, -R14 ;  /* 0x000000ffff0e7224 */ /* 0x000fc800078e0a0e */
[----:B------:R-:W-:Y:S02]  /*ab40*/  IMAD R5, R0, R14, R5 ;  /* 0x0000000e00057224 */ /* 0x000fe400078e0205 */
[----:B------:R-:W-:-:S03]  /*ab50*/  @!P6 IMAD.IADD R4, R4, 0x1, -R0 ;  /* 0x000000010404e824 */ /* 0x000fc600078e0a00 */
[C---:B------:R-:W-:Y:S02]  /*ab60*/  ISETP.GT.U32.AND P6, PT, R0.reuse, R5, PT ;  /* 0x000000050000720c */ /* 0x040fe40003fc4070 */
[----:B------:R-:W-:-:S11]  /*ab70*/  ISETP.GT.U32.AND P1, PT, R0, R6, PT ;  /* 0x000000060000720c */ /* 0x000fd60003f24070 */
[--C-:B------:R-:W-:Y:S02]  /*ab80*/  @!P6 IMAD.IADD R5, R5, 0x1, -R0.reuse ;  /* 0x000000010505e824 */ /* 0x100fe400078e0a00 */
[----:B------:R-:W-:-:S03]  /*ab90*/  @!P1 IMAD.IADD R6, R6, 0x1, -R0 ;  /* 0x0000000106069824 */ /* 0x000fc600078e0a00 */
[C---:B------:R-:W-:Y:S01]  /*aba0*/  ISETP.GT.U32.AND P6, PT, R0.reuse, R5, PT ;  /* 0x000000050000720c */ /* 0x040fe20003fc4070 */
[----:B------:R-:W-:Y:S01]  /*abb0*/  @!P2 IMAD.MOV R2, RZ, RZ, -R2 ;  /* 0x000000ffff02a224 */ /* 0x000fe200078e0a02 */
[----:B------:R-:W-:Y:S02]  /*abc0*/  ISETP.GT.U32.AND P4, PT, R0, R6, PT ;  /* 0x000000060000720c */ /* 0x000fe40003f84070 */
[----:B------:R-:W-:-:S09]  /*abd0*/  ISETP.GE.AND P1, PT, R23, RZ, PT ;  /* 0x000000ff1700720c */ /* 0x000fd20003f26270 */
[--C-:B------:R-:W-:Y:S02]  /*abe0*/  @!P6 IMAD.IADD R5, R5, 0x1, -R0.reuse ;  /* 0x000000010505e824 */ /* 0x100fe400078e0a00 */
[----:B------:R-:W-:-:S04]  /*abf0*/  @!P4 IMAD.IADD R6, R6, 0x1, -R0 ;  /* 0x000000010606c824 */ /* 0x000fc800078e0a00 */
        /* <DEDUP_REMOVED lines=23> */
[----:B------:R-:W-:Y:S01]  /*ad70*/  IMAD.HI.U32 R14, R13, R9, RZ ;  /* 0x000000090d0e7227 */ /* 0x000fe200078e00ff */
[----:B------:R-:W-:-:S03]  /*ad80*/  IABS R4, R25 ;  /* 0x0000001900047213 */ /* 0x000fc60000000000 */
[----:B------:R-:W-:Y:S01]  /*ad90*/  IMAD.MOV R14, RZ, RZ, -R14 ;  /* 0x000000ffff0e7224 */ /* 0x000fe200078e0a0e */
[----:B------:R-:W-:Y:S01]  /*ada0*/  STL [R1+0x274], R6 ;  /* 0x0002740601007387 */ /* 0x000fe20000100800 */
[--C-:B------:R-:W-:Y:S01]  /*adb0*/  @!P5 IMAD.IADD R10, R10, 0x1, -R0.reuse ;  /* 0x000000010a0ad824 */ /* 0x100fe200078e0a00 */
[----:B------:R-:W-:Y:S01]  /*adc0*/  ISETP.GE.AND P5, PT, R25, RZ, PT ;  /* 0x000000ff1900720c */ /* 0x000fe20003fa6270 */
[C---:B------:R-:W-:Y:S01]  /*add0*/  IMAD R9, R0.reuse, R14, R9 ;  /* 0x0000000e00097224 */ /* 0x040fe200078e0209 */
[----:B------:R-:W3:Y:S04]  /*ade0*/  LDL.LU R25, [R1+0x120] ;  /* 0x0001200001197983 */ /* 0x000ee80000300800 */
[C---:B------:R-:W-:Y:S01]  /*adf0*/  ISETP.GT.U32.AND P4, PT, R0.reuse, R9, PT ;  /* 0x000000090000720c */ /* 0x040fe20003f84070 */
[----:B------:R-:W-:Y:S01]  /*ae00*/  @!P3 IMAD.MOV R11, RZ, RZ, -R11 ;  /* 0x000000ffff0bb224 */ /* 0x000fe200078e0a0b */
[----:B------:R-:W3:Y:S04]  /*ae10*/  LDL.LU R22, [R1+0x124] ;  /* 0x0001240001167983 */ /* 0x000ee80000300800 */
[----:B------:R-:W-:Y:S04]  /*ae20*/  STL [R1+0x270], R11 ;  /* 0x0002700b01007387 */ /* 0x000fe80000100800 */
[----:B------:R0:W-:Y:S03]  /*ae30*/  STL [R1+0x26c], R5 ;  /* 0x00026c0501007387 */ /* 0x0001e60000100800 */
[----:B------:R-:W-:Y:S01]  /*ae40*/  @!P4 IMAD.IADD R9, R9, 0x1, -R0 ;  /* 0x000000010909c824 */ /* 0x000fe200078e0a00 */
[----:B------:R-:W-:Y:S01]  /*ae50*/  ISETP.GT.U32.AND P4, PT, R0, R10, PT ;  /* 0x0000000a0000720c */ /* 0x000fe20003f84070 */
[----:B------:R-:W3:-:S12]  /*ae60*/  LDL.LU R23, [R1+0x128] ;  /* 0x0001280001177983 */ /* 0x000ed80000300800 */
        /* <DEDUP_REMOVED lines=44> */
[----:B------:R1:W-:Y:S01]  /*b130*/  STL [R1+0x264], R14 ;  /* 0x0002640e01007387 */ /* 0x0003e20000100800 */
[----:B0-----:R-:W-:Y:S01]  /*b140*/  IMAD.MOV.U32 R29, RZ, RZ, R7 ;  /* 0x000000ffff1d7224 */ /* 0x001fe200078e0007 */
[----:B---3--:R-:W-:Y:S02]  /*b150*/  ISETP.GE.AND P3, PT, R18, RZ, PT ;  /* 0x000000ff1200720c */ /* 0x008fe40003f66270 */
[----:B------:R-:W2:Y:S01]  /*b160*/  LDL.LU R19, [R1+0x134] ;  /* 0x0001340001137983 */ /* 0x000ea20000300800 */
[----:B------:R-:W-:Y:S01]  /*b170*/  @!P2 IMAD.MOV R29, RZ, RZ, -R29 ;  /* 0x000000ffff1da224 */ /* 0x000fe200078e0a1d */
[----:B------:R-:W-:Y:S01]  /*b180*/  IABS R11, R18 ;  /* 0x00000012000b7213 */ /* 0x000fe20000000000 */
[----:B------:R-:W-:Y:S01]  /*b190*/  IMAD R10, R0, R12, R10 ;  /* 0x0000000c000a7224 */ /* 0x000fe200078e020a */
[----:B------:R-:W3:Y:S01]  /*b1a0*/  LDL.LU R18, [R1+0x138] ;  /* 0x0001380001127983 */ /* 0x000ee20000300800 */
[----:B------:R-:W-:-:S03]  /*b1b0*/  IABS R5, R25 ;  /* 0x0000001900057213 */ /* 0x000fc60000000000 */
[----:B------:R-:W-:Y:S01]  /*b1c0*/  STL [R1+0x260], R15 ;  /* 0x0002600f01007387 */ /* 0x000fe20000100800 */
[----:B-1----:R-:W-:-:S03]  /*b1d0*/  IMAD.HI.U32 R14, R13, R6, RZ ;  /* 0x000000060d0e7227 */ /* 0x002fc600078e00ff */
[----:B------:R0:W-:Y:S01]  /*b1e0*/  STL [R1+0x25c], R29 ;  /* 0x00025c1d01007387 */ /* 0x0001e20000100800 */
[C---:B------:R-:W-:Y:S01]  /*b1f0*/  ISETP.GT.U32.AND P6, PT, R0.reuse, R10, PT ;  /* 0x0000000a0000720c */ /* 0x040fe20003fc4070 */
[----:B------:R-:W-:Y:S02]  /*b200*/  IMAD.HI.U32 R12, R13, R5, RZ ;  /* 0x000000050d0c7227 */ /* 0x000fe400078e00ff */
[----:B0-----:R-:W4:Y:S02]  /*b210*/  LDL.LU R29, [R1+0x4a8c] ;  /* 0x004a8c00011d7983 */ /* 0x001f240000300800 */
[----:B------:R-:W-:Y:S02]  /*b220*/  IMAD.MOV R14, RZ, RZ, -R14 ;  /* 0x000000ffff0e7224 */ /* 0x000fe400078e0a0e */
[----:B------:R-:W-:Y:S02]  /*b230*/  IMAD.MOV R12, RZ, RZ, -R12 ;  /* 0x000000ffff0c7224 */ /* 0x000fe400078e0a0c */
[----:B------:R-:W-:-:S02]  /*b240*/  IMAD R6, R0, R14, R6 ;  /* 0x0000000e00067224 */ /* 0x000fc400078e0206 */
[----:B------:R-:W-:Y:S02]  /*b250*/  IMAD R5, R0, R12, R5 ;  /* 0x0000000c00057224 */ /* 0x000fe400078e0205 */
[----:B------:R-:W-:Y:S01]  /*b260*/  @!P6 IMAD.IADD R10, R10, 0x1, -R0 ;  /* 0x000000010a0ae824 */ /* 0x000fe200078e0a00 */
[C---:B------:R-:W-:Y:S02]  /*b270*/  ISETP.GT.U32.AND P2, PT, R0.reuse, R6, PT ;  /* 0x000000060000720c */ /* 0x040fe40003f44070 */
[C---:B------:R-:W-:Y:S01]  /*b280*/  ISETP.GT.U32.AND P5, PT, R0.reuse, R5, PT ;  /* 0x000000050000720c */ /* 0x040fe20003fa4070 */
[----:B------:R-:W-:Y:S01]  /*b290*/  IMAD.HI.U32 R9, R13, R11, RZ ;  /* 0x0000000b0d097227 */ /* 0x000fe200078e00ff */
[----:B------:R-:W-:Y:S02]  /*b2a0*/  ISETP.GT.U32.AND P6, PT, R0, R10, PT ;  /* 0x0000000a0000720c */ /* 0x000fe40003fc4070 */
[----:B------:R-:W-:Y:S01]  /*b2b0*/  IABS R12, R23 ;  /* 0x00000017000c7213 */ /* 0x000fe20000000000 */
[----:B------:R-:W-:Y:S01]  /*b2c0*/  IMAD.MOV R9, RZ, RZ, -R9 ;  /* 0x000000ffff097224 */ /* 0x000fe200078e0a09 */
[----:B------:R-:W-:-:S03]  /*b2d0*/  IABS R2, R22 ;  /* 0x0000001600027213 */ /* 0x000fc60000000000 */
[----:B------:R-:W-:Y:S02]  /*b2e0*/  IMAD R9, R0, R9, R11 ;  /* 0x0000000900097224 */ /* 0x000fe400078e020b */
[----:B------:R-:W-:Y:S02]  /*b2f0*/  @!P2 IMAD.IADD R6, R6, 0x1, -R0 ;  /* 0x000000010606a824 */ /* 0x000fe400078e0a00 */
[----:B------:R-:W-:Y:S01]  /*b300*/  IMAD.HI.U32 R7, R13, R12, RZ ;  /* 0x0000000c0d077227 */ /* 0x000fe200078e00ff */
[----:B------:R-:W-:-:S03]  /*b310*/  ISETP.GT.U32.AND P0, PT, R0, R9, PT ;  /* 0x000000090000720c */ /* 0x000fc60003f04070 */
[----:B------:R-:W-:Y:S01]  /*b320*/  @!P5 IMAD.IADD R5, R5, 0x1, -R0 ;  /* 0x000000010505d824 */ /* 0x000fe200078e0a00 */
[----:B------:R-:W-:Y:S01]  /*b330*/  ISETP.GT.U32.AND P5, PT, R0, R6, PT ;  /* 0x000000060000720c */ /* 0x000fe20003fa4070 */
[----:B------:R-:W-:-:S04]  /*b340*/  IMAD.HI.U32 R11, R13, R2, RZ ;  /* 0x000000020d0b7227 */ /* 0x000fc800078e00ff */
[----:B------:R-:W-:Y:S02]  /*b350*/  IMAD.MOV R7, RZ, RZ, -R7 ;  /* 0x000000ffff077224 */ /* 0x000fe400078e0a07 */
[----:B------:R-:W-:Y:S02]  /*b360*/  @!P6 IMAD.IADD R10, R10, 0x1, -R0 ;  /* 0x000000010a0ae824 */ /* 0x000fe400078e0a00 */
[----:B------:R-:W-:Y:S02]  /*b370*/  IMAD.MOV R11, RZ, RZ, -R11 ;  /* 0x000000ffff0b7224 */ /* 0x000fe400078e0a0b */
[C---:B------:R-:W-:Y:S02]  /*b380*/  IMAD R7, R0.reuse, R7, R12 ;  /* 0x0000000700077224 */ /* 0x040fe400078e020c */
[----:B------:R-:W-:Y:S02]  /*b390*/  IMAD.MOV.U32 R12, RZ, RZ, R10 ;  /* 0x000000ffff0c7224 */ /* 0x000fe400078e000a */
[----:B------:R-:W-:-:S02]  /*b3a0*/  IMAD R2, R0, R11, R2 ;  /* 0x0000000b00027224 */ /* 0x000fc400078e0202 */
[----:B------:R-:W-:Y:S01]  /*b3b0*/  @!P1 IMAD.MOV R12, RZ, RZ, -R12 ;  /* 0x000000ffff0c9224 */ /* 0x000fe200078e0a0c */
[----:B------:R-:W-:Y:S01]  /*b3c0*/  STL [R1+0x258], R8 ;  /* 0x0002580801007387 */ /* 0x000fe20000100800 */
[--C-:B------:R-:W-:Y:S01]  /*b3d0*/  @!P5 IMAD.IADD R6, R6, 0x1, -R0.reuse ;  /* 0x000000010606d824 */ /* 0x100fe200078e0a00 */
[C---:B------:R-:W-:Y:S01]  /*b3e0*/  ISETP.GT.U32.AND P6, PT, R0.reuse, R2, PT ;  /* 0x000000020000720c */ /* 0x040fe20003fc4070 */
[----:B------:R-:W-:Y:S01]  /*b3f0*/  @!P0 IMAD.IADD R9, R9, 0x1, -R0 ;  /* 0x0000000109098824 */ /* 0x000fe200078e0a00 */
[----:B------:R0:W-:Y:S01]  /*b400*/  STL [R1+0x254], R12 ;  /* 0x0002540c01007387 */ /* 0x0001e20000100800 */
[----:B------:R-:W-:Y:S02]  /*b410*/  ISETP.GE.AND P5, PT, R25, RZ, PT ;  /* 0x000000ff1900720c */ /* 0x000fe40003fa6270 */
[----:B-----5:R-:W-:Y:S01]  /*b420*/  IABS R11, R20 ;  /* 0x00000014000b7213 */ /* 0x020fe20000000000 */
[----:B------:R-:W5:Y:S01]  /*b430*/  LDL.LU R25, [R1+0x13c] ;  /* 0x00013c0001197983 */ /* 0x000f620000300800 */
[----:B------:R-:W-:-:S03]  /*b440*/  ISETP.GT.U32.AND P2, PT, R0, R9, PT ;  /* 0x000000090000720c */ /* 0x000fc60003f44070 */
[----:B------:R-:W-:-:S04]  /*b450*/  IMAD.HI.U32 R15, R13, R11, RZ ;  /* 0x0000000b0d0f7227 */ /* 0x000fc800078e00ff */
[----:B------:R-:W-:Y:S02]  /*b460*/  IMAD.MOV R15, RZ, RZ, -R15 ;  /* 0x000000ffff0f7224 */ /* 0x000fe400078e0a0f */
[--C-:B------:R-:W-:Y:S02]  /*b470*/  @!P6 IMAD.IADD R2, R2, 0x1, -R0.reuse ;  /* 0x000000010202e824 */ /* 0x100fe400078e0a00 */
[C---:B------:R-:W-:Y:S02]  /*b480*/  IMAD R11, R0.reuse, R15, R11 ;  /* 0x0000000f000b7224 */ /* 0x040fe400078e020b */
[----:B------:R-:W-:Y:S01]  /*b490*/  @!P2 IMAD.IADD R9, R9, 0x1, -R0 ;  /* 0x000000010909a824 */ /* 0x000fe200078e0a00 */
[C---:B------:R-:W-:Y:S02]  /*b4a0*/  ISETP.GT.U32.AND P4, PT, R0.reuse, R2, PT ;  /* 0x000000020000720c */ /* 0x040fe40003f84070 */
[----:B------:R-:W-:Y:S01]  /*b4b0*/  ISETP.GT.U32.AND P2, PT, R0, R11, PT ;  /* 0x0000000b0000720c */ /* 0x000fe20003f44070 */
[----:B------:R-:W-:-:S10]  /*b4c0*/  @!P3 IMAD.MOV R9, RZ, RZ, -R9 ;  /* 0x000000ffff09b224 */ /* 0x000fd400078e0a09 */
        /* <DEDUP_REMOVED lines=28> */
[----:B0-----:R-:W-:Y:S01]  /*b690*/  IMAD.HI.U32 R12, R13, R10, RZ ;  /* 0x0000000a0d0c7227 */ /* 0x001fe200078e00ff */
[----:B---3--:R-:W-:-:S09]  /*b6a0*/  IABS R8, R18 ;  /* 0x0000001200087213 */ /* 0x008fd20000000000 */
[----:B------:R-:W-:Y:S01]  /*b6b0*/  @!P0 IMAD.MOV R6, RZ, RZ, -R6 ;  /* 0x000000ffff068224 */ /* 0x000fe200078e0a06 */
[----:B------:R-:W-:-:S04]  /*b6c0*/  ISETP.GT.U32.AND P0, PT, R0, R11, PT ;  /* 0x0000000b0000720c */ /* 0x000fc80003f04070 */
[----:B------:R0:W-:Y:S01]  /*b6d0*/  STL [R1+0x24c], R6 ;  /* 0x00024c0601007387 */ /* 0x0001e20000100800 */
[----:B------:R-:W-:Y:S02]  /*b6e0*/  IMAD.MOV R12, RZ, RZ, -R12 ;  /* 0x000000ffff0c7224 */ /* 0x000fe400078e0a0c */
[----:B0-----:R-:W-:-:S04]  /*b6f0*/  IMAD.MOV.U32 R6, RZ, RZ, R5 ;  /* 0x000000ffff067224 */ /* 0x001fc800078e0005 */
[----:B------:R-:W-:Y:S02]  /*b700*/  @!P5 IMAD.MOV R6, RZ, RZ, -R6 ;  /* 0x000000ffff06d224 */ /* 0x000fe400078e0a06 */
[----:B------:R-:W-:-:S03]  /*b710*/  IMAD.HI.U32 R14, R13, R8, RZ ;  /* 0x000000080d0e7227 */ /* 0x000fc600078e00ff */
[----:B------:R-:W-:Y:S01]  /*b720*/  STL [R1+0x248], R6 ;  /* 0x0002480601007387 */ /* 0x000fe20000100800 */
[----:B------:R-:W-:Y:S01]  /*b730*/  @!P0 IMAD.IADD R11, R11, 0x1, -R0 ;  /* 0x000000010b0b8824 */ /* 0x000fe200078e0a00 */
[----:B------:R-:W-:Y:S01]  /*b740*/  ISETP.GE.AND P0, PT, R19, RZ, PT ;  /* 0x000000ff1300720c */ /* 0x000fe20003f06270 */
[----:B------:R-:W-:Y:S01]  /*b750*/  IMAD R10, R0, R12, R10 ;  /* 0x0000000c000a7224 */ /* 0x000fe200078e020a */
[----:B------:R-:W-:Y:S01]  /*b760*/  STL [R1+0x244], R2 ;  /* 0x0002440201007387 */ /* 0x000fe20000100800 */
[----:B------:R-:W-:-:S03]  /*b770*/  IMAD.MOV R14, RZ, RZ, -R14 ;  /* 0x000000ffff0e7224 */ /* 0x000fc600078e0a0e */
[----:B------:R-:W2:Y:S01]  /*b780*/  LDL.LU R19, [R1+0x174] ;  /* 0x0001740001137983 */ /* 0x000ea20000300800 */
[----:B------:R-:W-:Y:S02]  /*b790*/  ISETP.GE.AND P6, PT, R18, RZ, PT ;  /* 0x000000ff1200720c */ /* 0x000fe40003fc6270 */
[C---:B------:R-:W-:Y:S01]  /*b7a0*/  ISETP.GT.U32.AND P5, PT, R0.reuse, R10, PT ;  /* 0x0000000a0000720c */ /* 0x040fe20003fa4070 */
[----:B------:R-:W3:Y:S01]  /*b7b0*/  LDL.LU R18, [R1+0x178] ;  /* 0x0001780001127983 */ /* 0x000ee20000300800 */
[----:B------:R-:W-:-:S03]  /*b7c0*/  IMAD R8, R0, R14, R8 ;  /* 0x0000000e00087224 */ /* 0x000fc600078e0208 */
[----:B------:R-:W4:Y:S02]  /*b7d0*/  LDL.LU R29, [R1+0x150] ;  /* 0x00015000011d7983 */ /* 0x000f240000300800 */
[----:B------:R-:W-:Y:S02]  /*b7e0*/  ISETP.GT.U32.AND P3, PT, R0, R8, PT ;  /* 0x000000080000720c */ /* 0x000fe40003f64070 */
[----:B-----5:R-:W-:Y:S01]  /*b7f0*/  IABS R5, R25 ;  /* 0x0000001900057213 */ /* 0x020fe20000000000 */
[----:B------:R-:W-:Y:S03]  /*b800*/  STL [R1+0x240], R7 ;  /* 0x0002400701007387 */ /* 0x000fe60000100800 */
[--C-:B------:R-:W-:Y:S01]  /*b810*/  @!P5 IMAD.IADD R10, R10, 0x1, -R0.reuse ;  /* 0x000000010a0ad824 */ /* 0x100fe200078e0a00 */
[----:B------:R-:W-:Y:S02]  /*b820*/  ISETP.GE.AND P5, PT, R25, RZ, PT ;  /* 0x000000ff1900720c */ /* 0x000fe40003fa6270 */
[----:B------:R-:W5:Y:S04]  /*b830*/  LDL.LU R25, [R1+0x154] ;  /* 0x0001540001197983 */ /* 0x000f680000300800 */
[----:B------:R-:W-:Y:S01]  /*b840*/  @!P3 IMAD.IADD R8, R8, 0x1, -R0 ;  /* 0x000000010808b824 */ /* 0x000fe200078e0a00 */
[----:B------:R-:W-:Y:S01]  /*b850*/  ISETP.GT.U32.AND P3, PT, R0, R10, PT ;  /* 0x0000000a0000720c */ /* 0x000fe20003f64070 */
[----:B------:R-:W5:Y:S01]  /*b860*/  LDL.LU R21, [R1+0x158] ;  /* 0x0001580001157983 */ /* 0x000f620000300800 */
[----:B------:R-:W-:-:S05]  /*b870*/  @!P2 IMAD.MOV R11, RZ, RZ, -R11 ;  /* 0x000000ffff0ba224 */ /* 0x000fca00078e0a0b */
[----:B------:R-:W-:Y:S06]  /*b880*/  STL [R1+0x23c], R11 ;  /* 0x00023c0b01007387 */ /* 0x000fec0000100800 */
[----:B------:R-:W-:Y:S01]  /*b890*/  @!P3 IMAD.IADD R10, R10, 0x1, -R0 ;  /* 0x000000010a0ab824 */ /* 0x000fe200078e0a00 */
[----:B------:R0:W-:Y:S04]  /*b8a0*/  STL [R1+0x238], R4 ;  /* 0x0002380401007387 */ /* 0x0001e80000100800 */
[----:B------:R-:W5:Y:S01]  /*b8b0*/  LDL.LU R23, [R1+0x15c] ;  /* 0x00015c0001177983 */ /* 0x000f620000300800 */
[----:B0-----:R-:W-:-:S04]  /*b8c0*/  IMAD.MOV.U32 R4, RZ, RZ, R10 ;  /* 0x000000ffff047224 */ /* 0x001fc800078e000a */
[----:B------:R-:W-:Y:S01]  /*b8d0*/  @!P0 IMAD.MOV R4, RZ, RZ, -R4 ;  /* 0x000000ffff048224 */ /* 0x000fe200078e0a04 */
[----:B------:R-:W-:Y:S02]  /*b8e0*/  IABS R9, R20 ;  /* 0x0000001400097213 */ /* 0x000fe40000000000 */
        /* <DEDUP_REMOVED lines=24> */
[--C-:B------:R-:W-:Y:S01]  /*ba70*/  @!P0 IMAD.IADD R9, R9, 0x1, -R0.reuse ;  /* 0x0000000109098824 */ /* 0x100fe200078e0a00 */
[----:B------:R-:W-:Y:S02]  /*ba80*/  ISETP.GT.U32.AND P0, PT, R0, R6, PT ;  /* 0x000000060000720c */ /* 0x000fe40003f04070 */
[----:B------:R-:W-:Y:S01]  /*ba90*/  ISETP.GE.AND P4, PT, R22, RZ, PT ;  /* 0x000000ff1600720c */ /* 0x000fe20003f86270 */
[----:B------:R-:W-:Y:S01]  /*baa0*/  IMAD.MOV.U32 R15, RZ, RZ, R5 ;  /* 0x000000ffff0f7224 */ /* 0x000fe200078e0005 */
[----:B------:R-:W5:Y:S09]  /*bab0*/  LDL.LU R22, [R1+0x164] ;  /* 0x0001640001167983 */ /* 0x000f720000300800 */
[----:B------:R-:W-:-:S02]  /*bac0*/  @!P0 IMAD.IADD R6, R6, 0x1, -R0 ;  /* 0x0000000106068824 */ /* 0x000fc400078e0a00 */
        /* <DEDUP_REMOVED lines=16> */
[C---:B------:R-:W-:Y:S01]  /*bbd0*/  IMAD R10, R0.reuse, R12, R10 ;  /* 0x0000000c000a7224 */ /* 0x040fe200078e020a */
[----:B------:R-:W3:Y:S04]  /*bbe0*/  LDL.LU R18, [R1+0x16c] ;  /* 0x00016c0001127983 */ /* 0x000ee80000300800 */
[----:B------:R-:W-:Y:S01]  /*bbf0*/  STL [R1+0x22c], R15 ;  /* 0x00022c0f01007387 */ /* 0x000fe20000100800 */
[----:B------:R-:W-:-:S03]  /*bc00*/  ISETP.GT.U32.AND P6, PT, R0, R10, PT ;  /* 0x0000000a0000720c */ /* 0x000fc60003fc4070 */
[----:B------:R0:W-:Y:S01]  /*bc10*/  STL [R1+0x228], R29 ;  /* 0x0002281d01007387 */ /* 0x0001e20000100800 */
[----:B-----5:R-:W-:Y:S01]  /*bc20*/  IABS R4, R25 ;  /* 0x0000001900047213 */ /* 0x020fe20000000000 */
[C---:B-1----:R-:W-:Y:S02]  /*bc30*/  IMAD.HI.U32 R14, R13.reuse, R7, RZ ;  /* 0x000000070d0e7227 */ /* 0x042fe400078e00ff */
[----:B0-----:R-:W4:Y:S02]  /*bc40*/  LDL.LU R29, [R1+0x4a88] ;  /* 0x004a8800011d7983 */ /* 0x001f240000300800 */
[----:B------:R-:W-:-:S04]  /*bc50*/  IMAD.HI.U32 R12, R13, R4, RZ ;  /* 0x000000040d0c7227 */ /* 0x000fc800078e00ff */
[----:B------:R-:W-:Y:S02]  /*bc60*/  IMAD.MOV R14, RZ, RZ, -R14 ;  /* 0x000000ffff0e7224 */ /* 0x000fe400078e0a0e */
[----:B------:R-:W-:-:S04]  /*bc70*/  IMAD.HI.U32 R8, R13, R11, RZ ;  /* 0x0000000b0d087227 */ /* 0x000fc800078e00ff */
[----:B------:R-:W-:Y:S02]  /*bc80*/  IMAD.MOV R12, RZ, RZ, -R12 ;  /* 0x000000ffff0c7224 */ /* 0x000fe400078e0a0c */
[----:B------:R-:W-:Y:S02]  /*bc90*/  IMAD R7, R0, R14, R7 ;  /* 0x0000000e00077224 */ /* 0x000fe400078e0207 */
[----:B------:R-:W-:Y:S01]  /*bca0*/  IMAD.MOV R8, RZ, RZ, -R8 ;  /* 0x000000ffff087224 */ /* 0x000fe200078e0a08 */
[----:B------:R-:W-:Y:S01]  /*bcb0*/  IABS R2, R21 ;  /* 0x0000001500027213 */ /* 0x000fe20000000000 */
[----:B------:R-:W-:Y:S01]  /*bcc0*/  @!P6 IMAD.IADD R10, R10, 0x1, -R0 ;  /* 0x000000010a0ae824 */ /* 0x000fe200078e0a00 */
[C---:B------:R-:W-:Y:S01]  /*bcd0*/  ISETP.GT.U32.AND P4, PT, R0.reuse, R7, PT ;  /* 0x000000070000720c */ /* 0x040fe20003f84070 */
[C---:B------:R-:W-:Y:S02]  /*bce0*/  IMAD R4, R0.reuse, R12, R4 ;  /* 0x0000000c00047224 */ /* 0x040fe400078e0204 */
[C---:B------:R-:W-:Y:S01]  /*bcf0*/  IMAD R8, R0.reuse, R8, R11 ;  /* 0x0000000800087224 */ /* 0x040fe200078e020b */
[C---:B------:R-:W-:Y:S01]  /*bd00*/  ISETP.GT.U32.AND P6, PT, R0.reuse, R10, PT ;  /* 0x0000000a0000720c */ /* 0x040fe20003fc4070 */
[----:B------:R-:W-:Y:S01]  /*bd10*/  IMAD.HI.U32 R11, R13, R2, RZ ;  /* 0x000000020d0b7227 */ /* 0x000fe200078e00ff */
[----:B------:R-:W-:-:S02]  /*bd20*/  ISETP.GT.U32.AND P5, PT, R0, R4, PT ;  /* 0x000000040000720c */ /* 0x000fc40003fa4070 */
[----:B------:R-:W-:Y:S01]  /*bd30*/  ISETP.GT.U32.AND P0, PT, R0, R8, PT ;  /* 0x000000080000720c */ /* 0x000fe20003f04070 */
[----:B------:R-:W-:Y:S01]  /*bd40*/  IMAD.MOV R11, RZ, RZ, -R11 ;  /* 0x000000ffff0b7224 */ /* 0x000fe200078e0a0b */
[----:B------:R-:W-:-:S03]  /*bd50*/  IABS R12, R23 ;  /* 0x00000017000c7213 */ /* 0x000fc60000000000 */
[----:B------:R-:W-:Y:S02]  /*bd60*/  IMAD R2, R0, R11, R2 ;  /* 0x0000000b00027224 */ /* 0x000fe400078e0202 */
[----:B------:R-:W-:Y:S02]  /*bd70*/  @!P4 IMAD.IADD R7, R7, 0x1, -R0 ;  /* 0x000000010707c824 */ /* 0x000fe400078e0a00 */
[----:B------:R-:W-:Y:S01]  /*bd80*/  IMAD.HI.U32 R6, R13, R12, RZ ;  /* 0x0000000c0d067227 */ /* 0x000fe200078e00ff */
[----:B------:R-:W-:-:S03]  /*bd90*/  IABS R11, R20 ;  /* 0x00000014000b7213 */ /* 0x000fc60000000000 */
[--C-:B------:R-:W-:Y:S01]  /*bda0*/  @!P6 IMAD.IADD R10, R10, 0x1, -R0.reuse ;  /* 0x000000010a0ae824 */ /* 0x100fe200078e0a00 */
[----:B------:R-:W-:Y:S01]  /*bdb0*/  ISETP.GT.U32.AND P6, PT, R0, R2, PT ;  /* 0x000000020000720c */ /* 0x000fe20003fc4070 */
[----:B------:R-:W-:Y:S01]  /*bdc0*/  @!P5 IMAD.IADD R4, R4, 0x1, -R0 ;  /* 0x000000010404d824 */ /* 0x000fe200078e0a00 */
[----:B------:R-:W-:Y:S01]  /*bdd0*/  ISETP.GT.U32.AND P5, PT, R0, R7, PT ;  /* 0x000000070000720c */ /* 0x000fe20003fa4070 */
[----:B------:R-:W-:Y:S02]  /*bde0*/  IMAD.MOV R6, RZ, RZ, -R6 ;  /* 0x000000ffff067224 */ /* 0x000fe400078e0a06 */
[----:B------:R-:W-:Y:S02]  /*bdf0*/  @!P0 IMAD.IADD R8, R8, 0x1, -R0 ;  /* 0x0000000108088824 */ /* 0x000fe400078e0a00 */
[C---:B------:R-:W-:Y:S02]  /*be00*/  IMAD R6, R0.reuse, R6, R12 ;  /* 0x0000000600067224 */ /* 0x040fe400078e020c */
[----:B------:R-:W-:Y:S01]  /*be10*/  IMAD.MOV.U32 R12, RZ, RZ, R10 ;  /* 0x000000ffff0c7224 */ /* 0x000fe200078e000a */
[----:B------:R-:W-:Y:S01]  /*be20*/  ISETP.GT.U32.AND P4, PT, R0, R8, PT ;  /* 0x000000080000720c */ /* 0x000fe20003f84070 */
[----:B------:R-:W-:-:S04]  /*be30*/  IMAD.HI.U32 R15, R13, R11, RZ ;  /* 0x0000000b0d0f7227 */ /* 0x000fc800078e00ff */
[----:B------:R-:W-:Y:S02]  /*be40*/  @!P1 IMAD.MOV R12, RZ, RZ, -R12 ;  /* 0x000000ffff0c9224 */ /* 0x000fe400078e0a0c */
[----:B------:R-:W-:Y:S01]  /*be50*/  IMAD.MOV R15, RZ, RZ, -R15 ;  /* 0x000000ffff0f7224 */ /* 0x000fe200078e0a0f */
[----:B------:R-:W-:Y:S01]  /*be60*/  STL [R1+0x224], R9 ;  /* 0x0002240901007387 */ /* 0x000fe20000100800 */
[--C-:B------:R-:W-:Y:S02]  /*be70*/  @!P6 IMAD.IADD R2, R2, 0x1, -R0.reuse ;  /* 0x000000010202e824 */ /* 0x100fe400078e0a00 */
[--C-:B------:R-:W-:Y:S01]  /*be80*/  @!P5 IMAD.IADD R7, R7, 0x1, -R0.reuse ;  /* 0x000000010707d824 */ /* 0x100fe200078e0a00 */
[----:B------:R-:W-:Y:S01]  /*be90*/  STL [R1+0x220], R12 ;  /* 0x0002200c01007387 */ /* 0x000fe20000100800 */
[C---:B------:R-:W-:Y:S01]  /*bea0*/  IMAD R11, R0.reuse, R15, R11 ;  /* 0x0000000f000b7224 */ /* 0x040fe200078e020b */
[----:B------:R-:W-:Y:S02]  /*beb0*/  ISETP.GE.AND P5, PT, R25, RZ, PT ;  /* 0x000000ff1900720c */ /* 0x000fe40003fa6270 */
[----:B------:R-:W5:Y:S01]  /*bec0*/  LDL.LU R25, [R1+0x170] ;  /* 0x0001700001197983 */ /* 0x000f620000300800 */
        /* <DEDUP_REMOVED lines=9> */
[----:B------:R0:W-:Y:S04]  /*bf60*/  STL [R1+0x21c], R8 ;  /* 0x00021c0801007387 */ /* 0x0001e80000100800 */
[----:B------:R-:W5:Y:S01]  /*bf70*/  LDL.LU R20, [R1+0x180] ;  /* 0x0001800001147983 */ /* 0x000f620000300800 */
[----:B------:R-:W-:Y:S02]  /*bf80*/  IABS R5, R22 ;  /* 0x0000001600057213 */ /* 0x000fe40000000000 */
[C---:B------:R-:W-:Y:S02]  /*bf90*/  ISETP.GT.U32.AND P1, PT, R0.reuse, R6, PT ;  /* 0x000000060000720c */ /* 0x040fe40003f24070 */
[----:B------:R-:W-:Y:S01]  /*bfa0*/  ISETP.GT.U32.AND P6, PT, R0, R4, PT ;  /* 0x000000040000720c */ /* 0x000fe20003fc4070 */
[----:B------:R-:W-:-:S04]  /*bfb0*/  IMAD.HI.U32 R14, R13, R5, RZ ;  /* 0x000000050d0e7227 */ /* 0x000fc800078e00ff */
[----:B------:R-:W-:-:S04]  /*bfc0*/  IMAD.MOV R14, RZ, RZ, -R14 ;  /* 0x000000ffff0e7224 */ /* 0x000fc800078e0a0e */
[----:B------:R-:W-:Y:S02]  /*bfd0*/  IMAD R5, R0, R14, R5 ;  /* 0x0000000e00057224 */ /* 0x000fe400078e0205 */
[--C-:B------:R-:W-:Y:S02]  /*bfe0*/  @!P1 IMAD.IADD R6, R6, 0x1, -R0.reuse ;  /* 0x0000000106069824 */ /* 0x100fe400078e0a00 */
[----:B------:R-:W-:Y:S01]  /*bff0*/  @!P6 IMAD.IADD R4, R4, 0x1, -R0 ;  /* 0x000000010404e824 */ /* 0x000fe200078e0a00 */
[C---:B------:R-:W-:Y:S02]  /*c000*/  ISETP.GT.U32.AND P6, PT, R0.reuse, R5, PT ;  /* 0x000000050000720c */ /* 0x040fe40003fc4070 */
[----:B------:R-:W-:Y:S01]  /*c010*/  ISETP.GT.U32.AND P2, PT, R0, R6, PT ;  /* 0x000000060000720c */ /* 0x000fe20003f44070 */
[----:B------:R-:W-:Y:S01]  /*c020*/  @!P3 IMAD.MOV R2, RZ, RZ, -R2 ;  /* 0x000000ffff02b224 */ /* 0x000fe200078e0a02 */
[----:B------:R-:W-:-:S09]  /*c030*/  ISETP.GE.AND P1, PT, R23, RZ, PT ;  /* 0x000000ff1700720c */ /* 0x000fd20003f26270 */
[--C-:B------:R-:W-:Y:S02]  /*c040*/  @!P6 IMAD.IADD R5, R5, 0x1, -R0.reuse ;  /* 0x000000010505e824 */ /* 0x100fe400078e0a00 */
[----:B------:R-:W-:-:S03]  /*c050*/  @!P2 IMAD.IADD R6, R6, 0x1, -R0 ;  /* 0x000000010606a824 */ /* 0x000fc600078e0a00 */
[----:B------:R-:W-:Y:S01]  /*c060*/  ISETP.GT.U32.AND P6, PT, R0, R5, PT ;  /* 0x000000050000720c */ /* 0x000fe20003fc4070 */
[----:B0-----:R-:W-:Y:S01]  /*c070*/  IMAD.MOV.U32 R8, RZ, RZ, R6 ;  /* 0x000000ffff087224 */ /* 0x001fe200078e0006 */
[----:B------:R-:W-:-:S03]  /*c080*/  ISETP.GE.AND P3, PT, R22, RZ, PT ;  /* 0x000000ff1600720c */ /* 0x000fc60003f66270 */
[----:B------:R-:W-:-:S08]  /*c090*/  @!P1 IMAD.MOV R8, RZ, RZ, -R8 ;  /* 0x000000ffff089224 */ /* 0x000fd000078e0a08 */
[----:B------:R-:W-:-:S04]  /*c0a0*/  @!P6 IMAD.IADD R5, R5, 0x1, -R0 ;  /* 0x000000010505e824 */ /* 0x000fc800078e0a00 */
[----:B------:R-:W-:Y:S01]  /*c0b0*/  @!P3 IMAD.MOV R5, RZ, RZ, -R5 ;  /* 0x000000ffff05b224 */ /* 0x000fe200078e0a05 */
[----:B--2---:R-:W-:Y:S02]  /*c0c0*/  IABS R10, R19 ;  /* 0x00000013000a7213 */ /* 0x004fe40000000000 */
[----:B---3--:R-:W-:-:S03]  /*c0d0*/  IABS R9, R18 ;  /* 0x0000001200097213 */ /* 0x008fc60000000000 */
[----:B------:R-:W-:Y:S01]  /*c0e0*/  IMAD.HI.U32 R12, R13, R10, RZ ;  /* 0x0000000a0d0c7227 */ /* 0x000fe200078e00ff */
[----:B----4-:R-:W-:-:S03]  /*c0f0*/  ISETP.GE.AND P0, PT, R29, RZ, PT ;  /* 0x000000ff1d00720c */ /* 0x010fc60003f06270 */
[----:B------:R-:W-:Y:S02]  /*c100*/  IMAD.MOV R12, RZ, RZ, -R12 ;  /* 0x000000ffff0c7224 */ /* 0x000fe400078e0a0c */
[----:B------:R-:W-:-:S04]  /*c110*/  IMAD.HI.U32 R14, R13, R9, RZ ;  /* 0x000000090d0e7227 */ /* 0x000fc800078e00ff */
[----:B------:R-:W-:-:S04]  /*c120*/  IMAD R10, R0, R12, R10 ;  /* 0x0000000c000a7224 */ /* 0x000fc800078e020a */
[----:B------:R-:W-:Y:S01]  /*c130*/  @!P0 IMAD.MOV R7, RZ, RZ, -R7 ;  /* 0x000000ffff078224 */ /* 0x000fe200078e0a07 */
[----:B------:R-:W-:Y:S01]  /*c140*/  ISETP.GT.U32.AND P0, PT, R0, R11, PT ;  /* 0x0000000b0000720c */ /* 0x000fe20003f04070 */
[----:B------:R-:W-:-:S03]  /*c150*/  IMAD.MOV R14, RZ, RZ, -R14 ;  /* 0x000000ffff0e7224 */ /* 0x000fc600078e0a0e */
[----:B------:R0:W-:Y:S01]  /*c160*/  STL [R1+0x218], R7 ;  /* 0x0002180701007387 */ /* 0x0001e20000100800 */
[----:B------:R-:W-:Y:S02]  /*c170*/  IMAD R9, R0, R14, R9 ;  /* 0x0000000e00097224 */ /* 0x000fe400078e0209 */
[----:B0-----:R-:W-:-:S04]  /*c180*/  IMAD.MOV.U32 R7, RZ, RZ, R4 ;  /* 0x000000ffff077224 */ /* 0x001fc800078e0004 */
[----:B------:R-:W-:Y:S01]  /*c190*/  @!P5 IMAD.MOV R7, RZ, RZ, -R7 ;  /* 0x000000ffff07d224 */ /* 0x000fe200078e0a07 */
[C---:B------:R-:W-:Y:S02]  /*c1a0*/  ISETP.GT.U32.AND P5, PT, R0.reuse, R10, PT ;  /* 0x0000000a0000720c */ /* 0x040fe40003fa4070 */
[----:B------:R-:W-:Y:S01]  /*c1b0*/  ISETP.GT.U32.AND P2, PT, R0, R9, PT ;  /* 0x000000090000720c */ /* 0x000fe20003f44070 */
[----:B------:R-:W-:Y:S01]  /*c1c0*/  @!P0 IMAD.IADD R11, R11, 0x1, -R0 ;  /* 0x000000010b0b8824 */ /* 0x000fe200078e0a00 */
[----:B------:R-:W-:Y:S01]  /*c1d0*/  STL [R1+0x214], R7 ;  /* 0x0002140701007387 */ /* 0x000fe20000100800 */
[----:B------:R-:W-:-:S03]  /*c1e0*/  ISETP.GE.AND P0, PT, R19, RZ, PT ;  /* 0x000000ff1300720c */ /* 0x000fc60003f06270 */
[----:B------:R-:W-:Y:S04]  /*c1f0*/  STL [R1+0x210], R2 ;  /* 0x0002100201007387 */ /* 0x000fe80000100800 */
[----:B------:R-:W2:Y:S01]  /*c200*/  LDL.LU R19, [R1+0x188] ;  /* 0x0001880001137983 */ /* 0x000ea20000300800 */
[--C-:B------:R-:W-:Y:S02]  /*c210*/  @!P5 IMAD.IADD R10, R10, 0x1, -R0.reuse ;  /* 0x000000010a0ad824 */ /* 0x100fe400078e0a00 */
[----:B------:R-:W-:Y:S01]  /*c220*/  @!P2 IMAD.IADD R9, R9, 0x1, -R0 ;  /* 0x000000010909a824 */ /* 0x000fe200078e0a00 */
[----:B------:R-:W-:Y:S02]  /*c230*/  ISETP.GE.AND P6, PT, R18, RZ, PT ;  /* 0x000000ff1200720c */ /* 0x000fe40003fc6270 */
[----:B------:R-:W-:Y:S01]  /*c240*/  ISETP.GT.U32.AND P2, PT, R0, R10, PT ;  /* 0x0000000a0000720c */ /* 0x000fe20003f44070 */
[----:B------:R-:W3:Y:S04]  /*c250*/  LDL.LU R18, [R1+0x18c] ;  /* 0x00018c0001127983 */ /* 0x000ee80000300800 */
[----:B------:R-:W4:Y:S04]  /*c260*/  LDL.LU R29, [R1+0x184] ;  /* 0x00018400011d7983 */ /* 0x000f280000300800 */
[----:B------:R0:W-:Y:S01]  /*c270*/  STL [R1+0xc4], R8 ;  /* 0x0000c40801007387 */ /* 0x0001e20000100800 */
[----:B-----5:R-:W-:-:S02]  /*c280*/  IABS R4, R25 ;  /* 0x0000001900047213 */ /* 0x020fc40000000000 */
[----:B------:R-:W-:Y:S01]  /*c290*/  ISETP.GE.AND P5, PT, R25, RZ, PT ;  /* 0x000000ff1900720c */ /* 0x000fe20003fa6270 */
[----:B0-----:R-:W-:Y:S01]  /*c2a0*/  IMAD.MOV.U32 R8, RZ, RZ, R11 ;  /* 0x000000ffff087224 */ /* 0x001fe200078e000b */
[----:B------:R-:W5:Y:S03]  /*c2b0*/  LDL.LU R25, [R1+0x190] ;  /* 0x0001900001197983 */ /* 0x000f660000300800 */
[----:B------:R-:W-:Y:S01]  /*c2c0*/  @!P4 IMAD.MOV R8, RZ, RZ, -R8 ;  /* 0x000000ffff08c224 */ /* 0x000fe200078e0a08 */
[----:B------:R-:W5:Y:S01]  /*c2d0*/  LDL.LU R22, [R1+0x194] ;  /* 0x0001940001167983 */ /* 0x000f620000300800 */
[----:B------:R-:W-:-:S03]  /*c2e0*/  @!P2 IMAD.IADD R10, R10, 0x1, -R0 ;  /* 0x000000010a0aa824 */ /* 0x000fc600078e0a00 */
[----:B------:R-:W-:Y:S04]  /*c2f0*/  STL [R1+0x9c], R8 ;  /* 0x00009c0801007387 */ /* 0x000fe80000100800 */
[----:B------:R0:W-:Y:S01]  /*c300*/  STL [R1+0x88], R5 ;  /* 0x0000880501007387 */ /* 0x0001e20000100800 */
[----:B------:R-:W-:Y:S02]  /*c310*/  IABS R12, R21 ;  /* 0x00000015000c7213 */ /* 0x000fe40000000000 */
[----:B------:R-:W-:Y:S01]  /*c320*/  ISETP.GE.AND P3, PT, R21, RZ, PT ;  /* 0x000000ff1500720c */ /* 0x000fe20003f66270 */
[----:B------:R-:W5:Y:S01]  /*c330*/  LDL.LU R23, [R1+0x198] ;  /* 0x0001980001177983 */ /* 0x000f620000300800 */
[----:B0-----:R-:W-:-:S04]  /*c340*/  IMAD.MOV.U32 R5, RZ, RZ, R10 ;  /* 0x000000ffff057224 */ /* 0x001fc800078e000a */
[----:B------:R-:W-:Y:S01]  /*c350*/  @!P0 IMAD.MOV R5, RZ, RZ, -R5 ;  /* 0x000000ffff058224 */ /* 0x000fe200078e0a05 */
[----:B------:R-:W-:Y:S02]  /*c360*/  IABS R7, R20 ;  /* 0x0000001400077213 */ /* 0x000fe40000000000 */
[----:B------:R-:W-:Y:S02]  /*c370*/  ISETP.GE.AND P2, PT, R20, RZ, PT ;  /* 0x000000ff1400720c */ /* 0x000fe40003f46270 */
[----:B------:R-:W-:Y:S04]  /*c380*/  STL [R1+0x80], R5 ;  /* 0x0000800501007387 */ /* 0x000fe80000100800 */
[----:B------:R-:W5:Y:S04]  /*c390*/  LDL.LU R21, [R1+0x19c] ;  /* 0x00019c0001157983 */ /* 0x000f680000300800 */
[----:B------:R-:W5:Y:S01]  /*c3a0*/  LDL.LU R20, [R1+0x1a0] ;  /* 0x0001a00001147983 */ /* 0x000f620000300800 */
[----:B------:R-:W-:-:S04]  /*c3b0*/  IMAD.HI.U32 R2, R13, R4, RZ ;  /* 0x000000040d027227 */ /* 0x000fc800078e00ff */
[----:B------:R-:W-:-:S04]  /*c3c0*/  IMAD.MOV R6, RZ, RZ, -R2 ;  /* 0x000000ffff067224 */ /* 0x000fc800078e0a02 */
[----:B------:R-:W-:-:S05]  /*c3d0*/  IMAD R4, R0, R6, R4 ;  /* 0x0000000600047224 */ /* 0x000fca00078e0204 */
[C---:B------:R-:W-:Y:S02]  /*c3e0*/  ISETP.GT.U32.AND P4, PT, R0.reuse, R4, PT ;  /* 0x000000040000720c */ /* 0x040fe40003f84070 */
[----:B------:R-:W-:Y:S01]  /*c3f0*/  ISETP.GT.U32.AND P1, PT, R0, R9, PT ;  /* 0x000000090000720c */ /* 0x000fe20003f24070 */
[----:B------:R-:W-:Y:S02]  /*c400*/  IMAD.MOV.U32 R2, RZ, RZ, R7 ;  /* 0x000000ffff027224 */ /* 0x000fe400078e0007 */
[----:B------:R-:W-:-:S08]  /*c410*/  IMAD.HI.U32 R6, R13, R12, RZ ;  /* 0x0000000c0d067227 */ /* 0x000fd000078e00ff */
[----:B------:R-:W-:Y:S02]  /*c420*/  @!P4 IMAD.IADD R4, R4, 0x1, -R0 ;  /* 0x000000010404c824 */ /* 0x000fe400078e0a00 */
[----:B------:R-:W-:-:S03]  /*c430*/  IMAD.HI.U32 R7, R13, R2, RZ ;  /* 0x000000020d077227 */ /* 0x000fc600078e00ff */
[C---:B------:R-:W-:Y:S01]  /*c440*/  ISETP.GT.U32.AND P0, PT, R0.reuse, R4, PT ;  /* 0x000000040000720c */ /* 0x040fe20003f04070 */
[----:B------:R-:W-:Y:S02]  /*c450*/  IMAD.MOV R6, RZ, RZ, -R6 ;  /* 0x000000ffff067224 */ /* 0x000fe400078e0a06 */
[----:B------:R-:W-:Y:S02]  /*c460*/  @!P1 IMAD.IADD R9, R9, 0x1, -R0 ;  /* 0x0000000109099824 */ /* 0x000fe400078e0a00 */
[----:B------:R-:W-:Y:S02]  /*c470*/  IMAD.MOV R7, RZ, RZ, -R7 ;  /* 0x000000ffff077224 */ /* 0x000fe400078e0a07 */
[C---:B------:R-:W-:Y:S02]  /*c480*/  IMAD R12, R0.reuse, R6, R12 ;  /* 0x00000006000c7224 */ /* 0x040fe400078e020c */
[----:B------:R-:W-:Y:S02]  /*c490*/  IMAD.MOV.U32 R14, RZ, RZ, R9 ;  /* 0x000000ffff0e7224 */ /* 0x000fe400078e0009 */
[----:B------:R-:W-:-:S02]  /*c4a0*/  IMAD R2, R0, R7, R2 ;  /* 0x0000000700027224 */ /* 0x000fc400078e0202 */
[----:B------:R-:W-:Y:S01]  /*c4b0*/  @!P6 IMAD.MOV R14, RZ, RZ, -R14 ;  /* 0x000000ffff0ee224 */ /* 0x000fe200078e0a0e */
[----:B------:R-:W-:Y:S01]  /*c4c0*/  ISETP.GT.U32.AND P6, PT, R0, R12, PT ;  /* 0x0000000c0000720c */ /* 0x000fe20003fc4070 */
[----:B------:R-:W-:Y:S01]  /*c4d0*/  @!P0 IMAD.IADD R4, R4, 0x1, -R0 ;  /* 0x0000000104048824 */ /* 0x000fe200078e0a00 */
[----:B------:R-:W-:-:S11]  /*c4e0*/  ISETP.GT.U32.AND P0, PT, R0, R2, PT ;  /* 0x000000020000720c */ /* 0x000fd60003f04070 */
[--C-:B------:R-:W-:Y:S02]  /*c4f0*/  @!P6 IMAD.IADD R12, R12, 0x1, -R0.reuse ;  /* 0x000000010c0ce824 */ /* 0x100fe400078e0a00 */
[----:B------:R-:W-:-:S03]  /*c500*/  @!P0 IMAD.IADD R2, R2, 0x1, -R0 ;  /* 0x0000000102028824 */ /* 0x000fc600078e0a00 */
[----:B------:R-:W-:Y:S01]  /*c510*/  ISETP.GT.U32.AND P0, PT, R0, R12, PT ;  /* 0x0000000c0000720c */ /* 0x000fe20003f04070 */
[----:B------:R-:W-:-:S04]  /*c520*/  IMAD.MOV.U32 R15, RZ, RZ, R4 ;  /* 0x000000ffff0f7224 */ /* 0x000fc800078e0004 */
[----:B------:R-:W-:-:S08]  /*c530*/  @!P5 IMAD.MOV R15, RZ, RZ, -R15 ;  /* 0x000000ffff0fd224 */ /* 0x000fd000078e0a0f */
[----:B------:R-:W-:Y:S01]  /*c540*/  @!P0 IMAD.IADD R12, R12, 0x1, -R0 ;  /* 0x000000010c0c8824 */ /* 0x000fe200078e0a00 */
[----:B------:R-:W-:-:S13]  /*c550*/  ISETP.GT.U32.AND P5, PT, R0, R2, PT ;  /* 0x000000020000720c */ /* 0x000fda0003fa4070 */
[----:B------:R-:W-:-:S04]  /*c560*/  @!P5 IMAD.IADD R2, R2, 0x1, -R0 ;  /* 0x000000010202d824 */ /* 0x000fc800078e0a00 */
[----:B------:R-:W-:Y:S01]  /*c570*/  @!P2 IMAD.MOV R2, RZ, RZ, -R2 ;  /* 0x000000ffff02a224 */ /* 0x000fe200078e0a02 */
[----:B--2---:R-:W-:-:S05]  /*c580*/  IABS R8, R19 ;  /* 0x0000001300087213 */ /* 0x004fca0000000000 */
[----:B------:R-:W-:Y:S01]  /*c590*/  IMAD.HI.U32 R10, R13, R8, RZ ;  /* 0x000000080d0a7227 */ /* 0x000fe200078e00ff */
[----:B---3--:R-:W-:-:S03]  /*c5a0*/  IABS R7, R18 ;  /* 0x0000001200077213 */ /* 0x008fc60000000000 */
[----:B------:R-:W-:Y:S01]  /*c5b0*/  IMAD.MOV R10, RZ, RZ, -R10 ;  /* 0x000000ffff0a7224 */ /* 0x000fe200078e0a0a */
[----:B----4-:R-:W-:Y:S01]  /*c5c0*/  IABS R11, R29 ;  /* 0x0000001d000b7213 */ /* 0x010fe20000000000 */
[----:B------:R0:W-:Y:S02]  /*c5d0*/  STL [R1+0x4a84], R29 ;  /* 0x004a841d01007387 */ /* 0x0001e40000100800 */
[C---:B------:R-:W-:Y:S02]  /*c5e0*/  IMAD R8, R0.reuse, R10, R8 ;  /* 0x0000000a00087224 */ /* 0x040fe400078e0208 */
[C---:B------:R-:W-:Y:S01]  /*c5f0*/  IMAD.HI.U32 R9, R13.reuse, R7, RZ ;  /* 0x000000070d097227 */ /* 0x040fe200078e00ff */
[----:B------:R1:W-:Y:S02]  /*c600*/  STL [R1+0x28], R14 ;  /* 0x0000280e01007387 */ /* 0x0003e40000100800 */
[----:B------:R-:W-:Y:S01]  /*c610*/  ISETP.GT.U32.AND P6, PT, R0, R8, PT ;  /* 0x000000080000720c */ /* 0x000fe20003fc4070 */
[----:B0-----:R-:W-:Y:S01]  /*c620*/  IMAD.MOV.U32 R29, RZ, RZ, R12 ;  /* 0x000000ffff1d7224 */ /* 0x001fe200078e000c */
[----:B-----5:R-:W-:Y:S01]  /*c630*/  IABS R5, R25 ;  /* 0x0000001900057213 */ /* 0x020fe20000000000 */
[----:B-1----:R-:W-:Y:S01]  /*c640*/  IMAD.HI.U32 R14, R13, R11, RZ ;  /* 0x0000000b0d0e7227 */ /* 0x002fe200078e00ff */
[----:B------:R-:W-:-:S02]  /*c650*/  ISETP.GE.AND P1, PT, R19, RZ, PT ;  /* 0x000000ff1300720c */ /* 0x000fc40003f26270 */
[----:B------:R-:W-:Y:S01]  /*c660*/  IABS R6, R22 ;  /* 0x0000001600067213 */ /* 0x000fe20000000000 */
[----:B------:R-:W-:Y:S01]  /*c670*/  @!P3 IMAD.MOV R29, RZ, RZ, -R29 ;  /* 0x000000ffff1db224 */ /* 0x000fe200078e0a1d */
[----:B------:R-:W-:Y:S01]  /*c680*/  ISETP.GE.AND P4, PT, R18, RZ, PT ;  /* 0x000000ff1200720c */ /* 0x000fe20003f86270 */
[----:B------:R-:W-:Y:S01]  /*c690*/  IMAD.MOV R9, RZ, RZ, -R9 ;  /* 0x000000ffff097224 */ /* 0x000fe200078e0a09 */
[----:B------:R-:W2:Y:S01]  /*c6a0*/  LDL.LU R19, [R1+0x1a4] ;  /* 0x0001a40001137983 */ /* 0x000ea20000300800 */
[----:B------:R-:W-:-:S03]  /*c6b0*/  IMAD.HI.U32 R10, R13, R5, RZ ;  /* 0x000000050d0a7227 */ /* 0x000fc600078e00ff */
[----:B------:R-:W3:Y:S01]  /*c6c0*/  LDL.LU R18, [R1+0x1a8] ;  /* 0x0001a80001127983 */ /* 0x000ee20000300800 */
[----:B------:R-:W-:Y:S02]  /*c6d0*/  IMAD.MOV R14, RZ, RZ, -R14 ;  /* 0x000000ffff0e7224 */ /* 0x000fe400078e0a0e */
[----:B------:R-:W-:Y:S01]  /*c6e0*/  IMAD R7, R0, R9, R7 ;  /* 0x0000000900077224 */ /* 0x000fe200078e0207 */
[----:B------:R-:W-:Y:S01]  /*c6f0*/  STL [R1+0x24], R15 ;  /* 0x0000240f01007387 */ /* 0x000fe20000100800 */
[----:B------:R-:W-:-:S03]  /*c700*/  IMAD.HI.U32 R9, R13, R6, RZ ;  /* 0x000000060d097227 */ /* 0x000fc600078e00ff */
[----:B------:R0:W-:Y:S01]  /*c710*/  STL [R1+0x20], R29 ;  /* 0x0000201d01007387 */ /* 0x0001e20000100800 */
[----:B------:R-:W-:Y:S02]  /*c720*/  IMAD.MOV R10, RZ, RZ, -R10 ;  /* 0x000000ffff0a7224 */ /* 0x000fe400078e0a0a */
[C---:B------:R-:W-:Y:S02]  /*c730*/  IMAD R11, R0.reuse, R14, R11 ;  /* 0x0000000e000b7224 */ /* 0x040fe400078e020b */
[----:B------:R-:W-:Y:S01]  /*c740*/  IMAD.MOV R9, RZ, RZ, -R9 ;  /* 0x000000ffff097224 */ /* 0x000fe200078e0a09 */
[----:B0-----:R-:W4:Y:S01]  /*c750*/  LDL.LU R29, [R1+0x4a84] ;  /* 0x004a8400011d7983 */ /* 0x001f220000300800 */
[C---:B------:R-:W-:Y:S01]  /*c760*/  IMAD R5, R0.reuse, R10, R5 ;  /* 0x0000000a00057224 */ /* 0x040fe200078e0205 */
[----:B------:R-:W-:Y:S01]  /*c770*/  ISETP.GT.U32.AND P3, PT, R0, R11, PT ;  /* 0x0000000b0000720c */ /* 0x000fe20003f64070 */
[----:B------:R-:W-:Y:S02]  /*c780*/  @!P6 IMAD.IADD R8, R8, 0x1, -R0 ;  /* 0x000000010808e824 */ /* 0x000fe400078e0a00 */
[----:B------:R-:W-:Y:S01]  /*c790*/  IMAD R6, R0, R9, R6 ;  /* 0x0000000900067224 */ /* 0x000fe200078e0206 */
[----:B------:R-:W-:-:S02]  /*c7a0*/  IABS R9, R21 ;  /* 0x0000001500097213 */ /* 0x000fc40000000000 */
[C---:B------:R-:W-:Y:S02]  /*c7b0*/  ISETP.GT.U32.AND P5, PT, R0.reuse, R5, PT ;  /* 0x000000050000720c */ /* 0x040fe40003fa4070 */
[----:B------:R-:W-:Y:S02]  /*c7c0*/  IABS R14, R20 ;  /* 0x00000014000e7213 */ /* 0x000fe40000000000 */
[----:B------:R-:W-:Y:S01]  /*c7d0*/  ISETP.GT.U32.AND P6, PT, R0, R8, PT ;  /* 0x000000080000720c */ /* 0x000fe20003fc4070 */
[----:B------:R-:W-:Y:S02]  /*c7e0*/  IMAD.MOV.U32 R4, RZ, RZ, R9 ;  /* 0x000000ffff047224 */ /* 0x000fe400078e0009 */
[----:B------:R-:W-:Y:S02]  /*c7f0*/  IMAD.MOV.U32 R9, RZ, RZ, R14 ;  /* 0x000000ffff097224 */ /* 0x000fe400078e000e */
[----:B------:R-:W-:Y:S02]  /*c800*/  @!P3 IMAD.IADD R11, R11, 0x1, -R0 ;  /* 0x000000010b0bb824 */ /* 0x000fe400078e0a00 */
[----:B------:R-:W-:-:S04]  /*c810*/  IMAD.HI.U32 R12, R13, R9, RZ ;  /* 0x000000090d0c7227 */ /* 0x000fc800078e00ff */
[----:B------:R-:W-:Y:S01]  /*c820*/  @!P5 IMAD.IADD R5, R5, 0x1, -R0 ;  /* 0x000000010505d824 */ /* 0x000fe200078e0a00 */
[----:B------:R-:W-:Y:S01]  /*c830*/  ISETP.GT.U32.AND P5, PT, R0, R11, PT ;  /* 0x0000000b0000720c */ /* 0x000fe20003fa4070 */
[----:B------:R-:W-:Y:S02]  /*c840*/  IMAD.MOV R12, RZ, RZ, -R12 ;  /* 0x000000ffff0c7224 */ /* 0x000fe400078e0a0c */
[----:B------:R-:W-:Y:S02]  /*c850*/  @!P6 IMAD.IADD R8, R8, 0x1, -R0 ;  /* 0x000000010808e824 */ /* 0x000fe400078e0a00 */
[----:B------:R-:W-:Y:S02]  /*c860*/  IMAD R9, R0, R12, R9 ;  /* 0x0000000c00097224 */ /* 0x000fe400078e0209 */
[----:B------:R-:W-:-:S04]  /*c870*/  IMAD.MOV.U32 R12, RZ, RZ, R8 ;  /* 0x000000ffff0c7224 */ /* 0x000fc800078e0008 */
[----:B------:R-:W-:Y:S01]  /*c880*/  @!P1 IMAD.MOV R12, RZ, RZ, -R12 ;  /* 0x000000ffff0c9224 */ /* 0x000fe200078e0a0c */
[----:B------:R2:W-:Y:S01]  /*c890*/  STL [R1+0x1c], R2 ;  /* 0x00001c0201007387 */ /* 0x0005e20000100800 */
[----:B------:R-:W-:Y:S01]  /*c8a0*/  @!P5 IMAD.IADD R11, R11, 0x1, -R0 ;  /* 0x000000010b0bd824 */ /* 0x000fe200078e0a00 */
[----:B------:R-:W-:Y:S02]  /*c8b0*/  ISETP.GE.AND P5, PT, R25, RZ, PT ;  /* 0x000000ff1900720c */ /* 0x000fe40003fa6270 */
[----:B------:R-:W-:Y:S04]  /*c8c0*/  STL [R1+0x18], R12 ;  /* 0x0000180c01007387 */ /* 0x000fe80000100800 */
[----:B------:R-:W5:Y:S01]  /*c8d0*/  LDL.LU R25, [R1+0x1ac] ;  /* 0x0001ac0001197983 */ /* 0x000f620000300800 */
[----:B------:R-:W-:-:S02]  /*c8e0*/  ISETP.GT.U32.AND P0, PT, R0, R7, PT ;  /* 0x000000070000720c */ /* 0x000fc40003f04070 */
[----:B------:R-:W-:Y:S01]  /*c8f0*/  ISETP.GT.U32.AND P6, PT, R0, R6, PT ;  /* 0x000000060000720c */ /* 0x000fe20003fc4070 */
[----:B------:R-:W-:-:S10]  /*c900*/  IMAD.HI.U32 R14, R13, R4, RZ ;  /* 0x000000040d0e7227 */ /* 0x000fd400078e00ff */
[----:B------:R-:W-:-:S05]  /*c910*/  @!P0 IMAD.IADD R7, R7, 0x1, -R0 ;  /* 0x0000000107078824 */ /* 0x000fca00078e0a00 */
[----:B------:R-:W-:Y:S01]  /*c920*/  ISETP.GT.U32.AND P3, PT, R0, R7, PT ;  /* 0x000000070000720c */ /* 0x000fe20003f64070 */
[----:B------:R-:W-:Y:S01]  /*c930*/  IMAD.MOV R14, RZ, RZ, -R14 ;  /* 0x000000ffff0e7224 */ /* 0x000fe200078e0a0e */
[----:B------:R-:W-:Y:S01]  /*c940*/  IABS R10, R23 ;  /* 0x00000017000a7213 */ /* 0x000fe20000000000 */
[----:B------:R-:W-:Y:S02]  /*c950*/  @!P6 IMAD.IADD R6, R6, 0x1, -R0 ;  /* 0x000000010606e824 */ /* 0x000fe400078e0a00 */
[C---:B------:R-:W-:Y:S02]  /*c960*/  IMAD R4, R0.reuse, R14, R4 ;  /* 0x0000000e00047224 */ /* 0x040fe400078e0204 */
[----:B------:R-:W-:Y:S01]  /*c970*/  IMAD.HI.U32 R15, R13, R10, RZ ;  /* 0x0000000a0d0f7227 */ /* 0x000fe200078e00ff */
[----:B------:R-:W-:-:S03]  /*c980*/  ISETP.GT.U32.AND P2, PT, R0, R6, PT ;  /* 0x000000060000720c */ /* 0x000fc60003f44070 */
[----:B------:R-:W-:Y:S02]  /*c990*/  IMAD.MOV R15, RZ, RZ, -R15 ;  /* 0x000000ffff0f7224 */ /* 0x000fe400078e0a0f */
[----:B------:R-:W-:Y:S01]  /*c9a0*/  @!P3 IMAD.IADD R7, R7, 0x1, -R0 ;  /* 0x000000010707b824 */ /* 0x000fe200078e0a00 */
[C---:B------:R-:W-:Y:S01]  /*c9b0*/  ISETP.GT.U32.AND P3, PT, R0.reuse, R4, PT ;  /* 0x000000040000720c */ /* 0x040fe20003f64070 */
[----:B------:R-:W-:Y:S02]  /*c9c0*/  IMAD R10, R0, R15, R10 ;  /* 0x0000000f000a7224 */ /* 0x000fe400078e020a */
[----:B------:R-:W-:-:S04]  /*c9d0*/  IMAD.MOV.U32 R15, RZ, RZ, R7 ;  /* 0x000000ffff0f7224 */ /* 0x000fc800078e0007 */
[--C-:B------:R-:W-:Y:S01]  /*c9e0*/  @!P2 IMAD.IADD R6, R6, 0x1, -R0.reuse ;  /* 0x000000010606a824 */ /* 0x100fe200078e0a00 */
[----:B------:R-:W-:Y:S01]  /*c9f0*/  ISETP.GE.AND P2, PT, R22, RZ, PT ;  /* 0x000000ff1600720c */ /* 0x000fe20003f46270 */
[----:B------:R-:W-:Y:S01]  /*ca00*/  @!P4 IMAD.MOV R15, RZ, RZ, -R15 ;  /* 0x000000ffff0fc224 */ /* 0x000fe200078e0a0f */
[----:B------:R-:W5:Y:S01]  /*ca10*/  LDL.LU R22, [R1+0x1b0] ;  /* 0x0001b00001167983 */ /* 0x000f620000300800 */
[----:B------:R-:W-:Y:S02]  /*ca20*/  ISETP.GT.U32.AND P6, PT, R0, R5, PT ;  /* 0x000000050000720c */ /* 0x000fe40003fc4070 */
[--C-:B------:R-:W-:Y:S01]  /*ca30*/  @!P3 IMAD.IADD R4, R4, 0x1, -R0.reuse ;  /* 0x000000010404b824 */ /* 0x100fe200078e0a00 */
[----:B------:R-:W-:Y:S01]  /*ca40*/  ISETP.GE.AND P3, PT, R21, RZ, PT ;  /* 0x000000ff1500720c */ /* 0x000fe20003f66270 */
[----:B------:R-:W-:Y:S04]  /*ca50*/  STL [R1], R15 ;  /* 0x0000000f01007387 */ /* 0x000fe80000100800 */
[----:B------:R-:W5:Y:S05]  /*ca60*/  LDL.LU R21, [R1+0x1b4] ;  /* 0x0001b40001157983 */ /* 0x000f6a0000300800 */
[----:B------:R-:W-:Y:S01]  /*ca70*/  @!P6 IMAD.IADD R5, R5, 0x1, -R0 ;  /* 0x000000010505e824 */ /* 0x000fe200078e0a00 */
[----:B------:R-:W-:-:S13]  /*ca80*/  ISETP.GT.U32.AND P6, PT, R0, R9, PT ;  /* 0x000000090000720c */ /* 0x000fda0003fc4070 */
[----:B------:R-:W-:-:S05]  /*ca90*/  @!P6 IMAD.IADD R9, R9, 0x1, -R0 ;  /* 0x000000010909e824 */ /* 0x000fca00078e0a00 */
[----:B------:R-:W-:Y:S01]  /*caa0*/  ISETP.GT.U32.AND P6, PT, R0, R9, PT ;  /* 0x000000090000720c */ /* 0x000fe20003fc4070 */
[----:B------:R-:W-:-:S12]  /*cab0*/  @!P2 IMAD.MOV R6, RZ, RZ, -R6 ;  /* 0x000000ffff06a224 */ /* 0x000fd800078e0a06 */
[----:B------:R-:W-:Y:S01]  /*cac0*/  @!P6 IMAD.IADD R9, R9, 0x1, -R0 ;  /* 0x000000010909e824 */ /* 0x000fe200078e0a00 */
[----:B--2---:R-:W-:-:S05]  /*cad0*/  IABS R2, R19 ;  /* 0x0000001300027213 */ /* 0x004fca0000000000 */
[----:B------:R-:W-:Y:S01]  /*cae0*/  IMAD.HI.U32 R14, R13, R2, RZ ;  /* 0x000000020d0e7227 */ /* 0x000fe200078e00ff */
[----:B----4-:R-:W-:-:S03]  /*caf0*/  ISETP.GE.AND P0, PT, R29, RZ, PT ;  /* 0x000000ff1d00720c */ /* 0x010fc60003f06270 */
[----:B------:R-:W-:-:S04]  /*cb00*/  IMAD.MOV R14, RZ, RZ, -R14 ;  /* 0x000000ffff0e7224 */ /* 0x000fc800078e0a0e */
[----:B------:R-:W-:-:S06]  /*cb10*/  IMAD R2, R0, R14, R2 ;  /* 0x0000000e00027224 */ /* 0x000fcc00078e0202 */
[----:B------:R-:W-:Y:S01]  /*cb20*/  @!P0 IMAD.MOV R11, RZ, RZ, -R11 ;  /* 0x000000ffff0b8224 */ /* 0x000fe200078e0a0b */
[----:B------:R-:W-:-:S04]  /*cb30*/  ISETP.GT.U32.AND P0, PT, R0, R4, PT ;  /* 0x000000040000720c */ /* 0x000fc80003f04070 */
[----:B------:R0:W-:Y:S02]  /*cb40*/  STL [R1+0x1f0], R11 ;  /* 0x0001f00b01007387 */ /* 0x0001e40000100800 */
[----:B0-----:R-:W-:-:S04]  /*cb50*/  IMAD.MOV.U32 R11, RZ, RZ, R5 ;  /* 0x000000ffff0b7224 */ /* 0x001fc800078e0005 */
[----:B------:R-:W-:Y:S01]  /*cb60*/  @!P5 IMAD.MOV R11, RZ, RZ, -R11 ;  /* 0x000000ffff0bd224 */ /* 0x000fe200078e0a0b */
[----:B------:R-:W-:Y:S02]  /*cb70*/  ISETP.GT.U32.AND P5, PT, R0, R2, PT ;  /* 0x000000020000720c */ /* 0x000fe40003fa4070 */
[--C-:B------:R-:W-:Y:S01]  /*cb80*/  @!P0 IMAD.IADD R4, R4, 0x1, -R0.reuse ;  /* 0x0000000104048824 */ /* 0x100fe200078e0a00 */
[----:B------:R-:W-:Y:S01]  /*cb90*/  ISETP.GE.AND P0, PT, R19, RZ, PT ;  /* 0x000000ff1300720c */ /* 0x000fe20003f06270 */
[----:B------:R-:W-:Y:S01]  /*cba0*/  STL [R1+0x1f4], R11 ;  /* 0x0001f40b01007387 */ /* 0x000fe20000100800 */
[----:B---3--:R-:W-:Y:S02]  /*cbb0*/  IABS R8, R18 ;  /* 0x0000001200087213 */ /* 0x008fe40000000000 */
[----:B------:R-:W-:Y:S01]  /*cbc0*/  ISETP.GE.AND P6, PT, R18, RZ, PT ;  /* 0x000000ff1200720c */ /* 0x000fe20003fc6270 */
[----:B------:R0:W-:Y:S04]  /*cbd0*/  STL [R1+0x20c], R6 ;  /* 0x00020c0601007387 */ /* 0x0001e80000100800 */
[----:B------:R-:W2:Y:S01]  /*cbe0*/  LDL.LU R19, [R1+0x1b8] ;  /* 0x0001b80001137983 */ /* 0x000ea20000300800 */
[----:B------:R-:W-:Y:S01]  /*cbf0*/  @!P5 IMAD.IADD R2, R2, 0x1, -R0 ;  /* 0x000000010202d824 */ /* 0x000fe200078e0a00 */
[----:B-----5:R-:W-:-:S02]  /*cc00*/  IABS R5, R25 ;  /* 0x0000001900057213 */ /* 0x020fc40000000000 */
[----:B------:R-:W3:Y:S01]  /*cc10*/  LDL.LU R18, [R1+0x1bc] ;  /* 0x0001bc0001127983 */ /* 0x000ee20000300800 */
[----:B------:R-:W-:-:S03]  /*cc20*/  ISETP.GE.AND P5, PT, R25, RZ, PT ;  /* 0x000000ff1900720c */ /* 0x000fc60003fa6270 */
[----:B------:R-:W4:Y:S01]  /*cc30*/  LDL.LU R25, [R1+0x1c0] ;  /* 0x0001c00001197983 */ /* 0x000f220000300800 */
[----:B------:R-:W-:Y:S01]  /*cc40*/  ISETP.GT.U32.AND P1, PT, R0, R10, PT ;  /* 0x0000000a0000720c */ /* 0x000fe20003f24070 */
[----:B------:R-:W-:-:S12]  /*cc50*/  IMAD.HI.U32 R12, R13, R8, RZ ;  /* 0x000000080d0c7227 */ /* 0x000fd800078e00ff */
[----:B------:R-:W-:Y:S01]  /*cc60*/  @!P1 IMAD.IADD R10, R10, 0x1, -R0 ;  /* 0x000000010a0a9824 */ /* 0x000fe200078e0a00 */
[----:B------:R-:W-:-:S04]  /*cc70*/  ISETP.GE.AND P1, PT, R23, RZ, PT ;  /* 0x000000ff1700720c */ /* 0x000fc80003f26270 */
[----:B------:R-:W-:Y:S01]  /*cc80*/  ISETP.GT.U32.AND P4, PT, R0, R10, PT ;  /* 0x0000000a0000720c */ /* 0x000fe20003f84070 */
[----:B------:R-:W-:-:S04]  /*cc90*/  IMAD.MOV R7, RZ, RZ, -R12 ;  /* 0x000000ffff077224 */ /* 0x000fc800078e0a0c */
[----:B------:R-:W-:Y:S02]  /*cca0*/  IMAD R8, R0, R7, R8 ;  /* 0x0000000700087224 */ /* 0x000fe400078e0208 */
[----:B0-----:R-:W-:-:S06]  /*ccb0*/  IMAD.HI.U32 R6, R13, R5, RZ ;  /* 0x000000050d067227 */ /* 0x001fcc00078e00ff */
[----:B------:R-:W-:Y:S01]  /*ccc0*/  @!P4 IMAD.IADD R10, R10, 0x1, -R0 ;  /* 0x000000010a0ac824 */ /* 0x000fe200078e0a00 */
[C---:B------:R-:W-:Y:S01]  /*ccd0*/  ISETP.GT.U32.AND P4, PT, R0.reuse, R8, PT ;  /* 0x000000080000720c */ /* 0x040fe20003f84070 */
[----:B------:R-:W-:Y:S02]  /*cce0*/  IMAD.MOV R6, RZ, RZ, -R6 ;  /* 0x000000ffff067224 */ /* 0x000fe400078e0a06 */
[----:B------:R-:W-:Y:S02]  /*ccf0*/  @!P1 IMAD.MOV R10, RZ, RZ, -R10 ;  /* 0x000000ffff0a9224 */ /* 0x000fe400078e0a0a */
[----:B------:R-:W-:-:S03]  /*cd00*/  IMAD R5, R0, R6, R5 ;  /* 0x0000000600057224 */ /* 0x000fc600078e0205 */
[----:B------:R0:W-:Y:S01]  /*cd10*/  STL [R1+0x1f8], R10 ;  /* 0x0001f80a01007387 */ /* 0x0001e20000100800 */
[----:B------:R-:W-:Y:S02]  /*cd20*/  IABS R11, R22 ;  /* 0x00000016000b7213 */ /* 0x000fe40000000000 */
[----:B------:R-:W-:Y:S01]  /*cd30*/  IABS R7, R21 ;  /* 0x0000001500077213 */ /* 0x000fe20000000000 */
[----:B------:R-:W5:Y:S01]  /*cd40*/  LDL.LU R29, [R1+0x1c4] ;  /* 0x0001c400011d7983 */ /* 0x000f620000300800 */
[----:B0-----:R-:W-:Y:S02]  /*cd50*/  IMAD.MOV.U32 R10, RZ, RZ, R4 ;  /* 0x000000ffff0a7224 */ /* 0x001fe400078e0004 */
[----:B------:R-:W-:Y:S02]  /*cd60*/  @!P4 IMAD.IADD R8, R8, 0x1, -R0 ;  /* 0x000000010808c824 */ /* 0x000fe400078e0a00 */
[----:B------:R-:W-:Y:S01]  /*cd70*/  @!P3 IMAD.MOV R10, RZ, RZ, -R10 ;  /* 0x000000ffff0ab224 */ /* 0x000fe200078e0a0a */
[----:B------:R-:W-:-:S02]  /*cd80*/  ISETP.GT.U32.AND P3, PT, R0, R5, PT ;  /* 0x000000050000720c */ /* 0x000fc40003f64070 */
[----:B------:R-:W-:Y:S01]  /*cd90*/  ISETP.GT.U32.AND P1, PT, R0, R8, PT ;  /* 0x000000080000720c */ /* 0x000fe20003f24070 */
[----:B------:R-:W-:-:S04]  /*cda0*/  IMAD.HI.U32 R6, R13, R11, RZ ;  /* 0x0000000b0d067227 */ /* 0x000fc800078e00ff */
[----:B------:R-:W-:-:S06]  /*cdb0*/  IMAD.HI.U32 R4, R13, R7, RZ ;  /* 0x000000070d047227 */ /* 0x000fcc00078e00ff */
        /* <DEDUP_REMOVED lines=10> */
[--C-:B------:R-:W-:Y:S01]  /*ce60*/  @!P3 IMAD.IADD R5, R5, 0x1, -R0.reuse ;  /* 0x000000010505b824 */ /* 0x100fe200078e0a00 */
[C---:B------:R-:W-:Y:S02]  /*ce70*/  ISETP.GT.U32.AND P3, PT, R0.reuse, R7, PT ;  /* 0x000000070000720c */ /* 0x040fe40003f64070 */
[----:B------:R-:W-:Y:S02]  /*ce80*/  ISETP.GT.U32.AND P4, PT, R0, R2, PT ;  /* 0x000000020000720c */ /* 0x000fe40003f84070 */
[----:B------:R-:W-:Y:S02]  /*ce90*/  ISETP.GE.AND P2, PT, R20, RZ, PT ;  /* 0x000000ff1400720c */ /* 0x000fe40003f46270 */
[----:B------:R-:W5:Y:S03]  /*cea0*/  LDL.LU R20, [R1+0x1c8] ;  /* 0x0001c80001147983 */ /* 0x000f660000300800 */
[----:B------:R-:W-:-:S04]  /*ceb0*/  @!P6 IMAD.IADD R11, R11, 0x1, -R0 ;  /* 0x000000010b0be824 */ /* 0x000fc800078e0a00 */
[--C-:B------:R-:W-:Y:S01]  /*cec0*/  @!P3 IMAD.IADD R7, R7, 0x1, -R0.reuse ;  /* 0x000000010707b824 */ /* 0x100fe200078e0a00 */
[----:B------:R-:W-:Y:S01]  /*ced0*/  ISETP.GT.U32.AND P3, PT, R0, R11, PT ;  /* 0x0000000b0000720c */ /* 0x000fe20003f64070 */
[----:B------:R-:W-:Y:S02]  /*cee0*/  @!P4 IMAD.IADD R2, R2, 0x1, -R0 ;  /* 0x000000010202c824 */ /* 0x000fe400078e0a00 */
[----:B------:R-:W-:Y:S01]  /*cef0*/  @!P2 IMAD.MOV R9, RZ, RZ, -R9 ;  /* 0x000000ffff09a224 */ /* 0x000fe200078e0a09 */
[----:B------:R-:W-:Y:S01]  /*cf00*/  ISETP.GE.AND P2, PT, R22, RZ, PT ;  /* 0x000000ff1600720c */ /* 0x000fe20003f46270 */
[----:B------:R-:W-:Y:S01]  /*cf10*/  @!P0 IMAD.MOV R2, RZ, RZ, -R2 ;  /* 0x000000ffff028224 */ /* 0x000fe200078e0a02 */
[----:B------:R-:W-:Y:S01]  /*cf20*/  STL [R1+0x208], R10 ;  /* 0x0002080a01007387 */ /* 0x000fe20000100800 */
[----:B------:R-:W-:-:S03]  /*cf30*/  IMAD.MOV.U32 R15, RZ, RZ, R5 ;  /* 0x000000ffff0f7224 */ /* 0x000fc600078e0005 */
[----:B------:R-:W-:Y:S03]  /*cf40*/  STL [R1+0x1fc], R9 ;  /* 0x0001fc0901007387 */ /* 0x000fe60000100800 */
[----:B------:R-:W-:Y:S01]  /*cf50*/  @!P3 IMAD.IADD R11, R11, 0x1, -R0 ;  /* 0x000000010b0bb824 */ /* 0x000fe200078e0a00 */
[----:B------:R0:W-:Y:S04]  /*cf60*/  STL [R1+0x204], R2 ;  /* 0x0002040201007387 */ /* 0x0001e80000100800 */
[----:B------:R-:W5:Y:S01]  /*cf70*/  LDL.LU R23, [R1+0x1cc] ;  /* 0x0001cc0001177983 */ /* 0x000f620000300800 */
[----:B------:R-:W-:Y:S01]  /*cf80*/  @!P5 IMAD.MOV R15, RZ, RZ, -R15 ;  /* 0x000000ffff0fd224 */ /* 0x000fe200078e0a0f */
[----:B------:R-:W-:-:S02]  /*cf90*/  ISETP.GE.AND P4, PT, R21, RZ, PT ;  /* 0x000000ff1500720c */ /* 0x000fc40003f86270 */
[----:B---3--:R-:W-:Y:S02]  /*cfa0*/  ISETP.GE.AND P0, PT, R18, RZ, PT ;  /* 0x000000ff1200720c */ /* 0x008fe40003f06270 */
[----:B0-----:R-:W-:Y:S02]  /*cfb0*/  IABS R2, R18 ;  /* 0x0000001200027213 */ /* 0x001fe40000000000 */
[----:B------:R-:W3:Y:S01]  /*cfc0*/  LDL.LU R18, [R1+0x1d0] ;  /* 0x0001d00001127983 */ /* 0x000ee20000300800 */
[----:B----4-:R-:W-:-:S03]  /*cfd0*/  IABS R10, R25 ;  /* 0x00000019000a7213 */ /* 0x010fc60000000000 */
[----:B------:R-:W4:Y:S04]  /*cfe0*/  LDL.LU R22, [R1+0x288] ;  /* 0x0002880001167983 */ /* 0x000f280000300800 */
[----:B------:R0:W-:Y:S01]  /*cff0*/  STL [R1+0x4a80], R25 ;  /* 0x004a801901007387 */ /* 0x0001e20000100800 */
[----:B--2---:R-:W-:-:S03]  /*d000*/  ISETP.GE.AND P1, PT, R19, RZ, PT ;  /* 0x000000ff1300720c */ /* 0x004fc60003f26270 */
[----:B------:R-:W-:Y:S01]  /*d010*/  STL [R1+0x200], R14 ;  /* 0x0002000e01007387 */ /* 0x000fe20000100800 */
[----:B0-----:R-:W-:-:S03]  /*d020*/  IMAD.MOV.U32 R25, RZ, RZ, R11 ;  /* 0x000000ffff197224 */ /* 0x001fc600078e000b */
[----:B------:R-:W-:Y:S01]  /*d030*/  STL [R1+0x1e8], R15 ;  /* 0x0001e80f01007387 */ /* 0x000fe20000100800 */
[----:B------:R-:W-:Y:S01]  /*d040*/  @!P2 IMAD.MOV R25, RZ, RZ, -R25 ;  /* 0x000000ffff19a224 */ /* 0x000fe200078e0a19 */
[----:B------:R-:W-:Y:S02]  /*d050*/  IABS R6, R19 ;  /* 0x0000001300067213 */ /* 0x000fe40000000000 */
[----:B------:R-:W2:Y:S04]  /*d060*/  LDL.LU R21, [R1+0x28c] ;  /* 0x00028c0001157983 */ /* 0x000ea80000300800 */
[----:B------:R-:W2:Y:S04]  /*d070*/  LDL.LU R19, [R1+0x290] ;  /* 0x0002900001137983 */ /* 0x000ea80000300800 */
[----:B------:R0:W-:Y:S04]  /*d080*/  STL [R1+0x1ec], R25 ;  /* 0x0001ec1901007387 */ /* 0x0001e80000100800 */
[----:B0-----:R-:W3:Y:S01]  /*d090*/  LDL.LU R25, [R1+0x4a80] ;  /* 0x004a800001197983 */ /* 0x001ee20000300800 */
[----:B------:R-:W-:-:S04]  /*d0a0*/  IMAD.HI.U32 R12, R13, R6, RZ ;  /* 0x000000060d0c7227 */ /* 0x000fc800078e00ff */
[----:B------:R-:W-:-:S04]  /*d0b0*/  IMAD.MOV R12, RZ, RZ, -R12 ;  /* 0x000000ffff0c7224 */ /* 0x000fc800078e0a0c */
[----:B------:R-:W-:-:S05]  /*d0c0*/  IMAD R6, R0, R12, R6 ;  /* 0x0000000c00067224 */ /* 0x000fca00078e0206 */
[----:B------:R-:W-:Y:S01]  /*d0d0*/  ISETP.GT.U32.AND P6, PT, R0, R6, PT ;  /* 0x000000060000720c */ /* 0x000fe20003fc4070 */
[----:B------:R-:W-:-:S04]  /*d0e0*/  IMAD.HI.U32 R9, R13, R2, RZ ;  /* 0x000000020d097227 */ /* 0x000fc800078e00ff */
[----:B------:R-:W-:-:S04]  /*d0f0*/  IMAD.MOV R9, RZ, RZ, -R9 ;  /* 0x000000ffff097224 */ /* 0x000fc800078e0a09 */
[----:B------:R-:W-:-:S04]  /*d100*/  IMAD R2, R0, R9, R2 ;  /* 0x0000000900027224 */ /* 0x000fc800078e0202 */
[----:B------:R-:W-:Y:S01]  /*d110*/  @!P6 IMAD.IADD R6, R6, 0x1, -R0 ;  /* 0x000000010606e824 */ /* 0x000fe200078e0a00 */
[C---:B------:R-:W-:Y:S02]  /*d120*/  ISETP.GT.U32.AND P6, PT, R0.reuse, R7, PT ;  /* 0x000000070000720c */ /* 0x040fe40003fc4070 */
[----:B------:R-:W-:-:S11]  /*d130*/  ISETP.GT.U32.AND P3, PT, R0, R2, PT ;  /* 0x000000020000720c */ /* 0x000fd60003f64070 */
[----:B------:R-:W-:-:S04]  /*d140*/  @!P6 IMAD.IADD R7, R7, 0x1, -R0 ;  /* 0x000000010707e824 */ /* 0x000fc800078e0a00 */
[----:B------:R-:W-:Y:S02]  /*d150*/  @!P4 IMAD.MOV R7, RZ, RZ, -R7 ;  /* 0x000000ffff07c224 */ /* 0x000fe400078e0a07 */
[----:B------:R-:W-:-:S03]  /*d160*/  @!P3 IMAD.IADD R2, R2, 0x1, -R0 ;  /* 0x000000010202b824 */ /* 0x000fc600078e0a00 */
[----:B------:R2:W-:Y:S01]  /*d170*/  STL [R1+0x1e4], R7 ;  /* 0x0001e40701007387 */ /* 0x0005e20000100800 */
[----:B-----5:R-:W-:Y:S01]  /*d180*/  IABS R4, R29 ;  /* 0x0000001d00047213 */ /* 0x020fe20000000000 */
[----:B------:R-:W-:Y:S01]  /*d190*/  IMAD.HI.U32 R14, R13, R10, RZ ;  /* 0x0000000a0d0e7227 */ /* 0x000fe200078e00ff */
[----:B------:R-:W-:-:S03]  /*d1a0*/  IABS R8, R20 ;  /* 0x0000001400087213 */ /* 0x000fc60000000000 */
[----:B------:R-:W-:-:S04]  /*d1b0*/  IMAD.HI.U32 R12, R13, R4, RZ ;  /* 0x000000040d0c7227 */ /* 0x000fc800078e00ff */
[----:B------:R-:W-:Y:S01]  /*d1c0*/  IMAD.MOV R14, RZ, RZ, -R14 ;  /* 0x000000ffff0e7224 */ /* 0x000fe200078e0a0e */
[C---:B------:R-:W-:Y:S01]  /*d1d0*/  ISETP.GT.U32.AND P5, PT, R0.reuse, R6, PT ;  /* 0x000000060000720c */ /* 0x040fe20003fa4070 */
[----:B------:R-:W-:Y:S02]  /*d1e0*/  IMAD.MOV R12, RZ, RZ, -R12 ;  /* 0x000000ffff0c7224 */ /* 0x000fe400078e0a0c */
[C---:B------:R-:W-:Y:S01]  /*d1f0*/  IMAD R10, R0.reuse, R14, R10 ;  /* 0x0000000e000a7224 */ /* 0x040fe200078e020a */
[----:B---3--:R-:W-:Y:S02]  /*d200*/  ISETP.GE.AND P3, PT, R25, RZ, PT ;  /* 0x000000ff1900720c */ /* 0x008fe40003f66270 */
[----:B------:R-:W3:Y:S01]  /*d210*/  LDL.LU R25, [R1+0x29c] ;  /* 0x00029c0001197983 */ /* 0x000ee20000300800 */
[----:B------:R-:W-:Y:S01]  /*d220*/  IMAD.HI.U32 R9, R13, R8, RZ ;  /* 0x000000080d097227 */ /* 0x000fe200078e00ff */
[----:B------:R-:W-:-:S03]  /*d230*/  ISETP.GT.U32.AND P2, PT, R0, R10, PT ;  /* 0x0000000a0000720c */ /* 0x000fc60003f44070 */
[----:B------:R-:W-:Y:S02]  /*d240*/  IMAD R4, R0, R12, R4 ;  /* 0x0000000c00047224 */ /* 0x000fe400078e0204 */
[----:B------:R-:W-:-:S03]  /*d250*/  IMAD.MOV R9, RZ, RZ, -R9 ;  /* 0x000000ffff097224 */ /* 0x000fc600078e0a09 */
[C---:B------:R-:W-:Y:S01]  /*d260*/  ISETP.GT.U32.AND P6, PT, R0.reuse, R4, PT ;  /* 0x000000040000720c */ /* 0x040fe20003fc4070 */
[----:B------:R-:W-:Y:S02]  /*d270*/  IMAD R8, R0, R9, R8 ;  /* 0x0000000900087224 */ /* 0x000fe400078e0208 */
[----:B------:R-:W-:-:S03]  /*d280*/  @!P5 IMAD.IADD R6, R6, 0x1, -R0 ;  /* 0x000000010606d824 */ /* 0x000fc600078e0a00 */
[----:B------:R-:W-:Y:S01]  /*d290*/  ISETP.GT.U32.AND P5, PT, R0, R8, PT ;  /* 0x000000080000720c */ /* 0x000fe20003fa4070 */
[----:B------:R-:W-:Y:S01]  /*d2a0*/  @!P2 IMAD.IADD R10, R10, 0x1, -R0 ;  /* 0x000000010a0aa824 */ /* 0x000fe200078e0a00 */
[----:B----4-:R-:W-:-:S05]  /*d2b0*/  IABS R5, R22 ;  /* 0x0000001600057213 */ /* 0x010fca0000000000 */
[--C-:B------:R-:W-:Y:S01]  /*d2c0*/  @!P6 IMAD.IADD R4, R4, 0x1, -R0.reuse ;  /* 0x000000010404e824 */ /* 0x100fe200078e0a00 */
[----:B------:R-:W-:Y:S01]  /*d2d0*/  ISETP.GT.U32.AND P6, PT, R0, R10, PT ;  /* 0x0000000a0000720c */ /* 0x000fe20003fc4070 */
[C---:B------:R-:W-:Y:S01]  /*d2e0*/  IMAD.HI.U32 R14, R13.reuse, R5, RZ ;  /* 0x000000050d0e7227 */ /* 0x040fe200078e00ff */
[----:B------:R-:W-:Y:S02]  /*d2f0*/  IABS R12, R23 ;  /* 0x00000017000c7213 */ /* 0x000fe40000000000 */
[----:B------:R-:W-:Y:S01]  /*d300*/  IABS R9, R18 ;  /* 0x0000001200097213 */ /* 0x000fe20000000000 */
[----:B------:R-:W-:Y:S01]  /*d310*/  @!P5 IMAD.IADD R8, R8, 0x1, -R0 ;  /* 0x000000010808d824 */ /* 0x000fe200078e0a00 */
[C---:B------:R-:W-:Y:S01]  /*d320*/  ISETP.GT.U32.AND P2, PT, R0.reuse, R2, PT ;  /* 0x000000020000720c */ /* 0x040fe20003f44070 */
[C---:B------:R-:W-:Y:S01]  /*d330*/  IMAD.HI.U32 R11, R13.reuse, R12, RZ ;  /* 0x0000000c0d0b7227 */ /* 0x040fe200078e00ff */
[C---:B------:R-:W-:Y:S02]  /*d340*/  ISETP.GT.U32.AND P4, PT, R0.reuse, R4, PT ;  /* 0x000000040000720c */ /* 0x040fe40003f84070 */
[----:B--2---:R-:W-:Y:S01]  /*d350*/  IABS R7, R21 ;  /* 0x0000001500077213 */ /* 0x004fe20000000000 */
[----:B------:R-:W-:Y:S01]  /*d360*/  IMAD.HI.U32 R15, R13, R9, RZ ;  /* 0x000000090d0f7227 */ /* 0x000fe200078e00ff */
[----:B------:R-:W-:-:S03]  /*d370*/  ISETP.GT.U32.AND P5, PT, R0, R8, PT ;  /* 0x000000080000720c */ /* 0x000fc60003fa4070 */
[----:B------:R-:W-:Y:S02]  /*d380*/  IMAD.MOV R14, RZ, RZ, -R14 ;  /* 0x000000ffff0e7224 */ /* 0x000fe400078e0a0e */
[----:B------:R-:W-:Y:S01]  /*d390*/  @!P6 IMAD.IADD R10, R10, 0x1, -R0 ;  /* 0x000000010a0ae824 */ /* 0x000fe200078e0a00 */
[----:B------:R-:W-:Y:S01]  /*d3a0*/  ISETP.GE.AND P6, PT, R29, RZ, PT ;  /* 0x000000ff1d00720c */ /* 0x000fe20003fc6270 */
[----:B------:R-:W-:Y:S02]  /*d3b0*/  IMAD.MOV R11, RZ, RZ, -R11 ;  /* 0x000000ffff0b7224 */ /* 0x000fe400078e0a0b */
[----:B------:R-:W-:Y:S02]  /*d3c0*/  IMAD.MOV R15, RZ, RZ, -R15 ;  /* 0x000000ffff0f7224 */ /* 0x000fe400078e0a0f */
[----:B------:R-:W-:Y:S02]  /*d3d0*/  IMAD R5, R0, R14, R5 ;  /* 0x0000000e00057224 */ /* 0x000fe400078e0205 */
[----:B------:R-:W-:-:S04]  /*d3e0*/  IMAD.HI.U32 R14, R13, R7, RZ ;  /* 0x000000070d0e7227 */ /* 0x000fc800078e00ff */
[C---:B------:R-:W-:Y:S02]  /*d3f0*/  IMAD R11, R0.reuse, R11, R12 ;  /* 0x0000000b000b7224 */ /* 0x040fe400078e020c */
[----:B------:R-:W-:Y:S02]  /*d400*/  IMAD R9, R0, R15, R9 ;  /* 0x0000000f00097224 */ /* 0x000fe400078e0209 */
[----:B------:R-:W-:Y:S02]  /*d410*/  IMAD.MOV.U32 R12, RZ, RZ, R6 ;  /* 0x000000ffff0c7224 */ /* 0x000fe400078e0006 */
[----:B------:R-:W-:Y:S02]  /*d420*/  IMAD.MOV R14, RZ, RZ, -R14 ;  /* 0x000000ffff0e7224 */ /* 0x000fe400078e0a0e */
[----:B------:R-:W-:Y:S01]  /*d430*/  @!P2 IMAD.IADD R2, R2, 0x1, -R0 ;  /* 0x000000010202a824 */ /* 0x000fe200078e0a00 */
[----:B------:R-:W-:Y:S01]  /*d440*/  ISETP.GT.U32.AND P2, PT, R0, R9, PT ;  /* 0x000000090000720c */ /* 0x000fe20003f44070 */
[----:B------:R-:W-:-:S02]  /*d450*/  @!P1 IMAD.MOV R12, RZ, RZ, -R12 ;  /* 0x000000ffff0c9224 */ /* 0x000fc400078e0a0c */
[--C-:B------:R-:W-:Y:S02]  /*d460*/  @!P4 IMAD.IADD R4, R4, 0x1, -R0.reuse ;  /* 0x000000010404c824 */ /* 0x100fe400078e0a00 */
[----:B------:R-:W-:Y:S01]  /*d470*/  @!P5 IMAD.IADD R8, R8, 0x1, -R0 ;  /* 0x000000010808d824 */ /* 0x000fe200078e0a00 */
[----:B------:R-:W-:Y:S01]  /*d480*/  ISETP.GE.AND P5, PT, R20, RZ, PT ;  /* 0x000000ff1400720c */ /* 0x000fe20003fa6270 */
[----:B------:R-:W-:Y:S01]  /*d490*/  IMAD R7, R0, R14, R7 ;  /* 0x0000000e00077224 */ /* 0x000fe200078e0207 */
[----:B------:R-:W-:Y:S01]  /*d4a0*/  STL [R1+0x1e0], R12 ;  /* 0x0001e00c01007387 */ /* 0x000fe20000100800 */
[----:B------:R-:W-:-:S03]  /*d4b0*/  @!P6 IMAD.MOV R4, RZ, RZ, -R4 ;  /* 0x000000ffff04e224 */ /* 0x000fc600078e0a04 */
[----:B------:R-:W-:Y:S01]  /*d4c0*/  ISETP.GT.U32.AND P6, PT, R0, R7, PT ;  /* 0x000000070000720c */ /* 0x000fe20003fc4070 */
[----:B------:R-:W2:Y:S01]  /*d4d0*/  LDL.LU R20, [R1+0x2a8] ;  /* 0x0002a80001147983 */ /* 0x000ea20000300800 */
[----:B------:R-:W-:Y:S02]  /*d4e0*/  @!P0 IMAD.MOV R2, RZ, RZ, -R2 ;  /* 0x000000ffff028224 */ /* 0x000fe400078e0a02 */
[----:B------:R-:W-:Y:S02]  /*d4f0*/  @!P3 IMAD.MOV R10, RZ, RZ, -R10 ;  /* 0x000000ffff0ab224 */ /* 0x000fe400078e0a0a */
[----:B------:R-:W-:Y:S01]  /*d500*/  @!P2 IMAD.IADD R9, R9, 0x1, -R0 ;  /* 0x000000010909a824 */ /* 0x000fe200078e0a00 */
[----:B------:R-:W-:Y:S01]  /*d510*/  ISETP.GE.AND P2, PT, R18, RZ, PT ;  /* 0x000000ff1200720c */ /* 0x000fe20003f46270 */
[----:B------:R-:W-:Y:S01]  /*d520*/  @!P5 IMAD.MOV R8, RZ, RZ, -R8 ;  /* 0x000000ffff08d224 */ /* 0x000fe200078e0a08 */
[----:B------:R-:W4:Y:S04]  /*d530*/  LDL.LU R18, [R1+0x2ac] ;  /* 0x0002ac0001127983 */ /* 0x000f280000300800 */
[----:B------:R3:W-:Y:S01]  /*d540*/  STL [R1+0x1dc], R2 ;  /* 0x0001dc0201007387 */ /* 0x0007e20000100800 */
[----:B------:R-:W-:-:S03]  /*d550*/  @!P6 IMAD.IADD R7, R7, 0x1, -R0 ;  /* 0x000000010707e824 */ /* 0x000fc600078e0a00 */
[----:B------:R-:W-:Y:S04]  /*d560*/  STL [R1+0x1d8], R10 ;  /* 0x0001d80a01007387 */ /* 0x000fe80000100800 */
[----:B------:R-:W-:Y:S04]  /*d570*/  STL [R1+0x1d4], R4 ;  /* 0x0001d40401007387 */ /* 0x000fe80000100800 */
[----:B------:R0:W-:Y:S01]  /*d580*/  STL [R1+0x1d0], R8 ;  /* 0x0001d00801007387 */ /* 0x0001e20000100800 */
[----:B---3--:R-:W-:Y:S02]  /*d590*/  IABS R2, R25 ;  /* 0x0000001900027213 */ /* 0x008fe40000000000 */
[----:B------:R-:W-:-:S02]  /*d5a0*/  ISETP.GE.AND P6, PT, R25, RZ, PT ;  /* 0x000000ff1900720c */ /* 0x000fc40003fc6270 */
[----:B------:R-:W3:Y:S01]  /*d5b0*/  LDL.LU R25, [R1+0x2cc] ;  /* 0x0002cc0001197983 */ /* 0x000ee20000300800 */
[----:B------:R-:W-:Y:S02]  /*d5c0*/  ISETP.GT.U32.AND P1, PT, R0, R11, PT ;  /* 0x0000000b0000720c */ /* 0x000fe40003f24070 */
[----:B------:R-:W-:-:S05]  /*d5d0*/  IABS R6, R19 ;  /* 0x0000001300067213 */ /* 0x000fca0000000000 */
[----:B------:R-:W-:-:S06]  /*d5e0*/  IMAD.HI.U32 R12, R13, R6, RZ ;  /* 0x000000060d0c7227 */ /* 0x000fcc00078e00ff */
[----:B------:R-:W-:-:S05]  /*d5f0*/  @!P1 IMAD.IADD R11, R11, 0x1, -R0 ;  /* 0x000000010b0b9824 */ /* 0x000fca00078e0a00 */
[C---:B------:R-:W-:Y:S01]  /*d600*/  ISETP.GT.U32.AND P0, PT, R0.reuse, R11, PT ;  /* 0x0000000b0000720c */ /* 0x040fe20003f04070 */
[----:B------:R-:W-:Y:S01]  /*d610*/  IMAD.MOV R12, RZ, RZ, -R12 ;  /* 0x000000ffff0c7224 */ /* 0x000fe200078e0a0c */
[----:B------:R-:W-:-:S03]  /*d620*/  ISETP.GT.U32.AND P4, PT, R0, R5, PT ;  /* 0x000000050000720c */ /* 0x000fc60003f84070 */
[----:B------:R-:W-:Y:S01]  /*d630*/  IMAD R6, R0, R12, R6 ;  /* 0x0000000c00067224 */ /* 0x000fe200078e0206 */
[----:B------:R-:W-:-:S07]  /*d640*/  ISETP.GE.AND P1, PT, R23, RZ, PT ;  /* 0x000000ff1700720c */ /* 0x000fce0003f26270 */
[--C-:B------:R-:W-:Y:S01]  /*d650*/  @!P0 IMAD.IADD R11, R11, 0x1, -R0.reuse ;  /* 0x000000010b0b8824 */ /* 0x100fe200078e0a00 */
[C---:B------:R-:W-:Y:S01]  /*d660*/  ISETP.GT.U32.AND P0, PT, R0.reuse, R6, PT ;  /* 0x000000060000720c */ /* 0x040fe20003f04070 */
[----:B------:R-:W-:Y:S01]  /*d670*/  @!P4 IMAD.IADD R5, R5, 0x1, -R0 ;  /* 0x000000010505c824 */ /* 0x000fe200078e0a00 */
[----:B------:R-:W-:-:S04]  /*d680*/  ISETP.GT.U32.AND P4, PT, R0, R9, PT ;  /* 0x000000090000720c */ /* 0x000fc80003f84070 */
[----:B------:R-:W-:Y:S01]  /*d690*/  ISETP.GT.U32.AND P3, PT, R0, R5, PT ;  /* 0x000000050000720c */ /* 0x000fe20003f64070 */
[----:B------:R-:W-:-:S06]  /*d6a0*/  @!P1 IMAD.MOV R11, RZ, RZ, -R11 ;  /* 0x000000ffff0b9224 */ /* 0x000fcc00078e0a0b */
[----:B------:R-:W-:Y:S01]  /*d6b0*/  @!P0 IMAD.IADD R6, R6, 0x1, -R0 ;  /* 0x0000000106068824 */ /* 0x000fe200078e0a00 */
[----:B------:R-:W-:-:S04]  /*d6c0*/  ISETP.GT.U32.AND P0, PT, R0, R7, PT ;  /* 0x000000070000720c */ /* 0x000fc80003f04070 */
[----:B------:R-:W-:Y:S01]  /*d6d0*/  ISETP.GT.U32.AND P1, PT, R0, R6, PT ;  /* 0x000000060000720c */ /* 0x000fe20003f24070 */
[--C-:B------:R-:W-:Y:S01]  /*d6e0*/  @!P4 IMAD.IADD R9, R9, 0x1, -R0.reuse ;  /* 0x000000010909c824 */ /* 0x100fe200078e0a00 */
[----:B------:R-:W-:Y:S01]  /*d6f0*/  ISETP.GE.AND P5, PT, R22, RZ, PT ;  /* 0x000000ff1600720c */ /* 0x000fe20003fa6270 */
[----:B------:R-:W-:Y:S01]  /*d700*/  @!P3 IMAD.IADD R5, R5, 0x1, -R0 ;  /* 0x000000010505b824 */ /* 0x000fe200078e0a00 */
[----:B------:R-:W-:Y:S01]  /*d710*/  ISETP.GE.AND P4, PT, R21, RZ, PT ;  /* 0x000000ff1500720c */ /* 0x000fe20003f86270 */
[----:B0-----:R-:W-:Y:S01]  /*d720*/  IMAD.HI.U32 R8, R13, R2, RZ ;  /* 0x000000020d087227 */ /* 0x001fe200078e00ff */
[----:B------:R-:W-:Y:S01]  /*d730*/  ISETP.GE.AND P3, PT, R19, RZ, PT ;  /* 0x000000ff1300720c */ /* 0x000fe20003f66270 */
[----:B------:R-:W5:Y:S02]  /*d740*/  LDL.LU R21, [R1+0x2b8] ;  /* 0x0002b80001157983 */ /* 0x000f640000300800 */
[----:B------:R-:W-:Y:S02]  /*d750*/  IMAD.MOV R10, RZ, RZ, -R8 ;  /* 0x000000ffff0a7224 */ /* 0x000fe400078e0a08 */
[----:B------:R-:W5:Y:S01]  /*d760*/  LDL.LU R19, [R1+0x2bc] ;  /* 0x0002bc0001137983 */ /* 0x000f620000300800 */
[----:B------:R-:W-:-:S02]  /*d770*/  IMAD.MOV.U32 R12, RZ, RZ, R9 ;  /* 0x000000ffff0c7224 */ /* 0x000fc400078e0009 */
[----:B------:R-:W-:Y:S01]  /*d780*/  @!P1 IMAD.IADD R6, R6, 0x1, -R0 ;  /* 0x0000000106069824 */ /* 0x000fe200078e0a00 */
[----:B------:R0:W-:Y:S01]  /*d790*/  STL [R1+0x1cc], R11 ;  /* 0x0001cc0b01007387 */ /* 0x0001e20000100800 */
[----:B------:R-:W-:Y:S01]  /*d7a0*/  IMAD R2, R0, R10, R2 ;  /* 0x0000000a00027224 */ /* 0x000fe200078e0202 */
[----:B--2---:R-:W-:Y:S01]  /*d7b0*/  IABS R4, R20 ;  /* 0x0000001400047213 */ /* 0x004fe20000000000 */
[----:B------:R-:W-:Y:S02]  /*d7c0*/  @!P0 IMAD.IADD R7, R7, 0x1, -R0 ;  /* 0x0000000107078824 */ /* 0x000fe400078e0a00 */
[----:B0-----:R-:W-:Y:S02]  /*d7d0*/  IMAD.MOV.U32 R11, RZ, RZ, R5 ;  /* 0x000000ffff0b7224 */ /* 0x001fe400078e0005 */
[----:B------:R-:W-:-:S04]  /*d7e0*/  IMAD.HI.U32 R8, R13, R4, RZ ;  /* 0x000000040d087227 */ /* 0x000fc800078e00ff */
[----:B------:R-:W-:Y:S02]  /*d7f0*/  @!P2 IMAD.MOV R12, RZ, RZ, -R12 ;  /* 0x000000ffff0ca224 */ /* 0x000fe400078e0a0c */
[----:B------:R-:W-:Y:S02]  /*d800*/  IMAD.MOV.U32 R10, RZ, RZ, R6 ;  /* 0x000000ffff0a7224 */ /* 0x000fe400078e0006 */
[----:B------:R-:W-:Y:S02]  /*d810*/  @!P5 IMAD.MOV R11, RZ, RZ, -R11 ;  /* 0x000000ffff0bd224 */ /* 0x000fe400078e0a0b */
[----:B------:R-:W-:Y:S01]  /*d820*/  @!P4 IMAD.MOV R7, RZ, RZ, -R7 ;  /* 0x000000ffff07c224 */ /* 0x000fe200078e0a07 */
[----:B------:R-:W-:Y:S01]  /*d830*/  STL [R1+0x1c8], R12 ;  /* 0x0001c80c01007387 */ /* 0x000fe20000100800 */
[----:B------:R-:W-:Y:S02]  /*d840*/  IMAD.MOV R9, RZ, RZ, -R8 ;  /* 0x000000ffff097224 */ /* 0x000fe400078e0a08 */
[----:B------:R-:W-:Y:S01]  /*d850*/  @!P3 IMAD.MOV R10, RZ, RZ, -R10 ;  /* 0x000000ffff0ab224 */ /* 0x000fe200078e0a0a */
[----:B----4-:R-:W-:Y:S01]  /*d860*/  IABS R8, R18 ;  /* 0x0000001200087213 */ /* 0x010fe20000000000 */
[----:B------:R-:W-:Y:S01]  /*d870*/  STL [R1+0x1c4], R11 ;  /* 0x0001c40b01007387 */ /* 0x000fe20000100800 */
[----:B------:R-:W-:Y:S01]  /*d880*/  ISETP.GE.AND P1, PT, R18, RZ, PT ;  /* 0x000000ff1200720c */ /* 0x000fe20003f26270 */
[----:B------:R-:W-:-:S02]  /*d890*/  IMAD R5, R0, R9, R4 ;  /* 0x0000000900057224 */ /* 0x000fc400078e0204 */
[----:B------:R-:W2:Y:S04]  /*d8a0*/  LDL.LU R18, [R1+0x300] ;  /* 0x0003000001127983 */ /* 0x000ea80000300800 */
[----:B------:R-:W-:Y:S04]  /*d8b0*/  STL [R1+0x1ac], R7 ;  /* 0x0001ac0701007387 */ /* 0x000fe80000100800 */
[----:B------:R0:W-:Y:S01]  /*d8c0*/  STL [R1+0x1b4], R10 ;  /* 0x0001b40a01007387 */ /* 0x0001e20000100800 */
[----:B------:R-:W-:Y:S02]  /*d8d0*/  ISETP.GE.AND P5, PT, R20, RZ, PT ;  /* 0x000000ff1400720c */ /* 0x000fe40003fa6270 */
[----:B---3--:R-:W-:-:S02]  /*d8e0*/  IABS R9, R25 ;  /* 0x0000001900097213 */ /* 0x008fc40000000000 */
[----:B------:R-:W-:Y:S02]  /*d8f0*/  ISETP.GE.AND P4, PT, R25, RZ, PT ;  /* 0x000000ff1900720c */ /* 0x000fe40003f86270 */
[----:B------:R-:W3:Y:S04]  /*d900*/  LDL.LU R25, [R1+0x2f4] ;  /* 0x0002f40001197983 */ /* 0x000ee80000300800 */
[----:B------:R-:W4:Y:S01]  /*d910*/  LDL.LU R20, [R1+0x2e8] ;  /* 0x0002e80001147983 */ /* 0x000f220000300800 */
[C---:B------:R-:W-:Y:S02]  /*d920*/  ISETP.GT.U32.AND P2, PT, R0.reuse, R2, PT ;  /* 0x000000020000720c */ /* 0x040fe40003f44070 */
[----:B------:R-:W-:Y:S01]  /*d930*/  ISETP.GT.U32.AND P0, PT, R0, R5, PT ;  /* 0x000000050000720c */ /* 0x000fe20003f04070 */
[----:B------:R-:W-:Y:S01]  /*d940*/  IMAD.HI.U32 R4, R13, R8, RZ ;  /* 0x000000080d047227 */ /* 0x000fe200078e00ff */
[----:B------:R-:W4:Y:S03]  /*d950*/  LDL.LU R29, [R1+0x30c] ;  /* 0x00030c00011d7983 */ /* 0x000f260000300800 */
[----:B------:R-:W-:-:S04]  /*d960*/  IMAD.MOV R4, RZ, RZ, -R4 ;  /* 0x000000ffff047224 */ /* 0x000fc800078e0a04 */
[----:B------:R-:W-:Y:S02]  /*d970*/  IMAD R8, R0, R4, R8 ;  /* 0x0000000400087224 */ /* 0x000fe400078e0208 */
[--C-:B------:R-:W-:Y:S02]  /*d980*/  @!P2 IMAD.IADD R2, R2, 0x1, -R0.reuse ;  /* 0x000000010202a824 */ /* 0x100fe400078e0a00 */
[----:B------:R-:W-:Y:S01]  /*d990*/  @!P0 IMAD.IADD R5, R5, 0x1, -R0 ;  /* 0x0000000105058824 */ /* 0x000fe200078e0a00 */
[C---:B------:R-:W-:Y:S02]  /*d9a0*/  ISETP.GT.U32.AND P3, PT, R0.reuse, R8, PT ;  /* 0x000000080000720c */ /* 0x040fe40003f64070 */
[C---:B------:R-:W-:Y:S02]  /*d9b0*/  ISETP.GT.U32.AND P2, PT, R0.reuse, R2, PT ;  /* 0x000000020000720c */ /* 0x040fe40003f44070 */
[----:B------:R-:W-:-:S09]  /*d9c0*/  ISETP.GT.U32.AND P0, PT, R0, R5, PT ;  /* 0x000000050000720c */ /* 0x000fd20003f04070 */
[--C-:B------:R-:W-:Y:S02]  /*d9d0*/  @!P3 IMAD.IADD R8, R8, 0x1, -R0.reuse ;  /* 0x000000010808b824 */ /* 0x100fe400078e0a00 */
[--C-:B------:R-:W-:Y:S02]  /*d9e0*/  @!P2 IMAD.IADD R2, R2, 0x1, -R0.reuse ;  /* 0x000000010202a824 */ /* 0x100fe400078e0a00 */
[----:B------:R-:W-:Y:S02]  /*d9f0*/  @!P0 IMAD.IADD R5, R5, 0x1, -R0 ;  /* 0x0000000105058824 */ /* 0x000fe400078e0a00 */
[----:B0-----:R-:W-:Y:S01]  /*da00*/  IMAD.MOV.U32 R10, RZ, RZ, R2 ;  /* 0x000000ffff0a7224 */ /* 0x001fe200078e0002 */
[----:B------:R-:W-:Y:S01]  /*da10*/  ISETP.GT.U32.AND P3, PT, R0, R8, PT ;  /* 0x000000080000720c */ /* 0x000fe20003f64070 */
[----:B------:R-:W-:Y:S02]  /*da20*/  @!P5 IMAD.MOV R5, RZ, RZ, -R5 ;  /* 0x000000ffff05d224 */ /* 0x000fe400078e0a05 */
[----:B------:R-:W-:Y:S01]  /*da30*/  @!P6 IMAD.MOV R10, RZ, RZ, -R10 ;  /* 0x000000ffff0ae224 */ /* 0x000fe200078e0a0a */
[----:B-----5:R-:W-:-:S02]  /*da40*/  IABS R4, R21 ;  /* 0x0000001500047213 */ /* 0x020fc40000000000 */
[----:B------:R-:W-:Y:S02]  /*da50*/  ISETP.GE.AND P2, PT, R21, RZ, PT ;  /* 0x000000ff1500720c */ /* 0x000fe40003f46270 */
[----:B------:R-:W5:Y:S01]  /*da60*/  LDL.LU R21, [R1+0x314] ;  /* 0x0003140001157983 */ /* 0x000f620000300800 */
[----:B------:R-:W-:Y:S01]  /*da70*/  IMAD.HI.U32 R7, R13, R9, RZ ;  /* 0x000000090d077227 */ /* 0x000fe200078e00ff */
[----:B------:R-:W-:Y:S02]  /*da80*/  IABS R11, R19 ;  /* 0x00000013000b7213 */ /* 0x000fe40000000000 */
[----:B------:R-:W-:Y:S01]  /*da90*/  STL [R1+0x1b8], R10 ;  /* 0x0001b80a01007387 */ /* 0x000fe20000100800 */
[----:B------:R-:W-:-:S03]  /*daa0*/  ISETP.GE.AND P6, PT, R19, RZ, PT ;  /* 0x000000ff1300720c */ /* 0x000fc60003fc6270 */
[----:B------:R0:W-:Y:S01]  /*dab0*/  STL [R1+0x1c0], R5 ;  /* 0x0001c00501007387 */ /* 0x0001e20000100800 */
[----:B------:R-:W-:-:S03]  /*dac0*/  IMAD.MOV R7, RZ, RZ, -R7 ;  /* 0x000000ffff077224 */ /* 0x000fc600078e0a07 */
[----:B------:R-:W5:Y:S01]  /*dad0*/  LDL.LU R19, [R1+0x318] ;  /* 0x0003180001137983 */ /* 0x000f620000300800 */
[----:B------:R-:W-:Y:S02]  /*dae0*/  IMAD.MOV.U32 R6, RZ, RZ, R4 ;  /* 0x000000ffff067224 */ /* 0x000fe400078e0004 */
[----:B------:R-:W-:Y:S02]  /*daf0*/  @!P3 IMAD.IADD R8, R8, 0x1, -R0 ;  /* 0x000000010808b824 */ /* 0x000fe400078e0a00 */
[----:B------:R-:W-:Y:S02]  /*db00*/  IMAD R9, R0, R7, R9 ;  /* 0x0000000700097224 */ /* 0x000fe400078e0209 */
[----:B------:R-:W-:-:S04]  /*db10*/  IMAD.HI.U32 R4, R13, R6, RZ ;  /* 0x000000060d047227 */ /* 0x000fc800078e00ff */
[----:B------:R-:W-:Y:S01]  /*db20*/  IMAD.MOV.U32 R14, RZ, RZ, R8 ;  /* 0x000000ffff0e7224 */ /* 0x000fe200078e0008 */
[----:B------:R-:W-:Y:S01]  /*db30*/  ISETP.GT.U32.AND P0, PT, R0, R9, PT ;  /* 0x000000090000720c */ /* 0x000fe20003f04070 */
[----:B------:R-:W-:-:S04]  /*db40*/  IMAD.HI.U32 R7, R13, R11, RZ ;  /* 0x0000000b0d077227 */ /* 0x000fc800078e00ff */
[----:B------:R-:W-:Y:S02]  /*db50*/  IMAD.MOV R4, RZ, RZ, -R4 ;  /* 0x000000ffff047224 */ /* 0x000fe400078e0a04 */
[----:B------:R-:W-:Y:S02]  /*db60*/  @!P1 IMAD.MOV R14, RZ, RZ, -R14 ;  /* 0x000000ffff0e9224 */ /* 0x000fe400078e0a0e */
[----:B------:R-:W-:Y:S02]  /*db70*/  IMAD.MOV R2, RZ, RZ, -R7 ;  /* 0x000000ffff027224 */ /* 0x000fe400078e0a07 */
[C---:B------:R-:W-:Y:S02]  /*db80*/  IMAD R6, R0.reuse, R4, R6 ;  /* 0x0000000400067224 */ /* 0x040fe400078e0206 */
[----:B------:R-:W-:-:S03]  /*db90*/  IMAD R11, R0, R2, R11 ;  /* 0x00000002000b7224 */ /* 0x000fc600078e020b */
[C---:B------:R-:W-:Y:S01]  /*dba0*/  ISETP.GT.U32.AND P3, PT, R0.reuse, R6, PT ;  /* 0x000000060000720c */ /* 0x040fe20003f64070 */
[----:B------:R-:W-:Y:S01]  /*dbb0*/  @!P0 IMAD.IADD R9, R9, 0x1, -R0 ;  /* 0x0000000109098824 */ /* 0x000fe200078e0a00 */
[----:B------:R-:W-:-:S04]  /*dbc0*/  ISETP.GT.U32.AND P1, PT, R0, R11, PT ;  /* 0x0000000b0000720c */ /* 0x000fc80003f24070 */
[----:B------:R-:W-:-:S07]  /*dbd0*/  ISETP.GT.U32.AND P0, PT, R0, R9, PT ;  /* 0x000000090000720c */ /* 0x000fce0003f04070 */
[--C-:B------:R-:W-:Y:S02]  /*dbe0*/  @!P3 IMAD.IADD R6, R6, 0x1, -R0.reuse ;  /* 0x000000010606b824 */ /* 0x100fe400078e0a00 */
[----:B------:R-:W-:-:S03]  /*dbf0*/  @!P1 IMAD.IADD R11, R11, 0x1, -R0 ;  /* 0x000000010b0b9824 */ /* 0x000fc600078e0a00 */
[----:B------:R-:W-:Y:S01]  /*dc00*/  ISETP.GT.U32.AND P1, PT, R0, R6, PT ;  /* 0x000000060000720c */ /* 0x000fe20003f24070 */
[----:B------:R-:W-:-:S04]  /*dc10*/  @!P0 IMAD.IADD R9, R9, 0x1, -R0 ;  /* 0x0000000109098824 */ /* 0x000fc800078e0a00 */
[----:B------:R-:W-:-:S04]  /*dc20*/  IMAD.MOV.U32 R15, RZ, RZ, R9 ;  /* 0x000000ffff0f7224 */ /* 0x000fc800078e0009 */
[----:B------:R-:W-:-:S04]  /*dc30*/  @!P4 IMAD.MOV R15, RZ, RZ, -R15 ;  /* 0x000000ffff0fc224 */ /* 0x000fc800078e0a0f */
[----:B------:R-:W-:Y:S01]  /*dc40*/  @!P1 IMAD.IADD R6, R6, 0x1, -R0 ;  /* 0x0000000106069824 */ /* 0x000fe200078e0a00 */
[----:B--2---:R-:W-:Y:S02]  /*dc50*/  IABS R12, R18 ;  /* 0x00000012000c7213 */ /* 0x004fe40000000000 */
[----:B---3--:R-:W-:Y:S02]  /*dc60*/  ISETP.GE.AND P5, PT, R25, RZ, PT ;  /* 0x000000ff1900720c */ /* 0x008fe40003fa6270 */
[----:B0-----:R-:W-:Y:S02]  /*dc70*/  IABS R5, R25 ;  /* 0x0000001900057213 */ /* 0x001fe40000000000 */
[----:B------:R-:W2:Y:S04]  /*dc80*/  LDL.LU R25, [R1+0x32c] ;  /* 0x00032c0001197983 */ /* 0x000ea80000300800 */
[----:B------:R-:W-:Y:S04]  /*dc90*/  STL [R1+0x1bc], R14 ;  /* 0x0001bc0e01007387 */ /* 0x000fe80000100800 */
[----:B------:R-:W3:Y:S01]  /*dca0*/  LDL.LU R23, [R1+0x334] ;  /* 0x0003340001177983 */ /* 0x000ee20000300800 */
[----:B----4-:R-:W-:-:S03]  /*dcb0*/  IABS R2, R20 ;  /* 0x0000001400027213 */ /* 0x010fc60000000000 */
[----:B------:R-:W4:Y:S02]  /*dcc0*/  LDL.LU R22, [R1+0x338] ;  /* 0x0003380001167983 */ /* 0x000f240000300800 */
[----:B------:R-:W-:-:S04]  /*dcd0*/  IMAD.HI.U32 R7, R13, R2, RZ ;  /* 0x000000020d077227 */ /* 0x000fc800078e00ff */
[----:B------:R-:W-:-:S04]  /*dce0*/  IMAD.MOV R7, RZ, RZ, -R7 ;  /* 0x000000ffff077224 */ /* 0x000fc800078e0a07 */
[C---:B------:R-:W-:Y:S01]  /*dcf0*/  IMAD R2, R0.reuse, R7, R2 ;  /* 0x0000000700027224 */ /* 0x040fe200078e0202 */
[----:B------:R0:W-:Y:S04]  /*dd00*/  STL [R1+0x1b0], R15 ;  /* 0x0001b00f01007387 */ /* 0x0001e80000100800 */
[----:B------:R-:W-:Y:S01]  /*dd10*/  ISETP.GT.U32.AND P1, PT, R0, R2, PT ;  /* 0x000000020000720c */ /* 0x000fe20003f24070 */
[----:B0-----:R-:W-:-:S04]  /*dd20*/  IMAD.MOV.U32 R15, RZ, RZ, R6 ;  /* 0x000000ffff0f7224 */ /* 0x001fc800078e0006 */
[----:B------:R-:W-:Y:S01]  /*dd30*/  @!P2 IMAD.MOV R15, RZ, RZ, -R15 ;  /* 0x000000ffff0fa224 */ /* 0x000fe200078e0a0f */
[----:B------:R-:W-:-:S07]  /*dd40*/  ISETP.GE.AND P0, PT, R20, RZ, PT ;  /* 0x000000ff1400720c */ /* 0x000fce0003f06270 */
[----:B------:R-:W-:Y:S01]  /*dd50*/  @!P1 IMAD.IADD R2, R2, 0x1, -R0 ;  /* 0x0000000102029824 */ /* 0x000fe200078e0a00 */
[----:B------:R-:W-:Y:S01]  /*dd60*/  ISETP.GE.AND P1, PT, R18, RZ, PT ;  /* 0x000000ff1200720c */ /* 0x000fe20003f26270 */
[----:B------:R-:W-:Y:S04]  /*dd70*/  STL [R1+0x1a8], R15 ;  /* 0x0001a80f01007387 */ /* 0x000fe80000100800 */
[----:B------:R-:W4:Y:S04]  /*dd80*/  LDL.LU R20, [R1+0x33c] ;  /* 0x00033c0001147983 */ /* 0x000f280000300800 */
[----:B------:R-:W4:Y:S01]  /*dd90*/  LDL.LU R18, [R1+0x340] ;  /* 0x0003400001127983 */ /* 0x000f220000300800 */
[----:B------:R-:W-:Y:S01]  /*dda0*/  IMAD.HI.U32 R4, R13, R5, RZ ;  /* 0x000000050d047227 */ /* 0x000fe200078e00ff */
[----:B------:R-:W-:-:S03]  /*ddb0*/  IABS R10, R29 ;  /* 0x0000001d000a7213 */ /* 0x000fc60000000000 */
[----:B------:R-:W-:Y:S01]  /*ddc0*/  IMAD.MOV R4, RZ, RZ, -R4 ;  /* 0x000000ffff047224 */ /* 0x000fe200078e0a04 */
[----:B------:R-:W-:-:S03]  /*ddd0*/  ISETP.GT.U32.AND P4, PT, R0, R11, PT ;  /* 0x0000000b0000720c */ /* 0x000fc60003f84070 */
[----:B------:R-:W-:Y:S02]  /*dde0*/  IMAD R5, R0, R4, R5 ;  /* 0x0000000400057224 */ /* 0x000fe400078e0205 */
[----:B------:R-:W-:-:S03]  /*ddf0*/  IMAD.HI.U32 R7, R13, R10, RZ ;  /* 0x0000000a0d077227 */ /* 0x000fc600078e00ff */
[----:B------:R-:W-:Y:S01]  /*de00*/  ISETP.GT.U32.AND P3, PT, R0, R5, PT ;  /* 0x000000050000720c */ /* 0x000fe20003f64070 */
[----:B------:R-:W-:Y:S02]  /*de10*/  IMAD.MOV R7, RZ, RZ, -R7 ;  /* 0x000000ffff077224 */ /* 0x000fe400078e0a07 */
[----:B------:R-:W-:-:S04]  /*de20*/  IMAD.HI.U32 R8, R13, R12, RZ ;  /* 0x0000000c0d087227 */ /* 0x000fc800078e00ff */
[C---:B------:R-:W-:Y:S02]  /*de30*/  IMAD R10, R0.reuse, R7, R10 ;  /* 0x00000007000a7224 */ /* 0x040fe400078e020a */
[----:B------:R-:W-:Y:S02]  /*de40*/  IMAD.MOV R8, RZ, RZ, -R8 ;  /* 0x000000ffff087224 */ /* 0x000fe400078e0a08 */
[--C-:B------:R-:W-:Y:S01]  /*de50*/  @!P4 IMAD.IADD R11, R11, 0x1, -R0.reuse ;  /* 0x000000010b0bc824 */ /* 0x100fe200078e0a00 */
[C---:B------:R-:W-:Y:S01]  /*de60*/  ISETP.GT.U32.AND P4, PT, R0.reuse, R10, PT ;  /* 0x0000000a0000720c */ /* 0x040fe20003f84070 */
[----:B------:R-:W-:Y:S02]  /*de70*/  @!P3 IMAD.IADD R5, R5, 0x1, -R0 ;  /* 0x000000010505b824 */ /* 0x000fe400078e0a00 */
[C---:B------:R-:W-:Y:S01]  /*de80*/  IMAD R12, R0.reuse, R8, R12 ;  /* 0x00000008000c7224 */ /* 0x040fe200078e020c */
[----:B-----5:R-:W-:Y:S02]  /*de90*/  IABS R4, R21 ;  /* 0x0000001500047213 */ /* 0x020fe40000000000 */
[----:B------:R-:W-:-:S02]  /*dea0*/  ISETP.GT.U32.AND P3, PT, R0, R5, PT ;  /* 0x000000050000720c */ /* 0x000fc40003f64070 */
[----:B------:R-:W-:Y:S01]  /*deb0*/  ISETP.GT.U32.AND P2, PT, R0, R12, PT ;  /* 0x0000000c0000720c */ /* 0x000fe20003f44070 */
[----:B------:R-:W-:-:S04]  /*dec0*/  IMAD.HI.U32 R7, R13, R4, RZ ;  /* 0x000000040d077227 */ /* 0x000fc800078e00ff */
[----:B------:R-:W-:Y:S02]  /*ded0*/  @!P4 IMAD.IADD R10, R10, 0x1, -R0 ;  /* 0x000000010a0ac824 */ /* 0x000fe400078e0a00 */
[----:B------:R-:W-:Y:S02]  /*dee0*/  IMAD.MOV R7, RZ, RZ, -R7 ;  /* 0x000000ffff077224 */ /* 0x000fe400078e0a07 */
[----:B------:R-:W-:Y:S01]  /*def0*/  @!P6 IMAD.MOV R11, RZ, RZ, -R11 ;  /* 0x000000ffff0be224 */ /* 0x000fe200078e0a0b */
[C---:B------:R-:W-:Y:S01]  /*df00*/  ISETP.GT.U32.AND P6, PT, R0.reuse, R10, PT ;  /* 0x0000000a0000720c */ /* 0x040fe20003fc4070 */
[----:B------:R-:W-:Y:S01]  /*df10*/  IMAD R4, R0, R7, R4 ;  /* 0x0000000700047224 */ /* 0x000fe200078e0204 */
[----:B------:R-:W-:Y:S01]  /*df20*/  IABS R14, R19 ;  /* 0x00000013000e7213 */ /* 0x000fe20000000000 */
[--C-:B------:R-:W-:Y:S02]  /*df30*/  @!P3 IMAD.IADD R5, R5, 0x1, -R0.reuse ;  /* 0x000000010505b824 */ /* 0x100fe400078e0a00 */
[----:B------:R-:W-:Y:S01]  /*df40*/  @!P2 IMAD.IADD R12, R12, 0x1, -R0 ;  /* 0x000000010c0ca824 */ /* 0x000fe200078e0a00 */
[----:B------:R0:W-:Y:S01]  /*df50*/  STL [R1+0x1a0], R11 ;  /* 0x0001a00b01007387 */ /* 0x0001e20000100800 */
[----:B------:R-:W-:Y:S01]  /*df60*/  IMAD.MOV.U32 R9, RZ, RZ, R14 ;  /* 0x000000ffff097224 */ /* 0x000fe200078e000e */
[----:B------:R-:W-:-:S02]  /*df70*/  ISETP.GT.U32.AND P3, PT, R0, R4, PT ;  /* 0x000000040000720c */ /* 0x000fc40003f64070 */
[----:B------:R-:W-:Y:S01]  /*df80*/  ISETP.GT.U32.AND P4, PT, R0, R12, PT ;  /* 0x0000000c0000720c */ /* 0x000fe20003f84070 */
[----:B------:R-:W-:-:S04]  /*df90*/  IMAD.HI.U32 R14, R13, R9, RZ ;  /* 0x000000090d0e7227 */ /* 0x000fc800078e00ff */
[----:B0-----:R-:W-:Y:S01]  /*dfa0*/  IMAD.MOV.U32 R11, RZ, RZ, R5 ;  /* 0x000000ffff0b7224 */ /* 0x001fe200078e0005 */
[----:B------:R-:W-:-:S03]  /*dfb0*/  ISETP.GT.U32.AND P2, PT, R0, R2, PT ;  /* 0x000000020000720c */ /* 0x000fc60003f44070 */
[----:B------:R-:W-:Y:S02]  /*dfc0*/  @!P5 IMAD.MOV R11, RZ, RZ, -R11 ;  /* 0x000000ffff0bd224 */ /* 0x000fe400078e0a0b */
[----:B------:R-:W-:Y:S01]  /*dfd0*/  @!P6 IMAD.IADD R10, R10, 0x1, -R0 ;  /* 0x000000010a0ae824 */ /* 0x000fe200078e0a00 */
[----:B------:R-:W-:Y:S01]  /*dfe0*/  ISETP.GE.AND P6, PT, R21, RZ, PT ;  /* 0x000000ff1500720c */ /* 0x000fe20003fc6270 */
[----:B------:R-:W-:Y:S01]  /*dff0*/  IMAD.MOV R14, RZ, RZ, -R14 ;  /* 0x000000ffff0e7224 */ /* 0x000fe200078e0a0e */
[----:B------:R0:W-:Y:S04]  /*e000*/  STL [R1+0x1a4], R11 ;  /* 0x0001a40b01007387 */ /* 0x0001e80000100800 */
[----:B------:R-:W5:Y:S01]  /*e010*/  LDL.LU R21, [R1+0x344] ;  /* 0x0003440001157983 */ /* 0x000f620000300800 */
[----:B------:R-:W-:-:S02]  /*e020*/  IMAD R9, R0, R14, R9 ;  /* 0x0000000e00097224 */ /* 0x000fc400078e0209 */
[--C-:B------:R-:W-:Y:S02]  /*e030*/  @!P3 IMAD.IADD R4, R4, 0x1, -R0.reuse ;  /* 0x000000010404b824 */ /* 0x100fe400078e0a00 */
[--C-:B------:R-:W-:Y:S01]  /*e040*/  @!P4 IMAD.IADD R12, R12, 0x1, -R0.reuse ;  /* 0x000000010c0cc824 */ /* 0x100fe200078e0a00 */
[----:B------:R-:W-:Y:S01]  /*e050*/  ISETP.GT.U32.AND P5, PT, R0, R9, PT ;  /* 0x000000090000720c */ /* 0x000fe20003fa4070 */
[----:B------:R-:W-:Y:S01]  /*e060*/  @!P2 IMAD.IADD R2, R2, 0x1, -R0 ;  /* 0x000000010202a824 */ /* 0x000fe200078e0a00 */
[----:B------:R-:W-:-:S03]  /*e070*/  ISETP.GT.U32.AND P3, PT, R0, R4, PT ;  /* 0x000000040000720c */ /* 0x000fc60003f64070 */
[----:B------:R-:W-:-:S04]  /*e080*/  IMAD.MOV.U32 R15, RZ, RZ, R2 ;  /* 0x000000ffff0f7224 */ /* 0x000fc800078e0002 */
[----:B------:R-:W-:-:S04]  /*e090*/  @!P0 IMAD.MOV R15, RZ, RZ, -R15 ;  /* 0x000000ffff0f8224 */ /* 0x000fc800078e0a0f */
[--C-:B------:R-:W-:Y:S01]  /*e0a0*/  @!P5 IMAD.IADD R9, R9, 0x1, -R0.reuse ;  /* 0x000000010909d824 */ /* 0x100fe200078e0a00 */
[----:B------:R-:W-:Y:S01]  /*e0b0*/  ISETP.GE.AND P5, PT, R19, RZ, PT ;  /* 0x000000ff1300720c */ /* 0x000fe20003fa6270 */
[----:B------:R-:W-:Y:S01]  /*e0c0*/  @!P3 IMAD.IADD R4, R4, 0x1, -R0 ;  /* 0x000000010404b824 */ /* 0x000fe200078e0a00 */
[----:B------:R-:W-:Y:S01]  /*e0d0*/  ISETP.GE.AND P2, PT, R29, RZ, PT ;  /* 0x000000ff1d00720c */ /* 0x000fe20003f46270 */
[----:B------:R-:W-:Y:S02]  /*e0e0*/  @!P1 IMAD.MOV R12, RZ, RZ, -R12 ;  /* 0x000000ffff0c9224 */ /* 0x000fe400078e0a0c */
[----:B------:R-:W-:-:S10]  /*e0f0*/  @!P6 IMAD.MOV R4, RZ, RZ, -R4 ;  /* 0x000000ffff04e224 */ /* 0x000fd400078e0a04 */
[----:B------:R-:W-:Y:S01]  /*e100*/  @!P2 IMAD.MOV R10, RZ, RZ, -R10 ;  /* 0x000000ffff0aa224 */ /* 0x000fe200078e0a0a */
[----:B--2---:R-:W-:-:S05]  /*e110*/  IABS R8, R25 ;  /* 0x0000001900087213 */ /* 0x004fca0000000000 */
[----:B------:R-:W-:-:S04]  /*e120*/  IMAD.HI.U32 R6, R13, R8, RZ ;  /* 0x000000080d067227 */ /* 0x000fc800078e00ff */
[----:B------:R-:W-:-:S04]  /*e130*/  IMAD.MOV R6, RZ, RZ, -R6 ;  /* 0x000000ffff067224 */ /* 0x000fc800078e0a06 */
[----:B------:R-:W-:Y:S01]  /*e140*/  IMAD R8, R0, R6, R8 ;  /* 0x0000000600087224 */ /* 0x000fe200078e0208 */
[----:B---3--:R-:W-:-:S04]  /*e150*/  IABS R7, R23 ;  /* 0x0000001700077213 */ /* 0x008fc80000000000 */
[----:B------:R-:W-:Y:S01]  /*e160*/  ISETP.GT.U32.AND P4, PT, R0, R8, PT ;  /* 0x000000080000720c */ /* 0x000fe20003f84070 */
[----:B------:R-:W-:-:S04]  /*e170*/  IMAD.HI.U32 R6, R13, R7, RZ ;  /* 0x000000070d067227 */ /* 0x000fc800078e00ff */
[----:B------:R-:W-:Y:S01]  /*e180*/  IMAD.MOV R6, RZ, RZ, -R6 ;  /* 0x000000ffff067224 */ /* 0x000fe200078e0a06 */
[----:B----4-:R-:W-:-:S03]  /*e190*/  IABS R5, R22 ;  /* 0x0000001600057213 */ /* 0x010fc60000000000 */
[----:B------:R-:W-:-:S04]  /*e1a0*/  IMAD R7, R0, R6, R7 ;  /* 0x0000000600077224 */ /* 0x000fc800078e0207 */
[----:B------:R-:W-:Y:S01]  /*e1b0*/  @!P4 IMAD.IADD R8, R8, 0x1, -R0 ;  /* 0x000000010808c824 */ /* 0x000fe200078e0a00 */
[----:B------:R-:W-:Y:S02]  /*e1c0*/  ISETP.GE.AND P4, PT, R25, RZ, PT ;  /* 0x000000ff1900720c */ /* 0x000fe40003f86270 */
[----:B------:R-:W2:Y:S01]  /*e1d0*/  LDL.LU R25, [R1+0x34c] ;  /* 0x00034c0001197983 */ /* 0x000ea20000300800 */
[----:B------:R-:W-:-:S03]  /*e1e0*/  ISETP.GT.U32.AND P3, PT, R0, R7, PT ;  /* 0x000000070000720c */ /* 0x000fc60003f64070 */
[----:B------:R-:W-:Y:S01]  /*e1f0*/  STL [R1+0x17c], R15 ;  /* 0x00017c0f01007387 */ /* 0x000fe20000100800 */
[----:B------:R-:W-:-:S03]  /*e200*/  IMAD.HI.U32 R14, R13, R5, RZ ;  /* 0x000000050d0e7227 */ /* 0x000fc600078e00ff */
[----:B------:R-:W3:Y:S01]  /*e210*/  LDL.LU R19, [R1+0x348] ;  /* 0x0003480001137983 */ /* 0x000ee20000300800 */
[----:B------:R-:W-:-:S04]  /*e220*/  IMAD.MOV R14, RZ, RZ, -R14 ;  /* 0x000000ffff0e7224 */ /* 0x000fc800078e0a0e */
[----:B------:R-:W-:Y:S02]  /*e230*/  IMAD R5, R0, R14, R5 ;  /* 0x0000000e00057224 */ /* 0x000fe400078e0205 */
[----:B------:R-:W-:-:S03]  /*e240*/  @!P3 IMAD.IADD R7, R7, 0x1, -R0 ;  /* 0x000000010707b824 */ /* 0x000fc600078e0a00 */
[C---:B------:R-:W-:Y:S02]  /*e250*/  ISETP.GT.U32.AND P2, PT, R0.reuse, R5, PT ;  /* 0x000000050000720c */ /* 0x040fe40003f44070 */
[----:B------:R-:W-:Y:S01]  /*e260*/  ISETP.GT.U32.AND P1, PT, R0, R7, PT ;  /* 0x000000070000720c */ /* 0x000fe20003f24070 */
[----:B------:R1:W-:Y:S01]  /*e270*/  STL [R1+0x180], R12 ;  /* 0x0001800c01007387 */ /* 0x0003e20000100800 */
[----:B------:R-:W-:-:S03]  /*e280*/  IABS R6, R18 ;  /* 0x0000001200067213 */ /* 0x000fc60000000000 */
[----:B------:R-:W-:Y:S01]  /*e290*/  STL [R1+0x18c], R10 ;  /* 0x00018c0a01007387 */ /* 0x000fe20000100800 */
[----:B0-----:R-:W-:-:S03]  /*e2a0*/  IABS R11, R20 ;  /* 0x00000014000b7213 */ /* 0x001fc60000000000 */
[----:B------:R0:W-:Y:S02]  /*e2b0*/  STL [R1+0x19c], R4 ;  /* 0x00019c0401007387 */ /* 0x0001e40000100800 */
[--C-:B------:R-:W-:Y:S01]  /*e2c0*/  @!P2 IMAD.IADD R5, R5, 0x1, -R0.reuse ;  /* 0x000000010505a824 */ /* 0x100fe200078e0a00 */
[----:B------:R-:W-:Y:S01]  /*e2d0*/  ISETP.GE.AND P2, PT, R18, RZ, PT ;  /* 0x000000ff1200720c */ /* 0x000fe20003f46270 */
[----:B------:R-:W-:Y:S01]  /*e2e0*/  @!P1 IMAD.IADD R7, R7, 0x1, -R0 ;  /* 0x0000000107079824 */ /* 0x000fe200078e0a00 */
[----:B------:R-:W4:Y:S01]  /*e2f0*/  LDL.LU R18, [R1+0x360] ;  /* 0x0003600001127983 */ /* 0x000f220000300800 */
[----:B------:R-:W-:-:S03]  /*e300*/  ISETP.GE.AND P1, PT, R20, RZ, PT ;  /* 0x000000ff1400720c */ /* 0x000fc60003f26270 */
[----:B------:R-:W4:Y:S04]  /*e310*/  LDL.LU R29, [R1+0x370] ;  /* 0x00037000011d7983 */ /* 0x000f280000300800 */
[----:B------:R-:W4:Y:S01]  /*e320*/  LDL.LU R20, [R1+0x374] ;  /* 0x0003740001147983 */ /* 0x000f220000300800 */
[C---:B------:R-:W-:Y:S01]  /*e330*/  ISETP.GT.U32.AND P3, PT, R0.reuse, R8, PT ;  /* 0x000000080000720c */ /* 0x040fe20003f64070 */
[----:B------:R-:W-:Y:S01]  /*e340*/  IMAD.HI.U32 R2, R13, R11, RZ ;  /* 0x0000000b0d027227 */ /* 0x000fe200078e00ff */
[----:B------:R-:W-:-:S03]  /*e350*/  ISETP.GT.U32.AND P0, PT, R0, R9, PT ;  /* 0x000000090000720c */ /* 0x000fc60003f04070 */
[----:B------:R-:W-:Y:S01]  /*e360*/  IMAD.MOV R2, RZ, RZ, -R2 ;  /* 0x000000ffff027224 */ /* 0x000fe200078e0a02 */
[----:B------:R-:W-:Y:S02]  /*e370*/  ISETP.GE.AND P6, PT, R23, RZ, PT ;  /* 0x000000ff1700720c */ /* 0x000fe40003fc6270 */
[----:B------:R-:W4:Y:S01]  /*e380*/  LDL.LU R23, [R1+0x378] ;  /* 0x0003780001177983 */ /* 0x000f220000300800 */
[----:B------:R-:W-:-:S04]  /*e390*/  IMAD R11, R0, R2, R11 ;  /* 0x00000002000b7224 */ /* 0x000fc800078e020b */
[--C-:B------:R-:W-:Y:S01]  /*e3a0*/  @!P3 IMAD.IADD R8, R8, 0x1, -R0.reuse ;  /* 0x000000010808b824 */ /* 0x100fe200078e0a00 */
[----:B------:R-:W-:Y:S01]  /*e3b0*/  ISETP.GT.U32.AND P3, PT, R0, R11, PT ;  /* 0x0000000b0000720c */ /* 0x000fe20003f64070 */
[----:B------:R-:W-:-:S04]  /*e3c0*/  @!P0 IMAD.IADD R9, R9, 0x1, -R0 ;  /* 0x0000000109098824 */ /* 0x000fc800078e0a00 */
[----:B-1----:R-:W-:Y:S02]  /*e3d0*/  IMAD.MOV.U32 R12, RZ, RZ, R9 ;  /* 0x000000ffff0c7224 */ /* 0x002fe400078e0009 */
[----:B------:R-:W-:Y:S02]  /*e3e0*/  @!P4 IMAD.MOV R8, RZ, RZ, -R8 ;  /* 0x000000ffff08c224 */ /* 0x000fe400078e0a08 */
[----:B------:R-:W-:Y:S02]  /*e3f0*/  @!P5 IMAD.MOV R12, RZ, RZ, -R12 ;  /* 0x000000ffff0cd224 */ /* 0x000fe400078e0a0c */
[----:B------:R-:W-:Y:S02]  /*e400*/  @!P6 IMAD.MOV R7, RZ, RZ, -R7 ;  /* 0x000000ffff07e224 */ /* 0x000fe400078e0a07 */
[----:B------:R-:W-:Y:S01]  /*e410*/  @!P3 IMAD.IADD R11, R11, 0x1, -R0 ;  /* 0x000000010b0bb824 */ /* 0x000fe200078e0a00 */
[----:B------:R-:W-:Y:S01]  /*e420*/  STL [R1+0x198], R12 ;  /* 0x0001980c01007387 */ /* 0x000fe20000100800 */
[----:B0-----:R-:W-:Y:S01]  /*e430*/  IMAD.HI.U32 R4, R13, R6, RZ ;  /* 0x000000060d047227 */ /* 0x001fe200078e00ff */
[----:B------:R-:W-:-:S02]  /*e440*/  ISETP.GE.AND P0, PT, R22, RZ, PT ;  /* 0x000000ff1600720c */ /* 0x000fc40003f06270 */
[----:B------:R0:W-:Y:S01]  /*e450*/  STL [R1+0x194], R8 ;  /* 0x0001940801007387 */ /* 0x0001e20000100800 */
[----:B------:R-:W-:-:S03]  /*e460*/  ISETP.GT.U32.AND P5, PT, R0, R5, PT ;  /* 0x000000050000720c */ /* 0x000fc60003fa4070 */
[----:B------:R1:W-:Y:S01]  /*e470*/  STL [R1+0x190], R7 ;  /* 0x0001900701007387 */ /* 0x0003e20000100800 */
[C---:B------:R-:W-:Y:S01]  /*e480*/  ISETP.GT.U32.AND P3, PT, R0.reuse, R11, PT ;  /* 0x0000000b0000720c */ /* 0x040fe20003f64070 */
[----:B------:R-:W-:Y:S02]  /*e490*/  IMAD.MOV R4, RZ, RZ, -R4 ;  /* 0x000000ffff047224 */ /* 0x000fe400078e0a04 */
[----:B------:R-:W4:Y:S01]  /*e4a0*/  LDL.LU R22, [R1+0x37c] ;  /* 0x00037c0001167983 */ /* 0x000f220000300800 */
[----:B-----5:R-:W-:Y:S01]  /*e4b0*/  IABS R2, R21 ;  /* 0x0000001500027213 */ /* 0x020fe20000000000 */
[----:B------:R-:W-:-:S04]  /*e4c0*/  IMAD R6, R0, R4, R6 ;  /* 0x0000000400067224 */ /* 0x000fc800078e0206 */
[----:B------:R-:W-:-:S04]  /*e4d0*/  IMAD.HI.U32 R9, R13, R2, RZ ;  /* 0x000000020d097227 */ /* 0x000fc800078e00ff */
[----:B------:R-:W-:Y:S01]  /*e4e0*/  IMAD.MOV R9, RZ, RZ, -R9 ;  /* 0x000000ffff097224 */ /* 0x000fe200078e0a09 */
[----:B------:R-:W-:-:S03]  /*e4f0*/  ISETP.GT.U32.AND P4, PT, R0, R6, PT ;  /* 0x000000060000720c */ /* 0x000fc60003f84070 */
[C---:B------:R-:W-:Y:S02]  /*e500*/  IMAD R2, R0.reuse, R9, R2 ;  /* 0x0000000900027224 */ /* 0x040fe400078e0202 */
[--C-:B------:R-:W-:Y:S02]  /*e510*/  @!P5 IMAD.IADD R5, R5, 0x1, -R0.reuse ;  /* 0x000000010505d824 */ /* 0x100fe400078e0a00 */
[----:B------:R-:W-:Y:S01]  /*e520*/  @!P3 IMAD.IADD R11, R11, 0x1, -R0 ;  /* 0x000000010b0bb824 */ /* 0x000fe200078e0a00 */
[----:B------:R-:W-:Y:S01]  /*e530*/  ISETP.GT.U32.AND P3, PT, R0, R2, PT ;  /* 0x000000020000720c */ /* 0x000fe20003f64070 */
[----:B------:R-:W-:Y:S02]  /*e540*/  IMAD.MOV.U32 R14, RZ, RZ, R5 ;  /* 0x000000ffff0e7224 */ /* 0x000fe400078e0005 */
[----:B------:R-:W-:Y:S02]  /*e550*/  @!P1 IMAD.MOV R11, RZ, RZ, -R11 ;  /* 0x000000ffff0b9224 */ /* 0x000fe400078e0a0b */
[----:B------:R-:W-:-:S02]  /*e560*/  @!P0 IMAD.MOV R14, RZ, RZ, -R14 ;  /* 0x000000ffff0e8224 */ /* 0x000fc400078e0a0e */
[----:B------:R-:W-:-:S06]  /*e570*/  @!P4 IMAD.IADD R6, R6, 0x1, -R0 ;  /* 0x000000010606c824 */ /* 0x000fcc00078e0a00 */
[----:B------:R-:W-:Y:S01]  /*e580*/  @!P3 IMAD.IADD R2, R2, 0x1, -R0 ;  /* 0x000000010202b824 */ /* 0x000fe200078e0a00 */
[----:B------:R-:W-:-:S13]  /*e590*/  ISETP.GT.U32.AND P3, PT, R0, R6, PT ;  /* 0x000000060000720c */ /* 0x000fda0003f64070 */
[----:B------:R-:W-:Y:S01]  /*e5a0*/  @!P3 IMAD.IADD R6, R6, 0x1, -R0 ;  /* 0x000000010606b824 */ /* 0x000fe200078e0a00 */
[----:B------:R-:W-:Y:S02]  /*e5b0*/  ISETP.GT.U32.AND P0, PT, R0, R2, PT ;  /* 0x000000020000720c */ /* 0x000fe40003f04070 */
[----:B------:R-:W-:Y:S01]  /*e5c0*/  ISETP.GE.AND P6, PT, R21, RZ, PT ;  /* 0x000000ff1500720c */ /* 0x000fe20003fc6270 */
[----:B------:R-:W-:-:S10]  /*e5d0*/  @!P2 IMAD.MOV R6, RZ, RZ, -R6 ;  /* 0x000000ffff06a224 */ /* 0x000fd400078e0a06 */
[----:B------:R-:W-:-:S04]  /*e5e0*/  @!P0 IMAD.IADD R2, R2, 0x1, -R0 ;  /* 0x0000000102028824 */ /* 0x000fc800078e0a00 */
[----:B------:R-:W-:Y:S01]  /*e5f0*/  @!P6 IMAD.MOV R2, RZ, RZ, -R2 ;  /* 0x000000ffff02e224 */ /* 0x000fe200078e0a02 */
[----:B--2---:R-:W-:Y:S02]  /*e600*/  IABS R10, R25 ;  /* 0x00000019000a7213 */ /* 0x004fe40000000000 */
[----:B---3--:R-:W-:Y:S02]  /*e610*/  IABS R4, R19 ;  /* 0x0000001300047213 */ /* 0x008fe40000000000 */
[----:B------:R-:W-:Y:S02]  /*e620*/  ISETP.GE.AND P5, PT, R19, RZ, PT ;  /* 0x000000ff1300720c */ /* 0x000fe40003fa6270 */
[----:B------:R-:W2:Y:S01]  /*e630*/  LDL.LU R19, [R1+0x380] ;  /* 0x0003800001137983 */ /* 0x000ea20000300800 */
[----:B0-----:R-:W-:Y:S01]  /*e640*/  IMAD.HI.U32 R8, R13, R4, RZ ;  /* 0x000000040d087227 */ /* 0x001fe200078e00ff */
[----:B------:R-:W-:Y:S02]  /*e650*/  ISETP.GE.AND P4, PT, R25, RZ, PT ;  /* 0x000000ff1900720c */ /* 0x000fe40003f86270 */
[----:B------:R-:W-:Y:S01]  /*e660*/  STL [R1+0x188], R14 ;  /* 0x0001880e01007387 */ /* 0x000fe20000100800 */
[----:B-1----:R-:W-:-:S03]  /*e670*/  IMAD.HI.U32 R7, R13, R10, RZ ;  /* 0x0000000a0d077227 */ /* 0x002fc600078e00ff */
[----:B------:R0:W-:Y:S01]  /*e680*/  STL [R1+0x184], R11 ;  /* 0x0001840b01007387 */ /* 0x0001e20000100800 */
[----:B------:R-:W-:-:S03]  /*e690*/  IMAD.MOV R8, RZ, RZ, -R8 ;  /* 0x000000ffff087224 */ /* 0x000fc600078e0a08 */
[----:B------:R-:W3:Y:S01]  /*e6a0*/  LDL.LU R25, [R1+0x384] ;  /* 0x0003840001197983 */ /* 0x000ee20000300800 */
[----:B------:R-:W-:Y:S02]  /*e6b0*/  IMAD.MOV R7, RZ, RZ, -R7 ;  /* 0x000000ffff077224 */ /* 0x000fe400078e0a07 */
[C---:B------:R-:W-:Y:S02]  /*e6c0*/  IMAD R4, R0.reuse, R8, R4 ;  /* 0x0000000800047224 */ /* 0x040fe400078e0204 */
[----:B------:R-:W-:-:S03]  /*e6d0*/  IMAD R10, R0, R7, R10 ;  /* 0x00000007000a7224 */ /* 0x000fc600078e020a */
[C---:B------:R-:W-:Y:S02]  /*e6e0*/  ISETP.GT.U32.AND P1, PT, R0.reuse, R4, PT ;  /* 0x000000040000720c */ /* 0x040fe40003f24070 */
[----:B------:R-:W-:Y:S02]  /*e6f0*/  ISETP.GT.U32.AND P3, PT, R0, R10, PT ;  /* 0x0000000a0000720c */ /* 0x000fe40003f64070 */
[----:B----4-:R-:W-:-:S09]  /*e700*/  IABS R5, R20 ;  /* 0x0000001400057213 */ /* 0x010fd20000000000 */
[--C-:B------:R-:W-:Y:S02]  /*e710*/  @!P1 IMAD.IADD R4, R4, 0x1, -R0.reuse ;  /* 0x0000000104049824 */ /* 0x100fe400078e0a00 */
[----:B------:R-:W-:Y:S02]  /*e720*/  @!P3 IMAD.IADD R10, R10, 0x1, -R0 ;  /* 0x000000010a0ab824 */ /* 0x000fe400078e0a00 */
[----:B0-----:R-:W-:Y:S01]  /*e730*/  IMAD.HI.U32 R11, R13, R5, RZ ;  /* 0x000000050d0b7227 */ /* 0x001fe200078e00ff */
[----:B------:R-:W-:-:S03]  /*e740*/  ISETP.GT.U32.AND P3, PT, R0, R4, PT ;  /* 0x000000040000720c */ /* 0x000fc60003f64070 */
[----:B------:R-:W-:-:S04]  /*e750*/  IMAD.MOV R11, RZ, RZ, -R11 ;  /* 0x000000ffff0b7224 */ /* 0x000fc800078e0a0b */
[----:B------:R-:W-:-:S06]  /*e760*/  IMAD R5, R0, R11, R5 ;  /* 0x0000000b00057224 */ /* 0x000fcc00078e0205 */
[----:B------:R-:W-:Y:S01]  /*e770*/  @!P3 IMAD.IADD R4, R4, 0x1, -R0 ;  /* 0x000000010404b824 */ /* 0x000fe200078e0a00 */
[----:B------:R-:W-:Y:S01]  /*e780*/  ISETP.GT.U32.AND P3, PT, R0, R5, PT ;  /* 0x000000050000720c */ /* 0x000fe20003f64070 */
[----:B------:R0:W-:Y:S01]  /*e790*/  STL [R1+0x170], R6 ;  /* 0x0001700601007387 */ /* 0x0001e20000100800 */
[----:B------:R-:W-:-:S03]  /*e7a0*/  IABS R9, R18 ;  /* 0x0000001200097213 */ /* 0x000fc60000000000 */
[----:B------:R-:W-:Y:S01]  /*e7b0*/  STL [R1+0x178], R2 ;  /* 0x0001780201007387 */ /* 0x000fe20000100800 */
[----:B------:R-:W-:-:S03]  /*e7c0*/  ISETP.GE.AND P1, PT, R18, RZ, PT ;  /* 0x000000ff1200720c */ /* 0x000fc60003f26270 */
[----:B------:R-:W4:Y:S04]  /*e7d0*/  LDL.LU R21, [R1+0x390] ;  /* 0x0003900001157983 */ /* 0x000f280000300800 */
[----:B------:R-:W5:Y:S01]  /*e7e0*/  LDL.LU R18, [R1+0x394] ;  /* 0x0003940001127983 */ /* 0x000f620000300800 */
[----:B------:R-:W-:Y:S01]  /*e7f0*/  @!P3 IMAD.IADD R5, R5, 0x1, -R0 ;  /* 0x000000010505b824 */ /* 0x000fe200078e0a00 */
[----:B------:R-:W-:Y:S02]  /*e800*/  ISETP.GE.AND P3, PT, R20, RZ, PT ;  /* 0x000000ff1400720c */ /* 0x000fe40003f66270 */
[----:B------:R-:W5:Y:S01]  /*e810*/  LDL.LU R20, [R1+0x398] ;  /* 0x0003980001147983 */ /* 0x000f620000300800 */
[----:B------:R-:W-:-:S04]  /*e820*/  IMAD.HI.U32 R7, R13, R9, RZ ;  /* 0x000000090d077227 */ /* 0x000fc800078e00ff */
[----:B------:R-:W-:-:S04]  /*e830*/  IMAD.MOV R7, RZ, RZ, -R7 ;  /* 0x000000ffff077224 */ /* 0x000fc800078e0a07 */
[C---:B------:R-:W-:Y:S01]  /*e840*/  IMAD R9, R0.reuse, R7, R9 ;  /* 0x0000000700097224 */ /* 0x040fe200078e0209 */
[----:B------:R-:W-:Y:S02]  /*e850*/  IABS R12, R29 ;  /* 0x0000001d000c7213 */ /* 0x000fe40000000000 */
[----:B------:R-:W-:Y:S02]  /*e860*/  IABS R8, R23 ;  /* 0x0000001700087213 */ /* 0x000fe40000000000 */
[----:B------:R-:W-:Y:S01]  /*e870*/  ISETP.GT.U32.AND P0, PT, R0, R9, PT ;  /* 0x000000090000720c */ /* 0x000fe20003f04070 */
[----:B------:R-:W-:-:S04]  /*e880*/  IMAD.HI.U32 R14, R13, R12, RZ ;  /* 0x0000000c0d0e7227 */ /* 0x000fc800078e00ff */
[----:B------:R-:W-:-:S04]  /*e890*/  IMAD.HI.U32 R7, R13, R8, RZ ;  /* 0x000000080d077227 */ /* 0x000fc800078e00ff */
[----:B------:R-:W-:Y:S02]  /*e8a0*/  IMAD.MOV R14, RZ, RZ, -R14 ;  /* 0x000000ffff0e7224 */ /* 0x000fe400078e0a0e */
[----:B------:R-:W-:Y:S02]  /*e8b0*/  IMAD.MOV R7, RZ, RZ, -R7 ;  /* 0x000000ffff077224 */ /* 0x000fe400078e0a07 */
[C---:B------:R-:W-:Y:S02]  /*e8c0*/  IMAD R12, R0.reuse, R14, R12 ;  /* 0x0000000e000c7224 */ /* 0x040fe400078e020c */
[C---:B------:R-:W-:Y:S01]  /*e8d0*/  IMAD R8, R0.reuse, R7, R8 ;  /* 0x0000000700087224 */ /* 0x040fe200078e0208 */
[----:B------:R-:W-:Y:S01]  /*e8e0*/  IABS R7, R22 ;  /* 0x0000001600077213 */ /* 0x000fe20000000000 */
[----:B------:R-:W-:Y:S01]  /*e8f0*/  @!P0 IMAD.IADD R9, R9, 0x1, -R0 ;  /* 0x0000000109098824 */ /* 0x000fe200078e0a00 */
[C---:B------:R-:W-:Y:S02]  /*e900*/  ISETP.GT.U32.AND P0, PT, R0.reuse, R10, PT ;  /* 0x0000000a0000720c */ /* 0x040fe40003f04070 */
[----:B------:R-:W-:Y:S01]  /*e910*/  ISETP.GT.U32.AND P6, PT, R0, R12, PT ;  /* 0x0000000c0000720c */ /* 0x000fe20003fc4070 */
[----:B0-----:R-:W-:-:S04]  /*e920*/  IMAD.HI.U32 R6, R13, R7, RZ ;  /* 0x000000070d067227 */ /* 0x001fc800078e00ff */
[----:B------:R-:W-:-:S04]  /*e930*/  IMAD.MOV R6, RZ, RZ, -R6 ;  /* 0x000000ffff067224 */ /* 0x000fc800078e0a06 */
[----:B------:R-:W-:Y:S02]  /*e940*/  IMAD R7, R0, R6, R7 ;  /* 0x0000000600077224 */ /* 0x000fe400078e0207 */
[--C-:B------:R-:W-:Y:S01]  /*e950*/  @!P0 IMAD.IADD R10, R10, 0x1, -R0.reuse ;  /* 0x000000010a0a8824 */ /* 0x100fe200078e0a00 */
[----:B------:R-:W-:Y:S01]  /*e960*/  ISETP.GT.U32.AND P0, PT, R0, R8, PT ;  /* 0x000000080000720c */ /* 0x000fe20003f04070 */
[----:B------:R-:W-:Y:S01]  /*e970*/  @!P6 IMAD.IADD R12, R12, 0x1, -R0 ;  /* 0x000000010c0ce824 */ /* 0x000fe200078e0a00 */
[C---:B------:R-:W-:Y:S01]  /*e980*/  ISETP.GT.U32.AND P6, PT, R0.reuse, R7, PT ;  /* 0x000000070000720c */ /* 0x040fe20003fc4070 */
[----:B------:R-:W-:Y:S01]  /*e990*/  IMAD.MOV.U32 R15, RZ, RZ, R4 ;  /* 0x000000ffff0f7224 */ /* 0x000fe200078e0004 */
[----:B------:R-:W-:-:S03]  /*e9a0*/  ISETP.GT.U32.AND P2, PT, R0, R9, PT ;  /* 0x000000090000720c */ /* 0x000fc60003f44070 */
[----:B------:R-:W-:Y:S01]  /*e9b0*/  @!P5 IMAD.MOV R15, RZ, RZ, -R15 ;  /* 0x000000ffff0fd224 */ /* 0x000fe200078e0a0f */
[----:B------:R-:W-:-:S05]  /*e9c0*/  ISETP.GT.U32.AND P5, PT, R0, R12, PT ;  /* 0x0000000c0000720c */ /* 0x000fca0003fa4070 */
[--C-:B------:R-:W-:Y:S02]  /*e9d0*/  @!P0 IMAD.IADD R8, R8, 0x1, -R0.reuse ;  /* 0x0000000108088824 */ /* 0x100fe400078e0a00 */
[----:B------:R-:W-:-:S03]  /*e9e0*/  @!P6 IMAD.IADD R7, R7, 0x1, -R0 ;  /* 0x000000010707e824 */ /* 0x000fc600078e0a00 */
[----:B------:R-:W-:Y:S01]  /*e9f0*/  ISETP.GT.U32.AND P6, PT, R0, R8, PT ;  /* 0x000000080000720c */ /* 0x000fe20003fc4070 */
[--C-:B------:R-:W-:Y:S01]  /*ea00*/  @!P2 IMAD.IADD R9, R9, 0x1, -R0.reuse ;  /* 0x000000010909a824 */ /* 0x100fe200078e0a00 */
[----:B------:R-:W-:Y:S01]  /*ea10*/  ISETP.GE.AND P2, PT, R29, RZ, PT ;  /* 0x000000ff1d00720c */ /* 0x000fe20003f46270 */
[----:B------:R-:W-:Y:S01]  /*ea20*/  @!P5 IMAD.IADD R12, R12, 0x1, -R0 ;  /* 0x000000010c0cd824 */ /* 0x000fe200078e0a00 */
[----:B------:R-:W-:Y:S01]  /*ea30*/  ISETP.GT.U32.AND P0, PT, R0, R5, PT ;  /* 0x000000050000720c */ /* 0x000fe20003f04070 */
[----:B------:R-:W-:Y:S01]  /*ea40*/  @!P4 IMAD.MOV R10, RZ, RZ, -R10 ;  /* 0x000000ffff0ac224 */ /* 0x000fe200078e0a0a */
[----:B------:R0:W-:Y:S07]  /*ea50*/  STL [R1+0x174], R15 ;  /* 0x0001740f01007387 */ /* 0x0001ee0000100800 */
[----:B------:R-:W-:-:S02]  /*ea60*/  @!P6 IMAD.IADD R8, R8, 0x1, -R0 ;  /* 0x000000010808e824 */ /* 0x000fc400078e0a00 */
[----:B------:R-:W-:Y:S01]  /*ea70*/  @!P2 IMAD.MOV R12, RZ, RZ, -R12 ;  /* 0x000000ffff0ca224 */ /* 0x000fe200078e0a0c */
[----:B------:R-:W-:Y:S01]  /*ea80*/  STL [R1+0x168], R10 ;  /* 0x0001680a01007387 */ /* 0x000fe20000100800 */
[----:B------:R-:W-:Y:S01]  /*ea90*/  ISETP.GT.U32.AND P4, PT, R0, R7, PT ;  /* 0x000000070000720c */ /* 0x000fe20003f84070 */
[----:B------:R-:W-:-:S04]  /*eaa0*/  @!P0 IMAD.IADD R5, R5, 0x1, -R0 ;  /* 0x0000000105058824 */ /* 0x000fc800078e0a00 */
[----:B0-----:R-:W-:Y:S01]  /*eab0*/  IMAD.MOV.U32 R15, RZ, RZ, R5 ;  /* 0x000000ffff0f7224 */ /* 0x001fe200078e0005 */
[----:B------:R-:W-:-:S03]  /*eac0*/  ISETP.GE.AND P0, PT, R22, RZ, PT ;  /* 0x000000ff1600720c */ /* 0x000fc60003f06270 */
[----:B------:R-:W-:-:S04]  /*ead0*/  @!P3 IMAD.MOV R15, RZ, RZ, -R15 ;  /* 0x000000ffff0fb224 */ /* 0x000fc800078e0a0f */
[----:B------:R-:W-:-:S06]  /*eae0*/  @!P4 IMAD.IADD R7, R7, 0x1, -R0 ;  /* 0x000000010707c824 */ /* 0x000fcc00078e0a00 */
[----:B------:R-:W-:Y:S01]  /*eaf0*/  @!P0 IMAD.MOV R7, RZ, RZ, -R7 ;  /* 0x000000ffff078224 */ /* 0x000fe200078e0a07 */
[----:B--2---:R-:W-:-:S05]  /*eb00*/  IABS R11, R19 ;  /* 0x00000013000b7213 */ /* 0x004fca0000000000 */
[----:B------:R-:W-:-:S04]  /*eb10*/  IMAD.HI.U32 R14, R13, R11, RZ ;  /* 0x0000000b0d0e7227 */ /* 0x000fc800078e00ff */
[----:B------:R-:W-:Y:S01]  /*eb20*/  IMAD.MOV R14, RZ, RZ, -R14 ;  /* 0x000000ffff0e7224 */ /* 0x000fe200078e0a0e */
[----:B---3--:R-:W-:-:S03]  /*eb30*/  IABS R2, R25 ;  /* 0x0000001900027213 */ /* 0x008fc60000000000 */
[----:B------:R-:W-:Y:S02]  /*eb40*/  IMAD R4, R0, R14, R11 ;  /* 0x0000000e00047224 */ /* 0x000fe400078e020b */
[----:B------:R-:W-:-:S03]  /*eb50*/  IMAD.HI.U32 R6, R13, R2, RZ ;  /* 0x000000020d067227 */ /* 0x000fc600078e00ff */
[----:B------:R-:W-:Y:S01]  /*eb60*/  ISETP.GT.U32.AND P5, PT, R0, R4, PT ;  /* 0x000000040000720c */ /* 0x000fe20003fa4070 */
[----:B------:R-:W-:-:S04]  /*eb70*/  IMAD.MOV R6, RZ, RZ, -R6 ;  /* 0x000000ffff067224 */ /* 0x000fc800078e0a06 */
[----:B------:R-:W-:Y:S02]  /*eb80*/  IMAD R2, R0, R6, R2 ;  /* 0x0000000600027224 */ /* 0x000fe400078e0202 */
[----:B------:R-:W-:-:S03]  /*eb90*/  IMAD.MOV.U32 R11, RZ, RZ, R9 ;  /* 0x000000ffff0b7224 */ /* 0x000fc600078e0009 */
[----:B------:R-:W-:Y:S01]  /*eba0*/  ISETP.GT.U32.AND P6, PT, R0, R2, PT ;  /* 0x000000020000720c */ /* 0x000fe20003fc4070 */
[----:B------:R-:W-:Y:S02]  /*ebb0*/  @!P1 IMAD.MOV R11, RZ, RZ, -R11 ;  /* 0x000000ffff0b9224 */ /* 0x000fe400078e0a0b */
[----:B------:R-:W-:Y:S01]  /*ebc0*/  @!P5 IMAD.IADD R4, R4, 0x1, -R0 ;  /* 0x000000010404d824 */ /* 0x000fe200078e0a00 */
[----:B------:R-:W-:Y:S01]  /*ebd0*/  ISETP.GE.AND P5, PT, R25, RZ, PT ;  /* 0x000000ff1900720c */ /* 0x000fe20003fa6270 */
[----:B------:R-:W-:Y:S01]  /*ebe0*/  IMAD.MOV.U32 R25, RZ, RZ, R24 ;  /* 0x000000ffff197224 */ /* 0x000fe200078e0018 */
[----:B------:R5:W-:Y:S04]  /*ebf0*/  STL [R1+0x16c], R11 ;  /* 0x00016c0b01007387 */ /* 0x000be80000100800 */
[----:B------:R-:W-:Y:S04]  /*ec00*/  STL [R1+0x118], R12 ;  /* 0x0001180c01007387 */ /* 0x000fe80000100800 */
[----:B------:R-:W2:Y:S01]  /*ec10*/  LDL.LU R24, [R1+0x3a0] ;  /* 0x0003a00001187983 */ /* 0x000ea20000300800 */
[----:B------:R-:W-:Y:S01]  /*ec20*/  @!P6 IMAD.IADD R2, R2, 0x1, -R0 ;  /* 0x000000010202e824 */ /* 0x000fe200078e0a00 */
[----:B------:R-:W-:-:S02]  /*ec30*/  ISETP.GE.AND P1, PT, R23, RZ, PT ;  /* 0x000000ff1700720c */ /* 0x000fc40003f26270 */
[C---:B------:R-:W-:Y:S02]  /*ec40*/  ISETP.GT.U32.AND P2, PT, R0.reuse, R4, PT ;  /* 0x000000040000720c */ /* 0x040fe40003f44070 */
[----:B------:R-:W-:Y:S02]  /*ec50*/  ISETP.GT.U32.AND P3, PT, R0, R2, PT ;  /* 0x000000020000720c */ /* 0x000fe40003f64070 */
[----:B------:R-:W-:Y:S02]  /*ec60*/  ISETP.GE.AND P4, PT, R19, RZ, PT ;  /* 0x000000ff1300720c */ /* 0x000fe40003f86270 */
[----:B------:R-:W3:Y:S05]  /*ec70*/  LDL.LU R19, [R1+0x3a4] ;  /* 0x0003a40001137983 */ /* 0x000eea0000300800 */
[----:B------:R-:W-:-:S02]  /*ec80*/  @!P1 IMAD.MOV R8, RZ, RZ, -R8 ;  /* 0x000000ffff089224 */ /* 0x000fc400078e0a08 */
[--C-:B------:R-:W-:Y:S02]  /*ec90*/  @!P2 IMAD.IADD R4, R4, 0x1, -R0.reuse ;  /* 0x000000010404a824 */ /* 0x100fe400078e0a00 */
[----:B------:R-:W-:Y:S01]  /*eca0*/  @!P3 IMAD.IADD R2, R2, 0x1, -R0 ;  /* 0x000000010202b824 */ /* 0x000fe200078e0a00 */
[----:B----4-:R-:W-:Y:S01]  /*ecb0*/  IABS R9, R21 ;  /* 0x0000001500097213 */ /* 0x010fe20000000000 */
[----:B------:R-:W-:Y:S01]  /*ecc0*/  STL [R1+0x154], R15 ;  /* 0x0001540f01007387 */ /* 0x000fe20000100800 */
[----:B------:R-:W-:Y:S01]  /*ecd0*/  @!P4 IMAD.MOV R4, RZ, RZ, -R4 ;  /* 0x000000ffff04c224 */ /* 0x000fe200078e0a04 */
[----:B-----5:R-:W-:Y:S01]  /*ece0*/  IABS R11, R18 ;  /* 0x00000012000b7213 */ /* 0x020fe20000000000 */
[----:B------:R-:W-:Y:S01]  /*ecf0*/  @!P5 IMAD.MOV R2, RZ, RZ, -R2 ;  /* 0x000000ffff02d224 */ /* 0x000fe200078e0a02 */
[----:B------:R-:W-:Y:S01]  /*ed00*/  STL [R1+0x158], R8 ;  /* 0x0001580801007387 */ /* 0x000fe20000100800 */
[----:B------:R-:W-:Y:S02]  /*ed10*/  ISETP.GE.AND P2, PT, R18, RZ, PT ;  /* 0x000000ff1200720c */ /* 0x000fe40003f46270 */
[----:B------:R-:W-:Y:S01]  /*ed20*/  ISETP.GE.AND P1, PT, R21, RZ, PT ;  /* 0x000000ff1500720c */ /* 0x000fe20003f26270 */
[----:B------:R0:W-:Y:S01]  /*ed30*/  STL [R1+0x15c], R7 ;  /* 0x00015c0701007387 */ /* 0x0001e20000100800 */
[----:B------:R-:W-:-:S03]  /*ed40*/  IMAD.MOV.U32 R6, RZ, RZ, R9 ;  /* 0x000000ffff067224 */ /* 0x000fc600078e0009 */
[----:B------:R-:W4:Y:S01]  /*ed50*/  LDL.LU R18, [R1+0x3a8] ;  /* 0x0003a80001127983 */ /* 0x000f220000300800 */
[----:B------:R-:W-:-:S03]  /*ed60*/  IABS R9, R20 ;  /* 0x0000001400097213 */ /* 0x000fc60000000000 */
[----:B------:R-:W5:Y:S01]  /*ed70*/  LDL.LU R21, [R1+0x3c8] ;  /* 0x0003c80001157983 */ /* 0x000f620000300800 */
[----:B------:R-:W-:-:S03]  /*ed80*/  ISETP.GE.AND P4, PT, R20, RZ, PT ;  /* 0x000000ff1400720c */ /* 0x000fc60003f86270 */
[----:B------:R2:W-:Y:S04]  /*ed90*/  STL [R1+0x160], R4 ;  /* 0x0001600401007387 */ /* 0x0005e80000100800 */
[----:B------:R3:W-:Y:S04]  /*eda0*/  STL [R1+0x164], R2 ;  /* 0x0001640201007387 */ /* 0x0007e80000100800 */
[----:B------:R-:W5:Y:S01]  /*edb0*/  LDL.LU R20, [R1+0x3cc] ;  /* 0x0003cc0001147983 */ /* 0x000f620000300800 */
[----:B------:R-:W-:-:S04]  /*edc0*/  IMAD.HI.U32 R10, R13, R11, RZ ;  /* 0x0000000b0d0a7227 */ /* 0x000fc800078e00ff */
[----:B------:R-:W-:-:S04]  /*edd0*/  IMAD.MOV R10, RZ, RZ, -R10 ;  /* 0x000000ffff0a7224 */ /* 0x000fc800078e0a0a */
[----:B------:R-:W-:-:S05]  /*ede0*/  IMAD R11, R0, R10, R11 ;  /* 0x0000000a000b7224 */ /* 0x000fca00078e020b */
[----:B------:R-:W-:Y:S01]  /*edf0*/  ISETP.GT.U32.AND P0, PT, R0, R11, PT ;  /* 0x0000000b0000720c */ /* 0x000fe20003f04070 */
[----:B------:R-:W-:-:S04]  /*ee00*/  IMAD.HI.U32 R5, R13, R9, RZ ;  /* 0x000000090d057227 */ /* 0x000fc800078e00ff */
[----:B------:R-:W-:-:S04]  /*ee10*/  IMAD.MOV R5, RZ, RZ, -R5 ;  /* 0x000000ffff057224 */ /* 0x000fc800078e0a05 */
[----:B------:R-:W-:Y:S01]  /*ee20*/  IMAD R9, R0, R5, R9 ;  /* 0x0000000500097224 */ /* 0x000fe200078e0209 */
[----:B------:R-:W-:-:S03]  /*ee30*/  IABS R5, R25 ;  /* 0x0000001900057213 */ /* 0x000fc60000000000 */
[----:B------:R-:W-:Y:S01]  /*ee40*/  @!P0 IMAD.IADD R11, R11, 0x1, -R0 ;  /* 0x000000010b0b8824 */ /* 0x000fe200078e0a00 */
[----:B------:R-:W-:Y:S02]  /*ee50*/  ISETP.GE.AND P0, PT, R25, RZ, PT ;  /* 0x000000ff1900720c */ /* 0x000fe40003f06270 */
[----:B------:R-:W5:Y:S01]  /*ee60*/  LDL.LU R25, [R1+0x3d0] ;  /* 0x0003d00001197983 */ /* 0x000f620000300800 */
[----:B------:R-:W-:-:S04]  /*ee70*/  IMAD.HI.U32 R14, R13, R6, RZ ;  /* 0x000000060d0e7227 */ /* 0x000fc800078e00ff */
[----:B------:R-:W-:-:S04]  /*ee80*/  IMAD.MOV R14, RZ, RZ, -R14 ;  /* 0x000000ffff0e7224 */ /* 0x000fc800078e0a0e */
[----:B------:R-:W-:-:S05]  /*ee90*/  IMAD R6, R0, R14, R6 ;  /* 0x0000000e00067224 */ /* 0x000fca00078e0206 */
[C---:B------:R-:W-:Y:S01]  /*eea0*/  ISETP.GT.U32.AND P6, PT, R0.reuse, R6, PT ;  /* 0x000000060000720c */ /* 0x040fe20003fc4070 */
[----:B0-----:R-:W-:Y:S01]  /*eeb0*/  IMAD.HI.U32 R7, R13, R5, RZ ;  /* 0x000000050d077227 */ /* 0x001fe200078e00ff */
[----:B------:R-:W-:-:S11]  /*eec0*/  ISETP.GT.U32.AND P5, PT, R0, R11, PT ;  /* 0x0000000b0000720c */ /* 0x000fd60003fa4070 */
[----:B------:R-:W-:-:S05]  /*eed0*/  @!P6 IMAD.IADD R6, R6, 0x1, -R0 ;  /* 0x000000010606e824 */ /* 0x000fca00078e0a00 */
[C---:B------:R-:W-:Y:S02]  /*eee0*/  ISETP.GT.U32.AND P6, PT, R0.reuse, R6, PT ;  /* 0x000000060000720c */ /* 0x040fe40003fc4070 */
[----:B------:R-:W-:Y:S01]  /*eef0*/  ISETP.GT.U32.AND P3, PT, R0, R9, PT ;  /* 0x000000090000720c */ /* 0x000fe20003f64070 */
[----:B------:R-:W-:-:S04]  /*ef00*/  IMAD.MOV R7, RZ, RZ, -R7 ;  /* 0x000000ffff077224 */ /* 0x000fc800078e0a07 */
[----:B------:R-:W-:Y:S02]  /*ef10*/  IMAD R5, R0, R7, R5 ;  /* 0x0000000700057224 */ /* 0x000fe400078e0205 */
[----:B------:R-:W-:-:S04]  /*ef20*/  @!P5 IMAD.IADD R11, R11, 0x1, -R0 ;  /* 0x000000010b0bd824 */ /* 0x000fc800078e0a00 */
[--C-:B------:R-:W-:Y:S01]  /*ef30*/  @!P6 IMAD.IADD R6, R6, 0x1, -R0.reuse ;  /* 0x000000010606e824 */ /* 0x100fe200078e0a00 */
[----:B------:R-:W-:Y:S01]  /*ef40*/  ISETP.GT.U32.AND P5, PT, R0, R5, PT ;  /* 0x000000050000720c */ /* 0x000fe20003fa4070 */
[----:B------:R-:W-:-:S05]  /*ef50*/  @!P3 IMAD.IADD R9, R9, 0x1, -R0 ;  /* 0x000000010909b824 */ /* 0x000fca00078e0a00 */
[----:B------:R-:W-:Y:S01]  /*ef60*/  ISETP.GT.U32.AND P3, PT, R0, R9, PT ;  /* 0x000000090000720c */ /* 0x000fe20003f64070 */
[----:B------:R-:W-:-:S06]  /*ef70*/  IMAD.MOV.U32 R14, RZ, RZ, R6 ;  /* 0x000000ffff0e7224 */ /* 0x000fcc00078e0006 */
[----:B------:R-:W-:Y:S02]  /*ef80*/  @!P5 IMAD.IADD R5, R5, 0x1, -R0 ;  /* 0x000000010505d824 */ /* 0x000fe400078e0a00 */
[----:B------:R-:W-:-:S04]  /*ef90*/  @!P1 IMAD.MOV R14, RZ, RZ, -R14 ;  /* 0x000000ffff0e9224 */ /* 0x000fc800078e0a0e */
[----:B------:R-:W-:Y:S02]  /*efa0*/  @!P3 IMAD.IADD R9, R9, 0x1, -R0 ;  /* 0x000000010909b824 */ /* 0x000fe400078e0a00 */
[----:B------:R-:W-:Y:S02]  /*efb0*/  @!P2 IMAD.MOV R11, RZ, RZ, -R11 ;  /* 0x000000ffff0ba224 */ /* 0x000fe400078e0a0b */
[----:B------:R-:W-:Y:S01]  /*efc0*/  @!P4 IMAD.MOV R9, RZ, RZ, -R9 ;  /* 0x000000ffff09c224 */ /* 0x000fe200078e0a09 */
[----:B------:R-:W-:-:S13]  /*efd0*/  ISETP.GT.U32.AND P1, PT, R0, R5, PT ;  /* 0x000000050000720c */ /* 0x000fda0003f24070 */
[----:B------:R-:W-:Y:S01]  /*efe0*/  @!P1 IMAD.IADD R5, R5, 0x1, -R0 ;  /* 0x0000000105059824 */ /* 0x000fe200078e0a00 */
[----:B--2---:R-:W-:Y:S02]  /*eff0*/  IABS R4, R24 ;  /* 0x0000001800047213 */ /* 0x004fe40000000000 */
[----:B------:R-:W-:Y:S02]  /*f000*/  ISETP.GE.AND P6, PT, R24, RZ, PT ;  /* 0x000000ff1800720c */ /* 0x000fe40003fc6270 */
[----:B------:R-:W2:Y:S01]  /*f010*/  LDL.LU R24, [R1+0x3d4] ;  /* 0x0003d40001187983 */ /* 0x000ea20000300800 */
[----:B------:R-:W-:-:S04]  /*f020*/  IMAD.HI.U32 R12, R13, R4, RZ ;  /* 0x000000040d0c7227 */ /* 0x000fc800078e00ff */
[----:B------:R-:W-:-:S04]  /*f030*/  IMAD.MOV R12, RZ, RZ, -R12 ;  /* 0x000000ffff0c7224 */ /* 0x000fc800078e0a0c */
[----:B------:R-:W-:-:S05]  /*f040*/  IMAD R4, R0, R12, R4 ;  /* 0x0000000c00047224 */ /* 0x000fca00078e0204 */
[----:B------:R-:W-:Y:S01]  /*f050*/  ISETP.GT.U32.AND P5, PT, R0, R4, PT ;  /* 0x000000040000720c */ /* 0x000fe20003fa4070 */
[----:B------:R-:W-:Y:S01]  /*f060*/  STL [R1+0x12c], R14 ;  /* 0x00012c0e01007387 */ /* 0x000fe20000100800 */
[----:B---3--:R-:W-:Y:S02]  /*f070*/  IABS R2, R19 ;  /* 0x0000001300027213 */ /* 0x008fe40000000000 */
[----:B------:R-:W-:Y:S01]  /*f080*/  ISETP.GE.AND P3, PT, R19, RZ, PT ;  /* 0x000000ff1300720c */ /* 0x000fe20003f66270 */
[----:B------:R-:W-:Y:S04]  /*f090*/  STL [R1+0x148], R11 ;  /* 0x0001480b01007387 */ /* 0x000fe80000100800 */
[----:B------:R5:W-:Y:S04]  /*f0a0*/  STL [R1+0x150], R9 ;  /* 0x0001500901007387 */ /* 0x000be80000100800 */
[----:B------:R-:W-:Y:S01]  /*f0b0*/  @!P5 IMAD.IADD R4, R4, 0x1, -R0 ;  /* 0x000000010404d824 */ /* 0x000fe200078e0a00 */
[----:B------:R-:W3:Y:S01]  /*f0c0*/  LDL.LU R19, [R1+0x3d8] ;  /* 0x0003d80001137983 */ /* 0x000ee20000300800 */
[----:B----4-:R-:W-:-:S02]  /*f0d0*/  IABS R10, R18 ;  /* 0x00000012000a7213 */ /* 0x010fc40000000000 */
[----:B------:R-:W-:Y:S02]  /*f0e0*/  ISETP.GE.AND P2, PT, R18, RZ, PT ;  /* 0x000000ff1200720c */ /* 0x000fe40003f46270 */
[----:B------:R-:W4:Y:S01]  /*f0f0*/  LDL.LU R18, [R1+0x3dc] ;  /* 0x0003dc0001127983 */ /* 0x000f220000300800 */
[----:B------:R-:W-:Y:S02]  /*f100*/  ISETP.GT.U32.AND P5, PT, R0, R4, PT ;  /* 0x000000040000720c */ /* 0x000fe40003fa4070 */
[----:B-----5:R-:W-:-:S05]  /*f110*/  IABS R9, R20 ;  /* 0x0000001400097213 */ /* 0x020fca0000000000 */
[----:B------:R-:W-:-:S04]  /*f120*/  IMAD.HI.U32 R11, R13, R9, RZ ;  /* 0x000000090d0b7227 */ /* 0x000fc800078e00ff */
[----:B------:R-:W-:Y:S02]  /*f130*/  IMAD.MOV R11, RZ, RZ, -R11 ;  /* 0x000000ffff0b7224 */ /* 0x000fe400078e0a0b */
[----:B------:R-:W-:Y:S02]  /*f140*/  IMAD.MOV.U32 R12, RZ, RZ, R5 ;  /* 0x000000ffff0c7224 */ /* 0x000fe400078e0005 */
[----:B------:R-:W-:Y:S02]  /*f150*/  IMAD R9, R0, R11, R9 ;  /* 0x0000000b00097224 */ /* 0x000fe400078e0209 */
[----:B------:R-:W-:-:S04]  /*f160*/  IMAD.HI.U32 R8, R13, R2, RZ ;  /* 0x000000020d087227 */ /* 0x000fc800078e00ff */
[----:B------:R-:W-:Y:S02]  /*f170*/  @!P0 IMAD.MOV R12, RZ, RZ, -R12 ;  /* 0x000000ffff0c8224 */ /* 0x000fe400078e0a0c */
[----:B------:R-:W-:Y:S01]  /*f180*/  @!P5 IMAD.IADD R4, R4, 0x1, -R0 ;  /* 0x000000010404d824 */ /* 0x000fe200078e0a00 */
[C---:B------:R-:W-:Y:S01]  /*f190*/  ISETP.GT.U32.AND P5, PT, R0.reuse, R9, PT ;  /* 0x000000090000720c */ /* 0x040fe20003fa4070 */
[----:B------:R-:W-:Y:S01]  /*f1a0*/  IMAD.MOV R8, RZ, RZ, -R8 ;  /* 0x000000ffff087224 */ /* 0x000fe200078e0a08 */
[----:B------:R0:W-:Y:S03]  /*f1b0*/  STL [R1+0x14c], R12 ;  /* 0x00014c0c01007387 */ /* 0x0001e60000100800 */
[----:B------:R-:W-:Y:S02]  /*f1c0*/  IMAD R2, R0, R8, R2 ;  /* 0x0000000800027224 */ /* 0x000fe400078e0202 */
[----:B------:R-:W-:-:S04]  /*f1d0*/  IMAD.HI.U32 R8, R13, R10, RZ ;  /* 0x0000000a0d087227 */ /* 0x000fc800078e00ff */
[----:B0-----:R-:W-:Y:S02]  /*f1e0*/  IMAD.MOV.U32 R12, RZ, RZ, R4 ;  /* 0x000000ffff0c7224 */ /* 0x001fe400078e0004 */
[----:B------:R-:W-:Y:S02]  /*f1f0*/  IMAD.MOV R8, RZ, RZ, -R8 ;  /* 0x000000ffff087224 */ /* 0x000fe400078e0a08 */
[----:B------:R-:W-:Y:S02]  /*f200*/  @!P6 IMAD.MOV R12, RZ, RZ, -R12 ;  /* 0x000000ffff0ce224 */ /* 0x000fe400078e0a0c */
[----:B------:R-:W-:Y:S01]  /*f210*/  IMAD R10, R0, R8, R10 ;  /* 0x00000008000a7224 */ /* 0x000fe200078e020a */
[----:B------:R-:W-:Y:S01]  /*f220*/  IABS R8, R25 ;  /* 0x0000001900087213 */ /* 0x000fe20000000000 */
[----:B------:R-:W-:Y:S01]  /*f230*/  @!P5 IMAD.IADD R9, R9, 0x1, -R0 ;  /* 0x000000010909d824 */ /* 0x000fe200078e0a00 */
[----:B------:R-:W-:Y:S01]  /*f240*/  STL [R1+0x130], R12 ;  /* 0x0001300c01007387 */ /* 0x000fe20000100800 */
[----:B------:R-:W-:-:S03]  /*f250*/  ISETP.GE.AND P5, PT, R25, RZ, PT ;  /* 0x000000ff1900720c */ /* 0x000fc60003fa6270 */
[----:B------:R-:W5:Y:S01]  /*f260*/  LDL.LU R25, [R1+0x3ec] ;  /* 0x0003ec0001197983 */ /* 0x000f620000300800 */
[----:B------:R-:W-:Y:S02]  /*f270*/  IABS R7, R21 ;  /* 0x0000001500077213 */ /* 0x000fe40000000000 */
[----:B------:R-:W-:-:S03]  /*f280*/  ISETP.GT.U32.AND P4, PT, R0, R2, PT ;  /* 0x000000020000720c */ /* 0x000fc60003f84070 */
[----:B------:R-:W-:-:S04]  /*f290*/  IMAD.HI.U32 R6, R13, R7, RZ ;  /* 0x000000070d067227 */ /* 0x000fc800078e00ff */
[----:B------:R-:W-:-:S04]  /*f2a0*/  IMAD.MOV R6, RZ, RZ, -R6 ;  /* 0x000000ffff067224 */ /* 0x000fc800078e0a06 */
[C---:B------:R-:W-:Y:S01]  /*f2b0*/  IMAD R7, R0.reuse, R6, R7 ;  /* 0x0000000600077224 */ /* 0x040fe200078e0207 */
[----:B------:R-:W-:Y:S01]  /*f2c0*/  ISETP.GT.U32.AND P1, PT, R0, R10, PT ;  /* 0x0000000a0000720c */ /* 0x000fe20003f24070 */
[----:B------:R-:W-:-:S03]  /*f2d0*/  @!P4 IMAD.IADD R2, R2, 0x1, -R0 ;  /* 0x000000010202c824 */ /* 0x000fc600078e0a00 */
[C---:B------:R-:W-:Y:S02]  /*f2e0*/  ISETP.GT.U32.AND P0, PT, R0.reuse, R7, PT ;  /* 0x000000070000720c */ /* 0x040fe40003f04070 */
[----:B------:R-:W-:-:S07]  /*f2f0*/  ISETP.GT.U32.AND P4, PT, R0, R2, PT ;  /* 0x000000020000720c */ /* 0x000fce0003f84070 */
[----:B------:R-:W-:-:S04]  /*f300*/  @!P1 IMAD.IADD R10, R10, 0x1, -R0 ;  /* 0x000000010a0a9824 */ /* 0x000fc800078e0a00 */
[--C-:B------:R-:W-:Y:S01]  /*f310*/  @!P0 IMAD.IADD R7, R7, 0x1, -R0.reuse ;  /* 0x0000000107078824 */ /* 0x100fe200078e0a00 */
[----:B------:R-:W-:Y:S01]  /*f320*/  ISETP.GT.U32.AND P1, PT, R0, R10, PT ;  /* 0x0000000a0000720c */ /* 0x000fe20003f24070 */
[----:B------:R-:W-:-:S03]  /*f330*/  @!P4 IMAD.IADD R2, R2, 0x1, -R0 ;  /* 0x000000010202c824 */ /* 0x000fc600078e0a00 */
[----:B------:R-:W-:Y:S01]  /*f340*/  ISETP.GT.U32.AND P0, PT, R0, R7, PT ;  /* 0x000000070000720c */ /* 0x000fe20003f04070 */
[----:B------:R-:W-:Y:S01]  /*f350*/  IMAD.MOV.U32 R11, RZ, RZ, R2 ;  /* 0x000000ffff0b7224 */ /* 0x000fe200078e0002 */
[----:B------:R-:W-:Y:S01]  /*f360*/  ISETP.GE.AND P6, PT, R21, RZ, PT ;  /* 0x000000ff1500720c */ /* 0x000fe20003fc6270 */
[----:B------:R-:W-:-:S04]  /*f370*/  IMAD.HI.U32 R5, R13, R8, RZ ;  /* 0x000000080d057227 */ /* 0x000fc800078e00ff */
[----:B------:R-:W-:Y:S02]  /*f380*/  @!P3 IMAD.MOV R11, RZ, RZ, -R11 ;  /* 0x000000ffff0bb224 */ /* 0x000fe400078e0a0b */
[----:B------:R-:W-:-:S04]  /*f390*/  @!P1 IMAD.IADD R10, R10, 0x1, -R0 ;  /* 0x000000010a0a9824 */ /* 0x000fc800078e0a00 */
[----:B------:R-:W-:Y:S01]  /*f3a0*/  @!P0 IMAD.IADD R7, R7, 0x1, -R0 ;  /* 0x0000000107078824 */ /* 0x000fe200078e0a00 */
[----:B------:R0:W-:Y:S01]  /*f3b0*/  STL [R1+0x144], R11 ;  /* 0x0001440b01007387 */ /* 0x0001e20000100800 */
[----:B------:R-:W-:Y:S02]  /*f3c0*/  IMAD.MOV R5, RZ, RZ, -R5 ;  /* 0x000000ffff057224 */ /* 0x000fe400078e0a05 */
[----:B------:R-:W-:Y:S02]  /*f3d0*/  @!P2 IMAD.MOV R10, RZ, RZ, -R10 ;  /* 0x000000ffff0aa224 */ /* 0x000fe400078e0a0a */
[----:B------:R-:W-:Y:S02]  /*f3e0*/  IMAD R8, R0, R5, R8 ;  /* 0x0000000500087224 */ /* 0x000fe400078e0208 */
[----:B0-----:R-:W-:-:S04]  /*f3f0*/  IMAD.MOV.U32 R11, RZ, RZ, R7 ;  /* 0x000000ffff0b7224 */ /* 0x001fc800078e0007 */
[----:B------:R-:W-:Y:S01]  /*f400*/  @!P6 IMAD.MOV R11, RZ, RZ, -R11 ;  /* 0x000000ffff0be224 */ /* 0x000fe200078e0a0b */
[----:B------:R-:W-:Y:S02]  /*f410*/  ISETP.GT.U32.AND P4, PT, R0, R8, PT ;  /* 0x000000080000720c */ /* 0x000fe40003f84070 */
[----:B------:R-:W-:-:S11]  /*f420*/  ISETP.GE.AND P1, PT, R20, RZ, PT ;  /* 0x000000ff1400720c */ /* 0x000fd60003f26270 */
[----:B------:R-:W-:Y:S01]  /*f430*/  @!P4 IMAD.IADD R8, R8, 0x1, -R0 ;  /* 0x000000010808c824 */ /* 0x000fe200078e0a00 */
[----:B------:R-:W-:-:S04]  /*f440*/  ISETP.GT.U32.AND P4, PT, R0, R9, PT ;  /* 0x000000090000720c */ /* 0x000fc80003f84070 */
[----:B------:R-:W-:-:S09]  /*f450*/  ISETP.GT.U32.AND P3, PT, R0, R8, PT ;  /* 0x000000080000720c */ /* 0x000fd20003f64070 */
[----:B------:R-:W-:-:S04]  /*f460*/  @!P4 IMAD.IADD R9, R9, 0x1, -R0 ;  /* 0x000000010909c824 */ /* 0x000fc800078e0a00 */
[----:B------:R-:W-:Y:S02]  /*f470*/  @!P3 IMAD.IADD R8, R8, 0x1, -R0 ;  /* 0x000000010808b824 */ /* 0x000fe400078e0a00 */
[----:B------:R-:W-:Y:S01]  /*f480*/  @!P1 IMAD.MOV R9, RZ, RZ, -R9 ;  /* 0x000000ffff099224 */ /* 0x000fe200078e0a09 */
[----:B--2---:R-:W-:Y:S02]  /*f490*/  IABS R6, R24 ;  /* 0x0000001800067213 */ /* 0x004fe40000000000 */
[----:B------:R-:W-:Y:S02]  /*f4a0*/  ISETP.GE.AND P2, PT, R24, RZ, PT ;  /* 0x000000ff1800720c */ /* 0x000fe40003f46270 */
[----:B------:R-:W2:Y:S04]  /*f4b0*/  LDL.LU R24, [R1+0x460] ;  /* 0x0004600001187983 */ /* 0x000ea80000300800 */
[----:B------:R0:W-:Y:S04]  /*f4c0*/  STL [R1+0x134], R10 ;  /* 0x0001340a01007387 */ /* 0x0001e80000100800 */
[----:B------:R-:W-:Y:S04]  /*f4d0*/  STL [R1+0x140], R11 ;  /* 0x0001400b01007387 */ /* 0x000fe80000100800 */
[----:B------:R-:W2:Y:S04]  /*f4e0*/  LDL.LU R20, [R1+0x464] ;  /* 0x0004640001147983 */ /* 0x000ea80000300800 */
[----:B------:R-:W2:Y:S01]  /*f4f0*/  LDL.LU R23, [R1+0x46c] ;  /* 0x00046c0001177983 */ /* 0x000ea20000300800 */
[----:B------:R-:W-:-:S04]  /*f500*/  IMAD.HI.U32 R5, R13, R6, RZ ;  /* 0x000000060d057227 */ /* 0x000fc800078e00ff */
[----:B------:R-:W-:Y:S01]  /*f510*/  IMAD.MOV R5, RZ, RZ, -R5 ;  /* 0x000000ffff057224 */ /* 0x000fe200078e0a05 */
[----:B---3--:R-:W-:-:S03]  /*f520*/  IABS R4, R19 ;  /* 0x0000001300047213 */ /* 0x008fc60000000000 */
[----:B------:R-:W-:Y:S01]  /*f530*/  IMAD R6, R0, R5, R6 ;  /* 0x0000000500067224 */ /* 0x000fe200078e0206 */
[----:B------:R-:W-:Y:S02]  /*f540*/  ISETP.GE.AND P6, PT, R19, RZ, PT ;  /* 0x000000ff1300720c */ /* 0x000fe40003fc6270 */
[----:B------:R-:W3:Y:S01]  /*f550*/  LDL.LU R19, [R1+0x468] ;  /* 0x0004680001137983 */ /* 0x000ee20000300800 */
[----:B----4-:R-:W-:Y:S02]  /*f560*/  IABS R5, R18 ;  /* 0x0000001200057213 */ /* 0x010fe40000000000 */
[----:B------:R-:W-:Y:S02]  /*f570*/  ISETP.GE.AND P4, PT, R18, RZ, PT ;  /* 0x000000ff1200720c */ /* 0x000fe40003f86270 */
[----:B------:R-:W4:Y:S01]  /*f580*/  LDL.LU R18, [R1+0x470] ;  /* 0x0004700001127983 */ /* 0x000f220000300800 */
[----:B0-----:R-:W-:-:S04]  /*f590*/  IMAD.MOV.U32 R10, RZ, RZ, R8 ;  /* 0x000000ffff0a7224 */ /* 0x001fc800078e0008 */
[----:B------:R-:W-:Y:S01]  /*f5a0*/  @!P5 IMAD.MOV R10, RZ, RZ, -R10 ;  /* 0x000000ffff0ad224 */ /* 0x000fe200078e0a0a */
[----:B------:R0:W-:Y:S04]  /*f5b0*/  STL [R1+0x138], R9 ;  /* 0x0001380901007387 */ /* 0x0001e80000100800 */
[----:B------:R-:W-:Y:S01]  /*f5c0*/  STL [R1+0x13c], R10 ;  /* 0x00013c0a01007387 */ /* 0x000fe20000100800 */
[----:B-----5:R-:W-:Y:S02]  /*f5d0*/  IABS R7, R25 ;  /* 0x0000001900077213 */ /* 0x020fe40000000000 */
[----:B------:R-:W-:Y:S02]  /*f5e0*/  ISETP.GE.AND P1, PT, R25, RZ, PT ;  /* 0x000000ff1900720c */ /* 0x000fe40003f26270 */
[----:B------:R-:W5:Y:S01]  /*f5f0*/  LDL.LU R25, [R1+0x474] ;  /* 0x0004740001197983 */ /* 0x000f620000300800 */
[----:B------:R-:W-:Y:S01]  /*f600*/  ISETP.GT.U32.AND P0, PT, R0, R6, PT ;  /* 0x000000060000720c */ /* 0x000fe20003f04070 */
[----:B------:R-:W-:-:S02]  /*f610*/  IMAD.HI.U32 R2, R13, R4, RZ ;  /* 0x000000040d027227 */ /* 0x000fc400078e00ff */
[----:B------:R-:W5:Y:S02]  /*f620*/  LDL.LU R22, [R1+0x478] ;  /* 0x0004780001167983 */ /* 0x000f640000300800 */
[----:B------:R-:W-:Y:S02]  /*f630*/  IMAD.MOV R2, RZ, RZ, -R2 ;  /* 0x000000ffff027224 */ /* 0x000fe400078e0a02 */
[----:B0-----:R-:W-:Y:S01]  /*f640*/  IMAD.HI.U32 R9, R13, R7, RZ ;  /* 0x000000070d097227 */ /* 0x001fe200078e00ff */
[----:B------:R-:W5:Y:S03]  /*f650*/  LDL.LU R21, [R1+0x47c] ;  /* 0x00047c0001157983 */ /* 0x000f660000300800 */
[----:B------:R-:W-:Y:S02]  /*f660*/  IMAD R4, R0, R2, R4 ;  /* 0x0000000200047224 */ /* 0x000fe400078e0204 */
[----:B------:R-:W-:-:S03]  /*f670*/  @!P0 IMAD.IADD R6, R6, 0x1, -R0 ;  /* 0x0000000106068824 */ /* 0x000fc600078e0a00 */
[C---:B------:R-:W-:Y:S01]  /*f680*/  ISETP.GT.U32.AND P3, PT, R0.reuse, R4, PT ;  /* 0x000000040000720c */ /* 0x040fe20003f64070 */
[----:B------:R-:W-:Y:S01]  /*f690*/  IMAD.HI.U32 R2, R13, R5, RZ ;  /* 0x000000050d027227 */ /* 0x000fe200078e00ff */
[----:B------:R-:W-:-:S03]  /*f6a0*/  ISETP.GT.U32.AND P0, PT, R0, R6, PT ;  /* 0x000000060000720c */ /* 0x000fc60003f04070 */
[----:B------:R-:W-:-:S04]  /*f6b0*/  IMAD.MOV R2, RZ, RZ, -R2 ;  /* 0x000000ffff027224 */ /* 0x000fc800078e0a02 */
[----:B------:R-:W-:-:S04]  /*f6c0*/  IMAD R5, R0, R2, R5 ;  /* 0x0000000200057224 */ /* 0x000fc800078e0205 */
[--C-:B------:R-:W-:Y:S02]  /*f6d0*/  @!P3 IMAD.IADD R4, R4, 0x1, -R0.reuse ;  /* 0x000000010404b824 */ /* 0x100fe400078e0a00 */
[----:B------:R-:W-:Y:S01]  /*f6e0*/  @!P0 IMAD.IADD R6, R6, 0x1, -R0 ;  /* 0x0000000106068824 */ /* 0x000fe200078e0a00 */
[C---:B------:R-:W-:Y:S02]  /*f6f0*/  ISETP.GT.U32.AND P0, PT, R0.reuse, R5, PT ;  /* 0x000000050000720c */ /* 0x040fe40003f04070 */
[----:B------:R-:W-:Y:S01]  /*f700*/  ISETP.GT.U32.AND P3, PT, R0, R4, PT ;  /* 0x000000040000720c */ /* 0x000fe20003f64070 */
[----:B------:R-:W-:-:S04]  /*f710*/  IMAD.MOV R9, RZ, RZ, -R9 ;  /* 0x000000ffff097224 */ /* 0x000fc800078e0a09 */
[----:B------:R-:W-:-:S06]  /*f720*/  IMAD R7, R0, R9, R7 ;  /* 0x0000000900077224 */ /* 0x000fcc00078e0207 */
[--C-:B------:R-:W-:Y:S02]  /*f730*/  @!P0 IMAD.IADD R5, R5, 0x1, -R0.reuse ;  /* 0x0000000105058824 */ /* 0x100fe400078e0a00 */
[----:B------:R-:W-:Y:S01]  /*f740*/  @!P3 IMAD.IADD R4, R4, 0x1, -R0 ;  /* 0x000000010404b824 */ /* 0x000fe200078e0a00 */
[C---:B------:R-:W-:Y:S02]  /*f750*/  ISETP.GT.U32.AND P3, PT, R0.reuse, R7, PT ;  /* 0x000000070000720c */ /* 0x040fe40003f64070 */
[----:B------:R-:W-:Y:S01]  /*f760*/  ISETP.GT.U32.AND P0, PT, R0, R5, PT ;  /* 0x000000050000720c */ /* 0x000fe20003f04070 */
[----:B------:R-:W-:-:S10]  /*f770*/  @!P2 IMAD.MOV R6, RZ, RZ, -R6 ;  /* 0x000000ffff06a224 */ /* 0x000fd400078e0a06 */
[--C-:B------:R-:W-:Y:S02]  /*f780*/  @!P3 IMAD.IADD R7, R7, 0x1, -R0.reuse ;  /* 0x000000010707b824 */ /* 0x100fe400078e0a00 */
[----:B------:R-:W-:-:S03]  /*f790*/  @!P0 IMAD.IADD R5, R5, 0x1, -R0 ;  /* 0x0000000105058824 */ /* 0x000fc600078e0a00 */
[----:B------:R-:W-:Y:S01]  /*f7a0*/  ISETP.GT.U32.AND P3, PT, R0, R7, PT ;  /* 0x000000070000720c */ /* 0x000fe20003f64070 */
[----:B------:R-:W-:Y:S02]  /*f7b0*/  IMAD.MOV.U32 R29, RZ, RZ, R5 ;  /* 0x000000ffff1d7224 */ /* 0x000fe400078e0005 */
[----:B------:R-:W-:Y:S02]  /*f7c0*/  @!P6 IMAD.MOV R4, RZ, RZ, -R4 ;  /* 0x000000ffff04e224 */ /* 0x000fe400078e0a04 */
[----:B------:R-:W-:-:S08]  /*f7d0*/  @!P4 IMAD.MOV R29, RZ, RZ, -R29 ;  /* 0x000000ffff1dc224 */ /* 0x000fd000078e0a1d */
[----:B------:R-:W-:Y:S01]  /*f7e0*/  @!P3 IMAD.IADD R7, R7, 0x1, -R0 ;  /* 0x000000010707b824 */ /* 0x000fe200078e0a00 */
[----:B------:R-:W-:Y:S04]  /*f7f0*/  STL [R1+0x128], R6 ;  /* 0x0001280601007387 */ /* 0x000fe80000100800 */
[----:B------:R0:W-:Y:S04]  /*f800*/  STL [R1+0x124], R4 ;  /* 0x0001240401007387 */ /* 0x0001e80000100800 */
[----:B------:R-:W-:Y:S01]  /*f810*/  STL [R1+0x120], R29 ;  /* 0x0001201d01007387 */ /* 0x000fe20000100800 */
[----:B0-----:R-:W-:-:S04]  /*f820*/  IMAD.MOV.U32 R4, RZ, RZ, R7 ;  /* 0x000000ffff047224 */ /* 0x001fc800078e0007 */
[----:B------:R-:W-:Y:S01]  /*f830*/  @!P1 IMAD.MOV R4, RZ, RZ, -R4 ;  /* 0x000000ffff049224 */ /* 0x000fe200078e0a04 */
[----:B--2---:R-:W-:Y:S02]  /*f840*/  IABS R15, R24 ;  /* 0x00000018000f7213 */ /* 0x004fe40000000000 */
[----:B------:R-:W-:-:S03]  /*f850*/  ISETP.GE.AND P5, PT, R24, RZ, PT ;  /* 0x000000ff1800720c */ /* 0x000fc60003fa6270 */
[----:B------:R-:W-:Y:S01]  /*f860*/  IMAD.HI.U32 R14, R13, R15, RZ ;  /* 0x0000000f0d0e7227 */ /* 0x000fe200078e00ff */
[----:B------:R-:W-:-:S03]  /*f870*/  IABS R10, R20 ;  /* 0x00000014000a7213 */ /* 0x000fc60000000000 */
[----:B------:R-:W-:Y:S02]  /*f880*/  IMAD.MOV.U32 R24, RZ, RZ, R16 ;  /* 0x000000ffff187224 */ /* 0x000fe400078e0010 */
[----:B------:R-:W-:Y:S02]  /*f890*/  IMAD.MOV R14, RZ, RZ, -R14 ;  /* 0x000000ffff0e7224 */ /* 0x000fe400078e0a0e */
[----:B------:R-:W-:Y:S01]  /*f8a0*/  IMAD.HI.U32 R16, R13, R10, RZ ;  /* 0x0000000a0d107227 */ /* 0x000fe200078e00ff */
[----:B------:R-:W-:-:S03]  /*f8b0*/  IABS R2, R23 ;  /* 0x0000001700027213 */ /* 0x000fc60000000000 */
[----:B------:R-:W-:Y:S02]  /*f8c0*/  IMAD.MOV R16, RZ, RZ, -R16 ;  /* 0x000000ffff107224 */ /* 0x000fe400078e0a10 */
[C---:B------:R-:W-:Y:S02]  /*f8d0*/  IMAD R14, R0.reuse, R14, R15 ;  /* 0x0000000e000e7224 */ /* 0x040fe400078e020f */
[----:B------:R-:W-:-:S03]  /*f8e0*/  IMAD R10, R0, R16, R10 ;  /* 0x00000010000a7224 */ /* 0x000fc600078e020a */
[C---:B------:R-:W-:Y:S01]  /*f8f0*/  ISETP.GT.U32.AND P0, PT, R0.reuse, R14, PT ;  /* 0x0000000e0000720c */ /* 0x040fe20003f04070 */
[----:B------:R-:W-:Y:S01]  /*f900*/  IMAD.HI.U32 R12, R13, R2, RZ ;  /* 0x000000020d0c7227 */ /* 0x000fe200078e00ff */
[----:B------:R-:W-:-:S03]  /*f910*/  ISETP.GT.U32.AND P2, PT, R0, R10, PT ;  /* 0x0000000a0000720c */ /* 0x000fc60003f44070 */
[----:B------:R-:W-:-:S04]  /*f920*/  IMAD.MOV R12, RZ, RZ, -R12 ;  /* 0x000000ffff0c7224 */ /* 0x000fc800078e0a0c */
[----:B------:R-:W-:Y:S01]  /*f930*/  IMAD R12, R0, R12, R2 ;  /* 0x0000000c000c7224 */ /* 0x000fe200078e0202 */
[----:B----4-:R-:W-:-:S03]  /*f940*/  IABS R11, R18 ;  /* 0x00000012000b7213 */ /* 0x010fc60000000000 */
[--C-:B------:R-:W-:Y:S01]  /*f950*/  @!P0 IMAD.IADD R14, R14, 0x1, -R0.reuse ;  /* 0x000000010e0e8824 */ /* 0x100fe200078e0a00 */
[----:B------:R-:W-:Y:S01]  /*f960*/  ISETP.GT.U32.AND P3, PT, R0, R12, PT ;  /* 0x0000000c0000720c */ /* 0x000fe20003f64070 */
[----:B------:R-:W-:Y:S02]  /*f970*/  @!P2 IMAD.IADD R10, R10, 0x1, -R0 ;  /* 0x000000010a0aa824 */ /* 0x000fe400078e0a00 */
[----:B------:R-:W-:Y:S01]  /*f980*/  IMAD.HI.U32 R2, R13, R11, RZ ;  /* 0x0000000b0d027227 */ /* 0x000fe200078e00ff */
[----:B------:R-:W-:-:S03]  /*f990*/  ISETP.GT.U32.AND P2, PT, R0, R14, PT ;  /* 0x0000000e0000720c */ /* 0x000fc60003f44070 */
[----:B------:R-:W-:Y:S01]  /*f9a0*/  IMAD.MOV R2, RZ, RZ, -R2 ;  /* 0x000000ffff027224 */ /* 0x000fe200078e0a02 */
[----:B---3--:R-:W-:Y:S02]  /*f9b0*/  IABS R8, R19 ;  /* 0x0000001300087213 */ /* 0x008fe40000000000 */
[----:B------:R-:W-:Y:S01]  /*f9c0*/  ISETP.GE.AND P0, PT, R19, RZ, PT ;  /* 0x000000ff1300720c */ /* 0x000fe20003f06270 */
[----:B------:R-:W-:Y:S01]  /*f9d0*/  IMAD R11, R0, R2, R11 ;  /* 0x00000002000b7224 */ /* 0x000fe200078e020b */
[----:B------:R-:W2:Y:S01]  /*f9e0*/  LDL.LU R19, [R1+0x480] ;  /* 0x0004800001137983 */ /* 0x000ea20000300800 */
[--C-:B------:R-:W-:Y:S01]  /*f9f0*/  @!P3 IMAD.IADD R12, R12, 0x1, -R0.reuse ;  /* 0x000000010c0cb824 */ /* 0x100fe200078e0a00 */
[----:B------:R-:W-:Y:S02]  /*fa00*/  ISETP.GE.AND P4, PT, R20, RZ, PT ;  /* 0x000000ff1400720c */ /* 0x000fe40003f86270 */
[----:B------:R-:W3:Y:S01]  /*fa10*/  LDL.LU R20, [R1+0x484] ;  /* 0x0004840001147983 */ /* 0x000ee20000300800 */
[----:B------:R-:W-:Y:S01]  /*fa20*/  @!P2 IMAD.IADD R14, R14, 0x1, -R0 ;  /* 0x000000010e0ea824 */ /* 0x000fe200078e0a00 */
[----:B------:R-:W-:-:S02]  /*fa30*/  ISETP.GT.U32.AND P2, PT, R0, R11, PT ;  /* 0x0000000b0000720c */ /* 0x000fc40003f44070 */
[----:B------:R-:W-:Y:S01]  /*fa40*/  ISETP.GT.U32.AND P1, PT, R0, R12, PT ;  /* 0x0000000c0000720c */ /* 0x000fe20003f24070 */
[----:B------:R0:W-:Y:S10]  /*fa50*/  STL [R1+0x11c], R4 ;  /* 0x00011c0401007387 */ /* 0x0001f40000100800 */
[----:B------:R-:W-:-:S02]  /*fa60*/  @!P2 IMAD.IADD R11, R11, 0x1, -R0 ;  /* 0x000000010b0ba824 */ /* 0x000fc400078e0a00 */
[----:B------:R-:W-:Y:S01]  /*fa70*/  @!P1 IMAD.IADD R12, R12, 0x1, -R0 ;  /* 0x000000010c0c9824 */ /* 0x000fe200078e0a00 */
[----:B------:R-:W-:Y:S01]  /*fa80*/  ISETP.GE.AND P1, PT, R18, RZ, PT ;  /* 0x000000ff1200720c */ /* 0x000fe20003f26270 */
[----:B------:R-:W-:Y:S01]  /*fa90*/  IMAD.MOV.U32 R18, RZ, RZ, R24 ;  /* 0x000000ffff127224 */ /* 0x000fe200078e0018 */
[----:B-----5:R-:W-:Y:S02]  /*faa0*/  IABS R5, R25 ;  /* 0x0000001900057213 */ /* 0x020fe40000000000 */
[----:B------:R-:W-:Y:S02]  /*fab0*/  ISETP.GE.AND P2, PT, R25, RZ, PT ;  /* 0x000000ff1900720c */ /* 0x000fe40003f46270 */
[----:B------:R-:W4:Y:S04]  /*fac0*/  LDL.LU R25, [R1+0x488] ;  /* 0x0004880001197983 */ /* 0x000f280000300800 */
[----:B------:R-:W5:Y:S01]  /*fad0*/  LDL.LU R24, [R1+0x48c] ;  /* 0x00048c0001187983 */ /* 0x000f620000300800 */
[----:B------:R-:W-:-:S04]  /*fae0*/  IMAD.HI.U32 R9, R13, R8, RZ ;  /* 0x000000080d097227 */ /* 0x000fc800078e00ff */
[----:B------:R-:W-:-:S04]  /*faf0*/  IMAD.MOV R9, RZ, RZ, -R9 ;  /* 0x000000ffff097224 */ /* 0x000fc800078e0a09 */
[----:B------:R-:W-:-:S05]  /*fb00*/  IMAD R8, R0, R9, R8 ;  /* 0x0000000900087224 */ /* 0x000fca00078e0208 */
[----:B------:R-:W-:Y:S01]  /*fb10*/  ISETP.GT.U32.AND P6, PT, R0, R8, PT ;  /* 0x000000080000720c */ /* 0x000fe20003fc4070 */
[----:B------:R-:W-:-:S12]  /*fb20*/  IMAD.HI.U32 R6, R13, R5, RZ ;  /* 0x000000050d067227 */ /* 0x000fd800078e00ff */
[----:B------:R-:W-:-:S05]  /*fb30*/  @!P6 IMAD.IADD R8, R8, 0x1, -R0 ;  /* 0x000000010808e824 */ /* 0x000fca00078e0a00 */
[C---:B------:R-:W-:Y:S01]  /*fb40*/  ISETP.GT.U32.AND P3, PT, R0.reuse, R8, PT ;  /* 0x000000080000720c */ /* 0x040fe20003f64070 */
[----:B------:R-:W-:Y:S01]  /*fb50*/  IMAD.MOV R6, RZ, RZ, -R6 ;  /* 0x000000ffff067224 */ /* 0x000fe200078e0a06 */
[----:B------:R-:W-:-:S03]  /*fb60*/  ISETP.GT.U32.AND P6, PT, R0, R10, PT ;  /* 0x0000000a0000720c */ /* 0x000fc60003fc4070 */
[----:B------:R-:W-:Y:S01]  /*fb70*/  IMAD R5, R0, R6, R5 ;  /* 0x0000000600057224 */ /* 0x000fe200078e0205 */
[----:B------:R-:W-:Y:S02]  /*fb80*/  IABS R2, R22 ;  /* 0x0000001600027213 */ /* 0x000fe40000000000 */
[----:B0-----:R-:W-:-:S05]  /*fb90*/  IABS R4, R21 ;  /* 0x0000001500047213 */ /* 0x001fca0000000000 */
[----:B------:R-:W-:Y:S01]  /*fba0*/  @!P3 IMAD.IADD R8, R8, 0x1, -R0 ;  /* 0x000000010808b824 */ /* 0x000fe200078e0a00 */
[----:B------:R-:W-:Y:S01]  /*fbb0*/  ISETP.GT.U32.AND P3, PT, R0, R5, PT ;  /* 0x000000050000720c */ /* 0x000fe20003f64070 */
[----:B------:R-:W-:-:S04]  /*fbc0*/  IMAD.HI.U32 R6, R13, R2, RZ ;  /* 0x000000020d067227 */ /* 0x000fc800078e00ff */
[----:B------:R-:W-:-:S04]  /*fbd0*/  IMAD.HI.U32 R7, R13, R4, RZ ;  /* 0x000000040d077227 */ /* 0x000fc800078e00ff */
[----:B------:R-:W-:Y:S02]  /*fbe0*/  IMAD.MOV R6, RZ, RZ, -R6 ;  /* 0x000000ffff067224 */ /* 0x000fe400078e0a06 */
[----:B------:R-:W-:Y:S02]  /*fbf0*/  IMAD.MOV R7, RZ, RZ, -R7 ;  /* 0x000000ffff077224 */ /* 0x000fe400078e0a07 */
[----:B------:R-:W-:Y:S01]  /*fc00*/  @!P6 IMAD.IADD R10, R10, 0x1, -R0 ;  /* 0x000000010a0ae824 */ /* 0x000fe200078e0a00 */
[----:B------:R-:W-:Y:S01]  /*fc10*/  ISETP.GE.AND P6, PT, R23, RZ, PT ;  /* 0x000000ff1700720c */ /* 0x000fe20003fc6270 */
[C---:B------:R-:W-:Y:S02]  /*fc20*/  IMAD R2, R0.reuse, R6, R2 ;  /* 0x0000000600027224 */ /* 0x040fe400078e0202 */
[----:B------:R-:W-:Y:S01]  /*fc30*/  @!P3 IMAD.IADD R5, R5, 0x1, -R0 ;  /* 0x000000010505b824 */ /* 0x000fe200078e0a00 */
[C---:B------:R-:W-:Y:S01]  /*fc40*/  ISETP.GT.U32.AND P3, PT, R0.reuse, R11, PT ;  /* 0x0000000b0000720c */ /* 0x040fe20003f64070 */
[----:B------:R-:W-:-:S02]  /*fc50*/  IMAD R4, R0, R7, R4 ;  /* 0x0000000700047224 */ /* 0x000fc400078e0204 */
[----:B------:R-:W-:Y:S02]  /*fc60*/  @!P5 IMAD.MOV R14, RZ, RZ, -R14 ;  /* 0x000000ffff0ed224 */ /* 0x000fe400078e0a0e */
[----:B------:R-:W-:Y:S01]  /*fc70*/  @!P4 IMAD.MOV R10, RZ, RZ, -R10 ;  /* 0x000000ffff0ac224 */ /* 0x000fe200078e0a0a */
[C---:B------:R-:W-:Y:S01]  /*fc80*/  ISETP.GT.U32.AND P5, PT, R0.reuse, R2, PT ;  /* 0x000000020000720c */ /* 0x040fe20003fa4070 */
[----:B------:R-:W-:Y:S01]  /*fc90*/  @!P0 IMAD.MOV R8, RZ, RZ, -R8 ;  /* 0x000000ffff088224 */ /* 0x000fe200078e0a08 */
[----:B------:R-:W-:Y:S01]  /*fca0*/  STL [R1+0x114], R14 ;  /* 0x0001140e01007387 */ /* 0x000fe20000100800 */
[----:B------:R-:W-:-:S03]  /*fcb0*/  ISETP.GT.U32.AND P0, PT, R0, R4, PT ;  /* 0x000000040000720c */ /* 0x000fc60003f04070 */
[----:B------:R0:W-:Y:S01]  /*fcc0*/  STL [R1+0x110], R10 ;  /* 0x0001100a01007387 */ /* 0x0001e20000100800 */
[----:B------:R-:W-:Y:S01]  /*fcd0*/  ISETP.GT.U32.AND P4, PT, R0, R5, PT ;  /* 0x000000050000720c */ /* 0x000fe20003f84070 */
[----:B------:R-:W-:Y:S02]  /*fce0*/  @!P3 IMAD.IADD R11, R11, 0x1, -R0 ;  /* 0x000000010b0bb824 */ /* 0x000fe400078e0a00 */
[----:B0-----:R-:W-:-:S04]  /*fcf0*/  IMAD.MOV.U32 R10, RZ, RZ, R12 ;  /* 0x000000ffff0a7224 */ /* 0x001fc800078e000c */
[----:B------:R-:W-:Y:S01]  /*fd00*/  @!P6 IMAD.MOV R10, RZ, RZ, -R10 ;  /* 0x000000ffff0ae224 */ /* 0x000fe200078e0a0a */
[----:B------:R-:W-:Y:S01]  /*fd10*/  STL [R1+0x10c], R8 ;  /* 0x00010c0801007387 */ /* 0x000fe20000100800 */
[----:B------:R-:W-:-:S03]  /*fd20*/  @!P5 IMAD.IADD R2, R2, 0x1, -R0 ;  /* 0x000000010202d824 */ /* 0x000fc600078e0a00 */
[----:B------:R0:W-:Y:S01]  /*fd30*/  STL [R1+0xf0], R10 ;  /* 0x0000f00a01007387 */ /* 0x0001e20000100800 */
[--C-:B------:R-:W-:Y:S01]  /*fd40*/  @!P0 IMAD.IADD R4, R4, 0x1, -R0.reuse ;  /* 0x0000000104048824 */ /* 0x100fe200078e0a00 */
[----:B------:R-:W-:Y:S01]  /*fd50*/  ISETP.GT.U32.AND P0, PT, R0, R2, PT ;  /* 0x000000020000720c */ /* 0x000fe20003f04070 */
[----:B------:R-:W-:Y:S02]  /*fd60*/  @!P4 IMAD.IADD R5, R5, 0x1, -R0 ;  /* 0x000000010505c824 */ /* 0x000fe400078e0a00 */
[----:B0-----:R-:W-:-:S04]  /*fd70*/  IMAD.MOV.U32 R10, RZ, RZ, R11 ;  /* 0x000000ffff0a7224 */ /* 0x001fc800078e000b */
[----:B------:R-:W-:Y:S01]  /*fd80*/  @!P1 IMAD.MOV R10, RZ, RZ, -R10 ;  /* 0x000000ffff0a9224 */ /* 0x000fe200078e0a0a */
[----:B------:R-:W-:Y:S02]  /*fd90*/  ISETP.GT.U32.AND P1, PT, R0, R4, PT ;  /* 0x000000040000720c */ /* 0x000fe40003f24070 */
[----:B------:R-:W-:Y:S02]  /*fda0*/  ISETP.GE.AND P6, PT, R22, RZ, PT ;  /* 0x000000ff1600720c */ /* 0x000fe40003fc6270 */
[----:B------:R0:W-:Y:S01]  /*fdb0*/  STL [R1+0xf4], R10 ;  /* 0x0000f40a01007387 */ /* 0x0001e20000100800 */
[----:B------:R-:W-:Y:S02]  /*fdc0*/  IMAD.MOV.U32 R11, RZ, RZ, R5 ;  /* 0x000000ffff0b7224 */ /* 0x000fe400078e0005 */
[----:B------:R-:W-:Y:S02]  /*fdd0*/  @!P0 IMAD.IADD R2, R2, 0x1, -R0 ;  /* 0x0000000102028824 */ /* 0x000fe400078e0a00 */
[----:B------:R-:W-:-:S04]  /*fde0*/  @!P2 IMAD.MOV R11, RZ, RZ, -R11 ;  /* 0x000000ffff0ba224 */ /* 0x000fc800078e0a0b */
[----:B------:R-:W-:Y:S02]  /*fdf0*/  @!P1 IMAD.IADD R4, R4, 0x1, -R0 ;  /* 0x0000000104049824 */ /* 0x000fe400078e0a00 */
[----:B------:R-:W-:Y:S01]  /*fe00*/  @!P6 IMAD.MOV R2, RZ, RZ, -R2 ;  /* 0x000000ffff02e224 */ /* 0x000fe200078e0a02 */
[----:B--2---:R-:W-:-:S05]  /*fe10*/  IABS R9, R19 ;  /* 0x0000001300097213 */ /* 0x004fca0000000000 */
[----:B------:R-:W-:Y:S01]  /*fe20*/  IMAD.HI.U32 R7, R13, R9, RZ ;  /* 0x000000090d077227 */ /* 0x000fe200078e00ff */
[----:B---3--:R-:W-:Y:S02]  /*fe30*/  IABS R6, R20 ;  /* 0x0000001400067213 */ /* 0x008fe40000000000 */
[----:B------:R-:W-:Y:S01]  /*fe40*/  ISETP.GE.AND P5, PT, R19, RZ, PT ;  /* 0x000000ff1300720c */ /* 0x000fe20003fa6270 */
[----:B------:R-:W-:Y:S01]  /*fe50*/  IMAD.MOV R7, RZ, RZ, -R7 ;  /* 0x000000ffff077224 */ /* 0x000fe200078e0a07 */
[----:B------:R-:W2:Y:S03]  /*fe60*/  LDL.LU R19, [R1+0x498] ;  /* 0x0004980001137983 */ /* 0x000ea60000300800 */
[----:B------:R-:W-:Y:S02]  /*fe70*/  IMAD R9, R0, R7, R9 ;  /* 0x0000000700097224 */ /* 0x000fe400078e0209 */
[----:B------:R-:W-:Y:S01]  /*fe80*/  IMAD.HI.U32 R7, R13, R6, RZ ;  /* 0x000000060d077227 */ /* 0x000fe200078e00ff */
[----:B------:R1:W-:Y:S03]  /*fe90*/  STL [R1+0x104], R11 ;  /* 0x0001040b01007387 */ /* 0x0003e60000100800 */
[----:B------:R-:W-:-:S04]  /*fea0*/  IMAD.MOV R8, RZ, RZ, -R7 ;  /* 0x000000ffff087224 */ /* 0x000fc800078e0a07 */
[----:B------:R-:W-:Y:S01]  /*feb0*/  IMAD R8, R0, R8, R6 ;  /* 0x0000000800087224 */ /* 0x000fe200078e0206 */
[----:B----4-:R-:W-:Y:S02]  /*fec0*/  IABS R7, R25 ;  /* 0x0000001900077213 */ /* 0x010fe40000000000 */
[----:B------:R-:W-:Y:S02]  /*fed0*/  ISETP.GE.AND P1, PT, R25, RZ, PT ;  /* 0x000000ff1900720c */ /* 0x000fe40003f26270 */
[----:B------:R-:W3:Y:S01]  /*fee0*/  LDL.LU R25, [R1+0x49c] ;  /* 0x00049c0001197983 */ /* 0x000ee20000300800 */
[----:B-----5:R-:W-:Y:S02]  /*fef0*/  IABS R6, R24 ;  /* 0x0000001800067213 */ /* 0x020fe40000000000 */
[----:B------:R-:W-:Y:S01]  /*ff00*/  ISETP.GE.AND P6, PT, R24, RZ, PT ;  /* 0x000000ff1800720c */ /* 0x000fe20003fc6270 */
[----:B------:R-:W4:Y:S04]  /*ff10*/  LDL.LU R16, [R1+0x4a4] ;  /* 0x0004a40001107983 */ /* 0x000f280000300800 */
[----:B------:R-:W5:Y:S01]  /*ff20*/  LDL.LU R24, [R1+0x4a0] ;  /* 0x0004a00001187983 */ /* 0x000f620000300800 */
[----:B------:R-:W-:Y:S01]  /*ff30*/  ISETP.GT.U32.AND P4, PT, R0, R9, PT ;  /* 0x000000090000720c */ /* 0x000fe20003f84070 */
[----:B0-----:R-:W-:Y:S01]  /*ff40*/  IMAD.HI.U32 R10, R13, R7, RZ ;  /* 0x000000070d0a7227 */ /* 0x001fe200078e00ff */
[----:B------:R-:W-:-:S03]  /*ff50*/  ISETP.GE.AND P3, PT, R21, RZ, PT ;  /* 0x000000ff1500720c */ /* 0x000fc60003f66270 */
[----:B------:R-:W-:-:S08]  /*ff60*/  IMAD.MOV.U32 R5, RZ, RZ, R6 ;  /* 0x000000ffff057224 */ /* 0x000fd000078e0006 */
[----:B------:R-:W-:-:S05]  /*ff70*/  @!P4 IMAD.IADD R9, R9, 0x1, -R0 ;  /* 0x000000010909c824 */ /* 0x000fca00078e0a00 */
[----:B------:R-:W-:Y:S01]  /*ff80*/  ISETP.GT.U32.AND P4, PT, R0, R9, PT ;  /* 0x000000090000720c */ /* 0x000fe20003f84070 */
[----:B------:R-:W-:Y:S02]  /*ff90*/  IMAD.MOV R6, RZ, RZ, -R10 ;  /* 0x000000ffff067224 */ /* 0x000fe400078e0a0a */
[----:B------:R-:W-:-:S04]  /*ffa0*/  IMAD.HI.U32 R10, R13, R5, RZ ;  /* 0x000000050d0a7227 */ /* 0x000fc800078e00ff */
[----:B------:R-:W-:Y:S02]  /*ffb0*/  IMAD R7, R0, R6, R7 ;  /* 0x0000000600077224 */ /* 0x000fe400078e0207 */
[----:B------:R-:W-:-:S04]  /*ffc0*/  IMAD.MOV R10, RZ, RZ, -R10 ;  /* 0x000000ffff0a7224 */ /* 0x000fc800078e0a0a */
[----:B------:R-:W-:Y:S01]  /*ffd0*/  @!P4 IMAD.IADD R9, R9, 0x1, -R0 ;  /* 0x000000010909c824 */ /* 0x000fe200078e0a00 */
[C---:B------:R-:W-:Y:S01]  /*ffe0*/  ISETP.GT.U32.AND P4, PT, R0.reuse, R7, PT ;  /* 0x000000070000720c */ /* 0x040fe20003f84070 */
[----:B------:R-:W-:Y:S02]  /*fff0*/  IMAD R5, R0, R10, R5 ;  /* 0x0000000a00057224 */ /* 0x000fe400078e0205 */
[----:B------:R-:W-:-:S03]  /*10000*/  @!P3 IMAD.MOV R4, RZ, RZ, -R4 ;  /* 0x000000ffff04b224 */ /* 0x000fc600078e0a04 */
[C---:B------:R-:W-:Y:S02]  /*10010*/  ISETP.GT.U32.AND P3, PT, R0.reuse, R5, PT ;  /* 0x000000050000720c */ /* 0x040fe40003f64070 */
[----:B------:R-:W-:Y:S01]  /*10020*/  IABS R6, R18 ;  /* 0x0000001200067213 */ /* 0x000fe20000000000 */
[----:B------:R0:W-:Y:S04]  /*10030*/  STL [R1+0xf8], R2 ;  /* 0x0000f80201007387 */ /* 0x0001e80000100800 */
[----:B------:R-:W-:Y:S01]  /*10040*/  @!P4 IMAD.IADD R7, R7, 0x1, -R0 ;  /* 0x000000010707c824 */ /* 0x000fe200078e0a00 */
[C---:B------:R-:W-:Y:S01]  /*10050*/  ISETP.GT.U32.AND P2, PT, R0.reuse, R8, PT ;  /* 0x000000080000720c */ /* 0x040fe20003f44070 */
[----:B-1----:R-:W-:Y:S02]  /*10060*/  IMAD.MOV.U32 R11, RZ, RZ, R9 ;  /* 0x000000ffff0b7224 */ /* 0x002fe400078e0009 */
[----:B0-----:R-:W-:Y:S01]  /*10070*/  IMAD.MOV.U32 R2, RZ, RZ, R6 ;  /* 0x000000ffff027224 */ /* 0x001fe200078e0006 */
[----:B------:R-:W-:Y:S01]  /*10080*/  IABS R6, R27 ;  /* 0x0000001b00067213 */ /* 0x000fe20000000000 */
[----:B------:R-:W-:Y:S01]  /*10090*/  @!P3 IMAD.IADD R5, R5, 0x1, -R0 ;  /* 0x000000010505b824 */ /* 0x000fe200078e0a00 */
[----:B------:R-:W-:Y:S01]  /*100a0*/  ISETP.GT.U32.AND P4, PT, R0, R7, PT ;  /* 0x000000070000720c */ /* 0x000fe20003f84070 */
[----:B------:R-:W-:-:S03]  /*100b0*/  IMAD.HI.U32 R9, R13, R2, RZ ;  /* 0x000000020d097227 */ /* 0x000fc600078e00ff */
[C---:B------:R-:W-:Y:S01]  /*100c0*/  ISETP.GT.U32.AND P3, PT, R0.reuse, R5, PT ;  /* 0x000000050000720c */ /* 0x040fe20003f64070 */
[----:B------:R-:W-:Y:S02]  /*100d0*/  @!P5 IMAD.MOV R11, RZ, RZ, -R11 ;  /* 0x000000ffff0bd224 */ /* 0x000fe400078e0a0b */
[----:B------:R-:W-:Y:S02]  /*100e0*/  IMAD.MOV R9, RZ, RZ, -R9 ;  /* 0x000000ffff097224 */ /* 0x000fe400078e0a09 */
[----:B------:R-:W-:Y:S01]  /*100f0*/  IMAD.HI.U32 R10, R13, R6, RZ ;  /* 0x000000060d0a7227 */ /* 0x000fe200078e00ff */
[----:B------:R-:W-:Y:S03]  /*10100*/  STL [R1+0xfc], R4 ;  /* 0x0000fc0401007387 */ /* 0x000fe60000100800 */
[----:B------:R-:W-:Y:S01]  /*10110*/  IMAD R2, R0, R9, R2 ;  /* 0x0000000900027224 */ /* 0x000fe200078e0202 */
[----:B------:R-:W-:Y:S01]  /*10120*/  STL [R1+0x100], R11 ;  /* 0x0001000b01007387 */ /* 0x000fe20000100800 */
[----:B------:R-:W-:-:S03]  /*10130*/  IMAD.MOV R10, RZ, RZ, -R10 ;  /* 0x000000ffff0a7224 */ /* 0x000fc600078e0a0a */
[----:B------:R-:W4:Y:S01]  /*10140*/  LDL.LU R29, [R1+0x4a8] ;  /* 0x0004a800011d7983 */ /* 0x000f220000300800 */
[--C-:B------:R-:W-:Y:S02]  /*10150*/  @!P2 IMAD.IADD R8, R8, 0x1, -R0.reuse ;  /* 0x000000010808a824 */ /* 0x100fe400078e0a00 */
[----:B------:R-:W-:Y:S01]  /*10160*/  @!P4 IMAD.IADD R7, R7, 0x1, -R0 ;  /* 0x000000010707c824 */ /* 0x000fe200078e0a00 */
[C---:B------:R-:W-:Y:S01]  /*10170*/  ISETP.GT.U32.AND P4, PT, R0.reuse, R2, PT ;  /* 0x000000020000720c */ /* 0x040fe20003f84070 */
[C---:B------:R-:W-:Y:S01]  /*10180*/  IMAD R6, R0.reuse, R10, R6 ;  /* 0x0000000a00067224 */ /* 0x040fe200078e0206 */
[----:B------:R-:W-:Y:S01]  /*10190*/  ISETP.GT.U32.AND P2, PT, R0, R8, PT ;  /* 0x000000080000720c */ /* 0x000fe20003f44070 */
[----:B------:R-:W-:Y:S01]  /*101a0*/  @!P3 IMAD.IADD R5, R5, 0x1, -R0 ;  /* 0x000000010505b824 */ /* 0x000fe200078e0a00 */
[----:B------:R-:W-:Y:S01]  /*101b0*/  ISETP.GE.AND P5, PT, R18, RZ, PT ;  /* 0x000000ff1200720c */ /* 0x000fe20003fa6270 */
[----:B------:R-:W4:Y:S01]  /*101c0*/  LDL.LU R23, [R1+0x4ac] ;  /* 0x0004ac0001177983 */ /* 0x000f220000300800 */
[----:B------:R-:W-:-:S03]  /*101d0*/  ISETP.GT.U32.AND P3, PT, R0, R6, PT ;  /* 0x000000060000720c */ /* 0x000fc60003f64070 */
[----:B------:R-:W4:Y:S01]  /*101e0*/  LDL.LU R18, [R1+0x4b0] ;  /* 0x0004b00001127983 */ /* 0x000f220000300800 */
[----:B------:R-:W-:-:S03]  /*101f0*/  ISETP.GE.AND P0, PT, R20, RZ, PT ;  /* 0x000000ff1400720c */ /* 0x000fc60003f06270 */
[--C-:B------:R-:W-:Y:S01]  /*10200*/  @!P4 IMAD.IADD R2, R2, 0x1, -R0.reuse ;  /* 0x000000010202c824 */ /* 0x100fe200078e0a00 */
[----:B------:R-:W4:Y:S01]  /*10210*/  LDL.LU R22, [R1+0x4b4] ;  /* 0x0004b40001167983 */ /* 0x000f220000300800 */
[----:B------:R-:W-:-:S04]  /*10220*/  @!P2 IMAD.IADD R8, R8, 0x1, -R0 ;  /* 0x000000010808a824 */ /* 0x000fc800078e0a00 */
[----:B------:R-:W-:Y:S01]  /*10230*/  @!P3 IMAD.IADD R6, R6, 0x1, -R0 ;  /* 0x000000010606b824 */ /* 0x000fe200078e0a00 */
[----:B------:R-:W-:Y:S01]  /*10240*/  ISETP.GT.U32.AND P3, PT, R0, R2, PT ;  /* 0x000000020000720c */ /* 0x000fe20003f64070 */
[----:B------:R-:W-:Y:S02]  /*10250*/  IMAD.MOV.U32 R20, RZ, RZ, R8 ;  /* 0x000000ffff147224 */ /* 0x000fe400078e0008 */
[----:B------:R-:W-:Y:S02]  /*10260*/  @!P1 IMAD.MOV R7, RZ, RZ, -R7 ;  /* 0x000000ffff079224 */ /* 0x000fe400078e0a07 */
[----:B------:R-:W-:Y:S02]  /*10270*/  @!P0 IMAD.MOV R20, RZ, RZ, -R20 ;  /* 0x000000ffff148224 */ /* 0x000fe400078e0a14 */
[----:B------:R-:W-:-:S03]  /*10280*/  @!P6 IMAD.MOV R5, RZ, RZ, -R5 ;  /* 0x000000ffff05e224 */ /* 0x000fc600078e0a05 */
[----:B------:R0:W-:Y:S03]  /*10290*/  STL [R1+0xec], R20 ;  /* 0x0000ec1401007387 */ /* 0x0001e60000100800 */
[----:B------:R-:W-:Y:S01]  /*102a0*/  @!P3 IMAD.IADD R2, R2, 0x1, -R0 ;  /* 0x000000010202b824 */ /* 0x000fe200078e0a00 */
[----:B------:R1:W-:Y:S04]  /*102b0*/  STL [R1+0xe8], R7 ;  /* 0x0000e80701007387 */ /* 0x0003e80000100800 */
[----:B------:R1:W-:Y:S01]  /*102c0*/  STL [R1+0xe4], R5 ;  /* 0x0000e40501007387 */ /* 0x0003e20000100800 */
[----:B------:R-:W-:-:S03]  /*102d0*/  @!P5 IMAD.MOV R2, RZ, RZ, -R2 ;  /* 0x000000ffff02d224 */ /* 0x000fc600078e0a02 */
[----:B------:R-:W4:Y:S04]  /*102e0*/  LDL.LU R21, [R1+0x4b8] ;  /* 0x0004b80001157983 */ /* 0x000f280000300800 */
[----:B0-----:R-:W4:Y:S04]  /*102f0*/  LDL.LU R20, [R1+0x4bc] ;  /* 0x0004bc0001147983 */ /* 0x001f280000300800 */
[----:B------:R0:W-:Y:S01]  /*10300*/  STL [R1+0xe0], R2 ;  /* 0x0000e00201007387 */ /* 0x0001e20000100800 */
[----:B------:R-:W-:Y:S01]  /*10310*/  ISETP.GE.AND P2, PT, R27, RZ, PT ;  /* 0x000000ff1b00720c */ /* 0x000fe20003f46270 */
[----:B------:R-:W-:Y:S01]  /*10320*/  IMAD.MOV.U32 R27, RZ, RZ, R17 ;  /* 0x000000ffff1b7224 */ /* 0x000fe200078e0011 */
[----:B--2---:R-:W-:-:S02]  /*10330*/  IABS R4, R19 ;  /* 0x0000001300047213 */ /* 0x004fc40000000000 */
[----:B------:R-:W-:Y:S02]  /*10340*/  ISETP.GE.AND P3, PT, R19, RZ, PT ;  /* 0x000000ff1300720c */ /* 0x000fe40003f66270 */
[----:B------:R-:W2:Y:S01]  /*10350*/  LDL.LU R19, [R1+0x4c0] ;  /* 0x0004c00001137983 */ /* 0x000ea20000300800 */
[----:B------:R-:W-:-:S04]  /*10360*/  IMAD.HI.U32 R9, R13, R4, RZ ;  /* 0x000000040d097227 */ /* 0x000fc800078e00ff */
[----:B------:R-:W-:-:S04]  /*10370*/  IMAD.MOV R9, RZ, RZ, -R9 ;  /* 0x000000ffff097224 */ /* 0x000fc800078e0a09 */
[----:B------:R-:W-:Y:S01]  /*10380*/  IMAD R4, R0, R9, R4 ;  /* 0x0000000900047224 */ /* 0x000fe200078e0204 */
[----:B---3--:R-:W-:Y:S02]  /*10390*/  IABS R17, R25 ;  /* 0x0000001900117213 */ /* 0x008fe40000000000 */
[----:B-----5:R-:W-:-:S03]  /*103a0*/  IABS R15, R24 ;  /* 0x00000018000f7213 */ /* 0x020fc60000000000 */
[----:B------:R-:W-:-:S04]  /*103b0*/  IMAD.HI.U32 R9, R13, R17, RZ ;  /* 0x000000110d097227 */ /* 0x000fc800078e00ff */
[----:B------:R-:W-:-:S04]  /*103c0*/  IMAD.HI.U32 R14, R13, R15, RZ ;  /* 0x0000000f0d0e7227 */ /* 0x000fc800078e00ff */
[----:B------:R-:W-:Y:S02]  /*103d0*/  IMAD.MOV R9, RZ, RZ, -R9 ;  /* 0x000000ffff097224 */ /* 0x000fe400078e0a09 */
[----:B------:R-:W-:Y:S02]  /*103e0*/  IMAD.MOV R14, RZ, RZ, -R14 ;  /* 0x000000ffff0e7224 */ /* 0x000fe400078e0a0e */
[C---:B------:R-:W-:Y:S02]  /*103f0*/  IMAD R17, R0.reuse, R9, R17 ;  /* 0x0000000900117224 */ /* 0x040fe400078e0211 */
[----:B------:R-:W-:-:S03]  /*10400*/  IMAD R15, R0, R14, R15 ;  /* 0x0000000e000f7224 */ /* 0x000fc600078e020f */
[C---:B------:R-:W-:Y:S02]  /*10410*/  ISETP.GT.U32.AND P1, PT, R0.reuse, R17, PT ;  /* 0x000000110000720c */ /* 0x040fe40003f24070 */
[----:B------:R-:W-:-:S11]  /*10420*/  ISETP.GT.U32.AND P6, PT, R0, R15, PT ;  /* 0x0000000f0000720c */ /* 0x000fd60003fc4070 */
[--C-:B------:R-:W-:Y:S01]  /*10430*/  @!P1 IMAD.IADD R17, R17, 0x1, -R0.reuse ;  /* 0x0000000111119824 */ /* 0x100fe200078e0a00 */
[----:B------:R-:W-:Y:S01]  /*10440*/  ISETP.GE.AND P1, PT, R25, RZ, PT ;  /* 0x000000ff1900720c */ /* 0x000fe20003f26270 */
[----:B------:R-:W-:Y:S01]  /*10450*/  @!P6 IMAD.IADD R15, R15, 0x1, -R0 ;  /* 0x000000010f0fe824 */ /* 0x000fe200078e0a00 */
[----:B------:R-:W-:Y:S01]  /*10460*/  ISETP.GE.AND P6, PT, R24, RZ, PT ;  /* 0x000000ff1800720c */ /* 0x000fe20003fc6270 */
[----:B------:R-:W3:Y:S01]  /*10470*/  LDL.LU R25, [R1+0x4c4] ;  /* 0x0004c40001197983 */ /* 0x000ee20000300800 */
[----:B------:R-:W-:-:S03]  /*10480*/  IMAD.MOV.U32 R24, RZ, RZ, R27 ;  /* 0x000000ffff187224 */ /* 0x000fc600078e001b */
[----:B------:R-:W5:Y:S01]  /*10490*/  LDL.LU R27, [R1+0x4c8] ;  /* 0x0004c800011b7983 */ /* 0x000f620000300800 */
[----:B------:R-:W-:Y:S02]  /*104a0*/  ISETP.GT.U32.AND P4, PT, R0, R4, PT ;  /* 0x000000040000720c */ /* 0x000fe40003f84070 */
[----:B----4-:R-:W-:-:S05]  /*104b0*/  IABS R11, R16 ;  /* 0x00000010000b7213 */ /* 0x010fca0000000000 */
[----:B------:R-:W-:-:S06]  /*104c0*/  IMAD.HI.U32 R12, R13, R11, RZ ;  /* 0x0000000b0d0c7227 */ /* 0x000fcc00078e00ff */
[----:B------:R-:W-:Y:S01]  /*104d0*/  @!P4 IMAD.IADD R4, R4, 0x1, -R0 ;  /* 0x000000010404c824 */ /* 0x000fe200078e0a00 */
[----:B------:R-:W-:Y:S01]  /*104e0*/  ISETP.GT.U32.AND P4, PT, R0, R6, PT ;  /* 0x000000060000720c */ /* 0x000fe20003f84070 */
[----:B------:R-:W-:-:S04]  /*104f0*/  IMAD.MOV R12, RZ, RZ, -R12 ;  /* 0x000000ffff0c7224 */ /* 0x000fc800078e0a0c */
[C---:B------:R-:W-:Y:S01]  /*10500*/  IMAD R11, R0.reuse, R12, R11 ;  /* 0x0000000c000b7224 */ /* 0x040fe200078e020b */
[----:B------:R-:W-:-:S07]  /*10510*/  ISETP.GT.U32.AND P0, PT, R0, R4, PT ;  /* 0x000000040000720c */ /* 0x000fce0003f04070 */
[----:B------:R-:W-:Y:S01]  /*10520*/  @!P4 IMAD.IADD R6, R6, 0x1, -R0 ;  /* 0x000000010606c824 */ /* 0x000fe200078e0a00 */
[----:B------:R-:W-:Y:S02]  /*10530*/  ISETP.GT.U32.AND P4, PT, R0, R11, PT ;  /* 0x0000000b0000720c */ /* 0x000fe40003f84070 */
[----:B------:R-:W-:-:S05]  /*10540*/  IABS R9, R29 ;  /* 0x0000001d00097213 */ /* 0x000fca0000000000 */
[----:B------:R-:W-:-:S04]  /*10550*/  IMAD.HI.U32 R8, R13, R9, RZ ;  /* 0x000000090d087227 */ /* 0x000fc800078e00ff */
[----:B------:R-:W-:Y:S01]  /*10560*/  IMAD.MOV R8, RZ, RZ, -R8 ;  /* 0x000000ffff087224 */ /* 0x000fe200078e0a08 */
[----:B------:R-:W-:Y:S01]  /*10570*/  IABS R10, R23 ;  /* 0x00000017000a7213 */ /* 0x000fe20000000000 */
[--C-:B------:R-:W-:Y:S02]  /*10580*/  @!P4 IMAD.IADD R11, R11, 0x1, -R0.reuse ;  /* 0x000000010b0bc824 */ /* 0x100fe400078e0a00 */
[----:B------:R-:W-:Y:S01]  /*10590*/  IMAD R8, R0, R8, R9 ;  /* 0x0000000800087224 */ /* 0x000fe200078e0209 */
[----:B-1----:R-:W-:Y:S01]  /*105a0*/  IABS R7, R18 ;  /* 0x0000001200077213 */ /* 0x002fe20000000000 */
[----:B------:R-:W-:Y:S01]  /*105b0*/  @!P0 IMAD.IADD R4, R4, 0x1, -R0 ;  /* 0x0000000104048824 */ /* 0x000fe200078e0a00 */
[C---:B------:R-:W-:Y:S01]  /*105c0*/  ISETP.GT.U32.AND P5, PT, R0.reuse, R11, PT ;  /* 0x0000000b0000720c */ /* 0x040fe20003fa4070 */
[----:B------:R-:W-:Y:S01]  /*105d0*/  IMAD.HI.U32 R5, R13, R10, RZ ;  /* 0x0000000a0d057227 */ /* 0x000fe200078e00ff */
[----:B------:R-:W-:-:S03]  /*105e0*/  ISETP.GT.U32.AND P0, PT, R0, R8, PT ;  /* 0x000000080000720c */ /* 0x000fc60003f04070 */
[----:B------:R-:W-:-:S04]  /*105f0*/  IMAD.HI.U32 R9, R13, R7, RZ ;  /* 0x000000070d097227 */ /* 0x000fc800078e00ff */
[----:B------:R-:W-:Y:S02]  /*10600*/  IMAD.MOV R5, RZ, RZ, -R5 ;  /* 0x000000ffff057224 */ /* 0x000fe400078e0a05 */
[----:B0-----:R-:W-:Y:S02]  /*10610*/  IMAD.MOV.U32 R2, RZ, RZ, R4 ;  /* 0x000000ffff027224 */ /* 0x001fe400078e0004 */
[----:B------:R-:W-:Y:S02]  /*10620*/  IMAD.MOV R9, RZ, RZ, -R9 ;  /* 0x000000ffff097224 */ /* 0x000fe400078e0a09 */
[----:B------:R-:W-:Y:S02]  /*10630*/  @!P2 IMAD.MOV R6, RZ, RZ, -R6 ;  /* 0x000000ffff06a224 */ /* 0x000fe400078e0a06 */
[----:B------:R-:W-:Y:S01]  /*10640*/  IMAD R5, R0, R5, R10 ;  /* 0x0000000500057224 */ /* 0x000fe200078e020a */
[----:B------:R-:W-:Y:S01]  /*10650*/  IABS R10, R22 ;  /* 0x00000016000a7213 */ /* 0x000fe20000000000 */
[----:B------:R-:W-:-:S02]  /*10660*/  @!P3 IMAD.MOV R2, RZ, RZ, -R2 ;  /* 0x000000ffff02b224 */ /* 0x000fc400078e0a02 */
[----:B------:R-:W-:Y:S01]  /*10670*/  IMAD R7, R0, R9, R7 ;  /* 0x0000000900077224 */ /* 0x000fe200078e0207 */
[----:B------:R-:W-:Y:S01]  /*10680*/  STL [R1+0xdc], R6 ;  /* 0x0000dc0601007387 */ /* 0x000fe20000100800 */
[--C-:B------:R-:W-:Y:S01]  /*10690*/  @!P0 IMAD.IADD R8, R8, 0x1, -R0.reuse ;  /* 0x0000000108088824 */ /* 0x100fe200078e0a00 */
[C---:B------:R-:W-:Y:S01]  /*106a0*/  ISETP.GT.U32.AND P0, PT, R0.reuse, R15, PT ;  /* 0x0000000f0000720c */ /* 0x040fe20003f04070 */
[----:B------:R-:W-:Y:S01]  /*106b0*/  @!P5 IMAD.IADD R11, R11, 0x1, -R0 ;  /* 0x000000010b0bd824 */ /* 0x000fe200078e0a00 */
[----:B------:R0:W-:Y:S01]  /*106c0*/  STL [R1+0xd8], R2 ;  /* 0x0000d80201007387 */ /* 0x0001e20000100800 */
[----:B------:R-:W-:Y:S02]  /*106d0*/  ISETP.GT.U32.AND P5, PT, R0, R7, PT ;  /* 0x000000070000720c */ /* 0x000fe40003fa4070 */
[----:B------:R-:W-:Y:S01]  /*106e0*/  IABS R4, R21 ;  /* 0x0000001500047213 */ /* 0x000fe20000000000 */
[----:B0-----:R-:W-:-:S04]  /*106f0*/  IMAD.HI.U32 R2, R13, R10, RZ ;  /* 0x0000000a0d027227 */ /* 0x001fc800078e00ff */
[----:B------:R-:W-:Y:S01]  /*10700*/  IMAD.MOV R2, RZ, RZ, -R2 ;  /* 0x000000ffff027224 */ /* 0x000fe200078e0a02 */
[----:B------:R-:W-:-:S03]  /*10710*/  ISETP.GT.U32.AND P4, PT, R0, R17, PT ;  /* 0x000000110000720c */ /* 0x000fc60003f84070 */
[C---:B------:R-:W-:Y:S02]  /*10720*/  IMAD R2, R0.reuse, R2, R10 ;  /* 0x0000000200027224 */ /* 0x040fe400078e020a */
[----:B------:R-:W-:Y:S01]  /*10730*/  IMAD.HI.U32 R10, R13, R4, RZ ;  /* 0x000000040d0a7227 */ /* 0x000fe200078e00ff */
[----:B------:R-:W-:-:S03]  /*10740*/  ISETP.GT.U32.AND P3, PT, R0, R5, PT ;  /* 0x000000050000720c */ /* 0x000fc60003f64070 */
[--C-:B------:R-:W-:Y:S02]  /*10750*/  @!P0 IMAD.IADD R15, R15, 0x1, -R0.reuse ;  /* 0x000000010f0f8824 */ /* 0x100fe400078e0a00 */
[----:B------:R-:W-:Y:S02]  /*10760*/  @!P5 IMAD.IADD R7, R7, 0x1, -R0 ;  /* 0x000000010707d824 */ /* 0x000fe400078e0a00 */
[----:B------:R-:W-:Y:S02]  /*10770*/  IMAD.MOV R10, RZ, RZ, -R10 ;  /* 0x000000ffff0a7224 */ /* 0x000fe400078e0a0a */
[----:B------:R-:W-:Y:S01]  /*10780*/  @!P6 IMAD.MOV R15, RZ, RZ, -R15 ;  /* 0x000000ffff0fe224 */ /* 0x000fe200078e0a0f */
[C---:B------:R-:W-:Y:S01]  /*10790*/  ISETP.GT.U32.AND P6, PT, R0.reuse, R7, PT ;  /* 0x000000070000720c */ /* 0x040fe20003fc4070 */
[C---:B------:R-:W-:Y:S01]  /*107a0*/  IMAD R4, R0.reuse, R10, R4 ;  /* 0x0000000a00047224 */ /* 0x040fe200078e0204 */
[C---:B------:R-:W-:Y:S02]  /*107b0*/  ISETP.GT.U32.AND P2, PT, R0.reuse, R8, PT ;  /* 0x000000080000720c */ /* 0x040fe40003f44070 */
[----:B------:R-:W-:Y:S01]  /*107c0*/  ISETP.GT.U32.AND P5, PT, R0, R2, PT ;  /* 0x000000020000720c */ /* 0x000fe20003fa4070 */
[----:B------:R-:W-:-:S02]  /*107d0*/  @!P4 IMAD.IADD R17, R17, 0x1, -R0 ;  /* 0x000000011111c824 */ /* 0x000fc400078e0a00 */
[--C-:B------:R-:W-:Y:S02]  /*107e0*/  @!P3 IMAD.IADD R5, R5, 0x1, -R0.reuse ;  /* 0x000000010505b824 */ /* 0x100fe400078e0a00 */
[----:B------:R-:W-:Y:S01]  /*107f0*/  @!P1 IMAD.MOV R17, RZ, RZ, -R17 ;  /* 0x000000ffff119224 */ /* 0x000fe200078e0a11 */
[----:B------:R-:W-:Y:S02]  /*10800*/  ISETP.GE.AND P4, PT, R16, RZ, PT ;  /* 0x000000ff1000720c */ /* 0x000fe40003f86270 */
[----:B------:R-:W-:Y:S01]  /*10810*/  ISETP.GT.U32.AND P1, PT, R0, R5, PT ;  /* 0x000000050000720c */ /* 0x000fe20003f24070 */
[--C-:B------:R-:W-:Y:S01]  /*10820*/  @!P6 IMAD.IADD R7, R7, 0x1, -R0.reuse ;  /* 0x000000010707e824 */ /* 0x100fe200078e0a00 */
[----:B------:R-:W-:Y:S01]  /*10830*/  ISETP.GE.AND P0, PT, R29, RZ, PT ;  /* 0x000000ff1d00720c */ /* 0x000fe20003f06270 */
[--C-:B------:R-:W-:Y:S01]  /*10840*/  @!P2 IMAD.IADD R8, R8, 0x1, -R0.reuse ;  /* 0x000000010808a824 */ /* 0x100fe200078e0a00 */
[----:B------:R-:W-:Y:S02]  /*10850*/  IABS R16, R20 ;  /* 0x0000001400107213 */ /* 0x000fe40000000000 */
[----:B------:R-:W-:Y:S01]  /*10860*/  ISETP.GE.AND P2, PT, R23, RZ, PT ;  /* 0x000000ff1700720c */ /* 0x000fe20003f46270 */
[----:B------:R-:W-:Y:S01]  /*10870*/  @!P5 IMAD.IADD R2, R2, 0x1, -R0 ;  /* 0x000000010202d824 */ /* 0x000fe200078e0a00 */
[----:B------:R-:W-:Y:S01]  /*10880*/  ISETP.GE.AND P3, PT, R18, RZ, PT ;  /* 0x000000ff1200720c */ /* 0x000fe20003f66270 */
[----:B------:R-:W-:-:S03]  /*10890*/  IMAD.HI.U32 R18, R13, R16, RZ ;  /* 0x000000100d127227 */ /* 0x000fc600078e00ff */
[----:B------:R-:W-:Y:S01]  /*108a0*/  ISETP.GT.U32.AND P5, PT, R0, R2, PT ;  /* 0x000000020000720c */ /* 0x000fe20003fa4070 */
[----:B------:R-:W-:Y:S02]  /*108b0*/  IMAD.MOV R18, RZ, RZ, -R18 ;  /* 0x000000ffff127224 */ /* 0x000fe400078e0a12 */
[----:B------:R-:W-:Y:S02]  /*108c0*/  @!P1 IMAD.IADD R5, R5, 0x1, -R0 ;  /* 0x0000000105059824 */ /* 0x000fe400078e0a00 */
[----:B------:R-:W-:Y:S01]  /*108d0*/  @!P0 IMAD.MOV R8, RZ, RZ, -R8 ;  /* 0x000000ffff088224 */ /* 0x000fe200078e0a08 */
[----:B------:R-:W-:Y:S01]  /*108e0*/  ISETP.GE.AND P0, PT, R22, RZ, PT ;  /* 0x000000ff1600720c */ /* 0x000fe20003f06270 */
[----:B------:R-:W-:Y:S01]  /*108f0*/  @!P4 IMAD.MOV R11, RZ, RZ, -R11 ;  /* 0x000000ffff0bc224 */ /* 0x000fe200078e0a0b */
[C---:B------:R-:W-:Y:S01]  /*10900*/  ISETP.GT.U32.AND P4, PT, R0.reuse, R4, PT ;  /* 0x000000040000720c */ /* 0x040fe20003f84070 */
[----:B------:R-:W-:Y:S01]  /*10910*/  IMAD R16, R0, R18, R16 ;  /* 0x0000001200107224 */ /* 0x000fe200078e0210 */
[----:B------:R-:W-:Y:S01]  /*10920*/  STL [R1+0xd4], R17 ;  /* 0x0000d41101007387 */ /* 0x000fe20000100800 */
[----:B------:R-:W-:-:S03]  /*10930*/  @!P2 IMAD.MOV R5, RZ, RZ, -R5 ;  /* 0x000000ffff05a224 */ /* 0x000fc600078e0a05 */
[----:B------:R-:W-:Y:S01]  /*10940*/  STL [R1+0xd0], R15 ;  /* 0x0000d00f01007387 */ /* 0x000fe20000100800 */
[----:B------:R-:W-:-:S03]  /*10950*/  ISETP.GT.U32.AND P1, PT, R0, R16, PT ;  /* 0x000000100000720c */ /* 0x000fc60003f24070 */
[----:B------:R-:W-:Y:S01]  /*10960*/  STL [R1+0xcc], R11 ;  /* 0x0000cc0b01007387 */ /* 0x000fe20000100800 */
[----:B------:R-:W-:-:S03]  /*10970*/  @!P5 IMAD.IADD R2, R2, 0x1, -R0 ;  /* 0x000000010202d824 */ /* 0x000fc600078e0a00 */
[----:B------:R-:W-:Y:S04]  /*10980*/  STL [R1+0xc8], R8 ;  /* 0x0000c80801007387 */ /* 0x000fe80000100800 */
[----:B------:R0:W-:Y:S01]  /*10990*/  STL [R1+0xc0], R5 ;  /* 0x0000c00501007387 */ /* 0x0001e20000100800 */
[----:B------:R-:W-:Y:S02]  /*109a0*/  @!P0 IMAD.MOV R2, RZ, RZ, -R2 ;  /* 0x000000ffff028224 */ /* 0x000fe400078e0a02 */
[----:B------:R-:W-:Y:S02]  /*109b0*/  @!P4 IMAD.IADD R4, R4, 0x1, -R0 ;  /* 0x000000010404c824 */ /* 0x000fe400078e0a00 */
[----:B0-----:R-:W-:-:S04]  /*109c0*/  IMAD.MOV.U32 R5, RZ, RZ, R7 ;  /* 0x000000ffff057224 */ /* 0x001fc800078e0007 */
[----:B------:R-:W-:Y:S01]  /*109d0*/  @!P3 IMAD.MOV R5, RZ, RZ, -R5 ;  /* 0x000000ffff05b224 */ /* 0x000fe200078e0a05 */
[----:B--2---:R-:W-:-:S05]  /*109e0*/  IABS R9, R19 ;  /* 0x0000001300097213 */ /* 0x004fca0000000000 */
[----:B------:R-:W-:-:S04]  /*109f0*/  IMAD.HI.U32 R10, R13, R9, RZ ;  /* 0x000000090d0a7227 */ /* 0x000fc800078e00ff */
[----:B------:R-:W-:-:S04]  /*10a00*/  IMAD.MOV R10, RZ, RZ, -R10 ;  /* 0x000000ffff0a7224 */ /* 0x000fc800078e0a0a */
[----:B------:R-:W-:-:S05]  /*10a10*/  IMAD R10, R0, R10, R9 ;  /* 0x0000000a000a7224 */ /* 0x000fca00078e0209 */
[----:B------:R-:W-:-:S13]  /*10a20*/  ISETP.GT.U32.AND P6, PT, R0, R10, PT ;  /* 0x0000000a0000720c */ /* 0x000fda0003fc4070 */
[----:B------:R-:W-:-:S05]  /*10a30*/  @!P6 IMAD.IADD R10, R10, 0x1, -R0 ;  /* 0x000000010a0ae824 */ /* 0x000fca00078e0a00 */
[----:B------:R-:W-:Y:S01]  /*10a40*/  ISETP.GT.U32.AND P2, PT, R0, R10, PT ;  /* 0x0000000a0000720c */ /* 0x000fe20003f44070 */
[----:B------:R-:W-:Y:S01]  /*10a50*/  STL [R1+0xbc], R5 ;  /* 0x0000bc0501007387 */ /* 0x000fe20000100800 */
[--C-:B------:R-:W-:Y:S01]  /*10a60*/  @!P1 IMAD.IADD R16, R16, 0x1, -R0.reuse ;  /* 0x0000000110109824 */ /* 0x100fe200078e0a00 */
[----:B------:R-:W-:Y:S02]  /*10a70*/  ISETP.GT.U32.AND P1, PT, R0, R4, PT ;  /* 0x000000040000720c */ /* 0x000fe40003f24070 */
[----:B------:R-:W-:Y:S04]  /*10a80*/  STL [R1+0xb8], R2 ;  /* 0x0000b80201007387 */ /* 0x000fe80000100800 */
[----:B------:R-:W2:Y:S04]  /*10a90*/  LDL.LU R29, [R1+0x4dc] ;  /* 0x0004dc00011d7983 */ /* 0x000ea80000300800 */
[----:B------:R-:W-:Y:S01]  /*10aa0*/  @!P2 IMAD.IADD R10, R10, 0x1, -R0 ;  /* 0x000000010a0aa824 */ /* 0x000fe200078e0a00 */
[----:B------:R-:W-:-:S02]  /*10ab0*/  ISETP.GE.AND P5, PT, R21, RZ, PT ;  /* 0x000000ff1500720c */ /* 0x000fc40003fa6270 */
[----:B------:R-:W-:Y:S01]  /*10ac0*/  @!P1 IMAD.IADD R4, R4, 0x1, -R0 ;  /* 0x0000000104049824 */ /* 0x000fe200078e0a00 */
[----:B---3--:R-:W-:Y:S02]  /*10ad0*/  IABS R14, R25 ;  /* 0x00000019000e7213 */ /* 0x008fe40000000000 */
[----:B-----5:R-:W-:-:S03]  /*10ae0*/  IABS R6, R27 ;  /* 0x0000001b00067213 */ /* 0x020fc60000000000 */
[----:B------:R-:W-:Y:S01]  /*10af0*/  IMAD.HI.U32 R12, R13, R14, RZ ;  /* 0x0000000e0d0c7227 */ /* 0x000fe200078e00ff */
[----:B------:R-:W-:Y:S02]  /*10b00*/  ISETP.GE.AND P2, PT, R27, RZ, PT ;  /* 0x000000ff1b00720c */ /* 0x000fe40003f46270 */
[----:B------:R-:W3:Y:S01]  /*10b10*/  LDL.LU R27, [R1+0x4e0] ;  /* 0x0004e000011b7983 */ /* 0x000ee20000300800 */
[----:B------:R-:W-:-:S04]  /*10b20*/  IMAD.HI.U32 R8, R13, R6, RZ ;  /* 0x000000060d087227 */ /* 0x000fc800078e00ff */
[----:B------:R-:W-:Y:S02]  /*10b30*/  IMAD.MOV R12, RZ, RZ, -R12 ;  /* 0x000000ffff0c7224 */ /* 0x000fe400078e0a0c */
[----:B------:R-:W-:Y:S02]  /*10b40*/  IMAD.MOV R8, RZ, RZ, -R8 ;  /* 0x000000ffff087224 */ /* 0x000fe400078e0a08 */
[C---:B------:R-:W-:Y:S02]  /*10b50*/  IMAD R14, R0.reuse, R12, R14 ;  /* 0x0000000c000e7224 */ /* 0x040fe400078e020e */
[----:B------:R-:W-:-:S03]  /*10b60*/  IMAD R9, R0, R8, R6 ;  /* 0x0000000800097224 */ /* 0x000fc600078e0206 */
[C---:B------:R-:W-:Y:S02]  /*10b70*/  ISETP.GT.U32.AND P3, PT, R0.reuse, R14, PT ;  /* 0x0000000e0000720c */ /* 0x040fe40003f64070 */
[C---:B------:R-:W-:Y:S02]  /*10b80*/  ISETP.GT.U32.AND P1, PT, R0.reuse, R9, PT ;  /* 0x000000090000720c */ /* 0x040fe40003f24070 */
[----:B------:R-:W-:Y:S01]  /*10b90*/  ISETP.GT.U32.AND P6, PT, R0, R16, PT ;  /* 0x000000100000720c */ /* 0x000fe20003fc4070 */
[----:B------:R-:W-:Y:S01]  /*10ba0*/  @!P5 IMAD.MOV R4, RZ, RZ, -R4 ;  /* 0x000000ffff04d224 */ /* 0x000fe200078e0a04 */
[----:B------:R-:W-:Y:S02]  /*10bb0*/  ISETP.GE.AND P4, PT, R20, RZ, PT ;  /* 0x000000ff1400720c */ /* 0x000fe40003f86270 */
[----:B------:R-:W-:Y:S02]  /*10bc0*/  IABS R8, R26 ;  /* 0x0000001a00087213 */ /* 0x000fe40000000000 */
[----:B------:R0:W-:Y:S01]  /*10bd0*/  STL [R1+0xb4], R4 ;  /* 0x0000b40401007387 */ /* 0x0001e20000100800 */
[----:B------:R-:W-:-:S02]  /*10be0*/  ISETP.GE.AND P0, PT, R19, RZ, PT ;  /* 0x000000ff1300720c */ /* 0x000fc40003f06270 */
[--C-:B------:R-:W-:Y:S01]  /*10bf0*/  @!P3 IMAD.IADD R14, R14, 0x1, -R0.reuse ;  /* 0x000000010e0eb824 */ /* 0x100fe200078e0a00 */
[----:B------:R-:W-:Y:S01]  /*10c00*/  ISETP.GE.AND P3, PT, R26, RZ, PT ;  /* 0x000000ff1a00720c */ /* 0x000fe20003f66270 */
[--C-:B------:R-:W-:Y:S01]  /*10c10*/  @!P1 IMAD.IADD R9, R9, 0x1, -R0.reuse ;  /* 0x0000000109099824 */ /* 0x100fe200078e0a00 */
[----:B------:R-:W4:Y:S01]  /*10c20*/  LDL.LU R26, [R1+0x4e4] ;  /* 0x0004e400011a7983 */ /* 0x000f220000300800 */
[----:B------:R-:W-:-:S03]  /*10c30*/  @!P6 IMAD.IADD R16, R16, 0x1, -R0 ;  /* 0x000000011010e824 */ /* 0x000fc600078e0a00 */
[----:B------:R-:W5:Y:S01]  /*10c40*/  LDL.LU R23, [R1+0x4e8] ;  /* 0x0004e80001177983 */ /* 0x000f620000300800 */
[----:B------:R-:W-:-:S03]  /*10c50*/  ISETP.GT.U32.AND P5, PT, R0, R9, PT ;  /* 0x000000090000720c */ /* 0x000fc60003fa4070 */
[----:B------:R-:W4:Y:S01]  /*10c60*/  LDL R22, [R1+0x1820] ;  /* 0x0018200001167983 */ /* 0x000f220000100800 */
[----:B------:R-:W-:Y:S02]  /*10c70*/  IMAD.MOV.U32 R7, RZ, RZ, R16 ;  /* 0x000000ffff077224 */ /* 0x000fe400078e0010 */
[----:B0-----:R-:W-:Y:S02]  /*10c80*/  IMAD.MOV.U32 R4, RZ, RZ, R10 ;  /* 0x000000ffff047224 */ /* 0x001fe400078e000a */
[----:B------:R-:W-:Y:S02]  /*10c90*/  @!P4 IMAD.MOV R7, RZ, RZ, -R7 ;  /* 0x000000ffff07c224 */ /* 0x000fe400078e0a07 */
[----:B------:R-:W-:Y:S01]  /*10ca0*/  @!P0 IMAD.MOV R4, RZ, RZ, -R4 ;  /* 0x000000ffff048224 */ /* 0x000fe200078e0a04 */
[----:B------:R-:W-:Y:S02]  /*10cb0*/  IABS R21, R28 ;  /* 0x0000001c00157213 */ /* 0x000fe40000000000 */
[----:B------:R0:W-:Y:S01]  /*10cc0*/  STL [R1+0xac], R7 ;  /* 0x0000ac0701007387 */ /* 0x0001e20000100800 */
[----:B------:R-:W-:Y:S01]  /*10cd0*/  @!P5 IMAD.IADD R9, R9, 0x1, -R0 ;  /* 0x000000010909d824 */ /* 0x000fe200078e0a00 */
[----:B------:R-:W-:-:S02]  /*10ce0*/  ISETP.GE.AND P5, PT, R28, RZ, PT ;  /* 0x000000ff1c00720c */ /* 0x000fc40003fa6270 */
[----:B------:R1:W-:Y:S01]  /*10cf0*/  STL [R1+0xa0], R4 ;  /* 0x0000a00401007387 */ /* 0x0003e20000100800 */
[----:B------:R-:W-:Y:S01]  /*10d00*/  IMAD.HI.U32 R2, R13, R8, RZ ;  /* 0x000000080d027227 */ /* 0x000fe200078e00ff */
[----:B------:R-:W-:Y:S02]  /*10d10*/  ISETP.GT.U32.AND P1, PT, R0, R14, PT ;  /* 0x0000000e0000720c */ /* 0x000fe40003f24070 */
[----:B------:R-:W5:Y:S04]  /*10d20*/  LDL.LU R19, [R1+0x4ec] ;  /* 0x0004ec0001137983 */ /* 0x000f680000300800 */
[----:B------:R-:W5:Y:S01]  /*10d30*/  LDL.LU R28, [R1+0x4f0] ;  /* 0x0004f000011c7983 */ /* 0x000f620000300800 */
[----:B------:R-:W-:Y:S01]  /*10d40*/  IMAD.MOV R2, RZ, RZ, -R2 ;  /* 0x000000ffff027224 */ /* 0x000fe200078e0a02 */
[----:B------:R-:W-:-:S03]  /*10d50*/  ISETP.GE.AND P6, PT, R25, RZ, PT ;  /* 0x000000ff1900720c */ /* 0x000fc60003fc6270 */
[----:B------:R-:W-:Y:S02]  /*10d60*/  IMAD R2, R0, R2, R8 ;  /* 0x0000000200027224 */ /* 0x000fe400078e0208 */
[----:B------:R-:W-:-:S03]  /*10d70*/  @!P1 IMAD.IADD R14, R14, 0x1, -R0 ;  /* 0x000000010e0e9824 */ /* 0x000fc600078e0a00 */
[----:B------:R-:W-:Y:S01]  /*10d80*/  ISETP.GT.U32.AND P4, PT, R0, R2, PT ;  /* 0x000000020000720c */ /* 0x000fe20003f84070 */
[----:B0-----:R-:W-:-:S04]  /*10d90*/  IMAD.MOV.U32 R7, RZ, RZ, R14 ;  /* 0x000000ffff077224 */ /* 0x001fc800078e000e */
[----:B------:R-:W-:Y:S01]  /*10da0*/  @!P6 IMAD.MOV R7, RZ, RZ, -R7 ;  /* 0x000000ffff07e224 */ /* 0x000fe200078e0a07 */
[----:B------:R-:W-:-:S04]  /*10db0*/  IABS R15, R3 ;  /* 0x00000003000f7213 */ /* 0x000fc80000000000 */
[----:B------:R0:W-:Y:S03]  /*10dc0*/  STL [R1+0xa4], R7 ;  /* 0x0000a40701007387 */ /* 0x0001e60000100800 */
[----:B------:R-:W-:Y:S01]  /*10dd0*/  @!P4 IMAD.IADD R2, R2, 0x1, -R0 ;  /* 0x000000010202c824 */ /* 0x000fe200078e0a00 */
[----:B------:R-:W-:Y:S02]  /*10de0*/  ISETP.GE.AND P4, PT, R3, RZ, PT ;  /* 0x000000ff0300720c */ /* 0x000fe40003f86270 */
[----:B------:R-:W5:Y:S01]  /*10df0*/  LDL.LU R3, [R1+0x4f4] ;  /* 0x0004f40001037983 */ /* 0x000f620000300800 */
[----:B------:R-:W-:Y:S01]  /*10e00*/  IABS R6, R24 ;  /* 0x0000001800067213 */ /* 0x000fe20000000000 */
[C---:B-1----:R-:W-:Y:S01]  /*10e10*/  IMAD.HI.U32 R4, R13.reuse, R21, RZ ;  /* 0x000000150d047227 */ /* 0x042fe200078e00ff */
[----:B------:R-:W-:Y:S01]  /*10e20*/  ISETP.GT.U32.AND P6, PT, R0, R2, PT ;  /* 0x000000020000720c */ /* 0x000fe20003fc4070 */
[----:B------:R-:W5:Y:S02]  /*10e30*/  LDL.LU R25, [R1+0x4f8] ;  /* 0x0004f80001197983 */ /* 0x000f640000300800 */
[----:B------:R-:W-:-:S04]  /*10e40*/  IMAD.HI.U32 R5, R13, R6, RZ ;  /* 0x000000060d057227 */ /* 0x000fc800078e00ff */
[----:B------:R-:W-:-:S04]  /*10e50*/  IMAD.MOV R5, RZ, RZ, -R5 ;  /* 0x000000ffff057224 */ /* 0x000fc800078e0a05 */
[----:B------:R-:W-:-:S05]  /*10e60*/  IMAD R20, R0, R5, R6 ;  /* 0x0000000500147224 */ /* 0x000fca00078e0206 */
[----:B------:R-:W-:Y:S01]  /*10e70*/  ISETP.GT.U32.AND P1, PT, R0, R20, PT ;  /* 0x000000140000720c */ /* 0x000fe20003f24070 */
[----:B------:R-:W-:-:S12]  /*10e80*/  IMAD.HI.U32 R5, R13, R15, RZ ;  /* 0x0000000f0d057227 */ /* 0x000fd800078e00ff */
[----:B------:R-:W-:-:S05]  /*10e90*/  @!P1 IMAD.IADD R20, R20, 0x1, -R0 ;  /* 0x0000000114149824 */ /* 0x000fca00078e0a00 */
[C---:B------:R-:W-:Y:S01]  /*10ea0*/  ISETP.GT.U32.AND P1, PT, R0.reuse, R20, PT ;  /* 0x000000140000720c */ /* 0x040fe20003f24070 */
[----:B------:R-:W-:Y:S02]  /*10eb0*/  IMAD.MOV R6, RZ, RZ, -R4 ;  /* 0x000000ffff067224 */ /* 0x000fe400078e0a04 */
[----:B------:R-:W-:Y:S02]  /*10ec0*/  IMAD.MOV R4, RZ, RZ, -R5 ;  /* 0x000000ffff047224 */ /* 0x000fe400078e0a05 */
[C---:B------:R-:W-:Y:S02]  /*10ed0*/  IMAD R21, R0.reuse, R6, R21 ;  /* 0x0000000600157224 */ /* 0x040fe400078e0215 */
[----:B------:R-:W-:Y:S02]  /*10ee0*/  IMAD R15, R0, R4, R15 ;  /* 0x00000004000f7224 */ /* 0x000fe400078e020f */
[----:B------:R-:W-:Y:S01]  /*10ef0*/  @!P6 IMAD.IADD R2, R2, 0x1, -R0 ;  /* 0x000000010202e824 */ /* 0x000fe200078e0a00 */
[----:B------:R-:W-:-:S03]  /*10f00*/  ISETP.GT.U32.AND P6, PT, R0, R21, PT ;  /* 0x000000150000720c */ /* 0x000fc60003fc4070 */
[----:B------:R-:W-:Y:S01]  /*10f10*/  @!P1 IMAD.IADD R20, R20, 0x1, -R0 ;  /* 0x0000000114149824 */ /* 0x000fe200078e0a00 */
[----:B------:R-:W-:Y:S01]  /*10f20*/  ISETP.GT.U32.AND P1, PT, R0, R15, PT ;  /* 0x0000000f0000720c */ /* 0x000fe20003f24070 */
[----:B------:R-:W-:-:S08]  /*10f30*/  IMAD.MOV.U32 R14, RZ, RZ, R9 ;  /* 0x000000ffff0e7224 */ /* 0x000fd000078e0009 */
[----:B------:R-:W-:-:S04]  /*10f40*/  @!P6 IMAD.IADD R21, R21, 0x1, -R0 ;  /* 0x000000011515e824 */ /* 0x000fc800078e0a00 */
[----:B------:R-:W-:Y:S02]  /*10f50*/  @!P1 IMAD.IADD R15, R15, 0x1, -R0 ;  /* 0x000000010f0f9824 */ /* 0x000fe400078e0a00 */
[----:B------:R-:W-:Y:S01]  /*10f60*/  @!P2 IMAD.MOV R14, RZ, RZ, -R14 ;  /* 0x000000ffff0ea224 */ /* 0x000fe200078e0a0e */
[----:B------:R-:W-:-:S04]  /*10f70*/  ISETP.GE.AND P0, PT, R24, RZ, PT ;  /* 0x000000ff1800720c */ /* 0x000fc80003f06270 */
[----:B------:R1:W-:Y:S04]  /*10f80*/  STL [R1+0x98], R14 ;  /* 0x0000980e01007387 */ /* 0x0003e80000100800 */
[----:B------:R-:W5:Y:S01]  /*10f90*/  LDL.LU R24, [R1+0x4fc] ;  /* 0x0004fc0001187983 */ /* 0x000f620000300800 */
[----:B------:R-:W-:Y:S01]  /*10fa0*/  @!P3 IMAD.MOV R2, RZ, RZ, -R2 ;  /* 0x000000ffff02b224 */ /* 0x000fe200078e0a02 */
[----:B------:R-:W-:-:S04]  /*10fb0*/  ISETP.GT.U32.AND P2, PT, R0, R21, PT ;  /* 0x000000150000720c */ /* 0x000fc80003f44070 */
[----:B------:R1:W-:Y:S01]  /*10fc0*/  STL [R1+0x90], R2 ;  /* 0x0000900201007387 */ /* 0x0003e20000100800 */
[----:B------:R-:W-:-:S08]  /*10fd0*/  @!P0 IMAD.MOV R20, RZ, RZ, -R20 ;  /* 0x000000ffff148224 */ /* 0x000fd000078e0a14 */
[----:B------:R-:W-:-:S04]  /*10fe0*/  @!P2 IMAD.IADD R21, R21, 0x1, -R0 ;  /* 0x000000011515a824 */ /* 0x000fc800078e0a00 */
[----:B------:R-:W-:Y:S01]  /*10ff0*/  @!P5 IMAD.MOV R21, RZ, RZ, -R21 ;  /* 0x000000ffff15d224 */ /* 0x000fe200078e0a15 */
[----:B--2---:R-:W-:-:S05]  /*11000*/  IABS R8, R29 ;  /* 0x0000001d00087213 */ /* 0x004fca0000000000 */
[----:B------:R-:W-:-:S04]  /*11010*/  IMAD.HI.U32 R4, R13, R8, RZ ;  /* 0x000000080d047227 */ /* 0x000fc800078e00ff */
[----:B------:R-:W-:-:S04]  /*11020*/  IMAD.MOV R4, RZ, RZ, -R4 ;  /* 0x000000ffff047224 */ /* 0x000fc800078e0a04 */
[----:B------:R-:W-:-:S05]  /*11030*/  IMAD R8, R0, R4, R8 ;  /* 0x0000000400087224 */ /* 0x000fca00078e0208 */
[----:B------:R-:W-:Y:S02]  /*11040*/  ISETP.GT.U32.AND P6, PT, R0, R8, PT ;  /* 0x000000080000720c */ /* 0x000fe40003fc4070 */
[----:B---3--:R-:W-:-:S05]  /*11050*/  IABS R17, R27 ;  /* 0x0000001b00117213 */ /* 0x008fca0000000000 */
[----:B------:R-:W-:-:S04]  /*11060*/  IMAD.HI.U32 R12, R13, R17, RZ ;  /* 0x000000110d0c7227 */ /* 0x000fc800078e00ff */
[----:B------:R-:W-:-:S04]  /*11070*/  IMAD.MOV R12, RZ, RZ, -R12 ;  /* 0x000000ffff0c7224 */ /* 0x000fc800078e0a0c */
[----:B------:R-:W-:-:S05]  /*11080*/  IMAD R17, R0, R12, R17 ;  /* 0x0000000c00117224 */ /* 0x000fca00078e0211 */
[----:B------:R-:W-:Y:S01]  /*11090*/  ISETP.GT.U32.AND P1, PT, R0, R17, PT ;  /* 0x000000110000720c */ /* 0x000fe20003f24070 */
[----:B------:R-:W-:Y:S01]  /*110a0*/  @!P6 IMAD.IADD R8, R8, 0x1, -R0 ;  /* 0x000000010808e824 */ /* 0x000fe200078e0a00 */
[----:B------:R-:W-:-:S11]  /*110b0*/  ISETP.GT.U32.AND P6, PT, R0, R15, PT ;  /* 0x0000000f0000720c */ /* 0x000fd60003fc4070 */
[----:B------:R-:W-:Y:S01]  /*110c0*/  @!P1 IMAD.IADD R17, R17, 0x1, -R0 ;  /* 0x0000000111119824 */ /* 0x000fe200078e0a00 */
[----:B----4-:R-:W-:-:S04]  /*110d0*/  IABS R6, R22 ;  /* 0x0000001600067213 */ /* 0x010fc80000000000 */
[----:B------:R-:W-:Y:S01]  /*110e0*/  ISETP.GT.U32.AND P3, PT, R0, R17, PT ;  /* 0x000000110000720c */ /* 0x000fe20003f64070 */
[----:B------:R-:W-:Y:S01]  /*110f0*/  IMAD.HI.U32 R10, R13, R6, RZ ;  /* 0x000000060d0a7227 */ /* 0x000fe200078e00ff */
[----:B-----5:R-:W-:-:S03]  /*11100*/  IABS R5, R23 ;  /* 0x0000001700057213 */ /* 0x020fc60000000000 */
[----:B------:R-:W-:Y:S01]  /*11110*/  IMAD.MOV R10, RZ, RZ, -R10 ;  /* 0x000000ffff0a7224 */ /* 0x000fe200078e0a0a */
[----:B0-----:R-:W-:-:S03]  /*11120*/  IABS R7, R26 ;  /* 0x0000001a00077213 */ /* 0x001fc60000000000 */
[C---:B------:R-:W-:Y:S01]  /*11130*/  IMAD R6, R0.reuse, R10, R6 ;  /* 0x0000000a00067224 */ /* 0x040fe200078e0206 */
[----:B------:R-:W-:Y:S01]  /*11140*/  ISETP.GT.U32.AND P1, PT, R0, R8, PT ;  /* 0x000000080000720c */ /* 0x000fe20003f24070 */
[----:B------:R-:W-:-:S04]  /*11150*/  IMAD.HI.U32 R4, R13, R5, RZ ;  /* 0x000000050d047227 */ /* 0x000fc800078e00ff */
[----:B------:R-:W-:Y:S01]  /*11160*/  @!P6 IMAD.IADD R15, R15, 0x1, -R0 ;  /* 0x000000010f0fe824 */ /* 0x000fe200078e0a00 */
[----:B------:R-:W-:Y:S02]  /*11170*/  ISETP.GT.U32.AND P6, PT, R0, R6, PT ;  /* 0x000000060000720c */ /* 0x000fe40003fc4070 */
[----:B------:R-:W-:Y:S01]  /*11180*/  IABS R9, R28 ;  /* 0x0000001c00097213 */ /* 0x000fe20000000000 */
[----:B------:R-:W-:-:S04]  /*11190*/  IMAD.HI.U32 R11, R13, R7, RZ ;  /* 0x000000070d0b7227 */ /* 0x000fc800078e00ff */
[----:B------:R-:W-:Y:S02]  /*111a0*/  IMAD.MOV R4, RZ, RZ, -R4 ;  /* 0x000000ffff047224 */ /* 0x000fe400078e0a04 */
[----:B------:R-:W-:Y:S01]  /*111b0*/  @!P3 IMAD.IADD R17, R17, 0x1, -R0 ;  /* 0x000000011111b824 */ /* 0x000fe200078e0a00 */
[----:B------:R-:W-:Y:S01]  /*111c0*/  ISETP.GE.AND P3, PT, R29, RZ, PT ;  /* 0x000000ff1d00720c */ /* 0x000fe20003f66270 */
[----:B-1----:R-:W-:-:S04]  /*111d0*/  IMAD.HI.U32 R14, R13, R9, RZ ;  /* 0x000000090d0e7227 */ /* 0x002fc800078e00ff */
[----:B------:R-:W-:Y:S02]  /*111e0*/  IMAD.MOV R11, RZ, RZ, -R11 ;  /* 0x000000ffff0b7224 */ /* 0x000fe400078e0a0b */
[C---:B------:R-:W-:Y:S01]  /*111f0*/  IMAD R5, R0.reuse, R4, R5 ;  /* 0x0000000400057224 */ /* 0x040fe200078e0205 */
[----:B------:R-:W-:Y:S01]  /*11200*/  IABS R4, R19 ;  /* 0x0000001300047213 */ /* 0x000fe20000000000 */
[----:B------:R-:W-:Y:S02]  /*11210*/  IMAD.MOV R14, RZ, RZ, -R14 ;  /* 0x000000ffff0e7224 */ /* 0x000fe400078e0a0e */
[----:B------:R-:W-:Y:S02]  /*11220*/  IMAD R7, R0, R11, R7 ;  /* 0x0000000b00077224 */ /* 0x000fe400078e0207 */
[----:B------:R-:W-:Y:S01]  /*11230*/  @!P1 IMAD.IADD R8, R8, 0x1, -R0 ;  /* 0x0000000108089824 */ /* 0x000fe200078e0a00 */
[----:B------:R-:W-:Y:S01]  /*11240*/  ISETP.GT.U32.AND P1, PT, R0, R5, PT ;  /* 0x000000050000720c */ /* 0x000fe20003f24070 */
[----:B------:R-:W-:-:S02]  /*11250*/  IMAD.MOV.U32 R2, RZ, RZ, R4 ;  /* 0x000000ffff027224 */ /* 0x000fc400078e0004 */
[----:B------:R-:W-:Y:S01]  /*11260*/  @!P6 IMAD.IADD R6, R6, 0x1, -R0 ;  /* 0x000000010606e824 */ /* 0x000fe200078e0a00 */
[----:B------:R-:W-:Y:S01]  /*11270*/  ISETP.GE.AND P6, PT, R27, RZ, PT ;  /* 0x000000ff1b00720c */ /* 0x000fe20003fc6270 */
[C---:B------:R-:W-:Y:S01]  /*11280*/  IMAD R9, R0.reuse, R14, R9 ;  /* 0x0000000e00097224 */ /* 0x040fe200078e0209 */
[C---:B------:R-:W-:Y:S01]  /*11290*/  ISETP.GT.U32.AND P2, PT, R0.reuse, R7, PT ;  /* 0x000000070000720c */ /* 0x040fe20003f44070 */
[----:B------:R-:W-:Y:S01]  /*112a0*/  IMAD.HI.U32 R11, R13, R2, RZ ;  /* 0x000000020d0b7227 */ /* 0x000fe200078e00ff */
[----:B------:R-:W2:Y:S03]  /*112b0*/  LDL.LU R27, [R1+0x500] ;  /* 0x00050000011b7983 */ /* 0x000ea60000300800 */
[----:B------:R-:W-:Y:S01]  /*112c0*/  @!P3 IMAD.MOV R8, RZ, RZ, -R8 ;  /* 0x000000ffff08b224 */ /* 0x000fe200078e0a08 */
[----:B------:R-:W-:Y:S01]  /*112d0*/  ISETP.GT.U32.AND P3, PT, R0, R9, PT ;  /* 0x000000090000720c */ /* 0x000fe20003f64070 */
[----:B------:R-:W-:-:S02]  /*112e0*/  IMAD.MOV R11, RZ, RZ, -R11 ;  /* 0x000000ffff0b7224 */ /* 0x000fc400078e0a0b */
[----:B------:R-:W-:Y:S01]  /*112f0*/  @!P1 IMAD.IADD R5, R5, 0x1, -R0 ;  /* 0x0000000105059824 */ /* 0x000fe200078e0a00 */
[----:B------:R-:W-:Y:S01]  /*11300*/  ISETP.GE.AND P1, PT, R26, RZ, PT ;  /* 0x000000ff1a00720c */ /* 0x000fe20003f26270 */
[C---:B------:R-:W-:Y:S01]  /*11310*/  IMAD R2, R0.reuse, R11, R2 ;  /* 0x0000000b00027224 */ /* 0x040fe200078e0202 */
[----:B------:R-:W3:Y:S01]  /*11320*/  LDL.LU R26, [R1+0x504] ;  /* 0x00050400011a7983 */ /* 0x000ee20000300800 */
[----:B------:R-:W-:Y:S01]  /*11330*/  @!P4 IMAD.MOV R15, RZ, RZ, -R15 ;  /* 0x000000ffff0fc224 */ /* 0x000fe200078e0a0f */
[----:B------:R-:W-:Y:S01]  /*11340*/  IABS R10, R3 ;  /* 0x00000003000a7213 */ /* 0x000fe20000000000 */
[----:B------:R-:W-:Y:S01]  /*11350*/  @!P6 IMAD.MOV R17, RZ, RZ, -R17 ;  /* 0x000000ffff11e224 */ /* 0x000fe200078e0a11 */
[----:B------:R-:W-:Y:S01]  /*11360*/  STL [R1+0x4a40], R20 ;  /* 0x004a401401007387 */ /* 0x000fe20000100800 */
[--C-:B------:R-:W-:Y:S01]  /*11370*/  @!P2 IMAD.IADD R7, R7, 0x1, -R0.reuse ;  /* 0x000000010707a824 */ /* 0x100fe200078e0a00 */
[----:B------:R-:W-:Y:S02]  /*11380*/  ISETP.GT.U32.AND P2, PT, R0, R2, PT ;  /* 0x000000020000720c */ /* 0x000fe40003f44070 */
[----:B------:R-:W-:Y:S01]  /*11390*/  STL [R1+0x4a44], R21 ;  /* 0x004a441501007387 */ /* 0x000fe20000100800 */
[----:B------:R-:W-:Y:S01]  /*113a0*/  @!P3 IMAD.IADD R9, R9, 0x1, -R0 ;  /* 0x000000010909b824 */ /* 0x000fe200078e0a00 */
[----:B------:R-:W-:-:S02]  /*113b0*/  ISETP.GE.AND P3, PT, R28, RZ, PT ;  /* 0x000000ff1c00720c */ /* 0x000fc40003f66270 */
[----:B------:R-:W-:Y:S01]  /*113c0*/  STL [R1+0x4a48], R15 ;  /* 0x004a480f01007387 */ /* 0x000fe20000100800 */
[----:B------:R-:W-:-:S03]  /*113d0*/  IMAD.HI.U32 R12, R13, R10, RZ ;  /* 0x0000000a0d0c7227 */ /* 0x000fc600078e00ff */
[----:B------:R0:W-:Y:S04]  /*113e0*/  STL [R1+0x4a4c], R8 ;  /* 0x004a4c0801007387 */ /* 0x0001e80000100800 */
[----:B------:R-:W-:Y:S04]  /*113f0*/  STL [R1+0x4a50], R17 ;  /* 0x004a501101007387 */ /* 0x000fe80000100800 */
[----:B------:R-:W4:Y:S01]  /*11400*/  LDL.LU R28, [R1+0x510] ;  /* 0x00051000011c7983 */ /* 0x000f220000300800 */
[----:B------:R-:W-:Y:S01]  /*11410*/  IMAD.MOV R12, RZ, RZ, -R12 ;  /* 0x000000ffff0c7224 */ /* 0x000fe200078e0a0c */
[----:B------:R-:W-:Y:S01]  /*11420*/  ISETP.GT.U32.AND P4, PT, R0, R5, PT ;  /* 0x000000050000720c */ /* 0x000fe20003f84070 */
[----:B------:R-:W-:-:S02]  /*11430*/  @!P2 IMAD.IADD R2, R2, 0x1, -R0 ;  /* 0x000000010202a824 */ /* 0x000fc400078e0a00 */
[C---:B------:R-:W-:Y:S01]  /*11440*/  IMAD R10, R0.reuse, R12, R10 ;  /* 0x0000000c000a7224 */ /* 0x040fe200078e020a */
[C---:B------:R-:W-:Y:S02]  /*11450*/  ISETP.GT.U32.AND P0, PT, R0.reuse, R7, PT ;  /* 0x000000070000720c */ /* 0x040fe40003f04070 */
[C---:B------:R-:W-:Y:S02]  /*11460*/  ISETP.GT.U32.AND P2, PT, R0.reuse, R6, PT ;  /* 0x000000060000720c */ /* 0x040fe40003f44070 */
[C---:B------:R-:W-:Y:S02]  /*11470*/  ISETP.GT.U32.AND P6, PT, R0.reuse, R10, PT ;  /* 0x0000000a0000720c */ /* 0x040fe40003fc4070 */
[----:B------:R-:W-:-:S03]  /*11480*/  ISETP.GT.U32.AND P5, PT, R0, R2, PT ;  /* 0x000000020000720c */ /* 0x000fc60003fa4070 */
[----:B------:R-:W-:Y:S01]  /*11490*/  @!P4 IMAD.IADD R5, R5, 0x1, -R0 ;  /* 0x000000010505c824 */ /* 0x000fe200078e0a00 */
[----:B------:R-:W-:-:S03]  /*114a0*/  ISETP.GE.AND P4, PT, R22, RZ, PT ;  /* 0x000000ff1600720c */ /* 0x000fc60003f86270 */
[--C-:B------:R-:W-:Y:S02]  /*114b0*/  @!P0 IMAD.IADD R7, R7, 0x1, -R0.reuse ;  /* 0x0000000107078824 */ /* 0x100fe400078e0a00 */
[--C-:B------:R-:W-:Y:S02]  /*114c0*/  @!P2 IMAD.IADD R6, R6, 0x1, -R0.reuse ;  /* 0x000000010606a824 */ /* 0x100fe400078e0a00 */
[--C-:B------:R-:W-:Y:S01]  /*114d0*/  @!P6 IMAD.IADD R10, R10, 0x1, -R0.reuse ;  /* 0x000000010a0ae824 */ /* 0x100fe200078e0a00 */
[----:B------:R-:W-:Y:S01]  /*114e0*/  ISETP.GE.AND P6, PT, R3, RZ, PT ;  /* 0x000000ff0300720c */ /* 0x000fe20003fc6270 */
[----:B0-----:R-:W-:Y:S01]  /*114f0*/  IMAD.MOV.U32 R8, RZ, RZ, R7 ;  /* 0x000000ffff087224 */ /* 0x001fe200078e0007 */
[----:B------:R-:W-:Y:S01]  /*11500*/  ISETP.GE.AND P0, PT, R23, RZ, PT ;  /* 0x000000ff1700720c */ /* 0x000fe20003f06270 */
[----:B------:R-:W-:Y:S01]  /*11510*/  @!P5 IMAD.IADD R2, R2, 0x1, -R0 ;  /* 0x000000010202d824 */ /* 0x000fe200078e0a00 */
[----:B------:R-:W-:Y:S01]  /*11520*/  ISETP.GE.AND P5, PT, R19, RZ, PT ;  /* 0x000000ff1300720c */ /* 0x000fe20003fa6270 */
[----:B------:R-:W-:-:S02]  /*11530*/  IMAD.MOV.U32 R3, RZ, RZ, R6 ;  /* 0x000000ffff037224 */ /* 0x000fc400078e0006 */
[----:B------:R-:W-:Y:S02]  /*11540*/  @!P1 IMAD.MOV R8, RZ, RZ, -R8 ;  /* 0x000000ffff089224 */ /* 0x000fe400078e0a08 */
[----:B------:R-:W-:Y:S02]  /*11550*/  @!P4 IMAD.MOV R3, RZ, RZ, -R3 ;  /* 0x000000ffff03c224 */ /* 0x000fe400078e0a03 */
[----:B------:R-:W-:Y:S01]  /*11560*/  IMAD.MOV.U32 R6, RZ, RZ, R5 ;  /* 0x000000ffff067224 */ /* 0x000fe200078e0005 */
[----:B------:R-:W-:Y:S04]  /*11570*/  STL [R1+0x54], R8 ;  /* 0x0000540801007387 */ /* 0x000fe80000100800 */
[----:B------:R0:W-:Y:S01]  /*11580*/  STL [R1+0x5c], R3 ;  /* 0x00005c0301007387 */ /* 0x0001e20000100800 */
[----:B------:R-:W-:-:S02]  /*11590*/  @!P0 IMAD.MOV R6, RZ, RZ, -R6 ;  /* 0x000000ffff068224 */ /* 0x000fc400078e0a06 */
[----:B0-----:R-:W-:-:S04]  /*115a0*/  IMAD.MOV.U32 R3, RZ, RZ, R2 ;  /* 0x000000ffff037224 */ /* 0x001fc800078e0002 */
[----:B------:R-:W-:Y:S01]  /*115b0*/  @!P5 IMAD.MOV R3, RZ, RZ, -R3 ;  /* 0x000000ffff03d224 */ /* 0x000fe200078e0a03 */
[----:B------:R-:W-:Y:S04]  /*115c0*/  STL [R1+0x74], R6 ;  /* 0x0000740601007387 */ /* 0x000fe80000100800 */
[----:B------:R0:W-:Y:S04]  /*115d0*/  STL [R1+0x7c], R3 ;  /* 0x00007c0301007387 */ /* 0x0001e80000100800 */
[----:B0-----:R-:W5:Y:S01]  /*115e0*/  LDL.LU R3, [R1+0x518] ;  /* 0x0005180001037983 */ /* 0x001f620000300800 */
[----:B------:R-:W-:-:S02]  /*115f0*/  IABS R4, R25 ;  /* 0x0000001900047213 */ /* 0x000fc40000000000 */
[----:B------:R-:W-:-:S03]  /*11600*/  ISETP.GT.U32.AND P1, PT, R0, R9, PT ;  /* 0x000000090000720c */ /* 0x000fc60003f24070 */
[----:B------:R-:W-:-:S04]  /*11610*/  IMAD.HI.U32 R11, R13, R4, RZ ;  /* 0x000000040d0b7227 */ /* 0x000fc800078e00ff */
[----:B------:R-:W-:-:S04]  /*11620*/  IMAD.MOV R11, RZ, RZ, -R11 ;  /* 0x000000ffff0b7224 */ /* 0x000fc800078e0a0b */
[----:B------:R-:W-:Y:S01]  /*11630*/  IMAD R4, R0, R11, R4 ;  /* 0x0000000b00047224 */ /* 0x000fe200078e0204 */
[----:B------:R-:W-:Y:S01]  /*11640*/  IABS R11, R24 ;  /* 0x00000018000b7213 */ /* 0x000fe20000000000 */
[----:B------:R-:W-:Y:S01]  /*11650*/  @!P1 IMAD.IADD R9, R9, 0x1, -R0 ;  /* 0x0000000109099824 */ /* 0x000fe200078e0a00 */
[----:B------:R-:W-:Y:S02]  /*11660*/  ISETP.GE.AND P1, PT, R24, RZ, PT ;  /* 0x000000ff1800720c */ /* 0x000fe40003f26270 */
[----:B------:R-:W5:Y:S01]  /*11670*/  LDL.LU R24, [R1+0x508] ;  /* 0x0005080001187983 */ /* 0x000f620000300800 */
[----:B------:R-:W-:-:S04]  /*11680*/  IMAD.HI.U32 R12, R13, R11, RZ ;  /* 0x0000000b0d0c7227 */ /* 0x000fc800078e00ff */
[----:B------:R-:W-:Y:S01]  /*11690*/  IMAD.MOV R12, RZ, RZ, -R12 ;  /* 0x000000ffff0c7224 */ /* 0x000fe200078e0a0c */
[----:B------:R-:W-:-:S03]  /*116a0*/  ISETP.GT.U32.AND P4, PT, R0, R10, PT ;  /* 0x0000000a0000720c */ /* 0x000fc60003f84070 */
[C---:B------:R-:W-:Y:S01]  /*116b0*/  IMAD R7, R0.reuse, R12, R11 ;  /* 0x0000000c00077224 */ /* 0x040fe200078e020b */
[----:B------:R-:W-:-:S04]  /*116c0*/  ISETP.GT.U32.AND P2, PT, R0, R4, PT ;  /* 0x000000040000720c */ /* 0x000fc80003f44070 */
[----:B------:R-:W-:Y:S01]  /*116d0*/  ISETP.GT.U32.AND P5, PT, R0, R7, PT ;  /* 0x000000070000720c */ /* 0x000fe20003fa4070 */
[----:B------:R-:W-:-:S04]  /*116e0*/  IMAD.MOV.U32 R8, RZ, RZ, R9 ;  /* 0x000000ffff087224 */ /* 0x000fc800078e0009 */
[----:B------:R-:W-:Y:S02]  /*116f0*/  @!P3 IMAD.MOV R8, RZ, RZ, -R8 ;  /* 0x000000ffff08b224 */ /* 0x000fe400078e0a08 */
[--C-:B------:R-:W-:Y:S02]  /*11700*/  @!P4 IMAD.IADD R10, R10, 0x1, -R0.reuse ;  /* 0x000000010a0ac824 */ /* 0x100fe400078e0a00 */
[----:B------:R-:W-:-:S04]  /*11710*/  @!P2 IMAD.IADD R4, R4, 0x1, -R0 ;  /* 0x000000010404a824 */ /* 0x000fc800078e0a00 */
[----:B------:R-:W-:Y:S01]  /*11720*/  @!P5 IMAD.IADD R7, R7, 0x1, -R0 ;  /* 0x000000010707d824 */ /* 0x000fe200078e0a00 */
[----:B------:R-:W-:Y:S02]  /*11730*/  ISETP.GT.U32.AND P2, PT, R0, R4, PT ;  /* 0x000000040000720c */ /* 0x000fe40003f44070 */
[----:B------:R-:W-:-:S11]  /*11740*/  ISETP.GE.AND P0, PT, R25, RZ, PT ;  /* 0x000000ff1900720c */ /* 0x000fd60003f06270 */
[----:B------:R-:W-:-:S04]  /*11750*/  @!P2 IMAD.IADD R4, R4, 0x1, -R0 ;  /* 0x000000010404a824 */ /* 0x000fc800078e0a00 */
[----:B------:R-:W-:Y:S01]  /*11760*/  @!P0 IMAD.MOV R4, RZ, RZ, -R4 ;  /* 0x000000ffff048224 */ /* 0x000fe200078e0a04 */
[----:B------:R-:W-:-:S13]  /*11770*/  ISETP.GT.U32.AND P3, PT, R0, R7, PT ;  /* 0x000000070000720c */ /* 0x000fda0003f64070 */
[----:B------:R-:W-:Y:S01]  /*11780*/  @!P3 IMAD.IADD R7, R7, 0x1, -R0 ;  /* 0x000000010707b824 */ /* 0x000fe200078e0a00 */
[----:B--2---:R-:W-:Y:S02]  /*11790*/  IABS R5, R27 ;  /* 0x0000001b00057213 */ /* 0x004fe40000000000 */
[----:B------:R-:W-:Y:S02]  /*117a0*/  ISETP.GE.AND P4, PT, R27, RZ, PT ;  /* 0x000000ff1b00720c */ /* 0x000fe40003f86270 */
[----:B------:R-:W2:Y:S04]  /*117b0*/  LDL.LU R27, [R1+0x50c] ;  /* 0x00050c00011b7983 */ /* 0x000ea80000300800 */
[----:B------:R0:W-:Y:S02]  /*117c0*/  STL [R1+0x78], R8 ;  /* 0x0000780801007387 */ /* 0x0001e40000100800 */
[----:B0-----:R-:W-:Y:S01]  /*117d0*/  IMAD.MOV.U32 R8, RZ, RZ, R10 ;  /* 0x000000ffff087224 */ /* 0x001fe200078e000a */
[----:B----4-:R-:W-:-:S02]  /*117e0*/  IABS R6, R28 ;  /* 0x0000001c00067213 */ /* 0x010fc40000000000 */
[----:B------:R-:W-:Y:S02]  /*117f0*/  ISETP.GE.AND P5, PT, R28, RZ, PT ;  /* 0x000000ff1c00720c */ /* 0x000fe40003fa6270 */
[----:B------:R-:W4:Y:S01]  /*11800*/  LDL.LU R28, [R1+0x514] ;  /* 0x00051400011c7983 */ /* 0x000f220000300800 */
[----:B------:R-:W-:Y:S01]  /*11810*/  @!P6 IMAD.MOV R8, RZ, RZ, -R8 ;  /* 0x000000ffff08e224 */ /* 0x000fe200078e0a08 */
[----:B---3--:R-:W-:Y:S02]  /*11820*/  IABS R2, R26 ;  /* 0x0000001a00027213 */ /* 0x008fe40000000000 */
[----:B------:R-:W-:Y:S02]  /*11830*/  ISETP.GE.AND P2, PT, R26, RZ, PT ;  /* 0x000000ff1a00720c */ /* 0x000fe40003f46270 */
[----:B------:R-:W-:Y:S04]  /*11840*/  STL [R1+0x6c], R8 ;  /* 0x00006c0801007387 */ /* 0x000fe80000100800 */
[----:B------:R0:W-:Y:S04]  /*11850*/  STL [R1+0x70], R4 ;  /* 0x0000700401007387 */ /* 0x0001e80000100800 */
[----:B------:R-:W3:Y:S01]  /*11860*/  LDL.LU R26, [R1+0x51c] ;  /* 0x00051c00011a7983 */ /* 0x000ee20000300800 */
[----:B-----5:R-:W-:-:S02]  /*11870*/  ISETP.GE.AND P0, PT, R3, RZ, PT ;  /* 0x000000ff0300720c */ /* 0x020fc40003f06270 */
[----:B0-----:R-:W-:Y:S01]  /*11880*/  IABS R4, R3 ;  /* 0x0000000300047213 */ /* 0x001fe20000000000 */
[----:B------:R-:W-:-:S04]  /*11890*/  IMAD.MOV.U32 R3, RZ, RZ, R7 ;  /* 0x000000ffff037224 */ /* 0x000fc800078e0007 */
[----:B------:R-:W-:-:S05]  /*118a0*/  @!P1 IMAD.MOV R3, RZ, RZ, -R3 ;  /* 0x000000ffff039224 */ /* 0x000fca00078e0a03 */
[----:B------:R0:W-:Y:S04]  /*118b0*/  STL [R1+0x68], R3 ;  /* 0x0000680301007387 */ /* 0x0001e80000100800 */
[----:B0-----:R-:W5:Y:S01]  /*118c0*/  LDL.LU R3, [R1+0x520] ;  /* 0x0005200001037983 */ /* 0x001f620000300800 */
[----:B------:R-:W-:-:S03]  /*118d0*/  IMAD.HI.U32 R11, R13, R5, RZ ;  /* 0x000000050d0b7227 */ /* 0x000fc600078e00ff */
[----:B------:R-:W5:Y:S01]  /*118e0*/  LDL.LU R29, [R1+0x524] ;  /* 0x00052400011d7983 */ /* 0x000f620000300800 */
[----:B------:R-:W-:-:S03]  /*118f0*/  IMAD.HI.U32 R9, R13, R2, RZ ;  /* 0x000000020d097227 */ /* 0x000fc600078e00ff */
[----:B------:R-:W5:Y:S01]  /*11900*/  LDL.LU R25, [R1+0x528] ;  /* 0x0005280001197983 */ /* 0x000f620000300800 */
[----:B------:R-:W-:Y:S02]  /*11910*/  IMAD.MOV R11, RZ, RZ, -R11 ;  /* 0x000000ffff0b7224 */ /* 0x000fe400078e0a0b */
[----:B------:R-:W-:Y:S01]  /*11920*/  IMAD.MOV R9, RZ, RZ, -R9 ;  /* 0x000000ffff097224 */ /* 0x000fe200078e0a09 */
[----:B------:R-:W5:Y:S01]  /*11930*/  LDL.LU R23, [R1+0x52c] ;  /* 0x00052c0001177983 */ /* 0x000f620000300800 */
[C---:B------:R-:W-:Y:S02]  /*11940*/  IMAD R5, R0.reuse, R11, R5 ;  /* 0x0000000b00057224 */ /* 0x040fe400078e0205 */
[----:B------:R-:W-:-:S03]  /*11950*/  IMAD R2, R0, R9, R2 ;  /* 0x0000000900027224 */ /* 0x000fc600078e0202 */
[C---:B------:R-:W-:Y:S02]  /*11960*/  ISETP.GT.U32.AND P6, PT, R0.reuse, R5, PT ;  /* 0x000000050000720c */ /* 0x040fe40003fc4070 */
[----:B------:R-:W-:Y:S01]  /*11970*/  ISETP.GT.U32.AND P3, PT, R0, R2, PT ;  /* 0x000000020000720c */ /* 0x000fe20003f64070 */
[----:B------:R-:W-:-:S10]  /*11980*/  IMAD.HI.U32 R11, R13, R4, RZ ;  /* 0x000000040d0b7227 */ /* 0x000fd400078e00ff */
[--C-:B------:R-:W-:Y:S02]  /*11990*/  @!P6 IMAD.IADD R5, R5, 0x1, -R0.reuse ;  /* 0x000000010505e824 */ /* 0x100fe400078e0a00 */
[----:B------:R-:W-:-:S03]  /*119a0*/  @!P3 IMAD.IADD R2, R2, 0x1, -R0 ;  /* 0x000000010202b824 */ /* 0x000fc600078e0a00 */
[C---:B------:R-:W-:Y:S02]  /*119b0*/  ISETP.GT.U32.AND P6, PT, R0.reuse, R5, PT ;  /* 0x000000050000720c */ /* 0x040fe40003fc4070 */
[----:B------:R-:W-:Y:S01]  /*119c0*/  ISETP.GT.U32.AND P3, PT, R0, R2, PT ;  /* 0x000000020000720c */ /* 0x000fe20003f64070 */
[----:B------:R-:W-:-:S04]  /*119d0*/  IMAD.MOV R11, RZ, RZ, -R11 ;  /* 0x000000ffff0b7224 */ /* 0x000fc800078e0a0b */
[----:B------:R-:W-:-:S06]  /*119e0*/  IMAD R4, R0, R11, R4 ;  /* 0x0000000b00047224 */ /* 0x000fcc00078e0204 */
[--C-:B------:R-:W-:Y:S01]  /*119f0*/  @!P6 IMAD.IADD R5, R5, 0x1, -R0.reuse ;  /* 0x000000010505e824 */ /* 0x100fe200078e0a00 */
[----:B------:R-:W-:Y:S01]  /*11a00*/  ISETP.GT.U32.AND P6, PT, R0, R4, PT ;  /* 0x000000040000720c */ /* 0x000fe20003fc4070 */
[----:B------:R-:W-:Y:S02]  /*11a10*/  @!P3 IMAD.IADD R2, R2, 0x1, -R0 ;  /* 0x000000010202b824 */ /* 0x000fe400078e0a00 */
[----:B------:R-:W-:Y:S02]  /*11a20*/  IMAD.MOV.U32 R15, RZ, RZ, R5 ;  /* 0x000000ffff0f7224 */ /* 0x000fe400078e0005 */
[----:B------:R-:W-:Y:S02]  /*11a30*/  IMAD.MOV.U32 R8, RZ, RZ, R2 ;  /* 0x000000ffff087224 */ /* 0x000fe400078e0002 */
[----:B------:R-:W-:Y:S02]  /*11a40*/  @!P4 IMAD.MOV R15, RZ, RZ, -R15 ;  /* 0x000000ffff0fc224 */ /* 0x000fe400078e0a0f */
[----:B------:R-:W-:-:S02]  /*11a50*/  @!P2 IMAD.MOV R8, RZ, RZ, -R8 ;  /* 0x000000ffff08a224 */ /* 0x000fc400078e0a08 */
[----:B------:R-:W-:Y:S01]  /*11a60*/  IMAD.HI.U32 R9, R13, R6, RZ ;  /* 0x000000060d097227 */ /* 0x000fe200078e00ff */
[----:B------:R-:W-:Y:S01]  /*11a70*/  STL [R1+0x40], R15 ;  /* 0x0000400f01007387 */ /* 0x000fe20000100800 */
[----:B------:R-:W-:Y:S02]  /*11a80*/  IABS R12, R24 ;  /* 0x00000018000c7213 */ /* 0x000fe40000000000 */
[----:B------:R-:W-:Y:S01]  /*11a90*/  @!P6 IMAD.IADD R4, R4, 0x1, -R0 ;  /* 0x000000010404e824 */ /* 0x000fe200078e0a00 */
[----:B------:R-:W-:Y:S01]  /*11aa0*/  ISETP.GE.AND P6, PT, R24, RZ, PT ;  /* 0x000000ff1800720c */ /* 0x000fe20003fc6270 */
[----:B------:R-:W-:Y:S01]  /*11ab0*/  STL [R1+0x44], R8 ;  /* 0x0000440801007387 */ /* 0x000fe20000100800 */
[----:B------:R-:W-:-:S03]  /*11ac0*/  IMAD.MOV R9, RZ, RZ, -R9 ;  /* 0x000000ffff097224 */ /* 0x000fc600078e0a09 */
[----:B------:R-:W5:Y:S01]  /*11ad0*/  LDL.LU R24, [R1+0x530] ;  /* 0x0005300001187983 */ /* 0x000f620000300800 */
[----:B------:R-:W-:-:S05]  /*11ae0*/  IMAD R6, R0, R9, R6 ;  /* 0x0000000900067224 */ /* 0x000fca00078e0206 */
[----:B------:R-:W-:-:S13]  /*11af0*/  ISETP.GT.U32.AND P1, PT, R0, R6, PT ;  /* 0x000000060000720c */ /* 0x000fda0003f24070 */
[----:B------:R-:W-:-:S05]  /*11b00*/  @!P1 IMAD.IADD R6, R6, 0x1, -R0 ;  /* 0x0000000106069824 */ /* 0x000fca00078e0a00 */
[C---:B------:R-:W-:Y:S02]  /*11b10*/  ISETP.GT.U32.AND P1, PT, R0.reuse, R6, PT ;  /* 0x000000060000720c */ /* 0x040fe40003f24070 */
[----:B------:R-:W-:Y:S01]  /*11b20*/  ISETP.GT.U32.AND P2, PT, R0, R4, PT ;  /* 0x000000040000720c */ /* 0x000fe20003f44070 */
[----:B------:R-:W-:-:S10]  /*11b30*/  IMAD.HI.U32 R9, R13, R12, RZ ;  /* 0x0000000c0d097227 */ /* 0x000fd400078e00ff */
[----:B------:R-:W-:-:S04]  /*11b40*/  @!P1 IMAD.IADD R6, R6, 0x1, -R0 ;  /* 0x0000000106069824 */ /* 0x000fc800078e0a00 */
[----:B------:R-:W-:Y:S02]  /*11b50*/  @!P5 IMAD.MOV R6, RZ, RZ, -R6 ;  /* 0x000000ffff06d224 */ /* 0x000fe400078e0a06 */
[----:B------:R-:W-:-:S03]  /*11b60*/  @!P2 IMAD.IADD R4, R4, 0x1, -R0 ;  /* 0x000000010404a824 */ /* 0x000fc600078e0a00 */
[----:B------:R0:W-:Y:S01]  /*11b70*/  STL [R1+0x4c], R6 ;  /* 0x00004c0601007387 */ /* 0x0001e20000100800 */
[----:B------:R-:W-:-:S04]  /*11b80*/  IMAD.MOV R9, RZ, RZ, -R9 ;  /* 0x000000ffff097224 */ /* 0x000fc800078e0a09 */
[----:B------:R-:W-:-:S05]  /*11b90*/  IMAD R12, R0, R9, R12 ;  /* 0x00000009000c7224 */ /* 0x000fca00078e020c */
[----:B------:R-:W-:-:S13]  /*11ba0*/  ISETP.GT.U32.AND P3, PT, R0, R12, PT ;  /* 0x0000000c0000720c */ /* 0x000fda0003f64070 */
[----:B------:R-:W-:-:S05]  /*11bb0*/  @!P3 IMAD.IADD R12, R12, 0x1, -R0 ;  /* 0x000000010c0cb824 */ /* 0x000fca00078e0a00 */
[----:B------:R-:W-:Y:S02]  /*11bc0*/  ISETP.GT.U32.AND P5, PT, R0, R12, PT ;  /* 0x0000000c0000720c */ /* 0x000fe40003fa4070 */
[----:B--2---:R-:W-:-:S05]  /*11bd0*/  IABS R14, R27 ;  /* 0x0000001b000e7213 */ /* 0x004fca0000000000 */
[----:B------:R-:W-:-:S04]  /*11be0*/  IMAD.HI.U32 R7, R13, R14, RZ ;  /* 0x0000000e0d077227 */ /* 0x000fc800078e00ff */
[----:B------:R-:W-:-:S04]  /*11bf0*/  IMAD.MOV R7, RZ, RZ, -R7 ;  /* 0x000000ffff077224 */ /* 0x000fc800078e0a07 */
[----:B------:R-:W-:Y:S01]  /*11c00*/  IMAD R14, R0, R7, R14 ;  /* 0x00000007000e7224 */ /* 0x000fe200078e020e */
[----:B----4-:R-:W-:Y:S02]  /*11c10*/  IABS R10, R28 ;  /* 0x0000001c000a7213 */ /* 0x010fe40000000000 */
[----:B------:R-:W-:Y:S02]  /*11c20*/  ISETP.GE.AND P2, PT, R28, RZ, PT ;  /* 0x000000ff1c00720c */ /* 0x000fe40003f46270 */
[----:B------:R-:W2:Y:S01]  /*11c30*/  LDL.LU R28, [R1+0x534] ;  /* 0x00053400011c7983 */ /* 0x000ea20000300800 */
[----:B------:R-:W-:Y:S02]  /*11c40*/  ISETP.GT.U32.AND P4, PT, R0, R14, PT ;  /* 0x0000000e0000720c */ /* 0x000fe40003f84070 */
[----:B---3--:R-:W-:-:S05]  /*11c50*/  IABS R7, R26 ;  /* 0x0000001a00077213 */ /* 0x008fca0000000000 */
[----:B------:R-:W-:-:S04]  /*11c60*/  IMAD.HI.U32 R2, R13, R7, RZ ;  /* 0x000000070d027227 */ /* 0x000fc800078e00ff */
[----:B------:R-:W-:Y:S02]  /*11c70*/  IMAD.MOV R2, RZ, RZ, -R2 ;  /* 0x000000ffff027224 */ /* 0x000fe400078e0a02 */
[----:B------:R-:W-:Y:S02]  /*11c80*/  @!P4 IMAD.IADD R14, R14, 0x1, -R0 ;  /* 0x000000010e0ec824 */ /* 0x000fe400078e0a00 */
[----:B------:R-:W-:-:S03]  /*11c90*/  IMAD R7, R0, R2, R7 ;  /* 0x0000000200077224 */ /* 0x000fc600078e0207 */
[----:B------:R-:W-:Y:S01]  /*11ca0*/  ISETP.GT.U32.AND P4, PT, R0, R14, PT ;  /* 0x0000000e0000720c */ /* 0x000fe20003f84070 */
[--C-:B------:R-:W-:Y:S01]  /*11cb0*/  @!P5 IMAD.IADD R12, R12, 0x1, -R0.reuse ;  /* 0x000000010c0cd824 */ /* 0x100fe200078e0a00 */
[----:B------:R-:W-:Y:S02]  /*11cc0*/  ISETP.GT.U32.AND P5, PT, R0, R7, PT ;  /* 0x000000070000720c */ /* 0x000fe40003fa4070 */
[----:B------:R-:W-:Y:S02]  /*11cd0*/  ISETP.GE.AND P1, PT, R27, RZ, PT ;  /* 0x000000ff1b00720c */ /* 0x000fe40003f26270 */
[----:B------:R-:W3:Y:S07]  /*11ce0*/  LDL.LU R27, [R1+0x538] ;  /* 0x00053800011b7983 */ /* 0x000eee0000300800 */
[--C-:B------:R-:W-:Y:S01]  /*11cf0*/  @!P4 IMAD.IADD R14, R14, 0x1, -R0.reuse ;  /* 0x000000010e0ec824 */ /* 0x100fe200078e0a00 */
[----:B------:R-:W-:Y:S01]  /*11d00*/  ISETP.GE.AND P4, PT, R26, RZ, PT ;  /* 0x000000ff1a00720c */ /* 0x000fe20003f86270 */
[----:B------:R-:W-:Y:S01]  /*11d10*/  @!P5 IMAD.IADD R7, R7, 0x1, -R0 ;  /* 0x000000010707d824 */ /* 0x000fe200078e0a00 */
[----:B------:R-:W4:Y:S01]  /*11d20*/  LDL.LU R26, [R1+0x53c] ;  /* 0x00053c00011a7983 */ /* 0x000f220000300800 */
[----:B-----5:R-:W-:-:S02]  /*11d30*/  IABS R5, R3 ;  /* 0x0000000300057213 */ /* 0x020fc40000000000 */
[----:B------:R-:W-:Y:S02]  /*11d40*/  ISETP.GE.AND P5, PT, R3, RZ, PT ;  /* 0x000000ff0300720c */ /* 0x000fe40003fa6270 */
[----:B------:R-:W5:Y:S01]  /*11d50*/  LDL.LU R3, [R1+0x540] ;  /* 0x0005400001037983 */ /* 0x000f620000300800 */
[----:B------:R-:W-:-:S04]  /*11d60*/  IMAD.HI.U32 R9, R13, R10, RZ ;  /* 0x0000000a0d097227 */ /* 0x000fc800078e00ff */
[----:B------:R-:W-:-:S04]  /*11d70*/  IMAD.MOV R9, RZ, RZ, -R9 ;  /* 0x000000ffff097224 */ /* 0x000fc800078e0a09 */
[----:B------:R-:W-:-:S05]  /*11d80*/  IMAD R10, R0, R9, R10 ;  /* 0x00000009000a7224 */ /* 0x000fca00078e020a */
[----:B------:R-:W-:Y:S01]  /*11d90*/  ISETP.GT.U32.AND P3, PT, R0, R10, PT ;  /* 0x0000000a0000720c */ /* 0x000fe20003f64070 */
[----:B------:R-:W-:-:S12]  /*11da0*/  IMAD.HI.U32 R9, R13, R5, RZ ;  /* 0x000000050d097227 */ /* 0x000fd800078e00ff */
[----:B------:R-:W-:-:S05]  /*11db0*/  @!P3 IMAD.IADD R10, R10, 0x1, -R0 ;  /* 0x000000010a0ab824 */ /* 0x000fca00078e0a00 */
[----:B------:R-:W-:Y:S01]  /*11dc0*/  ISETP.GT.U32.AND P3, PT, R0, R10, PT ;  /* 0x0000000a0000720c */ /* 0x000fe20003f64070 */
[----:B------:R-:W-:-:S04]  /*11dd0*/  IMAD.MOV R9, RZ, RZ, -R9 ;  /* 0x000000ffff097224 */ /* 0x000fc800078e0a09 */
[----:B------:R-:W-:Y:S01]  /*11de0*/  IMAD R5, R0, R9, R5 ;  /* 0x0000000900057224 */ /* 0x000fe200078e0205 */
[----:B------:R-:W-:-:S07]  /*11df0*/  IABS R18, R29 ;  /* 0x0000001d00127213 */ /* 0x000fce0000000000 */
[----:B------:R-:W-:Y:S01]  /*11e00*/  @!P3 IMAD.IADD R10, R10, 0x1, -R0 ;  /* 0x000000010a0ab824 */ /* 0x000fe200078e0a00 */
[----:B------:R-:W-:Y:S01]  /*11e10*/  ISETP.GT.U32.AND P3, PT, R0, R5, PT ;  /* 0x000000050000720c */ /* 0x000fe20003f64070 */
[----:B------:R-:W-:Y:S01]  /*11e20*/  IMAD.HI.U32 R2, R13, R18, RZ ;  /* 0x000000120d027227 */ /* 0x000fe200078e00ff */
[----:B0-----:R-:W-:-:S03]  /*11e30*/  IABS R6, R25 ;  /* 0x0000001900067213 */ /* 0x001fc60000000000 */
[----:B------:R-:W-:Y:S01]  /*11e40*/  IMAD.MOV R2, RZ, RZ, -R2 ;  /* 0x000000ffff027224 */ /* 0x000fe200078e0a02 */
[----:B------:R-:W-:Y:S01]  /*11e50*/  IABS R16, R23 ;  /* 0x0000001700107213 */ /* 0x000fe20000000000 */
[----:B------:R-:W-:-:S04]  /*11e60*/  IMAD.HI.U32 R22, R13, R6, RZ ;  /* 0x000000060d167227 */ /* 0x000fc800078e00ff */
[C---:B------:R-:W-:Y:S02]  /*11e70*/  IMAD R18, R0.reuse, R2, R18 ;  /* 0x0000000200127224 */ /* 0x040fe400078e0212 */
[----:B------:R-:W-:Y:S02]  /*11e80*/  @!P3 IMAD.IADD R5, R5, 0x1, -R0 ;  /* 0x000000010505b824 */ /* 0x000fe400078e0a00 */
[----:B------:R-:W-:Y:S01]  /*11e90*/  @!P0 IMAD.MOV R4, RZ, RZ, -R4 ;  /* 0x000000ffff048224 */ /* 0x000fe200078e0a04 */
[C---:B------:R-:W-:Y:S01]  /*11ea0*/  ISETP.GT.U32.AND P0, PT, R0.reuse, R7, PT ;  /* 0x000000070000720c */ /* 0x040fe20003f04070 */
[----:B------:R-:W-:Y:S01]  /*11eb0*/  @!P6 IMAD.MOV R12, RZ, RZ, -R12 ;  /* 0x000000ffff0ce224 */ /* 0x000fe200078e0a0c */
[----:B------:R-:W-:Y:S01]  /*11ec0*/  IABS R9, R24 ;  /* 0x0000001800097213 */ /* 0x000fe20000000000 */
[----:B------:R-:W-:Y:S01]  /*11ed0*/  IMAD.HI.U32 R19, R13, R16, RZ ;  /* 0x000000100d137227 */ /* 0x000fe200078e00ff */
[C---:B------:R-:W-:Y:S02]  /*11ee0*/  ISETP.GT.U32.AND P3, PT, R0.reuse, R5, PT ;  /* 0x000000050000720c */ /* 0x040fe40003f64070 */
[----:B------:R-:W-:Y:S01]  /*11ef0*/  ISETP.GT.U32.AND P6, PT, R0, R18, PT ;  /* 0x000000120000720c */ /* 0x000fe20003fc4070 */
[----:B------:R-:W-:-:S02]  /*11f00*/  IMAD.MOV R22, RZ, RZ, -R22 ;  /* 0x000000ffff167224 */ /* 0x000fc400078e0a16 */
[----:B------:R-:W-:-:S04]  /*11f10*/  IMAD.HI.U32 R2, R13, R9, RZ ;  /* 0x000000090d027227 */ /* 0x000fc800078e00ff */
[----:B------:R-:W-:Y:S02]  /*11f20*/  IMAD.MOV R19, RZ, RZ, -R19 ;  /* 0x000000ffff137224 */ /* 0x000fe400078e0a13 */
[C---:B------:R-:W-:Y:S02]  /*11f30*/  IMAD R6, R0.reuse, R22, R6 ;  /* 0x0000001600067224 */ /* 0x040fe400078e0206 */
[----:B------:R-:W-:Y:S02]  /*11f40*/  IMAD.MOV R2, RZ, RZ, -R2 ;  /* 0x000000ffff027224 */ /* 0x000fe400078e0a02 */
[----:B------:R-:W-:Y:S02]  /*11f50*/  IMAD.MOV.U32 R8, RZ, RZ, R10 ;  /* 0x000000ffff087224 */ /* 0x000fe400078e000a */
[----:B------:R-:W-:Y:S01]  /*11f60*/  @!P1 IMAD.MOV R14, RZ, RZ, -R14 ;  /* 0x000000ffff0e9224 */ /* 0x000fe200078e0a0e */
[C---:B------:R-:W-:Y:S01]  /*11f70*/  ISETP.GT.U32.AND P1, PT, R0.reuse, R6, PT ;  /* 0x000000060000720c */ /* 0x040fe20003f24070 */
[----:B------:R-:W-:-:S02]  /*11f80*/  IMAD R16, R0, R19, R16 ;  /* 0x0000001300107224 */ /* 0x000fc400078e0210 */
[----:B------:R-:W-:Y:S02]  /*11f90*/  @!P2 IMAD.MOV R8, RZ, RZ, -R8 ;  /* 0x000000ffff08a224 */ /* 0x000fe400078e0a08 */
[C---:B------:R-:W-:Y:S01]  /*11fa0*/  IMAD R9, R0.reuse, R2, R9 ;  /* 0x0000000200097224 */ /* 0x040fe200078e0209 */
[----:B------:R0:W-:Y:S01]  /*11fb0*/  STL [R1+0x4a18], R4 ;  /* 0x004a180401007387 */ /* 0x0001e20000100800 */
[--C-:B------:R-:W-:Y:S01]  /*11fc0*/  @!P0 IMAD.IADD R7, R7, 0x1, -R0.reuse ;  /* 0x0000000107078824 */ /* 0x100fe200078e0a00 */
[----:B------:R-:W-:Y:S01]  /*11fd0*/  ISETP.GT.U32.AND P0, PT, R0, R16, PT ;  /* 0x000000100000720c */ /* 0x000fe20003f04070 */
[--C-:B------:R-:W-:Y:S01]  /*11fe0*/  @!P3 IMAD.IADD R5, R5, 0x1, -R0.reuse ;  /* 0x000000010505b824 */ /* 0x100fe200078e0a00 */
[----:B------:R-:W-:Y:S01]  /*11ff0*/  STL [R1+0x4a1c], R12 ;  /* 0x004a1c0c01007387 */ /* 0x000fe20000100800 */
[----:B------:R-:W-:Y:S01]  /*12000*/  @!P6 IMAD.IADD R18, R18, 0x1, -R0 ;  /* 0x000000011212e824 */ /* 0x000fe200078e0a00 */
[----:B------:R-:W-:Y:S02]  /*12010*/  ISETP.GE.AND P3, PT, R25, RZ, PT ;  /* 0x000000ff1900720c */ /* 0x000fe40003f66270 */
[----:B------:R-:W-:Y:S01]  /*12020*/  STL [R1+0x4a20], R14 ;  /* 0x004a200e01007387 */ /* 0x000fe20000100800 */
[----:B------:R-:W-:-:S03]  /*12030*/  ISETP.GT.U32.AND P6, PT, R0, R9, PT ;  /* 0x000000090000720c */ /* 0x000fc60003fc4070 */
[----:B------:R-:W-:Y:S01]  /*12040*/  STL [R1+0x3c], R8 ;  /* 0x00003c0801007387 */ /* 0x000fe20000100800 */
[----:B0-----:R-:W-:-:S03]  /*12050*/  IMAD.MOV.U32 R4, RZ, RZ, R7 ;  /* 0x000000ffff047224 */ /* 0x001fc600078e0007 */
[----:B------:R-:W5:Y:S01]  /*12060*/  LDL.LU R25, [R1+0x544] ;  /* 0x0005440001197983 */ /* 0x000f620000300800 */
[----:B------:R-:W-:Y:S02]  /*12070*/  @!P4 IMAD.MOV R4, RZ, RZ, -R4 ;  /* 0x000000ffff04c224 */ /* 0x000fe400078e0a04 */
[--C-:B------:R-:W-:Y:S02]  /*12080*/  @!P1 IMAD.IADD R6, R6, 0x1, -R0.reuse ;  /* 0x0000000106069824 */ /* 0x100fe400078e0a00 */
[--C-:B------:R-:W-:Y:S01]  /*12090*/  @!P0 IMAD.IADD R16, R16, 0x1, -R0.reuse ;  /* 0x0000000110108824 */ /* 0x100fe200078e0a00 */
[----:B------:R0:W-:Y:S01]  /*120a0*/  STL [R1+0xa8], R4 ;  /* 0x0000a80401007387 */ /* 0x0001e20000100800 */
[----:B------:R-:W-:Y:S01]  /*120b0*/  @!P6 IMAD.IADD R9, R9, 0x1, -R0 ;  /* 0x000000010909e824 */ /* 0x000fe200078e0a00 */
[----:B------:R-:W-:Y:S01]  /*120c0*/  ISETP.GT.U32.AND P0, PT, R0, R6, PT ;  /* 0x000000060000720c */ /* 0x000fe20003f04070 */
[----:B0-----:R-:W-:-:S04]  /*120d0*/  IMAD.MOV.U32 R4, RZ, RZ, R5 ;  /* 0x000000ffff047224 */ /* 0x001fc800078e0005 */
[----:B------:R-:W-:Y:S01]  /*120e0*/  @!P5 IMAD.MOV R4, RZ, RZ, -R4 ;  /* 0x000000ffff04d224 */ /* 0x000fe200078e0a04 */
[----:B------:R-:W-:-:S07]  /*120f0*/  ISETP.GT.U32.AND P5, PT, R0, R9, PT ;  /* 0x000000090000720c */ /* 0x000fce0003fa4070 */
[--C-:B------:R-:W-:Y:S01]  /*12100*/  @!P0 IMAD.IADD R6, R6, 0x1, -R0.reuse ;  /* 0x0000000106068824 */ /* 0x100fe200078e0a00 */
[----:B------:R-:W-:Y:S01]  /*12110*/  ISETP.GE.AND P0, PT, R24, RZ, PT ;  /* 0x000000ff1800720c */ /* 0x000fe20003f06270 */
[----:B------:R0:W-:Y:S04]  /*12120*/  STL [R1+0xb0], R4 ;  /* 0x0000b00401007387 */ /* 0x0001e80000100800 */
[----:B------:R-:W5:Y:S01]  /*12130*/  LDL.LU R24, [R1+0x548] ;  /* 0x0005480001187983 */ /* 0x000f620000300800 */
[----:B------:R-:W-:Y:S01]  /*12140*/  @!P5 IMAD.IADD R9, R9, 0x1, -R0 ;  /* 0x000000010909d824 */ /* 0x000fe200078e0a00 */
[----:B------:R-:W-:Y:S02]  /*12150*/  ISETP.GT.U32.AND P4, PT, R0, R18, PT ;  /* 0x000000120000720c */ /* 0x000fe40003f84070 */
[----:B------:R-:W-:-:S02]  /*12160*/  ISETP.GE.AND P2, PT, R29, RZ, PT ;  /* 0x000000ff1d00720c */ /* 0x000fc40003f46270 */
[----:B------:R-:W-:-:S09]  /*12170*/  ISETP.GT.U32.AND P6, PT, R0, R16, PT ;  /* 0x000000100000720c */ /* 0x000fd20003fc4070 */
[----:B------:R-:W-:Y:S01]  /*12180*/  @!P4 IMAD.IADD R18, R18, 0x1, -R0 ;  /* 0x000000011212c824 */ /* 0x000fe200078e0a00 */
[----:B------:R-:W-:Y:S01]  /*12190*/  ISETP.GE.AND P1, PT, R23, RZ, PT ;  /* 0x000000ff1700720c */ /* 0x000fe20003f26270 */
[----:B0-----:R-:W-:Y:S02]  /*121a0*/  IMAD.MOV.U32 R4, RZ, RZ, R6 ;  /* 0x000000ffff047224 */ /* 0x001fe400078e0006 */
[----:B------:R-:W-:Y:S02]  /*121b0*/  IMAD.MOV.U32 R8, RZ, RZ, R18 ;  /* 0x000000ffff087224 */ /* 0x000fe400078e0012 */
[----:B------:R-:W-:Y:S02]  /*121c0*/  @!P3 IMAD.MOV R4, RZ, RZ, -R4 ;  /* 0x000000ffff04b224 */ /* 0x000fe400078e0a04 */
[----:B------:R-:W-:Y:S02]  /*121d0*/  @!P2 IMAD.MOV R8, RZ, RZ, -R8 ;  /* 0x000000ffff08a224 */ /* 0x000fe400078e0a08 */
[----:B------:R-:W-:Y:S01]  /*121e0*/  @!P6 IMAD.IADD R16, R16, 0x1, -R0 ;  /* 0x000000011010e824 */ /* 0x000fe200078e0a00 */
[----:B--2---:R-:W-:-:S02]  /*121f0*/  IABS R11, R28 ;  /* 0x0000001c000b7213 */ /* 0x004fc40000000000 */
[----:B------:R-:W-:Y:S02]  /*12200*/  ISETP.GE.AND P5, PT, R28, RZ, PT ;  /* 0x000000ff1c00720c */ /* 0x000fe40003fa6270 */
[----:B------:R-:W2:Y:S01]  /*12210*/  LDL.LU R28, [R1+0x54c] ;  /* 0x00054c00011c7983 */ /* 0x000ea20000300800 */
[----:B------:R-:W-:-:S04]  /*12220*/  IMAD.HI.U32 R10, R13, R11, RZ ;  /* 0x0000000b0d0a7227 */ /* 0x000fc800078e00ff */
[----:B------:R-:W-:-:S04]  /*12230*/  IMAD.MOV R10, RZ, RZ, -R10 ;  /* 0x000000ffff0a7224 */ /* 0x000fc800078e0a0a */
[----:B------:R-:W-:-:S05]  /*12240*/  IMAD R11, R0, R10, R11 ;  /* 0x0000000a000b7224 */ /* 0x000fca00078e020b */
[----:B------:R-:W-:Y:S01]  /*12250*/  ISETP.GT.U32.AND P4, PT, R0, R11, PT ;  /* 0x0000000b0000720c */ /* 0x000fe20003f84070 */
[----:B------:R0:W-:-:S12]  /*12260*/  STL [R1+0x50], R8 ;  /* 0x0000500801007387 */ /* 0x0001d80000100800 */
[----:B------:R-:W-:Y:S01]  /*12270*/  @!P4 IMAD.IADD R11, R11, 0x1, -R0 ;  /* 0x000000010b0bc824 */ /* 0x000fe200078e0a00 */
[----:B---3--:R-:W-:Y:S02]  /*12280*/  IABS R2, R27 ;  /* 0x0000001b00027213 */ /* 0x008fe40000000000 */
[----:B------:R-:W-:Y:S02]  /*12290*/  ISETP.GE.AND P4, PT, R27, RZ, PT ;  /* 0x000000ff1b00720c */ /* 0x000fe40003f86270 */
[----:B------:R-:W-:Y:S01]  /*122a0*/  ISETP.GT.U32.AND P2, PT, R0, R11, PT ;  /* 0x0000000b0000720c */ /* 0x000fe20003f44070 */
[----:B------:R-:W3:Y:S01]  /*122b0*/  LDL.LU R27, [R1+0x550] ;  /* 0x00055000011b7983 */ /* 0x000ee20000300800 */
[----:B0-----:R-:W-:-:S03]  /*122c0*/  IMAD.MOV.U32 R8, RZ, RZ, R16 ;  /* 0x000000ffff087224 */ /* 0x001fc600078e0010 */
[----:B------:R0:W-:Y:S01]  /*122d0*/  STL [R1+0x60], R4 ;  /* 0x0000600401007387 */ /* 0x0001e20000100800 */
[----:B------:R-:W-:Y:S02]  /*122e0*/  @!P1 IMAD.MOV R8, RZ, RZ, -R8 ;  /* 0x000000ffff089224 */ /* 0x000fe400078e0a08 */
[----:B------:R-:W-:Y:S01]  /*122f0*/  IMAD.HI.U32 R7, R13, R2, RZ ;  /* 0x000000020d077227 */ /* 0x000fe200078e00ff */
[----:B----4-:R-:W-:-:S03]  /*12300*/  IABS R10, R26 ;  /* 0x0000001a000a7213 */ /* 0x010fc60000000000 */
[----:B0-----:R-:W-:Y:S01]  /*12310*/  IMAD.MOV.U32 R4, RZ, RZ, R9 ;  /* 0x000000ffff047224 */ /* 0x001fe200078e0009 */
[----:B------:R-:W-:Y:S01]  /*12320*/  ISETP.GE.AND P1, PT, R26, RZ, PT ;  /* 0x000000ff1a00720c */ /* 0x000fe20003f26270 */
[----:B------:R-:W-:Y:S01]  /*12330*/  IMAD.MOV R5, RZ, RZ, -R7 ;  /* 0x000000ffff057224 */ /* 0x000fe200078e0a07 */
[----:B------:R-:W4:Y:S01]  /*12340*/  LDL.LU R26, [R1+0x554] ;  /* 0x00055400011a7983 */ /* 0x000f220000300800 */
[----:B------:R-:W-:Y:S02]  /*12350*/  @!P0 IMAD.MOV R4, RZ, RZ, -R4 ;  /* 0x000000ffff048224 */ /* 0x000fe400078e0a04 */
[----:B------:R-:W-:Y:S01]  /*12360*/  @!P2 IMAD.IADD R11, R11, 0x1, -R0 ;  /* 0x000000010b0ba824 */ /* 0x000fe200078e0a00 */
[----:B------:R-:W-:Y:S04]  /*12370*/  STL [R1+0x64], R8 ;  /* 0x0000640801007387 */ /* 0x000fe80000100800 */
[----:B------:R0:W-:Y:S01]  /*12380*/  STL [R1+0x84], R4 ;  /* 0x0000840401007387 */ /* 0x0001e20000100800 */
[----:B-----5:R-:W-:-:S02]  /*12390*/  IABS R7, R3 ;  /* 0x0000000300077213 */ /* 0x020fc40000000000 */
[----:B------:R-:W-:Y:S02]  /*123a0*/  ISETP.GE.AND P2, PT, R3, RZ, PT ;  /* 0x000000ff0300720c */ /* 0x000fe40003f46270 */
[----:B------:R-:W5:Y:S01]  /*123b0*/  LDL.LU R3, [R1+0x558] ;  /* 0x0005580001037983 */ /* 0x000f620000300800 */
[----:B------:R-:W-:-:S05]  /*123c0*/  IMAD R2, R0, R5, R2 ;  /* 0x0000000500027224 */ /* 0x000fca00078e0202 */
[----:B------:R-:W-:Y:S01]  /*123d0*/  ISETP.GT.U32.AND P6, PT, R0, R2, PT ;  /* 0x000000020000720c */ /* 0x000fe20003fc4070 */
[----:B------:R-:W-:-:S04]  /*123e0*/  IMAD.HI.U32 R22, R13, R10, RZ ;  /* 0x0000000a0d167227 */ /* 0x000fc800078e00ff */
[----:B------:R-:W-:-:S08]  /*123f0*/  IMAD.MOV R22, RZ, RZ, -R22 ;  /* 0x000000ffff167224 */ /* 0x000fd000078e0a16 */
[----:B------:R-:W-:-:S05]  /*12400*/  @!P6 IMAD.IADD R2, R2, 0x1, -R0 ;  /* 0x000000010202e824 */ /* 0x000fca00078e0a00 */
[C---:B------:R-:W-:Y:S01]  /*12410*/  ISETP.GT.U32.AND P3, PT, R0.reuse, R2, PT ;  /* 0x000000020000720c */ /* 0x040fe20003f64070 */
[----:B------:R-:W-:-:S05]  /*12420*/  IMAD R10, R0, R22, R10 ;  /* 0x00000016000a7224 */ /* 0x000fca00078e020a */
[----:B------:R-:W-:Y:S01]  /*12430*/  ISETP.GT.U32.AND P6, PT, R0, R10, PT ;  /* 0x0000000a0000720c */ /* 0x000fe20003fc4070 */
[----:B------:R-:W-:-:S06]  /*12440*/  IMAD.HI.U32 R19, R13, R7, RZ ;  /* 0x000000070d137227 */ /* 0x000fcc00078e00ff */
[--C-:B------:R-:W-:Y:S02]  /*12450*/  @!P3 IMAD.IADD R2, R2, 0x1, -R0.reuse ;  /* 0x000000010202b824 */ /* 0x100fe400078e0a00 */
[----:B0-----:R-:W-:Y:S02]  /*12460*/  IMAD.MOV.U32 R4, RZ, RZ, R11 ;  /* 0x000000ffff047224 */ /* 0x001fe400078e000b */
[----:B------:R-:W-:Y:S02]  /*12470*/  IMAD.MOV R19, RZ, RZ, -R19 ;  /* 0x000000ffff137224 */ /* 0x000fe400078e0a13 */
[----:B------:R-:W-:Y:S02]  /*12480*/  @!P6 IMAD.IADD R10, R10, 0x1, -R0 ;  /* 0x000000010a0ae824 */ /* 0x000fe400078e0a00 */
[----:B------:R-:W-:Y:S02]  /*12490*/  @!P5 IMAD.MOV R4, RZ, RZ, -R4 ;  /* 0x000000ffff04d224 */ /* 0x000fe400078e0a04 */
[C---:B------:R-:W-:Y:S01]  /*124a0*/  IMAD R7, R0.reuse, R19, R7 ;  /* 0x0000001300077224 */ /* 0x040fe200078e0207 */
[----:B------:R-:W-:-:S02]  /*124b0*/  ISETP.GT.U32.AND P5, PT, R0, R10, PT ;  /* 0x0000000a0000720c */ /* 0x000fc40003fa4070 */
[----:B------:R0:W-:Y:S02]  /*124c0*/  STL [R1+0x94], R4 ;  /* 0x0000940401007387 */ /* 0x0001e40000100800 */
[----:B------:R-:W-:Y:S02]  /*124d0*/  ISETP.GT.U32.AND P0, PT, R0, R7, PT ;  /* 0x000000070000720c */ /* 0x000fe40003f04070 */
[----:B------:R-:W3:Y:S01]  /*124e0*/  LDL.LU R15, [R1+0x55c] ;  /* 0x00055c00010f7983 */ /* 0x000ee20000300800 */
[----:B------:R-:W-:-:S06]  /*124f0*/  IABS R5, R25 ;  /* 0x0000001900057213 */ /* 0x000fcc0000000000 */
[----:B------:R-:W-:Y:S01]  /*12500*/  @!P5 IMAD.IADD R10, R10, 0x1, -R0 ;  /* 0x000000010a0ad824 */ /* 0x000fe200078e0a00 */
[----:B------:R-:W-:Y:S01]  /*12510*/  IABS R9, R24 ;  /* 0x0000001800097213 */ /* 0x000fe20000000000 */
[----:B------:R-:W-:Y:S01]  /*12520*/  IMAD.HI.U32 R18, R13, R5, RZ ;  /* 0x000000050d127227 */ /* 0x000fe200078e00ff */
[----:B------:R-:W-:Y:S01]  /*12530*/  ISETP.GE.AND P6, PT, R25, RZ, PT ;  /* 0x000000ff1900720c */ /* 0x000fe20003fc6270 */
[----:B------:R-:W3:Y:S02]  /*12540*/  LDL.LU R21, [R1+0x560] ;  /* 0x0005600001157983 */ /* 0x000ee40000300800 */
[----:B------:R-:W-:-:S04]  /*12550*/  IMAD.MOV R6, RZ, RZ, -R18 ;  /* 0x000000ffff067224 */ /* 0x000fc800078e0a12 */
[----:B------:R-:W-:-:S05]  /*12560*/  IMAD R5, R0, R6, R5 ;  /* 0x0000000600057224 */ /* 0x000fca00078e0205 */
[----:B------:R-:W-:Y:S01]  /*12570*/  ISETP.GT.U32.AND P3, PT, R0, R5, PT ;  /* 0x000000050000720c */ /* 0x000fe20003f64070 */
[----:B------:R-:W-:-:S04]  /*12580*/  IMAD.HI.U32 R16, R13, R9, RZ ;  /* 0x000000090d107227 */ /* 0x000fc800078e00ff */
[----:B------:R-:W-:-:S08]  /*12590*/  IMAD.MOV R16, RZ, RZ, -R16 ;  /* 0x000000ffff107224 */ /* 0x000fd000078e0a10 */
[----:B------:R-:W-:-:S05]  /*125a0*/  @!P3 IMAD.IADD R5, R5, 0x1, -R0 ;  /* 0x000000010505b824 */ /* 0x000fca00078e0a00 */
[C---:B------:R-:W-:Y:S01]  /*125b0*/  ISETP.GT.U32.AND P3, PT, R0.reuse, R5, PT ;  /* 0x000000050000720c */ /* 0x040fe20003f64070 */
[----:B------:R-:W-:Y:S02]  /*125c0*/  IMAD R9, R0, R16, R9 ;  /* 0x0000001000097224 */ /* 0x000fe400078e0209 */
[----:B------:R-:W-:-:S03]  /*125d0*/  @!P0 IMAD.IADD R7, R7, 0x1, -R0 ;  /* 0x0000000107078824 */ /* 0x000fc600078e0a00 */
[C---:B------:R-:W-:Y:S02]  /*125e0*/  ISETP.GT.U32.AND P5, PT, R0.reuse, R9, PT ;  /* 0x000000090000720c */ /* 0x040fe40003fa4070 */
[----:B------:R-:W-:-:S05]  /*125f0*/  ISETP.GT.U32.AND P0, PT, R0, R7, PT ;  /* 0x000000070000720c */ /* 0x000fca0003f04070 */
[----:B------:R-:W-:Y:S02]  /*12600*/  @!P3 IMAD.IADD R5, R5, 0x1, -R0 ;  /* 0x000000010505b824 */ /* 0x000fe400078e0a00 */
[----:B0-----:R-:W-:-:S04]  /*12610*/  IMAD.MOV.U32 R4, RZ, RZ, R10 ;  /* 0x000000ffff047224 */ /* 0x001fc800078e000a */
[----:B------:R-:W-:Y:S01]  /*12620*/  @!P5 IMAD.IADD R9, R9, 0x1, -R0 ;  /* 0x000000010909d824 */ /* 0x000fe200078e0a00 */
[----:B--2---:R-:W-:-:S05]  /*12630*/  IABS R6, R28 ;  /* 0x0000001c00067213 */ /* 0x004fca0000000000 */
[----:B------:R-:W-:-:S04]  /*12640*/  IMAD.HI.U32 R11, R13, R6, RZ ;  /* 0x000000060d0b7227 */ /* 0x000fc800078e00ff */
[----:B------:R-:W-:-:S04]  /*12650*/  IMAD.MOV R11, RZ, RZ, -R11 ;  /* 0x000000ffff0b7224 */ /* 0x000fc800078e0a0b */
[----:B------:R-:W-:-:S05]  /*12660*/  IMAD R6, R0, R11, R6 ;  /* 0x0000000b00067224 */ /* 0x000fca00078e0206 */
[----:B------:R-:W-:Y:S01]  /*12670*/  ISETP.GT.U32.AND P3, PT, R0, R6, PT ;  /* 0x000000060000720c */ /* 0x000fe20003f64070 */
[----:B------:R-:W-:Y:S02]  /*12680*/  @!P4 IMAD.MOV R2, RZ, RZ, -R2 ;  /* 0x000000ffff02c224 */ /* 0x000fe400078e0a02 */
[----:B------:R-:W-:Y:S02]  /*12690*/  @!P0 IMAD.IADD R7, R7, 0x1, -R0 ;  /* 0x0000000107078824 */ /* 0x000fe400078e0a00 */
[----:B------:R-:W-:-:S08]  /*126a0*/  @!P1 IMAD.MOV R4, RZ, RZ, -R4 ;  /* 0x000000ffff049224 */ /* 0x000fd000078e0a04 */
[----:B------:R-:W-:Y:S01]  /*126b0*/  @!P3 IMAD.IADD R6, R6, 0x1, -R0 ;  /* 0x000000010606b824 */ /* 0x000fe200078e0a00 */
[C---:B------:R-:W-:Y:S01]  /*126c0*/  ISETP.GT.U32.AND P3, PT, R0.reuse, R9, PT ;  /* 0x000000090000720c */ /* 0x040fe20003f64070 */
[----:B------:R-:W-:Y:S03]  /*126d0*/  STL [R1+0x8c], R2 ;  /* 0x00008c0201007387 */ /* 0x000fe60000100800 */
[----:B------:R-:W-:Y:S01]  /*126e0*/  ISETP.GT.U32.AND P1, PT, R0, R6, PT ;  /* 0x000000060000720c */ /* 0x000fe20003f24070 */
[----:B------:R-:W-:Y:S01]  /*126f0*/  IMAD.MOV.U32 R8, RZ, RZ, R7 ;  /* 0x000000ffff087224 */ /* 0x000fe200078e0007 */
[----:B------:R-:W-:Y:S01]  /*12700*/  ISETP.GE.AND P4, PT, R24, RZ, PT ;  /* 0x000000ff1800720c */ /* 0x000fe20003f86270 */
[----:B------:R-:W2:Y:S01]  /*12710*/  LDL.LU R29, [R1+0x564] ;  /* 0x00056400011d7983 */ /* 0x000ea20000300800 */
[----:B------:R-:W-:Y:S01]  /*12720*/  ISETP.GE.AND P0, PT, R28, RZ, PT ;  /* 0x000000ff1c00720c */ /* 0x000fe20003f06270 */
[----:B------:R-:W-:-:S02]  /*12730*/  @!P2 IMAD.MOV R8, RZ, RZ, -R8 ;  /* 0x000000ffff08a224 */ /* 0x000fc400078e0a08 */
[----:B------:R-:W2:Y:S04]  /*12740*/  LDL.LU R28, [R1+0x568] ;  /* 0x00056800011c7983 */ /* 0x000ea80000300800 */
[----:B------:R0:W-:Y:S01]  /*12750*/  STL [R1+0x58], R4 ;  /* 0x0000580401007387 */ /* 0x0001e20000100800 */
[--C-:B------:R-:W-:Y:S02]  /*12760*/  @!P3 IMAD.IADD R9, R9, 0x1, -R0.reuse ;  /* 0x000000010909b824 */ /* 0x100fe400078e0a00 */
[----:B------:R-:W-:Y:S01]  /*12770*/  @!P1 IMAD.IADD R6, R6, 0x1, -R0 ;  /* 0x0000000106069824 */ /* 0x000fe200078e0a00 */
[----:B------:R1:W-:Y:S01]  /*12780*/  STL [R1+0x30], R8 ;  /* 0x0000300801007387 */ /* 0x0003e20000100800 */
[----:B0-----:R-:W-:-:S04]  /*12790*/  IMAD.MOV.U32 R4, RZ, RZ, R5 ;  /* 0x000000ffff047224 */ /* 0x001fc800078e0005 */
[----:B------:R-:W-:Y:S02]  /*127a0*/  @!P6 IMAD.MOV R4, RZ, RZ, -R4 ;  /* 0x000000ffff04e224 */ /* 0x000fe400078e0a04 */
[----:B-1----:R-:W-:-:S03]  /*127b0*/  IMAD.MOV.U32 R8, RZ, RZ, R9 ;  /* 0x000000ffff087224 */ /* 0x002fc600078e0009 */
[----:B------:R0:W-:Y:S01]  /*127c0*/  STL [R1+0x48], R4 ;  /* 0x0000480401007387 */ /* 0x0001e20000100800 */
[----:B------:R-:W-:Y:S01]  /*127d0*/  @!P4 IMAD.MOV R8, RZ, RZ, -R8 ;  /* 0x000000ffff08c224 */ /* 0x000fe200078e0a08 */
[----:B----4-:R-:W-:Y:S02]  /*127e0*/  IABS R22, R26 ;  /* 0x0000001a00167213 */ /* 0x010fe40000000000 */
[----:B------:R-:W-:Y:S01]  /*127f0*/  ISETP.GE.AND P1, PT, R26, RZ, PT ;  /* 0x000000ff1a00720c */ /* 0x000fe20003f26270 */
[----:B------:R-:W4:Y:S04]  /*12800*/  LDL R20, [R1+0x56c] ;  /* 0x00056c0001147983 */ /* 0x000f280000100800 */
[----:B------:R-:W2:Y:S01]  /*12810*/  LDL R23, [R1+0x570] ;  /* 0x0005700001177983 */ /* 0x000ea20000100800 */
[----:B0-----:R-:W-:-:S03]  /*12820*/  IMAD.MOV.U32 R4, RZ, RZ, R6 ;  /* 0x000000ffff047224 */ /* 0x001fc600078e0006 */
[----:B------:R-:W2:Y:S01]  /*12830*/  LDL R26, [R1+0x574] ;  /* 0x00057400011a7983 */ /* 0x000ea20000100800 */
[----:B------:R-:W-:-:S03]  /*12840*/  @!P0 IMAD.MOV R4, RZ, RZ, -R4 ;  /* 0x000000ffff048224 */ /* 0x000fc600078e0a04 */
[----:B------:R0:W-:Y:S01]  /*12850*/  STL [R1+0x34], R8 ;  /* 0x0000340801007387 */ /* 0x0001e20000100800 */
[----:B-----5:R-:W-:Y:S02]  /*12860*/  IABS R24, R3 ;  /* 0x0000000300187213 */ /* 0x020fe40000000000 */
[----:B------:R-:W-:Y:S02]  /*12870*/  ISETP.GE.AND P0, PT, R3, RZ, PT ;  /* 0x000000ff0300720c */ /* 0x000fe40003f06270 */
[----:B------:R-:W5:Y:S01]  /*12880*/  LDL.LU R3, [R1+0x578] ;  /* 0x0005780001037983 */ /* 0x000f620000300800 */
[----:B---3--:R-:W-:-:S05]  /*12890*/  IABS R2, R27 ;  /* 0x0000001b00027213 */ /* 0x008fca0000000000 */
[----:B------:R-:W-:-:S04]  /*128a0*/  IMAD.HI.U32 R18, R13, R2, RZ ;  /* 0x000000020d127227 */ /* 0x000fc800078e00ff */
[----:B------:R-:W-:-:S04]  /*128b0*/  IMAD.MOV R18, RZ, RZ, -R18 ;  /* 0x000000ffff127224 */ /* 0x000fc800078e0a12 */
[----:B------:R-:W-:Y:S02]  /*128c0*/  IMAD R2, R0, R18, R2 ;  /* 0x0000001200027224 */ /* 0x000fe400078e0202 */
[----:B------:R-:W-:-:S03]  /*128d0*/  IMAD.HI.U32 R16, R13, R22, RZ ;  /* 0x000000160d107227 */ /* 0x000fc600078e00ff */
[----:B------:R-:W-:Y:S01]  /*128e0*/  ISETP.GT.U32.AND P2, PT, R0, R2, PT ;  /* 0x000000020000720c */ /* 0x000fe20003f44070 */
[----:B------:R-:W-:-:S04]  /*128f0*/  IMAD.MOV R16, RZ, RZ, -R16 ;  /* 0x000000ffff107224 */ /* 0x000fc800078e0a10 */
[----:B------:R-:W-:-:S05]  /*12900*/  IMAD R22, R0, R16, R22 ;  /* 0x0000001000167224 */ /* 0x000fca00078e0216 */
[----:B------:R-:W-:-:S03]  /*12910*/  ISETP.GT.U32.AND P6, PT, R0, R22, PT ;  /* 0x000000160000720c */ /* 0x000fc60003fc4070 */
[----:B------:R-:W-:Y:S01]  /*12920*/  @!P2 IMAD.IADD R2, R2, 0x1, -R0 ;  /* 0x000000010202a824 */ /* 0x000fe200078e0a00 */
[----:B------:R-:W-:-:S05]  /*12930*/  IABS R25, R15 ;  /* 0x0000000f00197213 */ /* 0x000fca0000000000 */
[----:B------:R-:W-:-:S04]  /*12940*/  IMAD.HI.U32 R7, R13, R25, RZ ;  /* 0x000000190d077227 */ /* 0x000fc800078e00ff */
[----:B------:R-:W-:-:S04]  /*12950*/  IMAD.MOV R7, RZ, RZ, -R7 ;  /* 0x000000ffff077224 */ /* 0x000fc800078e0a07 */
[----:B------:R-:W-:-:S05]  /*12960*/  IMAD R25, R0, R7, R25 ;  /* 0x0000000700197224 */ /* 0x000fca00078e0219 */
[----:B------:R-:W-:Y:S01]  /*12970*/  ISETP.GT.U32.AND P2, PT, R0, R25, PT ;  /* 0x000000190000720c */ /* 0x000fe20003f44070 */
[----:B------:R-:W-:-:S04]  /*12980*/  IMAD.HI.U32 R11, R13, R24, RZ ;  /* 0x000000180d0b7227 */ /* 0x000fc800078e00ff */
[----:B------:R-:W-:Y:S02]  /*12990*/  IMAD.MOV R11, RZ, RZ, -R11 ;  /* 0x000000ffff0b7224 */ /* 0x000fe400078e0a0b */
[----:B------:R-:W-:Y:S01]  /*129a0*/  @!P6 IMAD.IADD R22, R22, 0x1, -R0 ;  /* 0x000000011616e824 */ /* 0x000fe200078e0a00 */
[C---:B------:R-:W-:Y:S01]  /*129b0*/  ISETP.GT.U32.AND P6, PT, R0.reuse, R2, PT ;  /* 0x000000020000720c */ /* 0x040fe20003fc4070 */
[----:B------:R-:W-:-:S04]  /*129c0*/  IMAD R24, R0, R11, R24 ;  /* 0x0000000b00187224 */ /* 0x000fc800078e0218 */
[----:B------:R-:W-:Y:S01]  /*129d0*/  @!P2 IMAD.IADD R25, R25, 0x1, -R0 ;  /* 0x000000011919a824 */ /* 0x000fe200078e0a00 */
[----:B------:R-:W-:-:S04]  /*129e0*/  ISETP.GT.U32.AND P3, PT, R0, R24, PT ;  /* 0x000000180000720c */ /* 0x000fc80003f64070 */
[----:B------:R-:W-:Y:S02]  /*129f0*/  ISETP.GT.U32.AND P2, PT, R0, R25, PT ;  /* 0x000000190000720c */ /* 0x000fe40003f44070 */
[----:B------:R-:W-:Y:S01]  /*12a00*/  ISETP.GE.AND P5, PT, R27, RZ, PT ;  /* 0x000000ff1b00720c */ /* 0x000fe20003fa6270 */
[----:B------:R1:W-:Y:S01]  /*12a10*/  STL [R1+0x38], R4 ;  /* 0x0000380401007387 */ /* 0x0003e20000100800 */
[----:B------:R-:W-:-:S03]  /*12a20*/  @!P6 IMAD.IADD R2, R2, 0x1, -R0 ;  /* 0x000000010202e824 */ /* 0x000fc600078e0a00 */
[----:B------:R-:W3:Y:S01]  /*12a30*/  LDL.LU R14, [R1+0x57c] ;  /* 0x00057c00010e7983 */ /* 0x000ee20000300800 */
[----:B0-----:R-:W-:Y:S02]  /*12a40*/  IMAD.MOV.U32 R8, RZ, RZ, R2 ;  /* 0x000000ffff087224 */ /* 0x001fe400078e0002 */
[--C-:B------:R-:W-:Y:S01]  /*12a50*/  @!P3 IMAD.IADD R24, R24, 0x1, -R0.reuse ;  /* 0x000000011818b824 */ /* 0x100fe200078e0a00 */
[----:B------:R-:W3:Y:S02]  /*12a60*/  LDL.LU R12, [R1+0x580] ;  /* 0x00058000010c7983 */ /* 0x000ee40000300800 */
[----:B------:R-:W-:Y:S02]  /*12a70*/  @!P2 IMAD.IADD R25, R25, 0x1, -R0 ;  /* 0x000000011919a824 */ /* 0x000fe400078e0a00 */
[----:B------:R-:W-:Y:S01]  /*12a80*/  @!P5 IMAD.MOV R8, RZ, RZ, -R8 ;  /* 0x000000ffff08d224 */ /* 0x000fe200078e0a08 */
[----:B------:R-:W-:Y:S01]  /*12a90*/  ISETP.GT.U32.AND P4, PT, R0, R24, PT ;  /* 0x000000180000720c */ /* 0x000fe20003f84070 */
[----:B-1----:R-:W3:Y:S04]  /*12aa0*/  LDL.LU R4, [R1+0x588] ;  /* 0x0005880001047983 */ /* 0x002ee80000300800 */
[----:B------:R-:W-:Y:S01]  /*12ab0*/  STL [R1+0x4a78], R25 ;  /* 0x004a781901007387 */ /* 0x000fe20000100800 */
[----:B------:R-:W-:-:S07]  /*12ac0*/  ISETP.GE.AND P6, PT, R15, RZ, PT ;  /* 0x000000ff0f00720c */ /* 0x000fce0003fc6270 */
[----:B------:R-:W-:Y:S01]  /*12ad0*/  @!P4 IMAD.IADD R24, R24, 0x1, -R0 ;  /* 0x000000011818c824 */ /* 0x000fe200078e0a00 */
[----:B------:R-:W-:Y:S02]  /*12ae0*/  IABS R27, R21 ;  /* 0x00000015001b7213 */ /* 0x000fe40000000000 */
[----:B------:R-:W-:Y:S02]  /*12af0*/  ISETP.GE.AND P4, PT, R21, RZ, PT ;  /* 0x000000ff1500720c */ /* 0x000fe40003f86270 */
[----:B----4-:R-:W-:Y:S01]  /*12b00*/  IABS R11, R20 ;  /* 0x00000014000b7213 */ /* 0x010fe20000000000 */
[----:B-----5:R-:W-:Y:S04]  /*12b10*/  STL [R1+0x4a70], R3 ;  /* 0x004a700301007387 */ /* 0x020fe80000100800 */
[----:B------:R-:W4:Y:S04]  /*12b20*/  LDL.LU R17, [R1+0x584] ;  /* 0x0005840001117983 */ /* 0x000f280000300800 */
[----:B------:R0:W-:Y:S04]  /*12b30*/  STL [R1+0x2c], R8 ;  /* 0x00002c0801007387 */ /* 0x0001e80000100800 */
[----:B0-----:R-:W5:Y:S04]  /*12b40*/  LDL.LU R8, [R1+0x58c] ;  /* 0x00058c0001087983 */ /* 0x001f680000300800 */
[----:B------:R-:W5:Y:S04]  /*12b50*/  LDL.LU R20, [R1+0x590] ;  /* 0x0005900001147983 */ /* 0x000f680000300800 */
[----:B------:R-:W5:Y:S04]  /*12b60*/  LDL.LU R15, [R1+0x594] ;  /* 0x00059400010f7983 */ /* 0x000f680000300800 */
[----:B------:R-:W5:Y:S01]  /*12b70*/  LDL.LU R21, [R1+0x598] ;  /* 0x0005980001157983 */ /* 0x000f620000300800 */
[----:B------:R-:W-:Y:S01]  /*12b80*/  ISETP.GT.U32.AND P3, PT, R0, R22, PT ;  /* 0x000000160000720c */ /* 0x000fe20003f64070 */
[----:B------:R-:W-:-:S04]  /*12b90*/  IMAD.HI.U32 R5, R13, R27, RZ ;  /* 0x0000001b0d057227 */ /* 0x000fc800078e00ff */
[----:B------:R-:W-:Y:S01]  /*12ba0*/  IMAD.MOV R5, RZ, RZ, -R5 ;  /* 0x000000ffff057224 */ /* 0x000fe200078e0a05 */
[----:B--2---:R-:W-:-:S03]  /*12bb0*/  IABS R7, R28 ;  /* 0x0000001c00077213 */ /* 0x004fc60000000000 */
[----:B------:R-:W-:Y:S01]  /*12bc0*/  IMAD R27, R0, R5, R27 ;  /* 0x00000005001b7224 */ /* 0x000fe200078e021b */
[----:B------:R-:W-:Y:S01]  /*12bd0*/  IABS R18, R29 ;  /* 0x0000001d00127213 */ /* 0x000fe20000000000 */
[----:B------:R-:W-:-:S04]  /*12be0*/  IMAD.HI.U32 R6, R13, R7, RZ ;  /* 0x000000070d067227 */ /* 0x000fc800078e00ff */
[----:B------:R-:W-:Y:S01]  /*12bf0*/  @!P3 IMAD.IADD R22, R22, 0x1, -R0 ;  /* 0x000000011616b824 */ /* 0x000fe200078e0a00 */
[----:B------:R-:W-:Y:S01]  /*12c00*/  ISETP.GT.U32.AND P3, PT, R0, R27, PT ;  /* 0x0000001b0000720c */ /* 0x000fe20003f64070 */
        /* <DEDUP_REMOVED lines=8> */
[----:B------:R-:W-:Y:S02]  /*12c90*/  IABS R5, R23 ;  /* 0x0000001700057213 */ /* 0x000fe40000000000 */
[----:B------:R-:W-:-:S07]  /*12ca0*/  IABS R23, R26 ;  /* 0x0000001a00177213 */ /* 0x000fce0000000000 */
[--C-:B------:R-:W-:Y:S02]  /*12cb0*/  @!P3 IMAD.IADD R7, R7, 0x1, -R0.reuse ;  /* 0x000000010707b824 */ /* 0x100fe400078e0a00 */
[----:B------:R-:W-:Y:S02]  /*12cc0*/  @!P2 IMAD.IADD R18, R18, 0x1, -R0 ;  /* 0x000000011212a824 */ /* 0x000fe400078e0a00 */
[C---:B------:R-:W-:Y:S01]  /*12cd0*/  IMAD.HI.U32 R2, R13.reuse, R23, RZ ;  /* 0x000000170d027227 */ /* 0x040fe200078e00ff */
[C---:B------:R-:W-:Y:S02]  /*12ce0*/  ISETP.GT.U32.AND P3, PT, R0.reuse, R7, PT ;  /* 0x000000070000720c */ /* 0x040fe40003f64070 */
[----:B------:R-:W-:Y:S01]  /*12cf0*/  ISETP.GT.U32.AND P2, PT, R0, R18, PT ;  /* 0x000000120000720c */ /* 0x000fe20003f44070 */
[----:B------:R-:W-:-:S04]  /*12d00*/  IMAD.HI.U32 R6, R13, R5, RZ ;  /* 0x000000050d067227 */ /* 0x000fc800078e00ff */
[----:B------:R-:W-:Y:S02]  /*12d10*/  IMAD.MOV R2, RZ, RZ, -R2 ;  /* 0x000000ffff027224 */ /* 0x000fe400078e0a02 */
[----:B------:R-:W-:Y:S02]  /*12d20*/  IMAD.MOV R6, RZ, RZ, -R6 ;  /* 0x000000ffff067224 */ /* 0x000fe400078e0a06 */
[C---:B------:R-:W-:Y:S02]  /*12d30*/  IMAD R23, R0.reuse, R2, R23 ;  /* 0x0000000200177224 */ /* 0x040fe400078e0217 */
[C---:B------:R-:W-:Y:S02]  /*12d40*/  IMAD R5, R0.reuse, R6, R5 ;  /* 0x0000000600057224 */ /* 0x040fe400078e0205 */
[--C-:B------:R-:W-:Y:S01]  /*12d50*/  @!P3 IMAD.IADD R7, R7, 0x1, -R0.reuse ;  /* 0x000000010707b824 */ /* 0x100fe200078e0a00 */
[----:B------:R-:W-:Y:S01]  /*12d60*/  ISETP.GT.U32.AND P3, PT, R0, R23, PT ;  /* 0x000000170000720c */ /* 0x000fe20003f64070 */
[----:B------:R-:W-:Y:S01]  /*12d70*/  @!P2 IMAD.IADD R18, R18, 0x1, -R0 ;  /* 0x000000011212a824 */ /* 0x000fe200078e0a00 */
[----:B------:R-:W-:Y:S01]  /*12d80*/  IABS R9, R3 ;  /* 0x0000000300097213 */ /* 0x000fe20000000000 */
[----:B------:R-:W-:Y:S01]  /*12d90*/  IMAD.HI.U32 R10, R13, R11, RZ ;  /* 0x0000000b0d0a7227 */ /* 0x000fe200078e00ff */
[----:B---3--:R-:W-:-:S02]  /*12da0*/  IABS R2, R14 ;  /* 0x0000000e00027213 */ /* 0x008fc40000000000 */
[----:B------:R-:W-:Y:S01]  /*12db0*/  ISETP.GT.U32.AND P2, PT, R0, R5, PT ;  /* 0x000000050000720c */ /* 0x000fe20003f44070 */
[----:B------:R-:W-:Y:S02]  /*12dc0*/  IMAD.MOV R10, RZ, RZ, -R10 ;  /* 0x000000ffff0a7224 */ /* 0x000fe400078e0a0a */
[----:B------:R-:W-:-:S04]  /*12dd0*/  IMAD.HI.U32 R16, R13, R9, RZ ;  /* 0x000000090d107227 */ /* 0x000fc800078e00ff */
[----:B------:R-:W-:Y:S01]  /*12de0*/  IMAD.HI.U32 R26, R13, R2, RZ ;  /* 0x000000020d1a7227 */ /* 0x000fe200078e00ff */
[----:B------:R-:W-:-:S03]  /*12df0*/  IABS R6, R12 ;  /* 0x0000000c00067213 */ /* 0x000fc60000000000 */
[----:B------:R-:W-:Y:S01]  /*12e00*/  IMAD R11, R0, R10, R11 ;  /* 0x0000000a000b7224 */ /* 0x000fe200078e020b */
[----:B------:R-:W-:Y:S01]  /*12e10*/  IABS R10, R4 ;  /* 0x00000004000a7213 */ /* 0x000fe20000000000 */
[----:B------:R-:W-:Y:S02]  /*12e20*/  IMAD.MOV R16, RZ, RZ, -R16 ;  /* 0x000000ffff107224 */ /* 0x000fe400078e0a10 */
[----:B------:R-:W-:Y:S02]  /*12e30*/  IMAD.MOV R26, RZ, RZ, -R26 ;  /* 0x000000ffff1a7224 */ /* 0x000fe400078e0a1a */
[--C-:B------:R-:W-:Y:S01]  /*12e40*/  @!P3 IMAD.IADD R23, R23, 0x1, -R0.reuse ;  /* 0x000000011717b824 */ /* 0x100fe200078e0a00 */
[----:B------:R-:W-:Y:S01]  /*12e50*/  ISETP.GE.AND P3, PT, R28, RZ, PT ;  /* 0x000000ff1c00720c */ /* 0x000fe20003f66270 */
[C---:B------:R-:W-:Y:S02]  /*12e60*/  IMAD R9, R0.reuse, R16, R9 ;  /* 0x0000001000097224 */ /* 0x040fe400078e0209 */
[----:B------:R-:W-:Y:S01]  /*12e70*/  @!P2 IMAD.IADD R5, R5, 0x1, -R0 ;  /* 0x000000010505a824 */ /* 0x000fe200078e0a00 */
[----:B------:R-:W-:Y:S01]  /*12e80*/  ISETP.GE.AND P2, PT, R29, RZ, PT ;  /* 0x000000ff1d00720c */ /* 0x000fe20003f46270 */
[----:B------:R-:W-:-:S02]  /*12e90*/  IMAD R2, R0, R26, R2 ;  /* 0x0000001a00027224 */ /* 0x000fc400078e0202 */
[C---:B------:R-:W-:Y:S01]  /*12ea0*/  IMAD.HI.U32 R19, R13.reuse, R6, RZ ;  /* 0x000000060d137227 */ /* 0x040fe200078e00ff */
[----:B------:R-:W-:Y:S03]  /*12eb0*/  STL [R1+0x4a74], R14 ;  /* 0x004a740e01007387 */ /* 0x000fe60000100800 */
[----:B------:R-:W-:Y:S01]  /*12ec0*/  IMAD.HI.U32 R16, R13, R10, RZ ;  /* 0x0000000a0d107227 */ /* 0x000fe200078e00ff */
[----:B------:R0:W-:Y:S03]  /*12ed0*/  STL [R1+0x4a7c], R12 ;  /* 0x004a7c0c01007387 */ /* 0x0001e60000100800 */
[----:B------:R-:W-:Y:S02]  /*12ee0*/  IMAD.MOV R19, RZ, RZ, -R19 ;  /* 0x000000ffff137224 */ /* 0x000fe400078e0a13 */
[----:B------:R-:W-:-:S02]  /*12ef0*/  IMAD.MOV R16, RZ, RZ, -R16 ;  /* 0x000000ffff107224 */ /* 0x000fc400078e0a10 */
[C---:B------:R-:W-:Y:S02]  /*12f00*/  IMAD R6, R0.reuse, R19, R6 ;  /* 0x0000001300067224 */ /* 0x040fe400078e0206 */
[----:B------:R-:W-:Y:S01]  /*12f10*/  IMAD R10, R0, R16, R10 ;  /* 0x00000010000a7224 */ /* 0x000fe200078e020a */
[----:B----4-:R-:W-:Y:S02]  /*12f20*/  IABS R19, R17 ;  /* 0x0000001100137213 */ /* 0x010fe40000000000 */
[----:B-----5:R-:W-:Y:S02]  /*12f30*/  IABS R28, R8 ;  /* 0x00000008001c7213 */ /* 0x020fe40000000000 */
[----:B------:R-:W-:Y:S02]  /*12f40*/  IABS R26, R20 ;  /* 0x00000014001a7213 */ /* 0x000fe40000000000 */
[----:B------:R-:W-:Y:S01]  /*12f50*/  IABS R29, R15 ;  /* 0x0000000f001d7213 */ /* 0x000fe20000000000 */
[----:B------:R-:W-:-:S04]  /*12f60*/  IMAD.HI.U32 R3, R13, R28, RZ ;  /* 0x0000001c0d037227 */ /* 0x000fc800078e00ff */
[----:B0-----:R-:W-:Y:S01]  /*12f70*/  IMAD.HI.U32 R12, R13, R26, RZ ;  /* 0x0000001a0d0c7227 */ /* 0x001fe200078e00ff */
[----:B------:R-:W-:-:S03]  /*12f80*/  IABS R16, R21 ;  /* 0x0000001500107213 */ /* 0x000fc60000000000 */
[----:B------:R-:W-:-:S04]  /*12f90*/  IMAD.HI.U32 R25, R13, R29, RZ ;  /* 0x0000001d0d197227 */ /* 0x000fc800078e00ff */
[----:B------:R-:W-:Y:S02]  /*12fa0*/  IMAD.MOV R3, RZ, RZ, -R3 ;  /* 0x000000ffff037224 */ /* 0x000fe400078e0a03 */
[----:B------:R-:W-:Y:S02]  /*12fb0*/  IMAD.MOV R12, RZ, RZ, -R12 ;  /* 0x000000ffff0c7224 */ /* 0x000fe400078e0a0c */
[----:B------:R-:W-:Y:S02]  /*12fc0*/  IMAD.MOV R25, RZ, RZ, -R25 ;  /* 0x000000ffff197224 */ /* 0x000fe400078e0a19 */
[----:B------:R-:W-:Y:S02]  /*12fd0*/  IMAD R28, R0, R3, R28 ;  /* 0x00000003001c7224 */ /* 0x000fe400078e021c */
[----:B------:R-:W-:-:S04]  /*12fe0*/  IMAD.HI.U32 R14, R13, R16, RZ ;  /* 0x000000100d0e7227 */ /* 0x000fc800078e00ff */
[----:B------:R-:W-:-:S04]  /*12ff0*/  IMAD.HI.U32 R3, R13, R19, RZ ;  /* 0x000000130d037227 */ /* 0x000fc800078e00ff */
[C---:B------:R-:W-:Y:S02]  /*13000*/  IMAD R26, R0.reuse, R12, R26 ;  /* 0x0000000c001a7224 */ /* 0x040fe400078e021a */
[----:B------:R-:W2:Y:S01]  /*13010*/  LDL.LU R12, [R1+0x4a7c] ;  /* 0x004a7c00010c7983 */ /* 0x000ea20000300800 */
[----:B------:R-:W-:-:S03]  /*13020*/  IMAD R13, R0, R25, R29 ;  /* 0x00000019000d7224 */ /* 0x000fc600078e021d */
[----:B------:R-:W3:Y:S01]  /*13030*/  LDL.LU R25, [R1+0x4a78] ;  /* 0x004a780001197983 */ /* 0x000ee20000300800 */
[----:B------:R-:W-:Y:S02]  /*13040*/  IMAD.MOV R14, RZ, RZ, -R14 ;  /* 0x000000ffff0e7224 */ /* 0x000fe400078e0a0e */
[----:B------:R-:W-:Y:S02]  /*13050*/  @!P1 IMAD.MOV R22, RZ, RZ, -R22 ;  /* 0x000000ffff169224 */ /* 0x000fe400078e0a16 */
[----:B------:R-:W-:Y:S02]  /*13060*/  IMAD R16, R0, R14, R16 ;  /* 0x0000000e00107224 */ /* 0x000fe400078e0210 */
[----:B------:R-:W4:Y:S01]  /*13070*/  LDL.LU R14, [R1+0x4a74] ;  /* 0x004a7400010e7983 */ /* 0x000f220000300800 */
[----:B------:R-:W-:-:S03]  /*13080*/  IMAD.MOV R29, RZ, RZ, -R3 ;  /* 0x000000ffff1d7224 */ /* 0x000fc600078e0a03 */
[----:B------:R-:W5:Y:S04]  /*13090*/  LDL.LU R3, [R1+0x4a70] ;  /* 0x004a700001037983 */ /* 0x000f680000300800 */
[----:B------:R0:W-:Y:S04]  /*130a0*/  STL [R1+0x4a04], R22 ;  /* 0x004a041601007387 */ /* 0x0001e80000100800 */
[----:B0-----:R-:W2:Y:S01]  /*130b0*/  LDL.LU R22, [R1+0x574] ;  /* 0x0005740001167983 */ /* 0x001ea20000300800 */
[----:B------:R-:W-:-:S05]  /*130c0*/  @!P0 IMAD.MOV R24, RZ, RZ, -R24 ;  /* 0x000000ffff188224 */ /* 0x000fca00078e0a18 */
[----:B------:R0:W-:Y:S04]  /*130d0*/  STL [R1+0x4a08], R24 ;  /* 0x004a081801007387 */ /* 0x0001e80000100800 */
[----:B0-----:R-:W4:Y:S01]  /*130e0*/  LDL.LU R24, [R1+0x570] ;  /* 0x0005700001187983 */ /* 0x001f220000300800 */
[----:B------:R-:W-:-:S13]  /*130f0*/  ISETP.GT.U32.AND P5, PT, R0, R27, PT ;  /* 0x0000001b0000720c */ /* 0x000fda0003fa4070 */
[----:B------:R-:W-:Y:S01]  /*13100*/  @!P5 IMAD.IADD R27, R27, 0x1, -R0 ;  /* 0x000000011b1bd824 */ /* 0x000fe200078e0a00 */
[----:B------:R-:W-:-:S13]  /*13110*/  ISETP.GT.U32.AND P5, PT, R0, R11, PT ;  /* 0x0000000b0000720c */ /* 0x000fda0003fa4070 */
[----:B------:R-:W-:Y:S01]  /*13120*/  @!P5 IMAD.IADD R11, R11, 0x1, -R0 ;  /* 0x000000010b0bd824 */ /* 0x000fe200078e0a00 */
[----:B------:R-:W-:Y:S01]  /*13130*/  ISETP.GT.U32.AND P5, PT, R0, R9, PT ;  /* 0x000000090000720c */ /* 0x000fe20003fa4070 */
[----:B---3--:R-:W-:-:S05]  /*13140*/  @!P6 IMAD.MOV R25, RZ, RZ, -R25 ;  /* 0x000000ffff19e224 */ /* 0x008fca00078e0a19 */
[----:B------:R0:W-:Y:S04]  /*13150*/  STL [R1+0x4a0c], R25 ;  /* 0x004a0c1901007387 */ /* 0x0001e80000100800 */
[----:B0-----:R-:W3:Y:S03]  /*13160*/  LDL.LU R25, [R1+0x56c] ;  /* 0x00056c0001197983 */ /* 0x001ee60000300800 */
[----:B------:R-:W-:Y:S01]  /*13170*/  @!P5 IMAD.IADD R9, R9, 0x1, -R0 ;  /* 0x000000010909d824 */ /* 0x000fe200078e0a00 */
[C---:B------:R-:W-:Y:S02]  /*13180*/  ISETP.GT.U32.AND P5, PT, R0.reuse, R2, PT ;  /* 0x000000020000720c */ /* 0x040fe40003fa4070 */
[----:B------:R-:W-:-:S02]  /*13190*/  ISETP.GT.U32.AND P1, PT, R0, R11, PT ;  /* 0x0000000b0000720c */ /* 0x000fc40003f24070 */
[----:B------:R-:W-:-:S09]  /*131a0*/  ISETP.GT.U32.AND P0, PT, R0, R5, PT ;  /* 0x000000050000720c */ /* 0x000fd20003f04070 */
[--C-:B------:R-:W-:Y:S01]  /*131b0*/  @!P5 IMAD.IADD R2, R2, 0x1, -R0.reuse ;  /* 0x000000010202d824 */ /* 0x100fe200078e0a00 */
[C---:B------:R-:W-:Y:S01]  /*131c0*/  ISETP.GT.U32.AND P5, PT, R0.reuse, R6, PT ;  /* 0x000000060000720c */ /* 0x040fe20003fa4070 */
[--C-:B------:R-:W-:Y:S01]  /*131d0*/  @!P1 IMAD.IADD R11, R11, 0x1, -R0.reuse ;  /* 0x000000010b0b9824 */ /* 0x100fe200078e0a00 */
[C---:B------:R-:W-:Y:S01]  /*131e0*/  ISETP.GT.U32.AND P1, PT, R0.reuse, R28, PT ;  /* 0x0000001c0000720c */ /* 0x040fe20003f24070 */
[----:B------:R-:W-:Y:S01]  /*131f0*/  @!P0 IMAD.IADD R5, R5, 0x1, -R0 ;  /* 0x0000000105058824 */ /* 0x000fe200078e0a00 */
[----:B------:R-:W-:-:S09]  /*13200*/  ISETP.GT.U32.AND P0, PT, R0, R26, PT ;  /* 0x0000001a0000720c */ /* 0x000fd20003f04070 */
[--C-:B------:R-:W-:Y:S01]  /*13210*/  @!P5 IMAD.IADD R6, R6, 0x1, -R0.reuse ;  /* 0x000000010606d824 */ /* 0x100fe200078e0a00 */
[----:B------:R-:W-:Y:S01]  /*13220*/  ISETP.GT.U32.AND P5, PT, R0, R23, PT ;  /* 0x000000170000720c */ /* 0x000fe20003fa4070 */
[--C-:B------:R-:W-:Y:S01]  /*13230*/  @!P1 IMAD.IADD R28, R28, 0x1, -R0.reuse ;  /* 0x000000011c1c9824 */ /* 0x100fe200078e0a00 */
[----:B--2---:R-:W-:Y:S01]  /*13240*/  ISETP.GE.AND P1, PT, R22, RZ, PT ;  /* 0x000000ff1600720c */ /* 0x004fe20003f26270 */
[----:B------:R-:W-:Y:S02]  /*13250*/  @!P0 IMAD.IADD R26, R26, 0x1, -R0 ;  /* 0x000000011a1a8824 */ /* 0x000fe400078e0a00 */
[----:B------:R-:W-:Y:S01]  /*13260*/  @!P4 IMAD.MOV R27, RZ, RZ, -R27 ;  /* 0x000000ffff1bc224 */ /* 0x000fe200078e0a1b */
[----:B------:R-:W-:Y:S01]  /*13270*/  ISETP.GT.U32.AND P4, PT, R0, R9, PT ;  /* 0x000000090000720c */ /* 0x000fe20003f84070 */
[----:B------:R-:W-:-:S06]  /*13280*/  @!P3 IMAD.MOV R7, RZ, RZ, -R7 ;  /* 0x000000ffff07b224 */ /* 0x000fcc00078e0a07 */
[----:B------:R-:W-:Y:S01]  /*13290*/  @!P5 IMAD.IADD R23, R23, 0x1, -R0 ;  /* 0x000000011717d824 */ /* 0x000fe200078e0a00 */
[----:B------:R-:W-:-:S03]  /*132a0*/  ISETP.GT.U32.AND P3, PT, R0, R10, PT ;  /* 0x0000000a0000720c */ /* 0x000fc60003f64070 */
[----:B------:R-:W-:Y:S01]  /*132b0*/  @!P1 IMAD.MOV R23, RZ, RZ, -R23 ;  /* 0x000000ffff179224 */ /* 0x000fe200078e0a17 */
[C---:B------:R-:W-:Y:S02]  /*132c0*/  ISETP.GT.U32.AND P1, PT, R0.reuse, R26, PT ;  /* 0x0000001a0000720c */ /* 0x040fe40003f24070 */
[C---:B------:R-:W-:Y:S01]  /*132d0*/  ISETP.GT.U32.AND P6, PT, R0.reuse, R6, PT ;  /* 0x000000060000720c */ /* 0x040fe20003fc4070 */
[----:B------:R-:W-:Y:S01]  /*132e0*/  @!P2 IMAD.MOV R18, RZ, RZ, -R18 ;  /* 0x000000ffff12a224 */ /* 0x000fe200078e0a12 */
[C---:B------:R-:W-:Y:S02]  /*132f0*/  ISETP.GT.U32.AND P2, PT, R0.reuse, R2, PT ;  /* 0x000000020000720c */ /* 0x040fe40003f44070 */
[C---:B------:R-:W-:Y:S01]  /*13300*/  ISETP.GT.U32.AND P5, PT, R0.reuse, R13, PT ;  /* 0x0000000d0000720c */ /* 0x040fe20003fa4070 */
[--C-:B------:R-:W-:Y:S01]  /*13310*/  @!P4 IMAD.IADD R9, R9, 0x1, -R0.reuse ;  /* 0x000000010909c824 */ /* 0x100fe200078e0a00 */
[----:B------:R-:W-:Y:S01]  /*13320*/  ISETP.GT.U32.AND P4, PT, R0, R16, PT ;  /* 0x000000100000720c */ /* 0x000fe20003f84070 */
[----:B------:R-:W-:Y:S01]  /*13330*/  @!P3 IMAD.IADD R10, R10, 0x1, -R0 ;  /* 0x000000010a0ab824 */ /* 0x000fe200078e0a00 */
[----:B----4-:R-:W-:Y:S01]  /*13340*/  ISETP.GE.AND P3, PT, R24, RZ, PT ;  /* 0x000000ff1800720c */ /* 0x010fe20003f66270 */
[----:B------:R-:W-:-:S02]  /*13350*/  IMAD R19, R0, R29, R19 ;  /* 0x0000001d00137224 */ /* 0x000fc400078e0213 */
[--C-:B------:R-:W-:Y:S01]  /*13360*/  @!P1 IMAD.IADD R26, R26, 0x1, -R0.reuse ;  /* 0x000000011a1a9824 */ /* 0x100fe200078e0a00 */
[----:B------:R-:W-:Y:S02]  /*13370*/  ISETP.GE.AND P1, PT, R20, RZ, PT ;  /* 0x000000ff1400720c */ /* 0x000fe40003f26270 */
[----:B------:R-:W0:Y:S01]  /*13380*/  S2R R20, SR_TID.X ;  /* 0x0000000000147919 */ /* 0x000e220000002100 */
[--C-:B------:R-:W-:Y:S01]  /*13390*/  @!P6 IMAD.IADD R6, R6, 0x1, -R0.reuse ;  /* 0x000000010606e824 */ /* 0x100fe200078e0a00 */
[----:B------:R-:W-:Y:S01]  /*133a0*/  ISETP.GT.U32.AND P6, PT, R0, R19, PT ;  /* 0x000000130000720c */ /* 0x000fe20003fc4070 */
[--C-:B------:R-:W-:Y:S01]  /*133b0*/  @!P2 IMAD.IADD R2, R2, 0x1, -R0.reuse ;  /* 0x000000010202a824 */ /* 0x100fe200078e0a00 */
[----:B-----5:R-:W-:Y:S01]  /*133c0*/  ISETP.GE.AND P0, PT, R3, RZ, PT ;  /* 0x000000ff0300720c */ /* 0x020fe20003f06270 */
[--C-:B------:R-:W-:Y:S01]  /*133d0*/  @!P5 IMAD.IADD R13, R13, 0x1, -R0.reuse ;  /* 0x000000010d0dd824 */ /* 0x100fe200078e0a00 */
[----:B------:R-:W-:Y:S01]  /*133e0*/  ISETP.GE.AND P5, PT, R14, RZ, PT ;  /* 0x000000ff0e00720c */ /* 0x000fe20003fa6270 */
[----:B------:R-:W-:Y:S01]  /*133f0*/  STL [R1+0x4a10], R27 ;  /* 0x004a101b01007387 */ /* 0x000fe20000100800 */
[----:B------:R-:W-:Y:S01]  /*13400*/  @!P4 IMAD.IADD R16, R16, 0x1, -R0 ;  /* 0x000000011010c824 */ /* 0x000fe200078e0a00 */
[----:B------:R-:W-:-:S02]  /*13410*/  ISETP.GE.AND P4, PT, R12, RZ, PT ;  /* 0x000000ff0c00720c */ /* 0x000fc40003f86270 */
[----:B------:R-:W-:Y:S01]  /*13420*/  STL [R1+0x4a14], R18 ;  /* 0x004a141201007387 */ /* 0x000fe20000100800 */
[----:B------:R-:W-:Y:S01]  /*13430*/  @!P3 IMAD.MOV R5, RZ, RZ, -R5 ;  /* 0x000000ffff05b224 */ /* 0x000fe200078e0a05 */
[C---:B------:R-:W-:Y:S02]  /*13440*/  ISETP.GT.U32.AND P3, PT, R0.reuse, R28, PT ;  /* 0x0000001c0000720c */ /* 0x040fe40003f64070 */
[----:B------:R1:W-:Y:S01]  /*13450*/  STL [R1+0x4a24], R7 ;  /* 0x004a240701007387 */ /* 0x0003e20000100800 */
[----:B------:R-:W-:Y:S02]  /*13460*/  @!P6 IMAD.IADD R19, R19, 0x1, -R0 ;  /* 0x000000011313e824 */ /* 0x000fe400078e0a00 */
[----:B------:R-:W-:Y:S01]  /*13470*/  @!P0 IMAD.MOV R9, RZ, RZ, -R9 ;  /* 0x000000ffff098224 */ /* 0x000fe200078e0a09 */
[----:B-1----:R-:W1:Y:S01]  /*13480*/  LDC R7, c[0x0][0x23c] ;  /* 0x00008f00ff077b82 */ /* 0x002e620000000800 */
[----:B------:R-:W-:Y:S01]  /*13490*/  @!P5 IMAD.MOV R2, RZ, RZ, -R2 ;  /* 0x000000ffff02d224 */ /* 0x000fe200078e0a02 */
[C---:B------:R-:W-:Y:S01]  /*134a0*/  ISETP.GT.U32.AND P0, PT, R0.reuse, R13, PT ;  /* 0x0000000d0000720c */ /* 0x040fe20003f04070 */
[----:B------:R-:W-:Y:S01]  /*134b0*/  @!P4 IMAD.MOV R6, RZ, RZ, -R6 ;  /* 0x000000ffff06c224 */ /* 0x000fe200078e0a06 */
[----:B------:R-:W-:-:S03]  /*134c0*/  ISETP.GT.U32.AND P5, PT, R0, R16, PT ;  /* 0x000000100000720c */ /* 0x000fc60003fa4070 */
[--C-:B------:R-:W-:Y:S01]  /*134d0*/  @!P3 IMAD.IADD R28, R28, 0x1, -R0.reuse ;  /* 0x000000011c1cb824 */ /* 0x100fe200078e0a00 */
[----:B------:R-:W-:Y:S01]  /*134e0*/  ISETP.GT.U32.AND P6, PT, R0, R19, PT ;  /* 0x000000130000720c */ /* 0x000fe20003fc4070 */
[----:B------:R-:W2:Y:S01]  /*134f0*/  LDL.LU R3, [R1+0x4a6c] ;  /* 0x004a6c0001037983 */ /* 0x000ea20000300800 */
[----:B------:R-:W-:Y:S02]  /*13500*/  ISETP.GE.AND P4, PT, R4, RZ, PT ;  /* 0x000000ff0400720c */ /* 0x000fe40003f86270 */
[----:B------:R-:W-:Y:S02]  /*13510*/  ISETP.GE.AND P3, PT, R8, RZ, PT ;  /* 0x000000ff0800720c */ /* 0x000fe40003f66270 */
[----:B0-----:R-:W-:Y:S01]  /*13520*/  LOP3.LUT R20, R20, 0x3f, RZ, 0xc0, !PT ;  /* 0x0000003f14147812 */ /* 0x001fe200078ec0ff */
[--C-:B------:R-:W-:Y:S02]  /*13530*/  @!P0 IMAD.IADD R13, R13, 0x1, -R0.reuse ;  /* 0x000000010d0d8824 */ /* 0x100fe400078e0a00 */
[----:B------:R-:W-:-:S04]  /*13540*/  @!P5 IMAD.IADD R16, R16, 0x1, -R0 ;  /* 0x000000011010d824 */ /* 0x000fc800078e0a00 */
[----:B------:R-:W-:Y:S02]  /*13550*/  @!P6 IMAD.IADD R19, R19, 0x1, -R0 ;  /* 0x000000011313e824 */ /* 0x000fe400078e0a00 */
[----:B-1----:R-:W-:Y:S01]  /*13560*/  IMAD R4, R20, R7, RZ ;  /* 0x0000000714047224 */ /* 0x002fe200078e02ff */
[----:B------:R-:W-:Y:S02]  /*13570*/  ISETP.GE.AND P0, PT, R15, RZ, PT ;  /* 0x000000ff0f00720c */ /* 0x000fe40003f06270 */
[----:B------:R-:W-:Y:S02]  /*13580*/  ISETP.GE.AND P5, PT, R21, RZ, PT ;  /* 0x000000ff1500720c */ /* 0x000fe40003fa6270 */
[----:B---3--:R-:W-:-:S13]  /*13590*/  ISETP.GE.AND P2, PT, R25, RZ, PT ;  /* 0x000000ff1900720c */ /* 0x008fda0003f46270 */
[----:B------:R-:W-:Y:S01]  /*135a0*/  @!P2 IMAD.MOV R11, RZ, RZ, -R11 ;  /* 0x000000ffff0ba224 */ /* 0x000fe200078e0a0b */
[----:B------:R-:W-:-:S04]  /*135b0*/  ISETP.GT.U32.AND P2, PT, R0, R10, PT ;  /* 0x0000000a0000720c */ /* 0x000fc80003f44070 */
[----:B------:R-:W-:Y:S04]  /*135c0*/  STL [R1+0x4a28], R11 ;  /* 0x004a280b01007387 */ /* 0x000fe80000100800 */
[----:B------:R-:W-:Y:S05]  /*135d0*/  STL [R1+0x4a2c], R5 ;  /* 0x004a2c0501007387 */ /* 0x000fea0000100800 */
[----:B------:R-:W-:Y:S02]  /*135e0*/  @!P2 IMAD.IADD R10, R10, 0x1, -R0 ;  /* 0x000000010a0aa824 */ /* 0x000fe400078e0a00 */
[----:B------:R-:W-:Y:S01]  /*135f0*/  IMAD.MOV.U32 R0, RZ, RZ, R28 ;  /* 0x000000ffff007224 */ /* 0x000fe200078e001c */
[----:B------:R-:W-:Y:S01]  /*13600*/  STL [R1+0x4a30], R23 ;  /* 0x004a301701007387 */ /* 0x000fe20000100800 */
[----:B------:R-:W-:-:S02]  /*13610*/  @!P4 IMAD.MOV R10, RZ, RZ, -R10 ;  /* 0x000000ffff0ac224 */ /* 0x000fc400078e0a0a */
[----:B------:R-:W-:Y:S01]  /*13620*/  @!P3 IMAD.MOV R0, RZ, RZ, -R0 ;  /* 0x000000ffff00b224 */ /* 0x000fe200078e0a00 */
[----:B------:R0:W-:Y:S01]  /*13630*/  STL [R1+0x4a34], R9 ;  /* 0x004a340901007387 */ /* 0x0001e20000100800 */
[----:B------:R-:W-:-:S03]  /*13640*/  IADD3 R28, P3, R4, UR4, RZ ;  /* 0x00000004041c7c10 */ /* 0x000fc6000ff7e0ff */
[----:B------:R1:W-:Y:S04]  /*13650*/  STL [R1+0x4a38], R2 ;  /* 0x004a380201007387 */ /* 0x0003e80000100800 */
[----:B------:R-:W-:Y:S04]  /*13660*/  STL [R1+0x4a3c], R6 ;  /* 0x004a3c0601007387 */ /* 0x000fe80000100800 */
[----:B------:R-:W-:Y:S04]  /*13670*/  STL [R1+0x4a54], R10 ;  /* 0x004a540a01007387 */ /* 0x000fe80000100800 */
[----:B------:R-:W-:Y:S04]  /*13680*/  STL [R1+0x4a58], R0 ;  /* 0x004a580001007387 */ /* 0x000fe80000100800 */
[----:B------:R-:W-:Y:S04]  /*13690*/  STL [R1+0x48ec], R28 ;  /* 0x0048ec1c01007387 */ /* 0x000fe80000100800 */
[----:B0-----:R-:W3:Y:S04]  /*136a0*/  LDL.LU R9, [R1+0x3e8] ;  /* 0x0003e80001097983 */ /* 0x001ee80000300800 */
[----:B------:R-:W4:Y:S01]  /*136b0*/  LDL.LU R23, [R1+0x3e4] ;  /* 0x0003e40001177983 */ /* 0x000f220000300800 */
[----:B-1----:R-:W-:-:S03]  /*136c0*/  IMAD R2, R7, 0x40, R4 ;  /* 0x0000004007027824 */ /* 0x002fc600078e0204 */
[----:B------:R-:W5:Y:S04]  /*136d0*/  LDL.LU R5, [R1+0x3e0] ;  /* 0x0003e00001057983 */ /* 0x000f680000300800 */
        /* <DEDUP_REMOVED lines=11> */
[----:B------:R-:W5:Y:S01]  /*13790*/  LDL.LU R20, [R1+0x3b0] ;  /* 0x0003b00001147983 */ /* 0x000f620000300800 */
[----:B------:R-:W-:-:S02]  /*137a0*/  ISETP.GE.AND P2, PT, R17, RZ, PT ;  /* 0x000000ff1100720c */ /* 0x000fc40003f46270 */
[----:B--2---:R-:W-:Y:S01]  /*137b0*/  ISETP.NE.AND P4, PT, R3, RZ, PT ;  /* 0x000000ff0300720c */ /* 0x004fe20003f85270 */
[----:B------:R-:W2:Y:S01]  /*137c0*/  LDL.LU R4, [R1+0x3ac] ;  /* 0x0003ac0001047983 */ /* 0x000ea20000300800 */
[----:B------:R-:W-:Y:S02]  /*137d0*/  LOP3.LUT R29, RZ, R3, RZ, 0x33, !PT ;  /* 0x00000003ff1d7212 */ /* 0x000fe400078e33ff */
[----:B------:R-:W-:Y:S01]  /*137e0*/  IADD3 R3, P6, R2, UR4, RZ ;  /* 0x0000000402037c10 */ /* 0x000fe2000ffde0ff */
[----:B------:R-:W2:Y:S01]  /*137f0*/  LDL.LU R17, [R1+0x444] ;  /* 0x0004440001117983 */ /* 0x000ea20000300800 */
[----:B------:R-:W-:Y:S01]  /*13800*/  @!P1 IMAD.MOV R26, RZ, RZ, -R26 ;  /* 0x000000ffff1a9224 */ /* 0x000fe200078e0a1a */
[----:B------:R-:W-:Y:S01]  /*13810*/  UIMAD UR38, UR38, 0x5d, URZ ;  /* 0x0000005d262678a4 */ /* 0x000fe2000f8e023f */
[----:B------:R-:W-:Y:S01]  /*13820*/  @!P0 IMAD.MOV R13, RZ, RZ, -R13 ;  /* 0x000000ffff0d8224 */ /* 0x000fe200078e0a0d */
[----:B------:R-:W2:Y:S01]  /*13830*/  LDL.LU R8, [R1+0x440] ;  /* 0x0004400001087983 */ /* 0x000ea20000300800 */
[----:B------:R-:W-:Y:S01]  /*13840*/  @!P5 IMAD.MOV R16, RZ, RZ, -R16 ;  /* 0x000000ffff10d224 */ /* 0x000fe200078e0a10 */
[----:B------:R-:W-:Y:S01]  /*13850*/  UIMAD UR39, UR39, 0x5c, URZ ;  /* 0x0000005c272778a4 */ /* 0x000fe2000f8e023f */
[----:B------:R-:W-:Y:S01]  /*13860*/  @!P2 IMAD.MOV R19, RZ, RZ, -R19 ;  /* 0x000000ffff13a224 */ /* 0x000fe200078e0a13 */
[----:B------:R3:W-:Y:S01]  /*13870*/  STL [R1+0x48f0], R3 ;  /* 0x0048f00301007387 */ /* 0x0007e20000100800 */
[----:B------:R-:W-:-:S02]  /*13880*/  UIMAD UR40, UR40, 0x5b, URZ ;  /* 0x0000005b282878a4 */ /* 0x000fc4000f8e023f */
[----:B------:R-:W-:Y:S01]  /*13890*/  UIMAD UR41, UR41, 0x5a, URZ ;  /* 0x0000005a292978a4 */ /* 0x000fe2000f8e023f */
[----:B------:R-:W-:Y:S01]  /*138a0*/  STL [R1+0x4a5c], R26 ;  /* 0x004a5c1a01007387 */ /* 0x000fe20000100800 */
[----:B------:R-:W-:Y:S02]  /*138b0*/  UIMAD UR42, UR42, 0x59, URZ ;  /* 0x000000592a2a78a4 */ /* 0x000fe4000f8e023f */
[----:B------:R-:W-:Y:S01]  /*138c0*/  UIMAD UR43, UR43, 0x58, URZ ;  /* 0x000000582b2b78a4 */ /* 0x000fe2000f8e023f */
[----:B------:R-:W-:Y:S01]  /*138d0*/  STL [R1+0x4a60], R13 ;  /* 0x004a600d01007387 */ /* 0x000fe20000100800 */
[----:B------:R-:W-:Y:S02]  /*138e0*/  UIMAD UR44, UR44, 0x57, URZ ;  /* 0x000000572c2c78a4 */ /* 0x000fe4000f8e023f */
[----:B------:R-:W-:Y:S01]  /*138f0*/  UIMAD UR45, UR45, 0x56, URZ ;  /* 0x000000562d2d78a4 */ /* 0x000fe2000f8e023f */
[----:B------:R-:W-:Y:S01]  /*13900*/  STL [R1+0x4a64], R16 ;  /* 0x004a641001007387 */ /* 0x000fe20000100800 */
[----:B------:R-:W-:-:S02]  /*13910*/  UIMAD UR46, UR46, 0x55, URZ ;  /* 0x000000552e2e78a4 */ /* 0x000fc4000f8e023f */
[----:B------:R-:W-:Y:S01]  /*13920*/  UIMAD UR47, UR47, 0x54, URZ ;  /* 0x000000542f2f78a4 */ /* 0x000fe2000f8e023f */
[----:B------:R-:W-:Y:S01]  /*13930*/  STL [R1+0x4a68], R19 ;  /* 0x004a681301007387 */ /* 0x000fe20000100800 */
[----:B------:R-:W-:Y:S02]  /*13940*/  UIMAD UR50, UR50, 0x53, URZ ;  /* 0x00000053323278a4 */ /* 0x000fe4000f8e023f */
[----:B------:R-:W-:Y:S02]  /*13950*/  UIMAD UR51, UR51, 0x52, URZ ;  /* 0x00000052333378a4 */ /* 0x000fe4000f8e023f */
[----:B------:R-:W-:Y:S02]  /*13960*/  UIMAD UR52, UR52, 0x51, URZ ;  /* 0x00000051343478a4 */ /* 0x000fe4000f8e023f */
[----:B------:R-:W-:Y:S02]  /*13970*/  UIMAD UR53, UR53, 0x50, URZ ;  /* 0x00000050353578a4 */ /* 0x000fe4000f8e023f */
[----:B------:R-:W-:-:S02]  /*13980*/  UIMAD UR54, UR54, 0x4f, URZ ;  /* 0x0000004f363678a4 */ /* 0x000fc4000f8e023f */
[----:B------:R-:W-:Y:S02]  /*13990*/  UIMAD UR55, UR55, 0x4e, URZ ;  /* 0x0000004e373778a4 */ /* 0x000fe4000f8e023f */
[----:B------:R-:W-:Y:S02]  /*139a0*/  UIMAD UR56, UR56, 0x4d, URZ ;  /* 0x0000004d383878a4 */ /* 0x000fe4000f8e023f */
[----:B------:R-:W-:Y:S02]  /*139b0*/  UIMAD UR57, UR57, 0x4c, URZ ;  /* 0x0000004c393978a4 */ /* 0x000fe4000f8e023f */
[----:B------:R-:W-:Y:S02]  /*139c0*/  UIMAD UR58, UR58, 0x4b, URZ ;  /* 0x0000004b3a3a78a4 */ /* 0x000fe4000f8e023f */
[----:B------:R-:W-:Y:S01]  /*139d0*/  UIMAD UR59, UR59, 0x4a, URZ ;  /* 0x0000004a3b3b78a4 */ /* 0x000fe2000f8e023f */
[----:B------:R-:W-:Y:S01]  /*139e0*/  ULDC UR4, c[0x0][0x238] ;  /* 0x00008e0000047ab9 */ /* 0x000fe20000000800 */
[----:B---3--:R-:W-:-:S02]  /*139f0*/  SEL R3, R29, R9, !P4 ;  /* 0x000000091d037207 */ /* 0x008fc40006000000 */
[----:B----4-:R-:W-:-:S03]  /*13a00*/  SEL R2, R29, R23, !P4 ;  /* 0x000000171d027207 */ /* 0x010fc60006000000 */
[----:B------:R0:W-:Y:S01]  /*13a10*/  STL [R1+0x3e8], R3 ;  /* 0x0003e80301007387 */ /* 0x0001e20000100800 */
[----:B-----5:R-:W-:-:S03]  /*13a20*/  SEL R0, R29, R5, !P4 ;  /* 0x000000051d007207 */ /* 0x020fc60006000000 */
[----:B------:R1:W-:Y:S01]  /*13a30*/  STL [R1+0x3e4], R2 ;  /* 0x0003e40201007387 */ /* 0x0003e20000100800 */
[----:B0-----:R-:W-:-:S03]  /*13a40*/  SEL R3, R29, R11, !P4 ;  /* 0x0000000b1d037207 */ /* 0x001fc60006000000 */
[----:B------:R0:W-:Y:S01]  /*13a50*/  STL [R1+0x3e0], R0 ;  /* 0x0003e00001007387 */ /* 0x0001e20000100800 */
[----:B-1----:R-:W-:-:S03]  /*13a60*/  SEL R2, R29, R7, !P4 ;  /* 0x000000071d027207 */ /* 0x002fc60006000000 */
[----:B------:R1:W-:Y:S04]  /*13a70*/  STL [R1+0x3dc], R3 ;  /* 0x0003dc0301007387 */ /* 0x0003e80000100800 */
[----:B------:R3:W-:Y:S01]  /*13a80*/  STL [R1+0x3d8], R2 ;  /* 0x0003d80201007387 */ /* 0x0007e20000100800 */
[C---:B0-----:R-:W-:Y:S02]  /*13a90*/  SEL R0, R29.reuse, R18, !P4 ;  /* 0x000000121d007207 */ /* 0x041fe40006000000 */
[----:B-1----:R-:W-:-:S03]  /*13aa0*/  SEL R3, R29, R27, !P4 ;  /* 0x0000001b1d037207 */ /* 0x002fc60006000000 */
[----:B------:R0:W-:Y:S01]  /*13ab0*/  STL [R1+0x3d4], R0 ;  /* 0x0003d40001007387 */ /* 0x0001e20000100800 */
[----:B---3--:R-:W-:-:S03]  /*13ac0*/  SEL R2, R29, R25, !P4 ;  /* 0x000000191d027207 */ /* 0x008fc60006000000 */
        /* <DEDUP_REMOVED lines=13> */
[----:B------:R-:W3:Y:S01]  /*13ba0*/  LDL.LU R19, [R1+0x43c] ;  /* 0x00043c0001137983 */ /* 0x000ee20000300800 */
[----:B0-----:R-:W-:-:S03]  /*13bb0*/  SEL R0, R29, R20, !P4 ;  /* 0x000000141d007207 */ /* 0x001fc60006000000 */
[----:B------:R-:W-:Y:S04]  /*13bc0*/  STL [R1+0x3b4], R2 ;  /* 0x0003b40201007387 */ /* 0x000fe80000100800 */
[----:B------:R-:W4:Y:S04]  /*13bd0*/  LDL.LU R16, [R1+0x438] ;  /* 0x0004380001107983 */ /* 0x000f280000300800 */
[----:B------:R0:W-:Y:S04]  /*13be0*/  STL [R1+0x3b0], R0 ;  /* 0x0003b00001007387 */ /* 0x0001e80000100800 */
[----:B------:R-:W5:Y:S04]  /*13bf0*/  LDL.LU R13, [R1+0x434] ;  /* 0x00043400010d7983 */ /* 0x000f680000300800 */
[----:B------:R-:W5:Y:S04]  /*13c00*/  LDL.LU R26, [R1+0x430] ;  /* 0x00043000011a7983 */ /* 0x000f680000300800 */
[----:B-1----:R-:W5:Y:S04]  /*13c10*/  LDL.LU R3, [R1+0x42c] ;  /* 0x00042c0001037983 */ /* 0x002f680000300800 */
[----:B------:R-:W5:Y:S04]  /*13c20*/  LDL.LU R28, [R1+0x38c] ;  /* 0x00038c00011c7983 */ /* 0x000f680000300800 */
[----:B0-----:R-:W5:Y:S04]  /*13c30*/  LDL.LU R0, [R1+0x388] ;  /* 0x0003880001007983 */ /* 0x001f680000300800 */
[----:B------:R-:W5:Y:S04]  /*13c40*/  LDL.LU R15, [R1+0x428] ;  /* 0x00042800010f7983 */ /* 0x000f680000300800 */
[----:B------:R-:W5:Y:S04]  /*13c50*/  LDL.LU R21, [R1+0x424] ;  /* 0x0004240001157983 */ /* 0x000f680000300800 */
[----:B------:R-:W5:Y:S01]  /*13c60*/  LDL.LU R20, [R1+0x420] ;  /* 0x0004200001147983 */ /* 0x000f620000300800 */
[----:B--2---:R-:W-:-:S02]  /*13c70*/  SEL R5, R29, R4, !P4 ;  /* 0x000000041d057207 */ /* 0x004fc40006000000 */
[C---:B------:R-:W-:Y:S02]  /*13c80*/  SEL R4, R29.reuse, R17, !P4 ;  /* 0x000000111d047207 */ /* 0x040fe40006000000 */
[C---:B------:R-:W-:Y:S01]  /*13c90*/  SEL R2, R29.reuse, R8, !P4 ;  /* 0x000000081d027207 */ /* 0x040fe20006000000 */
[----:B------:R-:W-:Y:S04]  /*13ca0*/  STL [R1+0x3ac], R5 ;  /* 0x0003ac0501007387 */ /* 0x000fe80000100800 */
[----:B------:R-:W2:Y:S04]  /*13cb0*/  LDL.LU R10, [R1+0x41c] ;  /* 0x00041c00010a7983 */ /* 0x000ea80000300800 */
[----:B------:R-:W-:Y:S04]  /*13cc0*/  STL [R1+0x3a8], R4 ;  /* 0x0003a80401007387 */ /* 0x000fe80000100800 */
[----:B------:R-:W2:Y:S04]  /*13cd0*/  LDL.LU R6, [R1+0x418] ;  /* 0x0004180001067983 */ /* 0x000ea80000300800 */
[----:B------:R0:W-:Y:S04]  /*13ce0*/  STL [R1+0x3a4], R2 ;  /* 0x0003a40201007387 */ /* 0x0001e80000100800 */
[----:B0-----:R-:W2:Y:S04]  /*13cf0*/  LDL.LU R2, [R1+0x414] ;  /* 0x0004140001027983 */ /* 0x001ea80000300800 */
[----:B------:R-:W2:Y:S04]  /*13d00*/  LDL.LU R9, [R1+0x36c] ;  /* 0x00036c0001097983 */ /* 0x000ea80000300800 */
        /* <DEDUP_REMOVED lines=13> */
[----:B------:R-:W2:Y:S01]  /*13de0*/  LDL.LU R8, [R1+0x3f4] ;  /* 0x0003f40001087983 */ /* 0x000ea20000300800 */
[----:B---3--:R-:W-:-:S02]  /*13df0*/  SEL R19, R29, R19, !P4 ;  /* 0x000000131d137207 */ /* 0x008fc40006000000 */
[----:B----4-:R-:W-:-:S03]  /*13e00*/  SEL R16, R29, R16, !P4 ;  /* 0x000000101d107207 */ /* 0x010fc60006000000 */
[----:B------:R5:W-:Y:S04]  /*13e10*/  STL [R1+0x3a0], R19 ;  /* 0x0003a01301007387 */ /* 0x000be80000100800 */
[----:B------:R0:W-:Y:S01]  /*13e20*/  STL [R1+0x39c], R16 ;  /* 0x00039c1001007387 */ /* 0x0001e20000100800 */
[C---:B-----5:R-:W-:Y:S02]  /*13e30*/  SEL R19, R29.reuse, R13, !P4 ;  /* 0x0000000d1d137207 */ /* 0x060fe40006000000 */
[C---:B0-----:R-:W-:Y:S02]  /*13e40*/  SEL R16, R29.reuse, R26, !P4 ;  /* 0x0000001a1d107207 */ /* 0x041fe40006000000 */
[C---:B------:R-:W-:Y:S01]  /*13e50*/  SEL R13, R29.reuse, R3, !P4 ;  /* 0x000000031d0d7207 */ /* 0x040fe20006000000 */
[----:B------:R-:W-:Y:S01]  /*13e60*/  STL [R1+0x398], R19 ;  /* 0x0003981301007387 */ /* 0x000fe20000100800 */
[----:B------:R-:W-:-:S03]  /*13e70*/  SEL R3, R29, R28, !P4 ;  /* 0x0000001c1d037207 */ /* 0x000fc60006000000 */
[----:B------:R-:W-:Y:S01]  /*13e80*/  STL [R1+0x394], R16 ;  /* 0x0003941001007387 */ /* 0x000fe20000100800 */
[----:B------:R-:W-:-:S03]  /*13e90*/  SEL R0, R29, R0, !P4 ;  /* 0x000000001d007207 */ /* 0x000fc60006000000 */
[----:B------:R0:W-:Y:S04]  /*13ea0*/  STL [R1+0x390], R13 ;  /* 0x0003900d01007387 */ /* 0x0001e80000100800 */
[----:B------:R1:W-:Y:S01]  /*13eb0*/  STL [R1+0x38c], R3 ;  /* 0x00038c0301007387 */ /* 0x0003e20000100800 */
[----:B0-----:R-:W-:-:S03]  /*13ec0*/  SEL R13, R29, R15, !P4 ;  /* 0x0000000f1d0d7207 */ /* 0x001fc60006000000 */
[----:B------:R0:W-:Y:S01]  /*13ed0*/  STL [R1+0x388], R0 ;  /* 0x0003880001007387 */ /* 0x0001e20000100800 */
[----:B-1----:R-:W-:-:S03]  /*13ee0*/  SEL R3, R29, R21, !P4 ;  /* 0x000000151d037207 */ /* 0x002fc60006000000 */
[----:B------:R-:W-:Y:S04]  /*13ef0*/  STL [R1+0x384], R13 ;  /* 0x0003840d01007387 */ /* 0x000fe80000100800 */
[----:B------:R-:W3:Y:S01]  /*13f00*/  LDL.LU R15, [R1+0x330] ;  /* 0x00033000010f7983 */ /* 0x000ee20000300800 */
[----:B0-----:R-:W-:-:S03]  /*13f10*/  SEL R0, R29, R20, !P4 ;  /* 0x000000141d007207 */ /* 0x001fc60006000000 */
[----:B------:R2:W-:Y:S04]  /*13f20*/  STL [R1+0x380], R3 ;  /* 0x0003800301007387 */ /* 0x0005e80000100800 */
[----:B------:R-:W4:Y:S04]  /*13f30*/  LDL.LU R21, [R1+0x3f0] ;  /* 0x0003f00001157983 */ /* 0x000f280000300800 */
[----:B------:R0:W-:Y:S04]  /*13f40*/  STL [R1+0x37c], R0 ;  /* 0x00037c0001007387 */ /* 0x0001e80000100800 */
[----:B------:R-:W5:Y:S01]  /*13f50*/  LDL.LU R20, [R1+0x328] ;  /* 0x0003280001147983 */ /* 0x000f620000300800 */
[----:B--2---:R-:W-:-:S02]  /*13f60*/  SEL R3, R29, R10, !P4 ;  /* 0x0000000a1d037207 */ /* 0x004fc40006000000 */
[----:B------:R-:W-:-:S03]  /*13f70*/  SEL R6, R29, R6, !P4 ;  /* 0x000000061d067207 */ /* 0x000fc60006000000 */
[----:B------:R1:W-:Y:S01]  /*13f80*/  STL [R1+0x378], R3 ;  /* 0x0003780301007387 */ /* 0x0003e20000100800 */
[----:B0-----:R-:W-:-:S03]  /*13f90*/  SEL R0, R29, R2, !P4 ;  /* 0x000000021d007207 */ /* 0x001fc60006000000 */
[----:B------:R-:W-:Y:S01]  /*13fa0*/  STL [R1+0x374], R6 ;  /* 0x0003740601007387 */ /* 0x000fe20000100800 */
[C---:B-1----:R-:W-:Y:S02]  /*13fb0*/  SEL R3, R29.reuse, R9, !P4 ;  /* 0x000000091d037207 */ /* 0x042fe40006000000 */
[C---:B------:R-:W-:Y:S01]  /*13fc0*/  SEL R2, R29.reuse, R23, !P4 ;  /* 0x000000171d027207 */ /* 0x040fe20006000000 */
[----:B------:R0:W-:Y:S04]  /*13fd0*/  STL [R1+0x370], R0 ;  /* 0x0003700001007387 */ /* 0x0001e80000100800 */
[----:B------:R1:W-:Y:S04]  /*13fe0*/  STL [R1+0x36c], R3 ;  /* 0x00036c0301007387 */ /* 0x0003e80000100800 */
[----:B------:R2:W-:Y:S01]  /*13ff0*/  STL [R1+0x368], R2 ;  /* 0x0003680201007387 */ /* 0x0005e20000100800 */
[----:B0-----:R-:W-:-:S02]  /*14000*/  SEL R0, R29, R5, !P4 ;  /* 0x000000051d007207 */ /* 0x001fc40006000000 */
[----:B-1----:R-:W-:-:S03]  /*14010*/  SEL R3, R29, R11, !P4 ;  /* 0x0000000b1d037207 */ /* 0x002fc60006000000 */
[----:B------:R0:W-:Y:S01]  /*14020*/  STL [R1+0x364], R0 ;  /* 0x0003640001007387 */ /* 0x0001e20000100800 */
[----:B--2---:R-:W-:-:S03]  /*14030*/  SEL R2, R29, R7, !P4 ;  /* 0x000000071d027207 */ /* 0x004fc60006000000 */
[----:B------:R1:W-:Y:S04]  /*14040*/  STL [R1+0x360], R3 ;  /* 0x0003600301007387 */ /* 0x0003e80000100800 */
[----:B------:R2:W-:Y:S01]  /*14050*/  STL [R1+0x35c], R2 ;  /* 0x00035c0201007387 */ /* 0x0005e20000100800 */
[C---:B0-----:R-:W-:Y:S02]  /*14060*/  SEL R0, R29.reuse, R18, !P4 ;  /* 0x000000121d007207 */ /* 0x041fe40006000000 */
        /* <DEDUP_REMOVED lines=16> */
[----:B------:R-:W2:Y:S01]  /*14170*/  LDL.LU R19, [R1+0x324] ;  /* 0x0003240001137983 */ /* 0x000ea20000300800 */
[----:B0-----:R-:W-:-:S03]  /*14180*/  SEL R0, R29, R8, !P4 ;  /* 0x000000081d007207 */ /* 0x001fc60006000000 */
[----:B------:R-:W-:Y:S04]  /*14190*/  STL [R1+0x338], R2 ;  /* 0x0003380201007387 */ /* 0x000fe80000100800 */
[----:B------:R-:W2:Y:S04]  /*141a0*/  LDL.LU R16, [R1+0x320] ;  /* 0x0003200001107983 */ /* 0x000ea80000300800 */
[----:B------:R0:W-:Y:S04]  /*141b0*/  STL [R1+0x334], R0 ;  /* 0x0003340001007387 */ /* 0x0001e80000100800 */
[----:B------:R-:W2:Y:S04]  /*141c0*/  LDL.LU R13, [R1+0x31c] ;  /* 0x00031c00010d7983 */ /* 0x000ea80000300800 */
[----:B------:R-:W2:Y:S04]  /*141d0*/  LDL.LU R26, [R1+0x310] ;  /* 0x00031000011a7983 */ /* 0x000ea80000300800 */
[----:B-1----:R-:W2:Y:S04]  /*141e0*/  LDL.LU R3, [R1+0x308] ;  /* 0x0003080001037983 */ /* 0x002ea80000300800 */
[----:B------:R-:W2:Y:S04]  /*141f0*/  LDL.LU R28, [R1+0x304] ;  /* 0x00030400011c7983 */ /* 0x000ea80000300800 */
[----:B0-----:R-:W2:Y:S04]  /*14200*/  LDL.LU R0, [R1+0x2fc] ;  /* 0x0002fc0001007983 */ /* 0x001ea80000300800 */
[----:B------:R-:W2:Y:S04]  /*14210*/  LDL.LU R4, [R1+0x2f8] ;  /* 0x0002f80001047983 */ /* 0x000ea80000300800 */
[----:B------:R-:W2:Y:S04]  /*14220*/  LDL.LU R17, [R1+0x2f0] ;  /* 0x0002f00001117983 */ /* 0x000ea80000300800 */
[----:B------:R-:W2:Y:S01]  /*14230*/  LDL.LU R8, [R1+0x2ec] ;  /* 0x0002ec0001087983 */ /* 0x000ea20000300800 */
[----:B---3--:R-:W-:-:S05]  /*14240*/  SEL R6, R29, R15, !P4 ;  /* 0x0000000f1d067207 */ /* 0x008fca0006000000 */
[----:B------:R0:W-:Y:S01]  /*14250*/  STL [R1+0x330], R6 ;  /* 0x0003300601007387 */ /* 0x0001e20000100800 */
[----:B----4-:R-:W-:-:S03]  /*14260*/  SEL R5, R29, R21, !P4 ;  /* 0x000000151d057207 */ /* 0x010fc60006000000 */
[----:B------:R-:W3:Y:S04]  /*14270*/  LDL.LU R10, [R1+0x2e4] ;  /* 0x0002e400010a7983 */ /* 0x000ee80000300800 */
[----:B------:R-:W-:Y:S01]  /*14280*/  STL [R1+0x32c], R5 ;  /* 0x00032c0501007387 */ /* 0x000fe20000100800 */
[----:B-----5:R-:W-:-:S03]  /*14290*/  SEL R2, R29, R20, !P4 ;  /* 0x000000141d027207 */ /* 0x020fc60006000000 */
[----:B0-----:R-:W4:Y:S04]  /*142a0*/  LDL.LU R6, [R1+0x2e0] ;  /* 0x0002e00001067983 */ /* 0x001f280000300800 */
[----:B------:R0:W-:Y:S04]  /*142b0*/  STL [R1+0x328], R2 ;  /* 0x0003280201007387 */ /* 0x0001e80000100800 */
[----:B0-----:R-:W5:Y:S04]  /*142c0*/  LDL.LU R2, [R1+0x2dc] ;  /* 0x0002dc0001027983 */ /* 0x001f680000300800 */
        /* <DEDUP_REMOVED lines=15> */
[----:B--2---:R-:W-:-:S02]  /*143c0*/  SEL R19, R29, R19, !P4 ;  /* 0x000000131d137207 */ /* 0x004fc40006000000 */
[----:B------:R-:W-:-:S03]  /*143d0*/  SEL R16, R29, R16, !P4 ;  /* 0x000000101d107207 */ /* 0x000fc60006000000 */
[----:B------:R0:W-:Y:S04]  /*143e0*/  STL [R1+0x324], R19 ;  /* 0x0003241301007387 */ /* 0x0001e80000100800 */
[----:B------:R1:W-:Y:S01]  /*143f0*/  STL [R1+0x320], R16 ;  /* 0x0003201001007387 */ /* 0x0003e20000100800 */
[C---:B0-----:R-:W-:Y:S02]  /*14400*/  SEL R19, R29.reuse, R13, !P4 ;  /* 0x0000000d1d137207 */ /* 0x041fe40006000000 */
[C---:B-1----:R-:W-:Y:S02]  /*14410*/  SEL R16, R29.reuse, R26, !P4 ;  /* 0x0000001a1d107207 */ /* 0x042fe40006000000 */
[C---:B------:R-:W-:Y:S01]  /*14420*/  SEL R13, R29.reuse, R3, !P4 ;  /* 0x000000031d0d7207 */ /* 0x040fe20006000000 */
[----:B------:R-:W-:Y:S01]  /*14430*/  STL [R1+0x31c], R19 ;  /* 0x00031c1301007387 */ /* 0x000fe20000100800 */
[----:B------:R-:W-:-:S03]  /*14440*/  SEL R3, R29, R28, !P4 ;  /* 0x0000001c1d037207 */ /* 0x000fc60006000000 */
        /* <DEDUP_REMOVED lines=9> */
[----:B0-----:R-:W2:Y:S04]  /*144e0*/  LDL.LU R4, [R1+0x278] ;  /* 0x0002780001047983 */ /* 0x001ea80000300800 */
[----:B------:R3:W-:Y:S04]  /*144f0*/  STL [R1+0x304], R3 ;  /* 0x0003040301007387 */ /* 0x0007e80000100800 */
[----:B------:R-:W2:Y:S04]  /*14500*/  LDL.LU R17, [R1+0x274] ;  /* 0x0002740001117983 */ /* 0x000ea80000300800 */
[----:B------:R5:W-:Y:S04]  /*14510*/  STL [R1+0x300], R0 ;  /* 0x0003000001007387 */ /* 0x000be80000100800 */
[----:B------:R-:W2:Y:S01]  /*14520*/  LDL.LU R8, [R1+0x270] ;  /* 0x0002700001087983 */ /* 0x000ea20000300800 */
[----:B---3--:R-:W-:-:S05]  /*14530*/  SEL R3, R29, R10, !P4 ;  /* 0x0000000a1d037207 */ /* 0x008fca0006000000 */
[----:B------:R0:W-:Y:S01]  /*14540*/  STL [R1+0x2fc], R3 ;  /* 0x0002fc0301007387 */ /* 0x0001e20000100800 */
[----:B----4-:R-:W-:-:S05]  /*14550*/  SEL R6, R29, R6, !P4 ;  /* 0x000000061d067207 */ /* 0x010fca0006000000 */
[----:B------:R-:W-:Y:S01]  /*14560*/  STL [R1+0x2f8], R6 ;  /* 0x0002f80601007387 */ /* 0x000fe20000100800 */
[C---:B-----5:R-:W-:Y:S02]  /*14570*/  SEL R0, R29.reuse, R2, !P4 ;  /* 0x000000021d007207 */ /* 0x060fe40006000000 */
[----:B0-----:R-:W-:-:S03]  /*14580*/  SEL R3, R29, R9, !P4 ;  /* 0x000000091d037207 */ /* 0x001fc60006000000 */
[----:B------:R0:W-:Y:S01]  /*14590*/  STL [R1+0x2f4], R0 ;  /* 0x0002f40001007387 */ /* 0x0001e20000100800 */
[----:B------:R-:W-:-:S03]  /*145a0*/  SEL R2, R29, R23, !P4 ;  /* 0x000000171d027207 */ /* 0x000fc60006000000 */
        /* <DEDUP_REMOVED lines=38> */
[----:B--2---:R-:W-:-:S05]  /*14810*/  SEL R5, R29, R4, !P4 ;  /* 0x000000041d057207 */ /* 0x004fca0006000000 */
[----:B------:R-:W-:Y:S01]  /*14820*/  STL [R1+0x2b4], R5 ;  /* 0x0002b40501007387 */ /* 0x000fe20000100800 */
[----:B------:R-:W-:-:S03]  /*14830*/  SEL R4, R29, R17, !P4 ;  /* 0x000000111d047207 */ /* 0x000fc60006000000 */
[----:B------:R-:W2:Y:S04]  /*14840*/  LDL.LU R10, [R1+0x244] ;  /* 0x00024400010a7983 */ /* 0x000ea80000300800 */
[----:B------:R-:W-:Y:S01]  /*14850*/  STL [R1+0x2b0], R4 ;  /* 0x0002b00401007387 */ /* 0x000fe20000100800 */
[----:B------:R-:W-:-:S03]  /*14860*/  SEL R2, R29, R8, !P4 ;  /* 0x000000081d027207 */ /* 0x000fc60006000000 */
        /* <DEDUP_REMOVED lines=43> */
[----:B------:R1:W-:Y:S04]  /*14b20*/  STL [R1+0x280], R3 ;  /* 0x0002800301007387 */ /* 0x0003e80000100800 */
[----:B------:R-:W-:Y:S01]  /*14b30*/  STL [R1+0x27c], R6 ;  /* 0x00027c0601007387 */ /* 0x000fe20000100800 */
[C---:B0-----:R-:W-:Y:S02]  /*14b40*/  SEL R0, R29.reuse, R2, !P4 ;  /* 0x000000021d007207 */ /* 0x041fe40006000000 */
[----:B-1----:R-:W-:-:S03]  /*14b50*/  SEL R3, R29, R9, !P4 ;  /* 0x000000091d037207 */ /* 0x002fc60006000000 */
[----:B------:R0:W-:Y:S01]  /*14b60*/  STL [R1+0x278], R0 ;  /* 0x0002780001007387 */ /* 0x0001e20000100800 */
[----:B------:R-:W-:-:S03]  /*14b70*/  SEL R2, R29, R23, !P4 ;  /* 0x000000171d027207 */ /* 0x000fc60006000000 */
        /* <DEDUP_REMOVED lines=30> */
[----:B------:R-:W2:Y:S04]  /*14d60*/  LDL.LU R13, [R1] ;  /* 0x00000000010d7983 */ /* 0x000ea80000300800 */
        /* <DEDUP_REMOVED lines=147> */
[----:B--2---:R-:W-:-:S05]  /*156a0*/  SEL R3, R29, R10, !P4 ;  /* 0x0000000a1d037207 */ /* 0x004fca0006000000 */
[----:B------:R1:W-:Y:S01]  /*156b0*/  STL [R1+0x188], R3 ;  /* 0x0001880301007387 */ /* 0x0003e20000100800 */
[----:B------:R-:W-:-:S05]  /*156c0*/  SEL R6, R29, R6, !P4 ;  /* 0x000000061d067207 */ /* 0x000fca0006000000 */
[----:B------:R-:W-:Y:S01]  /*156d0*/  STL [R1+0x184], R6 ;  /* 0x0001840601007387 */ /* 0x000fe20000100800 */
[C---:B0-----:R-:W-:Y:S02]  /*156e0*/  SEL R0, R29.reuse, R2, !P4 ;  /* 0x000000021d007207 */ /* 0x041fe40006000000 */
[----:B-1----:R-:W-:-:S03]  /*156f0*/  SEL R3, R29, R9, !P4 ;  /* 0x000000091d037207 */ /* 0x002fc60006000000 */
[----:B------:R0:W-:Y:S01]  /*15700*/  STL [R1+0x180], R0 ;  /* 0x0001800001007387 */ /* 0x0001e20000100800 */
[----:B------:R-:W-:-:S03]  /*15710*/  SEL R2, R29, R23, !P4 ;  /* 0x000000171d027207 */ /* 0x000fc60006000000 */
[----:B------:R1:W-:Y:S01]  /*15720*/  STL [R1+0x17c], R3 ;  /* 0x00017c0301007387 */ /* 0x0003e20000100800 */
[----:B0-----:R-:W-:-:S03]  /*15730*/  SEL R0, R29, R5, !P4 ;  /* 0x000000051d007207 */ /* 0x001fc60006000000 */
[----:B------:R0:W-:Y:S01]  /*15740*/  STL [R1+0x178], R2 ;  /* 0x0001780201007387 */ /* 0x0001e20000100800 */
[----:B-1----:R-:W-:-:S03]  /*15750*/  SEL R3, R29, R11, !P4 ;  /* 0x0000000b1d037207 */ /* 0x002fc60006000000 */
        /* <DEDUP_REMOVED lines=20> */
[----:B------:R-:W-:Y:S04]  /*158a0*/  STL [R1+0x14c], R3 ;  /* 0x00014c0301007387 */ /* 0x000fe80000100800 */
[----:B------:R-:W2:Y:S01]  /*158b0*/  LDL.LU R19, [R1+0x124] ;  /* 0x0001240001137983 */ /* 0x000ea20000300800 */
[----:B0-----:R-:W-:-:S03]  /*158c0*/  SEL R0, R29, R8, !P4 ;  /* 0x000000081d007207 */ /* 0x001fc60006000000 */
[----:B------:R-:W-:Y:S04]  /*158d0*/  STL [R1+0x148], R2 ;  /* 0x0001480201007387 */ /* 0x000fe80000100800 */
[----:B------:R-:W2:Y:S04]  /*158e0*/  LDL.LU R16, [R1+0x120] ;  /* 0x0001200001107983 */ /* 0x000ea80000300800 */
[----:B------:R0:W-:Y:S04]  /*158f0*/  STL [R1+0x144], R0 ;  /* 0x0001440001007387 */ /* 0x0001e80000100800 */
[----:B------:R-:W2:Y:S04]  /*15900*/  LDL.LU R13, [R1+0x11c] ;  /* 0x00011c00010d7983 */ /* 0x000ea80000300800 */
[----:B------:R-:W2:Y:S04]  /*15910*/  LDL.LU R26, [R1+0x114] ;  /* 0x00011400011a7983 */ /* 0x000ea80000300800 */
[----:B0-----:R-:W2:Y:S04]  /*15920*/  LDL.LU R0, [R1+0x110] ;  /* 0x0001100001007983 */ /* 0x001ea80000300800 */
[----:B------:R-:W2:Y:S04]  /*15930*/  LDL.LU R10, [R1+0x10c] ;  /* 0x00010c00010a7983 */ /* 0x000ea80000300800 */
[----:B------:R-:W2:Y:S04]  /*15940*/  LDL.LU R17, [R1+0xf0] ;  /* 0x0000f00001117983 */ /* 0x000ea80000300800 */
[----:B------:R-:W2:Y:S04]  /*15950*/  LDL.LU R25, [R1+0xf4] ;  /* 0x0000f40001197983 */ /* 0x000ea80000300800 */
[----:B------:R-:W2:Y:S04]  /*15960*/  LDL.LU R24, [R1+0x104] ;  /* 0x0001040001187983 */ /* 0x000ea80000300800 */
[----:B------:R-:W2:Y:S01]  /*15970*/  LDL.LU R22, [R1+0xf8] ;  /* 0x0000f80001167983 */ /* 0x000ea20000300800 */
[----:B---3--:R-:W-:-:S05]  /*15980*/  SEL R4, R29, R15, !P4 ;  /* 0x0000000f1d047207 */ /* 0x008fca0006000000 */
[----:B------:R-:W-:Y:S01]  /*15990*/  STL [R1+0x140], R4 ;  /* 0x0001400401007387 */ /* 0x000fe20000100800 */
[----:B----4-:R-:W-:-:S03]  /*159a0*/  SEL R3, R29, R21, !P4 ;  /* 0x000000151d037207 */ /* 0x010fc60006000000 */
[----:B------:R-:W3:Y:S04]  /*159b0*/  LDL.LU R8, [R1+0xfc] ;  /* 0x0000fc0001087983 */ /* 0x000ee80000300800 */
[----:B------:R0:W-:Y:S01]  /*159c0*/  STL [R1+0x13c], R3 ;  /* 0x00013c0301007387 */ /* 0x0001e20000100800 */
[----:B-----5:R-:W-:-:S03]  /*159d0*/  SEL R2, R29, R20, !P4 ;  /* 0x000000141d027207 */ /* 0x020fc60006000000 */
[----:B------:R-:W4:Y:S04]  /*159e0*/  LDL.LU R15, [R1+0x100] ;  /* 0x00010000010f7983 */ /* 0x000f280000300800 */
[----:B------:R1:W-:Y:S04]  /*159f0*/  STL [R1+0x138], R2 ;  /* 0x0001380201007387 */ /* 0x0003e80000100800 */
[----:B------:R-:W5:Y:S04]  /*15a00*/  LDL.LU R21, [R1+0xec] ;  /* 0x0000ec0001157983 */ /* 0x000f680000300800 */
[----:B------:R-:W5:Y:S04]  /*15a10*/  LDL.LU R20, [R1+0xe8] ;  /* 0x0000e80001147983 */ /* 0x000f680000300800 */
[----:B0-----:R-:W5:Y:S04]  /*15a20*/  LDL.LU R3, [R1+0xe4] ;  /* 0x0000e40001037983 */ /* 0x001f680000300800 */
[----:B------:R-:W5:Y:S04]  /*15a30*/  LDL.LU R28, [R1+0xe0] ;  /* 0x0000e000011c7983 */ /* 0x000f680000300800 */
[----:B------:R-:W5:Y:S04]  /*15a40*/  LDL.LU R6, [R1+0xdc] ;  /* 0x0000dc0001067983 */ /* 0x000f680000300800 */
[----:B-1----:R-:W5:Y:S04]  /*15a50*/  LDL.LU R2, [R1+0xd8] ;  /* 0x0000d80001027983 */ /* 0x002f680000300800 */
        /* <DEDUP_REMOVED lines=10> */
[----:B--2---:R-:W-:-:S05]  /*15b00*/  SEL R19, R29, R19, !P4 ;  /* 0x000000131d137207 */ /* 0x004fca0006000000 */
[----:B------:R0:W-:Y:S01]  /*15b10*/  STL [R1+0x134], R19 ;  /* 0x0001341301007387 */ /* 0x0001e20000100800 */
[----:B------:R-:W-:-:S03]  /*15b20*/  SEL R16, R29, R16, !P4 ;  /* 0x000000101d107207 */ /* 0x000fc60006000000 */
[----:B0-----:R-:W2:Y:S01]  /*15b30*/  LDL.LU R19, [R1+0x4a68] ;  /* 0x004a680001137983 */ /* 0x001ea20000300800 */
[----:B------:R-:W-:-:S03]  /*15b40*/  SEL R13, R29, R13, !P4 ;  /* 0x0000000d1d0d7207 */ /* 0x000fc60006000000 */
[----:B------:R0:W-:Y:S01]  /*15b50*/  STL [R1+0x130], R16 ;  /* 0x0001301001007387 */ /* 0x0001e20000100800 */
[C---:B------:R-:W-:Y:S02]  /*15b60*/  SEL R26, R29.reuse, R26, !P4 ;  /* 0x0000001a1d1a7207 */ /* 0x040fe40006000000 */
[C---:B------:R-:W-:Y:S01]  /*15b70*/  SEL R0, R29.reuse, R0, !P4 ;  /* 0x000000001d007207 */ /* 0x040fe20006000000 */
[----:B0-----:R-:W2:Y:S01]  /*15b80*/  LDL.LU R16, [R1+0x4a64] ;  /* 0x004a640001107983 */ /* 0x001ea20000300800 */
[----:B------:R-:W-:-:S03]  /*15b90*/  SEL R10, R29, R10, !P4 ;  /* 0x0000000a1d0a7207 */ /* 0x000fc60006000000 */
[----:B------:R0:W-:Y:S01]  /*15ba0*/  STL [R1+0x12c], R13 ;  /* 0x00012c0d01007387 */ /* 0x0001e20000100800 */
[C---:B------:R-:W-:Y:S02]  /*15bb0*/  SEL R17, R29.reuse, R17, !P4 ;  /* 0x000000111d117207 */ /* 0x040fe40006000000 */
[C---:B------:R-:W-:Y:S01]  /*15bc0*/  SEL R25, R29.reuse, R25, !P4 ;  /* 0x000000191d197207 */ /* 0x040fe20006000000 */
[----:B0-----:R-:W2:Y:S04]  /*15bd0*/  LDL.LU R13, [R1+0x4a60] ;  /* 0x004a6000010d7983 */ /* 0x001ea80000300800 */
[----:B------:R0:W-:Y:S01]  /*15be0*/  STL [R1+0x128], R26 ;  /* 0x0001281a01007387 */ /* 0x0001e20000100800 */
[C---:B------:R-:W-:Y:S02]  /*15bf0*/  SEL R24, R29.reuse, R24, !P4 ;  /* 0x000000181d187207 */ /* 0x040fe40006000000 */
[C---:B------:R-:W-:Y:S01]  /*15c00*/  SEL R22, R29.reuse, R22, !P4 ;  /* 0x000000161d167207 */ /* 0x040fe20006000000 */
[----:B0-----:R-:W2:Y:S04]  /*15c10*/  LDL.LU R26, [R1+0x4a5c] ;  /* 0x004a5c00011a7983 */ /* 0x001ea80000300800 */
[----:B------:R0:W-:Y:S04]  /*15c20*/  STL [R1+0x124], R0 ;  /* 0x0001240001007387 */ /* 0x0001e80000100800 */
        /* <DEDUP_REMOVED lines=10> */
[----:B0-----:R-:W2:Y:S01]  /*15cd0*/  LDL.LU R22, [R1+0x90] ;  /* 0x0000900001167983 */ /* 0x001ea20000300800 */
[----:B---3--:R-:W-:-:S05]  /*15ce0*/  SEL R8, R29, R8, !P4 ;  /* 0x000000081d087207 */ /* 0x008fca0006000000 */
[----:B------:R0:W-:Y:S01]  /*15cf0*/  STL [R1+0x10c], R8 ;  /* 0x00010c0801007387 */ /* 0x0001e20000100800 */
[----:B----4-:R-:W-:-:S03]  /*15d00*/  SEL R15, R29, R15, !P4 ;  /* 0x0000000f1d0f7207 */ /* 0x010fc60006000000 */
[----:B0-----:R-:W3:Y:S01]  /*15d10*/  LDL.LU R8, [R1+0x4a4c] ;  /* 0x004a4c0001087983 */ /* 0x001ee20000300800 */
[----:B-----5:R-:W-:-:S03]  /*15d20*/  SEL R21, R29, R21, !P4 ;  /* 0x000000151d157207 */ /* 0x020fc60006000000 */
[----:B------:R0:W-:Y:S01]  /*15d30*/  STL [R1+0x104], R15 ;  /* 0x0001040f01007387 */ /* 0x0001e20000100800 */
[----:B------:R-:W-:-:S03]  /*15d40*/  SEL R20, R29, R20, !P4 ;  /* 0x000000141d147207 */ /* 0x000fc60006000000 */
[----:B0-----:R-:W4:Y:S04]  /*15d50*/  LDL.LU R15, [R1+0x4a48] ;  /* 0x004a4800010f7983 */ /* 0x001f280000300800 */
[----:B------:R0:W-:Y:S04]  /*15d60*/  STL [R1+0x100], R21 ;  /* 0x0001001501007387 */ /* 0x0001e80000100800 */
[----:B0-----:R-:W5:Y:S04]  /*15d70*/  LDL.LU R21, [R1+0x4a44] ;  /* 0x004a440001157983 */ /* 0x001f680000300800 */
[----:B------:R0:W-:Y:S04]  /*15d80*/  STL [R1+0xfc], R20 ;  /* 0x0000fc1401007387 */ /* 0x0001e80000100800 */
[----:B0-----:R-:W3:Y:S01]  /*15d90*/  LDL.LU R20, [R1+0x4a40] ;  /* 0x004a400001147983 */ /* 0x001ee20000300800 */
[----:B------:R-:W-:-:S05]  /*15da0*/  SEL R3, R29, R3, !P4 ;  /* 0x000000031d037207 */ /* 0x000fca0006000000 */
[----:B------:R0:W-:Y:S01]  /*15db0*/  STL [R1+0xf8], R3 ;  /* 0x0000f80301007387 */ /* 0x0001e20000100800 */
[C---:B------:R-:W-:Y:S02]  /*15dc0*/  SEL R6, R29.reuse, R6, !P4 ;  /* 0x000000061d067207 */ /* 0x040fe40006000000 */
[C---:B------:R-:W-:Y:S02]  /*15dd0*/  SEL R2, R29.reuse, R2, !P4 ;  /* 0x000000021d027207 */ /* 0x040fe40006000000 */
[----:B0-----:R-:W-:-:S05]  /*15de0*/  SEL R3, R29, R28, !P4 ;  /* 0x0000001c1d037207 */ /* 0x001fca0006000000 */
[----:B------:R0:W-:Y:S04]  /*15df0*/  STL [R1+0xf4], R3 ;  /* 0x0000f40301007387 */ /* 0x0001e80000100800 */
[----:B------:R1:W-:Y:S01]  /*15e00*/  STL [R1+0xf0], R6 ;  /* 0x0000f00601007387 */ /* 0x0003e20000100800 */
[----:B0-----:R-:W-:-:S03]  /*15e10*/  SEL R3, R29, R9, !P4 ;  /* 0x000000091d037207 */ /* 0x001fc60006000000 */
[----:B------:R0:W-:Y:S01]  /*15e20*/  STL [R1+0xec], R2 ;  /* 0x0000ec0201007387 */ /* 0x0001e20000100800 */
[----:B-1----:R-:W-:-:S03]  /*15e30*/  SEL R6, R29, R23, !P4 ;  /* 0x000000171d067207 */ /* 0x002fc60006000000 */
[----:B------:R1:W-:Y:S01]  /*15e40*/  STL [R1+0xe8], R3 ;  /* 0x0000e80301007387 */ /* 0x0003e20000100800 */
[----:B0-----:R-:W-:-:S03]  /*15e50*/  SEL R2, R29, R5, !P4 ;  /* 0x000000051d027207 */ /* 0x001fc60006000000 */
[----:B------:R-:W-:Y:S01]  /*15e60*/  STL [R1+0xe4], R6 ;  /* 0x0000e40601007387 */ /* 0x000fe20000100800 */
[C---:B------:R-:W-:Y:S02]  /*15e70*/  SEL R5, R29.reuse, R7, !P4 ;  /* 0x000000071d057207 */ /* 0x040fe40006000000 */
[C---:B-1----:R-:W-:Y:S01]  /*15e80*/  SEL R3, R29.reuse, R11, !P4 ;  /* 0x0000000b1d037207 */ /* 0x042fe20006000000 */
[----:B------:R0:W-:Y:S04]  /*15e90*/  STL [R1+0xe0], R2 ;  /* 0x0000e00201007387 */ /* 0x0001e80000100800 */
        /* <DEDUP_REMOVED lines=9> */
[----:B------:R-:W4:Y:S01]  /*15f30*/  LDL.LU R6, [R1+0x5c] ;  /* 0x00005c0001067983 */ /* 0x000f220000300800 */
[----:B0-----:R-:W-:-:S03]  /*15f40*/  SEL R3, R29, R4, !P4 ;  /* 0x000000041d037207 */ /* 0x001fc60006000000 */
[----:B------:R0:W-:Y:S04]  /*15f50*/  STL [R1+0xc8], R2 ;  /* 0x0000c80201007387 */ /* 0x0001e80000100800 */
[----:B0-----:R-:W4:Y:S04]  /*15f60*/  LDL.LU R2, [R1+0x74] ;  /* 0x0000740001027983 */ /* 0x001f280000300800 */
[----:B------:R2:W-:Y:S04]  /*15f70*/  STL [R1+0xc4], R3 ;  /* 0x0000c40301007387 */ /* 0x0005e80000100800 */
[----:B------:R-:W4:Y:S04]  /*15f80*/  LDL.LU R9, [R1+0x7c] ;  /* 0x00007c0001097983 */ /* 0x000f280000300800 */
[----:B------:R-:W4:Y:S04]  /*15f90*/  LDL.LU R23, [R1+0x78] ;  /* 0x0000780001177983 */ /* 0x000f280000300800 */
[----:B------:R-:W4:Y:S04]  /*15fa0*/  LDL.LU R5, [R1+0x6c] ;  /* 0x00006c0001057983 */ /* 0x000f280000300800 */
[----:B------:R-:W4:Y:S04]  /*15fb0*/  LDL.LU R11, [R1+0x70] ;  /* 0x00007000010b7983 */ /* 0x000f280000300800 */
[----:B------:R-:W4:Y:S04]  /*15fc0*/  LDL.LU R7, [R1+0x68] ;  /* 0x0000680001077983 */ /* 0x000f280000300800 */
[----:B------:R-:W4:Y:S04]  /*15fd0*/  LDL.LU R14, [R1+0x40] ;  /* 0x00004000010e7983 */ /* 0x000f280000300800 */
[----:B------:R-:W4:Y:S04]  /*15fe0*/  LDL.LU R12, [R1+0x44] ;  /* 0x00004400010c7983 */ /* 0x000f280000300800 */
[----:B------:R-:W4:Y:S01]  /*15ff0*/  LDL.LU R4, [R1+0x4c] ;  /* 0x00004c0001047983 */ /* 0x000f220000300800 */
[----:B--2---:R-:W-:-:S05]  /*16000*/  SEL R3, R29, R25, !P4 ;  /* 0x000000191d037207 */ /* 0x004fca0006000000 */
[----:B------:R3:W-:Y:S01]  /*16010*/  STL [R1+0xc0], R3 ;  /* 0x0000c00301007387 */ /* 0x0007e20000100800 */
[----:B------:R-:W-:-:S05]  /*16020*/  SEL R24, R29, R24, !P4 ;  /* 0x000000181d187207 */ /* 0x000fca0006000000 */
[----:B------:R-:W-:Y:S01]  /*16030*/  STL [R1+0xbc], R24 ;  /* 0x0000bc1801007387 */ /* 0x000fe20000100800 */
[----:B---3--:R-:W-:-:S03]  /*16040*/  SEL R3, R29, R20, !P4 ;  /* 0x000000141d037207 */ /* 0x008fc60006000000 */
[----:B------:R-:W2:Y:S01]  /*16050*/  LDL.LU R20, [R1+0x54] ;  /* 0x0000540001147983 */ /* 0x000ea20000300800 */
[C---:B------:R-:W-:Y:S02]  /*16060*/  SEL R18, R29.reuse, R22, !P4 ;  /* 0x000000161d127207 */ /* 0x040fe40006000000 */
[----:B-----5:R-:W-:-:S03]  /*16070*/  SEL R21, R29, R21, !P4 ;  /* 0x000000151d157207 */ /* 0x020fc60006000000 */
[----:B------:R0:W-:Y:S04]  /*16080*/  STL [R1+0xb8], R18 ;  /* 0x0000b81201007387 */ /* 0x0001e80000100800 */
[----:B------:R4:W-:Y:S04]  /*16090*/  STL [R1+0xb4], R3 ;  /* 0x0000b40301007387 */ /* 0x0009e80000100800 */
[----:B0-----:R-:W3:Y:S01]  /*160a0*/  LDL.LU R18, [R1+0x3c] ;  /* 0x00003c0001127983 */ /* 0x001ee20000300800 */
[----:B----4-:R-:W-:-:S03]  /*160b0*/  SEL R3, R29, R15, !P4 ;  /* 0x0000000f1d037207 */ /* 0x010fc60006000000 */
[----:B------:R0:W-:Y:S04]  /*160c0*/  STL [R1+0xac], R21 ;  /* 0x0000ac1501007387 */ /* 0x0001e80000100800 */
[----:B------:R-:W4:Y:S04]  /*160d0*/  LDL.LU R27, [R1+0xa8] ;  /* 0x0000a800011b7983 */ /* 0x000f280000300800 */
[----:B------:R1:W-:Y:S01]  /*160e0*/  STL [R1+0xa4], R3 ;  /* 0x0000a40301007387 */ /* 0x0003e20000100800 */
[----:B0-----:R-:W-:-:S03]  /*160f0*/  SEL R21, R29, R8, !P4 ;  /* 0x000000081d157207 */ /* 0x001fc60006000000 */
[----:B------:R-:W5:Y:S04]  /*16100*/  LDL.LU R25, [R1+0xb0] ;  /* 0x0000b00001197983 */ /* 0x000f680000300800 */
[----:B------:R-:W5:Y:S04]  /*16110*/  LDL.LU R24, [R1+0x50] ;  /* 0x0000500001187983 */ /* 0x000f680000300800 */
[----:B------:R-:W5:Y:S04]  /*16120*/  LDL.LU R22, [R1+0x60] ;  /* 0x0000600001167983 */ /* 0x000f680000300800 */
[----:B------:R-:W5:Y:S04]  /*16130*/  LDL.LU R15, [R1+0x30] ;  /* 0x00003000010f7983 */ /* 0x000f680000300800 */
[----:B------:R-:W5:Y:S04]  /*16140*/  LDL.LU R28, [R1+0x48] ;  /* 0x00004800011c7983 */ /* 0x000f680000300800 */
[----:B------:R-:W5:Y:S04]  /*16150*/  LDL.LU R8, [R1+0x58] ;  /* 0x0000580001087983 */ /* 0x000f680000300800 */
[----:B-1----:R-:W5:Y:S04]  /*16160*/  LDL.LU R3, [R1+0x34] ;  /* 0x0000340001037983 */ /* 0x002f680000300800 */
[----:B------:R0:W-:Y:S02]  /*16170*/  STL [R1+0xa0], R21 ;  /* 0x0000a01501007387 */ /* 0x0001e40000100800 */
[----:B0-----:R-:W-:-:S02]  /*16180*/  SEL R21, R29, R17, !P4 ;  /* 0x000000111d157207 */ /* 0x001fc40006000000 */
[----:B------:R-:W5:Y:S01]  /*16190*/  LDL.LU R17, [R1+0x8c] ;  /* 0x00008c0001117983 */ /* 0x000f620000300800 */
[----:B------:R-:W-:-:S03]  /*161a0*/  SEL R6, R29, R6, !P4 ;  /* 0x000000061d067207 */ /* 0x000fc60006000000 */
[----:B------:R0:W-:Y:S04]  /*161b0*/  STL [R1+0x9c], R21 ;  /* 0x00009c1501007387 */ /* 0x0001e80000100800 */
[----:B0-----:R-:W5:Y:S01]  /*161c0*/  LDL.LU R21, [R1+0x38] ;  /* 0x0000380001157983 */ /* 0x001f620000300800 */
[C---:B------:R-:W-:Y:S02]  /*161d0*/  SEL R2, R29.reuse, R2, !P4 ;  /* 0x000000021d027207 */ /* 0x040fe40006000000 */
[C---:B------:R-:W-:Y:S02]  /*161e0*/  SEL R9, R29.reuse, R9, !P4 ;  /* 0x000000091d097207 */ /* 0x040fe40006000000 */
[C---:B------:R-:W-:Y:S02]  /*161f0*/  SEL R23, R29.reuse, R23, !P4 ;  /* 0x000000171d177207 */ /* 0x040fe40006000000 */
[----:B------:R-:W-:-:S02]  /*16200*/  SEL R5, R29, R5, !P4 ;  /* 0x000000051d057207 */ /* 0x000fc40006000000 */
[C---:B------:R-:W-:Y:S02]  /*16210*/  SEL R11, R29.reuse, R11, !P4 ;  /* 0x0000000b1d0b7207 */ /* 0x040fe40006000000 */
[C---:B------:R-:W-:Y:S02]  /*16220*/  SEL R7, R29.reuse, R7, !P4 ;  /* 0x000000071d077207 */ /* 0x040fe40006000000 */
[C---:B------:R-:W-:Y:S02]  /*16230*/  SEL R14, R29.reuse, R14, !P4 ;  /* 0x0000000e1d0e7207 */ /* 0x040fe40006000000 */
[C---:B------:R-:W-:Y:S02]  /*16240*/  SEL R12, R29.reuse, R12, !P4 ;  /* 0x0000000c1d0c7207 */ /* 0x040fe40006000000 */
[C---:B------:R-:W-:Y:S02]  /*16250*/  SEL R4, R29.reuse, R4, !P4 ;  /* 0x000000041d047207 */ /* 0x040fe40006000000 */
[----:B--2---:R-:W-:-:S05]  /*16260*/  SEL R20, R29, R20, !P4 ;  /* 0x000000141d147207 */ /* 0x004fca0006000000 */
        /* <DEDUP_REMOVED lines=22> */
[----:B---3--:R-:W-:-:S02]  /*163d0*/  SEL R18, R29, R18, !P4 ;  /* 0x000000121d127207 */ /* 0x008fc40006000000 */
[C---:B----4-:R-:W-:Y:S02]  /*163e0*/  SEL R27, R29.reuse, R27, !P4 ;  /* 0x0000001b1d1b7207 */ /* 0x050fe40006000000 */
[C---:B-----5:R-:W-:Y:S02]  /*163f0*/  SEL R25, R29.reuse, R25, !P4 ;  /* 0x000000191d197207 */ /* 0x060fe40006000000 */
[C---:B------:R-:W-:Y:S02]  /*16400*/  SEL R24, R29.reuse, R24, !P4 ;  /* 0x000000181d187207 */ /* 0x040fe40006000000 */
[C---:B------:R-:W-:Y:S02]  /*16410*/  SEL R22, R29.reuse, R22, !P4 ;  /* 0x000000161d167207 */ /* 0x040fe40006000000 */
[C---:B--2---:R-:W-:Y:S02]  /*16420*/  SEL R14, R29.reuse, R14, !P4 ;  /* 0x0000000e1d0e7207 */ /* 0x044fe40006000000 */
[----:B------:R-:W-:-:S02]  /*16430*/  SEL R12, R29, R12, !P4 ;  /* 0x0000000c1d0c7207 */ /* 0x000fc40006000000 */
[----:B------:R-:W-:-:S05]  /*16440*/  SEL R4, R29, R4, !P4 ;  /* 0x000000041d047207 */ /* 0x000fca0006000000 */
[----:B------:R0:W-:Y:S04]  /*16450*/  STL [R1+0x54], R4 ;  /* 0x0000540401007387 */ /* 0x0001e80000100800 */
[----:B0-----:R-:W2:Y:S04]  /*16460*/  LDL.LU R4, [R1+0x94] ;  /* 0x0000940001047983 */ /* 0x001ea80000300800 */
[----:B------:R0:W-:Y:S04]  /*16470*/  STL [R1+0x4c], R12 ;  /* 0x00004c0c01007387 */ /* 0x0001e80000100800 */
[----:B0-----:R-:W3:Y:S04]  /*16480*/  LDL.LU R12, [R1+0x84] ;  /* 0x00008400010c7983 */ /* 0x001ee80000300800 */
[----:B------:R0:W-:Y:S04]  /*16490*/  STL [R1+0x44], R14 ;  /* 0x0000440e01007387 */ /* 0x0001e80000100800 */
[----:B0-----:R-:W4:Y:S04]  /*164a0*/  LDL.LU R14, [R1+0x64] ;  /* 0x00006400010e7983 */ /* 0x001f280000300800 */
[----:B------:R0:W-:Y:S04]  /*164b0*/  STL [R1+0x40], R18 ;  /* 0x0000401201007387 */ /* 0x0001e80000100800 */
[----:B0-----:R-:W5:Y:S04]  /*164c0*/  LDL.LU R18, [R1+0x4a14] ;  /* 0x004a140001127983 */ /* 0x001f680000300800 */
[----:B------:R0:W-:Y:S04]  /*164d0*/  STL [R1+0x3c], R27 ;  /* 0x00003c1b01007387 */ /* 0x0001e80000100800 */
[----:B0-----:R-:W5:Y:S04]  /*164e0*/  LDL.LU R27, [R1+0x4a10] ;  /* 0x004a1000011b7983 */ /* 0x001f680000300800 */
[----:B------:R0:W-:Y:S04]  /*164f0*/  STL [R1+0x28], R25 ;  /* 0x0000281901007387 */ /* 0x0001e80000100800 */
[----:B0-----:R-:W5:Y:S04]  /*16500*/  LDL.LU R25, [R1+0x4a0c] ;  /* 0x004a0c0001197983 */ /* 0x001f680000300800 */
[----:B------:R0:W-:Y:S04]  /*16510*/  STL [R1+0x24], R24 ;  /* 0x0000241801007387 */ /* 0x0001e80000100800 */
[----:B0-----:R-:W5:Y:S04]  /*16520*/  LDL.LU R24, [R1+0x4a08] ;  /* 0x004a080001187983 */ /* 0x001f680000300800 */
[----:B------:R0:W-:Y:S04]  /*16530*/  STL [R1+0x20], R22 ;  /* 0x0000201601007387 */ /* 0x0001e80000100800 */
[----:B0-----:R-:W5:Y:S01]  /*16540*/  LDL.LU R22, [R1+0x4a04] ;  /* 0x004a040001167983 */ /* 0x001f620000300800 */
[----:B------:R-:W-:-:S02]  /*16550*/  SEL R8, R29, R8, !P4 ;  /* 0x000000081d087207 */ /* 0x000fc40006000000 */
[C---:B------:R-:W-:Y:S02]  /*16560*/  SEL R28, R29.reuse, R28, !P4 ;  /* 0x0000001c1d1c7207 */ /* 0x040fe40006000000 */
[C---:B------:R-:W-:Y:S02]  /*16570*/  SEL R3, R29.reuse, R3, !P4 ;  /* 0x000000031d037207 */ /* 0x040fe40006000000 */
        /* <DEDUP_REMOVED lines=13> */
[C---:B--2---:R-:W-:Y:S02]  /*16650*/  SEL R4, R29.reuse, R4, !P4 ;  /* 0x000000041d047207 */ /* 0x044fe40006000000 */
[----:B----4-:R-:W-:-:S05]  /*16660*/  SEL R14, R29, R14, !P4 ;  /* 0x0000000e1d0e7207 */ /* 0x010fca0006000000 */
[----:B------:R3:W-:Y:S02]  /*16670*/  STL [R1+0x1c], R14 ;  /* 0x00001c0e01007387 */ /* 0x0007e40000100800 */
[C---:B---3--:R-:W-:Y:S02]  /*16680*/  SEL R14, R29.reuse, R12, !P4 ;  /* 0x0000000c1d0e7207 */ /* 0x048fe40006000000 */
[----:B------:R-:W-:-:S03]  /*16690*/  SEL R12, R29, R17, !P4 ;  /* 0x000000111d0c7207 */ /* 0x000fc60006000000 */
[----:B------:R-:W-:Y:S04]  /*166a0*/  STL [R1+0x18], R14 ;  /* 0x0000180e01007387 */ /* 0x000fe80000100800 */
[----:B------:R-:W-:Y:S04]  /*166b0*/  STL [R1+0x14], R4 ;  /* 0x0000140401007387 */ /* 0x000fe80000100800 */
[----:B------:R-:W-:Y:S04]  /*166c0*/  STL [R1+0x10], R12 ;  /* 0x0000100c01007387 */ /* 0x000fe80000100800 */
[----:B------:R0:W-:Y:S02]  /*166d0*/  STL [R1+0xc], R8 ;  /* 0x00000c0801007387 */ /* 0x0001e40000100800 */
[----:B0-----:R-:W-:-:S02]  /*166e0*/  SEL R8, R29, R20, !P4 ;  /* 0x000000141d087207 */ /* 0x001fc40006000000 */
[----:B------:R-:W0:Y:S01]  /*166f0*/  S2R R20, SR_TID.X ;  /* 0x0000000000147919 */ /* 0x000e220000002100 */
[C---:B------:R-:W-:Y:S02]  /*16700*/  SEL R4, R29.reuse, R15, !P4 ;  /* 0x0000000f1d047207 */ /* 0x040fe40006000000 */
[----:B------:R-:W1:Y:S01]  /*16710*/  LDC R15, c[0x0][0x23c] ;  /* 0x00008f00ff0f7b82 */ /* 0x000e620000000800 */
[----:B------:R-:W-:Y:S04]  /*16720*/  STL [R1+0x4960], R28 ;  /* 0x0049601c01007387 */ /* 0x000fe80000100800 */
[----:B------:R2:W-:Y:S01]  /*16730*/  STL [R1+0x8], R4 ;  /* 0x0000080401007387 */ /* 0x0005e20000100800 */
[C---:B-----5:R-:W-:Y:S02]  /*16740*/  SEL R25, R29.reuse, R25, !P4 ;  /* 0x000000191d197207 */ /* 0x060fe40006000000 */
[C---:B------:R-:W-:Y:S01]  /*16750*/  SEL R24, R29.reuse, R24, !P4 ;  /* 0x000000181d187207 */ /* 0x040fe20006000000 */
[----:B------:R-:W-:Y:S01]  /*16760*/  STL [R1+0x4964], R3 ;  /* 0x0049640301007387 */ /* 0x000fe20000100800 */
[----:B--2---:R-:W-:-:S02]  /*16770*/  SEL R4, R29, R21, !P4 ;  /* 0x000000151d047207 */ /* 0x004fc40006000000 */
[C---:B------:R-:W-:Y:S02]  /*16780*/  SEL R27, R29.reuse, R27, !P4 ;  /* 0x0000001b1d1b7207 */ /* 0x040fe40006000000 */
[C---:B------:R-:W-:Y:S01]  /*16790*/  SEL R18, R29.reuse, R18, !P4 ;  /* 0x000000121d127207 */ /* 0x040fe20006000000 */
[----:B------:R-:W-:Y:S01]  /*167a0*/  STL [R1+0x4968], R4 ;  /* 0x0049680401007387 */ /* 0x000fe20000100800 */
[----:B------:R-:W-:-:S03]  /*167b0*/  SEL R22, R29, R22, !P4 ;  /* 0x000000161d167207 */ /* 0x000fc60006000000 */
[----:B------:R-:W-:Y:S04]  /*167c0*/  STL [R1+0x496c], R8 ;  /* 0x00496c0801007387 */ /* 0x000fe80000100800 */
[----:B------:R-:W-:Y:S01]  /*167d0*/  STL [R1+0x4970], R22 ;  /* 0x0049701601007387 */ /* 0x000fe20000100800 */
[----:B0-----:R-:W-:-:S03]  /*167e0*/  LOP3.LUT R20, R20, 0x3f, RZ, 0xc0, !PT ;  /* 0x0000003f14147812 */ /* 0x001fc600078ec0ff */
[----:B------:R-:W-:Y:S04]  /*167f0*/  STL [R1+0x4974], R24 ;  /* 0x0049741801007387 */ /* 0x000fe80000100800 */
[----:B------:R-:W-:Y:S04]  /*16800*/  STL [R1+0x4978], R25 ;  /* 0x0049781901007387 */ /* 0x000fe80000100800 */
[----:B------:R-:W-:Y:S04]  /*16810*/  STL [R1+0x497c], R27 ;  /* 0x00497c1b01007387 */ /* 0x000fe80000100800 */
[----:B------:R-:W-:Y:S01]  /*16820*/  STL [R1+0x4980], R18 ;  /* 0x0049801201007387 */ /* 0x000fe20000100800 */
[----:B-1----:R-:W-:-:S03]  /*16830*/  IMAD R21, R20, R15, RZ ;  /* 0x0000000f14157224 */ /* 0x002fc600078e02ff */
[----:B------:R-:W-:Y:S04]  /*16840*/  STL [R1+0x4984], R7 ;  /* 0x0049840701007387 */ /* 0x000fe80000100800 */
[----:B------:R-:W-:Y:S04]  /*16850*/  STL [R1+0x4988], R11 ;  /* 0x0049880b01007387 */ /* 0x000fe80000100800 */
[----:B------:R-:W-:Y:S04]  /*16860*/  STL [R1+0x498c], R5 ;  /* 0x00498c0501007387 */ /* 0x000fe80000100800 */
[----:B------:R-:W-:Y:S04]  /*16870*/  STL [R1+0x4990], R23 ;  /* 0x0049901701007387 */ /* 0x000fe80000100800 */
[----:B------:R-:W-:Y:S01]  /*16880*/  STL [R1+0x4994], R9 ;  /* 0x0049940901007387 */ /* 0x000fe20000100800 */
[----:B------:R-:W-:-:S03]  /*16890*/  LEA.HI.X.SX32 R12, R21, UR5, 0x1, P3 ;  /* 0x00000005150c7c11 */ /* 0x000fc600098f0eff */
[----:B------:R-:W-:Y:S01]  /*168a0*/  STL [R1+0x4998], R2 ;  /* 0x0049980201007387 */ /* 0x000fe20000100800 */
[----:B------:R-:W-:-:S03]  /*168b0*/  IMAD R20, R20, R15, RZ ;  /* 0x0000000f14147224 */ /* 0x000fc600078e02ff */
[----:B------:R-:W-:Y:S04]  /*168c0*/  STL [R1+0x499c], R6 ;  /* 0x00499c0601007387 */ /* 0x000fe80000100800 */
[----:B------:R-:W-:Y:S04]  /*168d0*/  STL [R1+0x49a0], R10 ;  /* 0x0049a00a01007387 */ /* 0x000fe80000100800 */
[----:B------:R-:W-:Y:S04]  /*168e0*/  STL [R1+0x49a4], R0 ;  /* 0x0049a40001007387 */ /* 0x000fe80000100800 */
[----:B------:R-:W-:Y:S01]  /*168f0*/  STL [R1+0x49a8], R26 ;  /* 0x0049a81a01007387 */ /* 0x000fe20000100800 */
[----:B------:R-:W-:-:S03]  /*16900*/  IMAD R20, R15, 0x40, R20 ;  /* 0x000000400f147824 */ /* 0x000fc600078e0214 */
[----:B------:R0:W-:Y:S04]  /*16910*/  STL [R1+0x49ac], R13 ;  /* 0x0049ac0d01007387 */ /* 0x0001e80000100800 */
[----:B------:R-:W-:Y:S04]  /*16920*/  STL [R1+0x49b0], R16 ;  /* 0x0049b01001007387 */ /* 0x000fe80000100800 */
[----:B------:R-:W-:Y:S04]  /*16930*/  STL [R1+0x49b4], R19 ;  /* 0x0049b41301007387 */ /* 0x000fe80000100800 */
[----:B------:R-:W-:Y:S04]  /*16940*/  STL [R1+0x48e0], R12 ;  /* 0x0048e00c01007387 */ /* 0x000fe80000100800 */
[----:B------:R-:W2:Y:S04]  /*16950*/  LDL.LU R15, [R1+0x5a8] ;  /* 0x0005a800010f7983 */ /* 0x000ea80000300800 */
[----:B------:R-:W3:Y:S01]  /*16960*/  LDL.LU R17, [R1+0x5a4] ;  /* 0x0005a40001117983 */ /* 0x000ee20000300800 */
[----:B------:R-:W-:Y:S01]  /*16970*/  LEA.HI.X.SX32 R14, R20, UR5, 0x1, P6 ;  /* 0x00000005140e7c11 */ /* 0x000fe2000b0f0eff */
[----:B------:R-:W-:-:S02]  /*16980*/  ULDC UR5, c[0x0][0x238] ;  /* 0x00008e0000057ab9 */ /* 0x000fc40000000800 */
[----:B------:R-:W4:Y:S04]  /*16990*/  LDL.LU R20, [R1+0x5a0] ;  /* 0x0005a00001147983 */ /* 0x000f280000300800 */
[----:B------:R-:W5:Y:S04]  /*169a0*/  LDL.LU R21, [R1+0x59c] ;  /* 0x00059c0001157983 */ /* 0x000f680000300800 */
[----:B------:R-:W-:Y:S04]  /*169b0*/  STL [R1+0x48e4], R14 ;  /* 0x0048e40e01007387 */ /* 0x000fe80000100800 */
[----:B0-----:R-:W5:Y:S04]  /*169c0*/  LDL.LU R13, [R1+0x3e8] ;  /* 0x0003e800010d7983 */ /* 0x001f680000300800 */
[----:B------:R-:W5:Y:S04]  /*169d0*/  LDL.LU R26, [R1+0x3e4] ;  /* 0x0003e400011a7983 */ /* 0x000f680000300800 */
[----:B------:R-:W5:Y:S04]  /*169e0*/  LDL.LU R28, [R1+0x3e0] ;  /* 0x0003e000011c7983 */ /* 0x000f680000300800 */
[----:B------:R-:W5:Y:S01]  /*169f0*/  LDL.LU R0, [R1+0x3dc] ;  /* 0x0003dc0001007983 */ /* 0x000f620000300800 */
[----:B--2---:R-:W-:-:S02]  /*16a00*/  IMAD R15, R15, UR12, RZ ;  /* 0x0000000c0f0f7c24 */ /* 0x004fc4000f8e02ff */
[----:B---3--:R-:W-:-:S03]  /*16a10*/  IMAD R17, R17, UR12, RZ ;  /* 0x0000000c11117c24 */ /* 0x008fc6000f8e02ff */
[----:B------:R-:W-:Y:S02]  /*16a20*/  IADD3 R3, P0, R15, UR32, RZ ;  /* 0x000000200f037c10 */ /* 0x000fe4000ff1e0ff */
[----:B------:R-:W-:-:S03]  /*16a30*/  IADD3 R2, P1, R17, UR32, RZ ;  /* 0x0000002011027c10 */ /* 0x000fc6000ff3e0ff */
[----:B------:R-:W-:Y:S04]  /*16a40*/  STL [R1+0x19f4], R3 ;  /* 0x0019f40301007387 */ /* 0x000fe80000100800 */
[----:B------:R-:W2:Y:S04]  /*16a50*/  LDL.LU R10, [R1+0x3d8] ;  /* 0x0003d800010a7983 */ /* 0x000ea80000300800 */
[----:B------:R0:W-:Y:S04]  /*16a60*/  STL [R1+0x19f8], R2 ;  /* 0x0019f80201007387 */ /* 0x0001e80000100800 */
[----:B------:R-:W3:Y:S04]  /*16a70*/  LDL.LU R6, [R1+0x3d4] ;  /* 0x0003d40001067983 */ /* 0x000ee80000300800 */
[----:B0-----:R-:W3:Y:S04]  /*16a80*/  LDL.LU R2, [R1+0x3d0] ;  /* 0x0003d00001027983 */ /* 0x001ee80000300800 */
[----:B------:R-:W3:Y:S04]  /*16a90*/  LDL.LU R9, [R1+0x3cc] ;  /* 0x0003cc0001097983 */ /* 0x000ee80000300800 */
[----:B------:R-:W3:Y:S01]  /*16aa0*/  LDL.LU R23, [R1+0x3c8] ;  /* 0x0003c80001177983 */ /* 0x000ee20000300800 */
[----:B----4-:R-:W-:-:S03]  /*16ab0*/  IMAD R20, R20, UR12, RZ ;  /* 0x0000000c14147c24 */ /* 0x010fc6000f8e02ff */
[----:B------:R-:W4:Y:S01]  /*16ac0*/  LDL.LU R5, [R1+0x3c4] ;  /* 0x0003c40001057983 */ /* 0x000f220000300800 */
[----:B-----5:R-:W-:Y:S01]  /*16ad0*/  IMAD R21, R21, UR12, RZ ;  /* 0x0000000c15157c24 */ /* 0x020fe2000f8e02ff */
[----:B------:R-:W-:Y:S01]  /*16ae0*/  IADD3 R4, P2, R20, UR32, RZ ;  /* 0x0000002014047c10 */ /* 0x000fe2000ff5e0ff */
[----:B------:R-:W-:Y:S01]  /*16af0*/  UIMAD UR5, UR5, 0x48, URZ ;  /* 0x00000048050578a4 */ /* 0x000fe2000f8e023f */
[----:B------:R-:W5:Y:S01]  /*16b00*/  LDL.LU R11, [R1+0x3c0] ;  /* 0x0003c000010b7983 */ /* 0x000f620000300800 */
[----:B------:R-:W-:Y:S02]  /*16b10*/  UIMAD UR15, UR15, 0x47, URZ ;  /* 0x000000470f0f78a4 */ /* 0x000fe4000f8e023f */
[----:B------:R-:W-:Y:S01]  /*16b20*/  UIMAD UR16, UR16, 0x46, URZ ;  /* 0x00000046101078a4 */ /* 0x000fe2000f8e023f */
[----:B------:R-:W5:Y:S01]  /*16b30*/  LDL.LU R7, [R1+0x3bc] ;  /* 0x0003bc0001077983 */ /* 0x000f620000300800 */
[----:B------:R-:W-:Y:S02]  /*16b40*/  UIMAD UR17, UR17, 0x45, URZ ;  /* 0x00000045111178a4 */ /* 0x000fe4000f8e023f */
[----:B------:R-:W-:Y:S01]  /*16b50*/  UIMAD UR18, UR18, 0x44, URZ ;  /* 0x00000044121278a4 */ /* 0x000fe2000f8e023f */
[----:B------:R-:W5:Y:S01]  /*16b60*/  LDL.LU R18, [R1+0x3b8] ;  /* 0x0003b80001127983 */ /* 0x000f620000300800 */
[----:B------:R-:W-:Y:S01]  /*16b70*/  IADD3 R3, P3, R21, UR32, RZ ;  /* 0x0000002015037c10 */ /* 0x000fe2000ff7e0ff */
[----:B------:R-:W-:-:S02]  /*16b80*/  UIMAD UR19, UR19, 0x43, URZ ;  /* 0x00000043131378a4 */ /* 0x000fc4000f8e023f */
[----:B------:R-:W5:Y:S01]  /*16b90*/  LDL.LU R27, [R1+0x3b4] ;  /* 0x0003b400011b7983 */ /* 0x000f620000300800 */
[----:B------:R-:W-:Y:S02]  /*16ba0*/  UIMAD UR20, UR20, 0x42, URZ ;  /* 0x00000042141478a4 */ /* 0x000fe4000f8e023f */
[----:B------:R-:W-:Y:S01]  /*16bb0*/  UIMAD UR21, UR21, 0x41, URZ ;  /* 0x00000041151578a4 */ /* 0x000fe2000f8e023f */
[----:B------:R-:W5:Y:S01]  /*16bc0*/  LDL.LU R25, [R1+0x3b0] ;  /* 0x0003b00001197983 */ /* 0x000f620000300800 */
[----:B------:R-:W-:Y:S02]  /*16bd0*/  USHF.L.U32 UR22, UR22, 0x6, URZ ;  /* 0x0000000616167899 */ /* 0x000fe4000800063f */
[----:B------:R-:W-:Y:S01]  /*16be0*/  UIMAD UR23, UR23, 0x3f, URZ ;  /* 0x0000003f171778a4 */ /* 0x000fe2000f8e023f */
[----:B------:R-:W5:Y:S01]  /*16bf0*/  LDL.LU R24, [R1+0x3ac] ;  /* 0x0003ac0001187983 */ /* 0x000f620000300800 */
[----:B------:R-:W-:Y:S02]  /*16c00*/  UIMAD UR24, UR24, 0x3e, URZ ;  /* 0x0000003e181878a4 */ /* 0x000fe4000f8e023f */
[----:B------:R-:W-:Y:S01]  /*16c10*/  UIMAD UR25, UR25, 0x3d, URZ ;  /* 0x0000003d191978a4 */ /* 0x000fe2000f8e023f */
[----:B------:R0:W-:Y:S01]  /*16c20*/  STL [R1+0x19fc], R4 ;  /* 0x0019fc0401007387 */ /* 0x0001e20000100800 */
[----:B------:R-:W-:-:S02]  /*16c30*/  UIMAD UR26, UR26, 0x3c, URZ ;  /* 0x0000003c1a1a78a4 */ /* 0x000fc4000f8e023f */
[----:B------:R-:W-:Y:S01]  /*16c40*/  UIMAD UR27, UR27, 0x3b, URZ ;  /* 0x0000003b1b1b78a4 */ /* 0x000fe2000f8e023f */
[----:B------:R-:W5:Y:S01]  /*16c50*/  LDL.LU R22, [R1+0x3a8] ;  /* 0x0003a80001167983 */ /* 0x000f620000300800 */
[----:B------:R-:W-:Y:S02]  /*16c60*/  UIMAD UR28, UR28, 0x3a, URZ ;  /* 0x0000003a1c1c78a4 */ /* 0x000fe4000f8e023f */
[----:B------:R-:W-:Y:S01]  /*16c70*/  UIMAD UR29, UR29, 0x39, URZ ;  /* 0x000000391d1d78a4 */ /* 0x000fe2000f8e023f */
[----:B------:R1:W-:Y:S01]  /*16c80*/  STL [R1+0x1a00], R3 ;  /* 0x001a000301007387 */ /* 0x0003e20000100800 */
[----:B------:R-:W-:Y:S01]  /*16c90*/  LEA.HI.X.SX32 R12, R20, UR33, 0x1, P2 ;  /* 0x00000021140c7c11 */ /* 0x000fe200090f0eff */
[----:B------:R-:W-:Y:S02]  /*16ca0*/  UIMAD UR30, UR30, 0x38, URZ ;  /* 0x000000381e1e78a4 */ /* 0x000fe4000f8e023f */
[----:B------:R-:W5:Y:S01]  /*16cb0*/  LDL.LU R8, [R1+0x3a4] ;  /* 0x0003a40001087983 */ /* 0x000f620000300800 */
[----:B------:R-:W-:Y:S01]  /*16cc0*/  LEA.HI.X.SX32 R14, R21, UR33, 0x1, P3 ;  /* 0x00000021150e7c11 */ /* 0x000fe200098f0eff */
[----:B------:R-:W-:-:S02]  /*16cd0*/  UIMAD UR31, UR31, 0x37, URZ ;  /* 0x000000371f1f78a4 */ /* 0x000fc4000f8e023f */
[----:B0-----:R-:W5:Y:S01]  /*16ce0*/  LDL.LU R4, [R1+0x3a0] ;  /* 0x0003a00001047983 */ /* 0x001f620000300800 */
[----:B------:R-:W-:Y:S01]  /*16cf0*/  UIMAD UR34, UR34, 0x36, URZ ;  /* 0x00000036222278a4 */ /* 0x000fe2000f8e023f */
[----:B-1----:R-:W-:Y:S01]  /*16d00*/  LEA.HI.X.SX32 R3, R15, UR33, 0x1, P0 ;  /* 0x000000210f037c11 */ /* 0x002fe200080f0eff */
[----:B------:R-:W-:Y:S01]  /*16d10*/  UIMAD UR35, UR35, 0x35, URZ ;  /* 0x00000035232378a4 */ /* 0x000fe2000f8e023f */
[----:B------:R-:W-:Y:S01]  /*16d20*/  LEA.HI.X.SX32 R15, R17, UR33, 0x1, P1 ;  /* 0x00000021110f7c11 */ /* 0x000fe200088f0eff */
[----:B------:R-:W-:Y:S02]  /*16d30*/  UIMAD UR36, UR36, 0x34, URZ ;  /* 0x00000034242478a4 */ /* 0x000fe4000f8e023f */
[----:B------:R0:W-:Y:S01]  /*16d40*/  STL [R1+0x19f0], R3 ;  /* 0x0019f00301007387 */ /* 0x0001e20000100800 */
[----:B------:R-:W-:Y:S01]  /*16d50*/  UIMAD UR37, UR37, 0x33, URZ ;  /* 0x00000033252578a4 */ /* 0x000fe2000f8e023f */
[----:B------:R-:W-:Y:S02]  /*16d60*/  ULDC UR12, c[0x0][0x238] ;  /* 0x00008e00000c7ab9 */ /* 0x000fe40000000800 */
[----:B0-----:R-:W5:Y:S04]  /*16d70*/  LDL.LU R3, [R1+0x39c] ;  /* 0x00039c0001037983 */ /* 0x001f680000300800 */
[----:B------:R-:W-:Y:S04]  /*16d80*/  STL [R1+0x19ec], R15 ;  /* 0x0019ec0f01007387 */ /* 0x000fe80000100800 */
[----:B------:R0:W-:Y:S04]  /*16d90*/  STL [R1+0x19e8], R12 ;  /* 0x0019e80c01007387 */ /* 0x0001e80000100800 */
[----:B------:R1:W-:Y:S01]  /*16da0*/  STL [R1+0x19e4], R14 ;  /* 0x0019e40e01007387 */ /* 0x0003e20000100800 */
[----:B0-----:R-:W-:-:S02]  /*16db0*/  IMAD R12, R13, UR61, RZ ;  /* 0x0000003d0d0c7c24 */ /* 0x001fc4000f8e02ff */
[----:B-1----:R-:W-:-:S05]  /*16dc0*/  IMAD R14, R26, UR61, RZ ;  /* 0x0000003d1a0e7c24 */ /* 0x002fca000f8e02ff */
[----:B------:R-:W-:Y:S04]  /*16dd0*/  STL [R1+0x49b8], R14 ;  /* 0x0049b80e01007387 */ /* 0x000fe80000100800 */
[----:B------:R0:W-:Y:S02]  /*16de0*/  STL [R1+0x2c], R12 ;  /* 0x00002c0c01007387 */ /* 0x0001e40000100800 */
[----:B0-----:R-:W-:Y:S02]  /*16df0*/  IMAD R12, R28, UR61, RZ ;  /* 0x0000003d1c0c7c24 */ /* 0x001fe4000f8e02ff */
[----:B------:R-:W5:Y:S04]  /*16e00*/  LDL.LU R28, [R1+0x398] ;  /* 0x00039800011c7983 */ /* 0x000f680000300800 */
[----:B------:R0:W-:Y:S02]  /*16e10*/  STL [R1+0x49bc], R12 ;  /* 0x0049bc0c01007387 */ /* 0x0001e40000100800 */
[----:B0-----:R-:W-:-:S05]  /*16e20*/  IMAD R12, R0, UR61, RZ ;  /* 0x0000003d000c7c24 */ /* 0x001fca000f8e02ff */
[----:B------:R-:W-:Y:S01]  /*16e30*/  STL [R1+0x38], R12 ;  /* 0x0000380c01007387 */ /* 0x000fe20000100800 */
[----:B--2---:R-:W-:-:S05]  /*16e40*/  IMAD R0, R10, UR61, RZ ;  /* 0x0000003d0a007c24 */ /* 0x004fca000f8e02ff */
[----:B------:R0:W-:Y:S01]  /*16e50*/  STL [R1+0x48], R0 ;  /* 0x0000480001007387 */ /* 0x0001e20000100800 */
[----:B---3--:R-:W-:Y:S02]  /*16e60*/  IMAD R6, R6, UR61, RZ ;  /* 0x0000003d06067c24 */ /* 0x008fe4000f8e02ff */
[----:B------:R-:W-:-:S03]  /*16e70*/  IMAD R2, R2, UR61, RZ ;  /* 0x0000003d02027c24 */ /* 0x000fc6000f8e02ff */
[----:B------:R1:W-:Y:S01]  /*16e80*/  STL [R1+0x50], R6 ;  /* 0x0000500601007387 */ /* 0x0003e20000100800 */
[----:B0-----:R-:W-:-:S03]  /*16e90*/  IMAD R0, R9, UR61, RZ ;  /* 0x0000003d09007c24 */ /* 0x001fc6000f8e02ff */
[----:B------:R4:W-:Y:S01]  /*16ea0*/  STL [R1+0x58], R2 ;  /* 0x0000580201007387 */ /* 0x0009e20000100800 */
[----:B-1----:R-:W-:-:S03]  /*16eb0*/  IMAD R6, R23, UR61, RZ ;  /* 0x0000003d17067c24 */ /* 0x002fc6000f8e02ff */
[----:B------:R5:W-:Y:S01]  /*16ec0*/  STL [R1+0x60], R0 ;  /* 0x0000600001007387 */ /* 0x000be20000100800 */
[----:B----4-:R-:W-:-:S03]  /*16ed0*/  IMAD R2, R5, UR61, RZ ;  /* 0x0000003d05027c24 */ /* 0x010fc6000f8e02ff */
[----:B------:R-:W-:Y:S04]  /*16ee0*/  STL [R1+0x64], R6 ;  /* 0x0000640601007387 */ /* 0x000fe80000100800 */
[----:B------:R0:W-:Y:S01]  /*16ef0*/  STL [R1+0x84], R2 ;  /* 0x0000840201007387 */ /* 0x0001e20000100800 */
[----:B-----5:R-:W-:Y:S02]  /*16f00*/  IMAD R0, R11, UR61, RZ ;  /* 0x0000003d0b007c24 */ /* 0x020fe4000f8e02ff */
[----:B------:R-:W-:-:S03]  /*16f10*/  IMAD R15, R7, UR61, RZ ;  /* 0x0000003d070f7c24 */ /* 0x000fc6000f8e02ff */
[----:B------:R1:W-:Y:S01]  /*16f20*/  STL [R1+0x8c], R0 ;  /* 0x00008c0001007387 */ /* 0x0003e20000100800 */
[----:B0-----:R-:W-:Y:S02]  /*16f30*/  IMAD R2, R18, UR61, RZ ;  /* 0x0000003d12027c24 */ /* 0x001fe4000f8e02ff */
[----:B------:R-:W-:-:S03]  /*16f40*/  IMAD R17, R27, UR61, RZ ;  /* 0x0000003d1b117c24 */ /* 0x000fc6000f8e02ff */
[----:B------:R-:W-:Y:S01]  /*16f50*/  STL [R1+0xa8], R2 ;  /* 0x0000a80201007387 */ /* 0x000fe20000100800 */
[----:B-1----:R-:W-:-:S03]  /*16f60*/  IMAD R0, R25, UR61, RZ ;  /* 0x0000003d19007c24 */ /* 0x002fc6000f8e02ff */
[----:B------:R-:W-:Y:S04]  /*16f70*/  STL [R1+0x94], R15 ;  /* 0x0000940f01007387 */ /* 0x000fe80000100800 */
[----:B------:R-:W-:Y:S04]  /*16f80*/  STL [R1+0x49c0], R15 ;  /* 0x0049c00f01007387 */ /* 0x000fe80000100800 */
[----:B------:R0:W-:Y:S04]  /*16f90*/  STL [R1+0x108], R0 ;  /* 0x0001080001007387 */ /* 0x0001e80000100800 */
[----:B------:R-:W-:Y:S01]  /*16fa0*/  STL [R1+0xb0], R17 ;  /* 0x0000b01101007387 */ /* 0x000fe20000100800 */
[----:B0-----:R-:W-:-:S02]  /*16fb0*/  IMAD R0, R24, UR61, RZ ;  /* 0x0000003d18007c24 */ /* 0x001fc4000f8e02ff */
[----:B------:R-:W-:-:S03]  /*16fc0*/  IMAD R2, R4, UR61, RZ ;  /* 0x0000003d04027c24 */ /* 0x000fc6000f8e02ff */
[----:B------:R0:W-:Y:S04]  /*16fd0*/  STL [R1+0x3ac], R0 ;  /* 0x0003ac0001007387 */ /* 0x0001e80000100800 */
[----:B------:R1:W-:Y:S01]  /*16fe0*/  STL [R1+0x49c4], R17 ;  /* 0x0049c41101007387 */ /* 0x0003e20000100800 */
[----:B0-----:R-:W-:-:S03]  /*16ff0*/  IMAD R0, R3, UR61, RZ ;  /* 0x0000003d03007c24 */ /* 0x001fc6000f8e02ff */
[----:B-1----:R-:W2:Y:S04]  /*17000*/  LDL.LU R17, [R1+0x394] ;  /* 0x0003940001117983 */ /* 0x002ea80000300800 */
[----:B------:R-:W-:Y:S04]  /*17010*/  STL [R1+0x3a0], R2 ;  /* 0x0003a00201007387 */ /* 0x000fe80000100800 */
[----:B------:R-:W3:Y:S01]  /*17020*/  LDL.LU R15, [R1+0x390] ;  /* 0x00039000010f7983 */ /* 0x000ee20000300800 */
[----:B------:R-:W-:-:S03]  /*17030*/  IMAD R20, R22, UR61, RZ ;  /* 0x0000003d16147c24 */ /* 0x000fc6000f8e02ff */
[----:B------:R0:W-:Y:S04]  /*17040*/  STL [R1+0x39c], R0 ;  /* 0x00039c0001007387 */ /* 0x0001e80000100800 */
[----:B------:R-:W4:Y:S04]  /*17050*/  LDL.LU R12, [R1+0x38c] ;  /* 0x00038c00010c7983 */ /* 0x000f280000300800 */
[----:B------:R-:W5:Y:S04]  /*17060*/  LDL.LU R29, [R1+0x388] ;  /* 0x00038800011d7983 */ /* 0x000f680000300800 */
[----:B------:R-:W5:Y:S04]  /*17070*/  LDL.LU R14, [R1+0x384] ;  /* 0x00038400010e7983 */ /* 0x000f680000300800 */
[----:B------:R-:W5:Y:S04]  /*17080*/  LDL.LU R19, [R1+0x380] ;  /* 0x0003800001137983 */ /* 0x000f680000300800 */
[----:B------:R-:W5:Y:S04]  /*17090*/  LDL.LU R16, [R1+0x37c] ;  /* 0x00037c0001107983 */ /* 0x000f680000300800 */
[----:B------:R-:W-:Y:S01]  /*170a0*/  STL [R1+0x3a8], R20 ;  /* 0x0003a81401007387 */ /* 0x000fe20000100800 */
[----:B0-----:R-:W-:-:S03]  /*170b0*/  IMAD R0, R28, UR61, RZ ;  /* 0x0000003d1c007c24 */ /* 0x001fc6000f8e02ff */
[----:B------:R-:W-:Y:S04]  /*170c0*/  STL [R1+0x49c8], R20 ;  /* 0x0049c81401007387 */ /* 0x000fe80000100800 */
[----:B------:R-:W5:Y:S04]  /*170d0*/  LDL.LU R13, [R1+0x378] ;  /* 0x00037800010d7983 */ /* 0x000f680000300800 */
[----:B------:R-:W5:Y:S04]  /*170e0*/  LDL.LU R26, [R1+0x374] ;  /* 0x00037400011a7983 */ /* 0x000f680000300800 */
        /* <DEDUP_REMOVED lines=13> */
[----:B------:R-:W-:-:S03]  /*171c0*/  IMAD R21, R8, UR61, RZ ;  /* 0x0000003d08157c24 */ /* 0x000fc6000f8e02ff */
[----:B------:R-:W5:Y:S04]  /*171d0*/  LDL.LU R24, [R1+0x340] ;  /* 0x0003400001187983 */ /* 0x000f680000300800 */
[----:B------:R-:W5:Y:S04]  /*171e0*/  LDL.LU R22, [R1+0x33c] ;  /* 0x00033c0001167983 */ /* 0x000f680000300800 */
[----:B------:R-:W5:Y:S04]  /*171f0*/  LDL.LU R8, [R1+0x338] ;  /* 0x0003380001087983 */ /* 0x000f680000300800 */
[----:B------:R-:W5:Y:S04]  /*17200*/  LDL.LU R4, [R1+0x334] ;  /* 0x0003340001047983 */ /* 0x000f680000300800 */
[----:B------:R-:W5:Y:S04]  /*17210*/  LDL.LU R3, [R1+0x330] ;  /* 0x0003300001037983 */ /* 0x000f680000300800 */
[----:B------:R-:W5:Y:S04]  /*17220*/  LDL.LU R28, [R1+0x32c] ;  /* 0x00032c00011c7983 */ /* 0x000f680000300800 */
[----:B------:R-:W-:Y:S04]  /*17230*/  STL [R1+0x3a4], R21 ;  /* 0x0003a41501007387 */ /* 0x000fe80000100800 */
[----:B------:R-:W-:Y:S01]  /*17240*/  STL [R1+0x49cc], R21 ;  /* 0x0049cc1501007387 */ /* 0x000fe20000100800 */
[----:B--2---:R-:W-:-:S02]  /*17250*/  IMAD R17, R17, UR61, RZ ;  /* 0x0000003d11117c24 */ /* 0x004fc4000f8e02ff */
[----:B---3--:R-:W-:-:S03]  /*17260*/  IMAD R15, R15, UR61, RZ ;  /* 0x0000003d0f0f7c24 */ /* 0x008fc6000f8e02ff */
[----:B------:R-:W-:Y:S04]  /*17270*/  STL [R1+0x394], R17 ;  /* 0x0003941101007387 */ /* 0x000fe80000100800 */
[----:B------:R0:W-:Y:S01]  /*17280*/  STL [R1+0x390], R15 ;  /* 0x0003900f01007387 */ /* 0x0001e20000100800 */
[----:B----4-:R-:W-:Y:S02]  /*17290*/  IMAD R12, R12, UR61, RZ ;  /* 0x0000003d0c0c7c24 */ /* 0x010fe4000f8e02ff */
[----:B-----5:R-:W-:-:S03]  /*172a0*/  IMAD R29, R29, UR61, RZ ;  /* 0x0000003d1d1d7c24 */ /* 0x020fc6000f8e02ff */
[----:B------:R1:W-:Y:S01]  /*172b0*/  STL [R1+0x38c], R12 ;  /* 0x00038c0c01007387 */ /* 0x0003e20000100800 */
[----:B0-----:R-:W-:Y:S02]  /*172c0*/  IMAD R15, R14, UR61, RZ ;  /* 0x0000003d0e0f7c24 */ /* 0x001fe4000f8e02ff */
[----:B------:R-:W-:-:S03]  /*172d0*/  IMAD R14, R19, UR61, RZ ;  /* 0x0000003d130e7c24 */ /* 0x000fc6000f8e02ff */
[----:B------:R-:W-:Y:S01]  /*172e0*/  STL [R1+0x384], R15 ;  /* 0x0003840f01007387 */ /* 0x000fe20000100800 */
[----:B-1----:R-:W-:-:S03]  /*172f0*/  IMAD R12, R16, UR61, RZ ;  /* 0x0000003d100c7c24 */ /* 0x002fc6000f8e02ff */
[----:B------:R-:W-:Y:S04]  /*17300*/  STL [R1+0x388], R29 ;  /* 0x0003881d01007387 */ /* 0x000fe80000100800 */
[----:B------:R0:W-:Y:S04]  /*17310*/  STL [R1+0x380], R14 ;  /* 0x0003800e01007387 */ /* 0x0001e80000100800 */
[----:B------:R-:W-:Y:S04]  /*17320*/  STL [R1+0x49d0], R29 ;  /* 0x0049d01d01007387 */ /* 0x000fe80000100800 */
[----:B------:R1:W-:Y:S01]  /*17330*/  STL [R1+0x37c], R12 ;  /* 0x00037c0c01007387 */ /* 0x0003e20000100800 */
[----:B0-----:R-:W-:-:S02]  /*17340*/  IMAD R14, R13, UR61, RZ ;  /* 0x0000003d0d0e7c24 */ /* 0x001fc4000f8e02ff */
[----:B------:R-:W-:-:S03]  /*17350*/  IMAD R13, R26, UR61, RZ ;  /* 0x0000003d1a0d7c24 */ /* 0x000fc6000f8e02ff */
[----:B------:R-:W-:Y:S04]  /*17360*/  STL [R1+0x378], R14 ;  /* 0x0003780e01007387 */ /* 0x000fe80000100800 */
[----:B------:R-:W-:Y:S01]  /*17370*/  STL [R1+0x374], R13 ;  /* 0x0003740d01007387 */ /* 0x000fe20000100800 */
[----:B-1----:R-:W-:Y:S02]  /*17380*/  IMAD R12, R0, UR61, RZ ;  /* 0x0000003d000c7c24 */ /* 0x002fe4000f8e02ff */
[----:B------:R-:W-:-:S03]  /*17390*/  IMAD R10, R10, UR61, RZ ;  /* 0x0000003d0a0a7c24 */ /* 0x000fc6000f8e02ff */
[----:B------:R-:W-:Y:S01]  /*173a0*/  STL [R1+0x370], R12 ;  /* 0x0003700c01007387 */ /* 0x000fe20000100800 */
[----:B------:R-:W-:-:S03]  /*173b0*/  IMAD R0, R6, UR61, RZ ;  /* 0x0000003d06007c24 */ /* 0x000fc6000f8e02ff */
[----:B------:R-:W-:Y:S01]  /*173c0*/  STL [R1+0x36c], R10 ;  /* 0x00036c0a01007387 */ /* 0x000fe20000100800 */
[----:B------:R-:W-:-:S03]  /*173d0*/  IMAD R6, R2, UR61, RZ ;  /* 0x0000003d02067c24 */ /* 0x000fc6000f8e02ff */
[----:B------:R0:W-:Y:S01]  /*173e0*/  STL [R1+0x368], R0 ;  /* 0x0003680001007387 */ /* 0x0001e20000100800 */
[----:B------:R-:W-:-:S03]  /*173f0*/  IMAD R2, R9, UR61, RZ ;  /* 0x0000003d09027c24 */ /* 0x000fc6000f8e02ff */
[----:B------:R-:W-:Y:S01]  /*17400*/  STL [R1+0x364], R6 ;  /* 0x0003640601007387 */ /* 0x000fe20000100800 */
[----:B0-----:R-:W-:-:S03]  /*17410*/  IMAD R0, R23, UR61, RZ ;  /* 0x0000003d17007c24 */ /* 0x001fc6000f8e02ff */
[----:B------:R0:W-:Y:S01]  /*17420*/  STL [R1+0x360], R2 ;  /* 0x0003600201007387 */ /* 0x0001e20000100800 */
[----:B------:R-:W-:-:S03]  /*17430*/  IMAD R5, R5, UR61, RZ ;  /* 0x0000003d05057c24 */ /* 0x000fc6000f8e02ff */
[----:B------:R1:W-:Y:S01]  /*17440*/  STL [R1+0x35c], R0 ;  /* 0x00035c0001007387 */ /* 0x0003e20000100800 */
[----:B0-----:R-:W-:-:S03]  /*17450*/  IMAD R2, R11, UR61, RZ ;  /* 0x0000003d0b027c24 */ /* 0x001fc6000f8e02ff */
[----:B------:R0:W-:Y:S01]  /*17460*/  STL [R1+0x358], R5 ;  /* 0x0003580501007387 */ /* 0x0001e20000100800 */
[----:B-1----:R-:W-:-:S03]  /*17470*/  IMAD R0, R7, UR61, RZ ;  /* 0x0000003d07007c24 */ /* 0x002fc6000f8e02ff */
[----:B------:R1:W-:Y:S04]  /*17480*/  STL [R1+0x354], R2 ;  /* 0x0003540201007387 */ /* 0x0003e80000100800 */
[----:B------:R2:W-:Y:S01]  /*17490*/  STL [R1+0x350], R0 ;  /* 0x0003500001007387 */ /* 0x0005e20000100800 */
[----:B0-----:R-:W-:Y:S02]  /*174a0*/  IMAD R5, R18, UR61, RZ ;  /* 0x0000003d12057c24 */ /* 0x001fe4000f8e02ff */
[----:B-1----:R-:W-:-:S03]  /*174b0*/  IMAD R2, R27, UR61, RZ ;  /* 0x0000003d1b027c24 */ /* 0x002fc6000f8e02ff */
[----:B------:R0:W-:Y:S01]  /*174c0*/  STL [R1+0x34c], R5 ;  /* 0x00034c0501007387 */ /* 0x0001e20000100800 */
[----:B--2---:R-:W-:-:S03]  /*174d0*/  IMAD R0, R25, UR61, RZ ;  /* 0x0000003d19007c24 */ /* 0x004fc6000f8e02ff */
[----:B------:R1:W-:Y:S04]  /*174e0*/  STL [R1+0x348], R2 ;  /* 0x0003480201007387 */ /* 0x0003e80000100800 */
[----:B------:R2:W-:Y:S01]  /*174f0*/  STL [R1+0x344], R0 ;  /* 0x0003440001007387 */ /* 0x0005e20000100800 */
[----:B0-----:R-:W-:Y:S02]  /*17500*/  IMAD R5, R24, UR61, RZ ;  /* 0x0000003d18057c24 */ /* 0x001fe4000f8e02ff */
[----:B------:R-:W-:Y:S02]  /*17510*/  IMAD R4, R4, UR61, RZ ;  /* 0x0000003d04047c24 */ /* 0x000fe4000f8e02ff */
[----:B-1----:R-:W-:Y:S01]  /*17520*/  IMAD R2, R22, UR61, RZ ;  /* 0x0000003d16027c24 */ /* 0x002fe2000f8e02ff */
[----:B------:R-:W-:Y:S01]  /*17530*/  STL [R1+0x340], R5 ;  /* 0x0003400501007387 */ /* 0x000fe20000100800 */
[----:B--2---:R-:W-:-:S03]  /*17540*/  IMAD R0, R8, UR61, RZ ;  /* 0x0000003d08007c24 */ /* 0x004fc6000f8e02ff */
[----:B------:R0:W-:Y:S04]  /*17550*/  STL [R1+0x33c], R2 ;  /* 0x00033c0201007387 */ /* 0x0001e80000100800 */
[----:B------:R1:W-:Y:S04]  /*17560*/  STL [R1+0x338], R0 ;  /* 0x0003380001007387 */ /* 0x0003e80000100800 */
[----:B------:R-:W-:Y:S04]  /*17570*/  STL [R1+0x334], R4 ;  /* 0x0003340401007387 */ /* 0x000fe80000100800 */
[----:B------:R-:W2:Y:S01]  /*17580*/  LDL.LU R29, [R1+0x320] ;  /* 0x00032000011d7983 */ /* 0x000ea20000300800 */
[----:B0-----:R-:W-:-:S02]  /*17590*/  IMAD R2, R3, UR61, RZ ;  /* 0x0000003d03027c24 */ /* 0x001fc4000f8e02ff */
[----:B-1----:R-:W-:-:S03]  /*175a0*/  IMAD R0, R28, UR61, RZ ;  /* 0x0000003d1c007c24 */ /* 0x002fc6000f8e02ff */
[----:B------:R-:W-:Y:S04]  /*175b0*/  STL [R1+0x330], R2 ;  /* 0x0003300201007387 */ /* 0x000fe80000100800 */
[----:B--2---:R0:W-:Y:S04]  /*175c0*/  STL [R1+0x49fc], R29 ;  /* 0x0049fc1d01007387 */ /* 0x0041e80000100800 */
[----:B------:R-:W-:Y:S04]  /*175d0*/  STL [R1+0x32c], R0 ;  /* 0x00032c0001007387 */ /* 0x000fe80000100800 */
[----:B0-----:R-:W2:Y:S04]  /*175e0*/  LDL.LU R29, [R1+0x324] ;  /* 0x00032400011d7983 */ /* 0x001ea80000300800 */
[----:B--2---:R0:W-:Y:S04]  /*175f0*/  STL [R1+0x4a00], R29 ;  /* 0x004a001d01007387 */ /* 0x0041e80000100800 */
[----:B0-----:R-:W2:Y:S04]  /*17600*/  LDL.LU R29, [R1+0x328] ;  /* 0x00032800011d7983 */ /* 0x001ea80000300800 */
[----:B------:R-:W3:Y:S04]  /*17610*/  LDL.LU R21, [R1+0x31c] ;  /* 0x00031c0001157983 */ /* 0x000ee80000300800 */
[----:B------:R-:W4:Y:S04]  /*17620*/  LDL.LU R20, [R1+0x318] ;  /* 0x0003180001147983 */ /* 0x000f280000300800 */
        /* <DEDUP_REMOVED lines=26> */
[----:B--2---:R-:W-:-:S05]  /*177d0*/  IMAD R29, R29, UR61, RZ ;  /* 0x0000003d1d1d7c24 */ /* 0x004fca000f8e02ff */
[----:B------:R0:W-:Y:S04]  /*177e0*/  STL [R1+0x328], R29 ;  /* 0x0003281d01007387 */ /* 0x0001e80000100800 */
[----:B0-----:R-:W2:Y:S02]  /*177f0*/  LDL.LU R29, [R1+0x4a00] ;  /* 0x004a0000011d7983 */ /* 0x001ea40000300800 */
[----:B--2---:R-:W-:-:S05]  /*17800*/  IMAD R29, R29, UR61, RZ ;  /* 0x0000003d1d1d7c24 */ /* 0x004fca000f8e02ff */
[----:B------:R0:W-:Y:S04]  /*17810*/  STL [R1+0x324], R29 ;  /* 0x0003241d01007387 */ /* 0x0001e80000100800 */
[----:B0-----:R-:W2:Y:S01]  /*17820*/  LDL.LU R29, [R1+0x49fc] ;  /* 0x0049fc00011d7983 */ /* 0x001ea20000300800 */
[----:B---3--:R-:W-:Y:S02]  /*17830*/  IMAD R21, R21, UR61, RZ ;  /* 0x0000003d15157c24 */ /* 0x008fe4000f8e02ff */
[----:B----4-:R-:W-:Y:S02]  /*17840*/  IMAD R20, R20, UR61, RZ ;  /* 0x0000003d14147c24 */ /* 0x010fe4000f8e02ff */
[----:B-----5:R-:W-:Y:S02]  /*17850*/  IMAD R17, R17, UR61, RZ ;  /* 0x0000003d11117c24 */ /* 0x020fe4000f8e02ff */
[----:B------:R-:W-:-:S02]  /*17860*/  IMAD R15, R15, UR61, RZ ;  /* 0x0000003d0f0f7c24 */ /* 0x000fc4000f8e02ff */
[----:B------:R-:W-:Y:S02]  /*17870*/  IMAD R12, R12, UR61, RZ ;  /* 0x0000003d0c0c7c24 */ /* 0x000fe4000f8e02ff */
[----:B------:R-:W-:Y:S02]  /*17880*/  IMAD R14, R14, UR61, RZ ;  /* 0x0000003d0e0e7c24 */ /* 0x000fe4000f8e02ff */
[----:B------:R-:W-:Y:S02]  /*17890*/  IMAD R10, R10, UR61, RZ ;  /* 0x0000003d0a0a7c24 */ /* 0x000fe4000f8e02ff */
[----:B------:R-:W-:Y:S02]  /*178a0*/  IMAD R5, R5, UR61, RZ ;  /* 0x0000003d05057c24 */ /* 0x000fe4000f8e02ff */
[----:B------:R-:W-:Y:S02]  /*178b0*/  IMAD R4, R4, UR61, RZ ;  /* 0x0000003d04047c24 */ /* 0x000fe4000f8e02ff */
[----:B--2---:R-:W-:-:S05]  /*178c0*/  IMAD R29, R29, UR61, RZ ;  /* 0x0000003d1d1d7c24 */ /* 0x004fca000f8e02ff */
[----:B------:R-:W-:Y:S04]  /*178d0*/  STL [R1+0x320], R29 ;  /* 0x0003201d01007387 */ /* 0x000fe80000100800 */
[----:B------:R-:W-:Y:S04]  /*178e0*/  STL [R1+0x31c], R21 ;  /* 0x00031c1501007387 */ /* 0x000fe80000100800 */
[----:B------:R-:W-:Y:S04]  /*178f0*/  STL [R1+0x318], R20 ;  /* 0x0003181401007387 */ /* 0x000fe80000100800 */
[----:B------:R-:W-:Y:S04]  /*17900*/  STL [R1+0x314], R17 ;  /* 0x0003141101007387 */ /* 0x000fe80000100800 */
[----:B------:R0:W-:Y:S04]  /*17910*/  STL [R1+0x310], R15 ;  /* 0x0003100f01007387 */ /* 0x0001e80000100800 */
[----:B------:R1:W-:Y:S01]  /*17920*/  STL [R1+0x30c], R12 ;  /* 0x00030c0c01007387 */ /* 0x0003e20000100800 */
[----:B0-----:R-:W-:-:S03]  /*17930*/  IMAD R15, R19, UR61, RZ ;  /* 0x0000003d130f7c24 */ /* 0x001fc6000f8e02ff */
[----:B------:R0:W-:Y:S01]  /*17940*/  STL [R1+0x308], R14 ;  /* 0x0003080e01007387 */ /* 0x0001e20000100800 */
[----:B-1----:R-:W-:-:S03]  /*17950*/  IMAD R12, R16, UR61, RZ ;  /* 0x0000003d100c7c24 */ /* 0x002fc6000f8e02ff */
[----:B------:R-:W-:Y:S04]  /*17960*/  STL [R1+0x304], R15 ;  /* 0x0003040f01007387 */ /* 0x000fe80000100800 */
[----:B------:R1:W-:Y:S01]  /*17970*/  STL [R1+0x300], R12 ;  /* 0x0003000c01007387 */ /* 0x0003e20000100800 */
[----:B0-----:R-:W-:Y:S02]  /*17980*/  IMAD R14, R13, UR61, RZ ;  /* 0x0000003d0d0e7c24 */ /* 0x001fe4000f8e02ff */
[----:B------:R-:W-:-:S03]  /*17990*/  IMAD R13, R26, UR61, RZ ;  /* 0x0000003d1a0d7c24 */ /* 0x000fc6000f8e02ff */
[----:B------:R-:W-:Y:S01]  /*179a0*/  STL [R1+0x2fc], R14 ;  /* 0x0002fc0e01007387 */ /* 0x000fe20000100800 */
[----:B-1----:R-:W-:Y:S02]  /*179b0*/  IMAD R12, R0, UR61, RZ ;  /* 0x0000003d000c7c24 */ /* 0x002fe4000f8e02ff */
[----:B------:R-:W-:Y:S01]  /*179c0*/  IMAD R0, R6, UR61, RZ ;  /* 0x0000003d06007c24 */ /* 0x000fe2000f8e02ff */
[----:B------:R-:W-:Y:S01]  /*179d0*/  STL [R1+0x2f8], R13 ;  /* 0x0002f80d01007387 */ /* 0x000fe20000100800 */
[----:B------:R-:W-:-:S03]  /*179e0*/  IMAD R6, R2, UR61, RZ ;  /* 0x0000003d02067c24 */ /* 0x000fc6000f8e02ff */
[----:B------:R-:W-:Y:S01]  /*179f0*/  STL [R1+0x2f4], R12 ;  /* 0x0002f40c01007387 */ /* 0x000fe20000100800 */
[----:B------:R-:W-:-:S03]  /*17a00*/  IMAD R2, R9, UR61, RZ ;  /* 0x0000003d09027c24 */ /* 0x000fc6000f8e02ff */
[----:B------:R-:W-:Y:S04]  /*17a10*/  STL [R1+0x2f0], R10 ;  /* 0x0002f00a01007387 */ /* 0x000fe80000100800 */
[----:B------:R0:W-:Y:S04]  /*17a20*/  STL [R1+0x2ec], R0 ;  /* 0x0002ec0001007387 */ /* 0x0001e80000100800 */
[----:B------:R-:W-:Y:S01]  /*17a30*/  STL [R1+0x2e8], R6 ;  /* 0x0002e80601007387 */ /* 0x000fe20000100800 */
[----:B0-----:R-:W-:-:S03]  /*17a40*/  IMAD R0, R23, UR61, RZ ;  /* 0x0000003d17007c24 */ /* 0x001fc6000f8e02ff */
[----:B------:R0:W-:Y:S04]  /*17a50*/  STL [R1+0x2e4], R2 ;  /* 0x0002e40201007387 */ /* 0x0001e80000100800 */
        /* <DEDUP_REMOVED lines=13> */
[----:B-1----:R-:W-:-:S03]  /*17b30*/  IMAD R2, R22, UR61, RZ ;  /* 0x0000003d16027c24 */ /* 0x002fc6000f8e02ff */
        /* <DEDUP_REMOVED lines=464> */
[----:B--2---:R-:W-:-:S05]  /*19840*/  IMAD R29, R29, UR61, RZ ;  /* 0x0000003d1d1d7c24 */ /* 0x004fca000f8e02ff */
        /* <DEDUP_REMOVED lines=9> */
[----:B0-----:R-:W2:Y:S04]  /*198e0*/  LDL.LU R15, [R1+0x49c0] ;  /* 0x0049c000010f7983 */ /* 0x001ea80000300800 */
[----:B------:R0:W-:Y:S04]  /*198f0*/  STL [R1+0x550], R12 ;  /* 0x0005500c01007387 */ /* 0x0001e80000100800 */
[----:B0-----:R-:W3:Y:S04]  /*19900*/  LDL.LU R12, [R1+0x49bc] ;  /* 0x0049bc00010c7983 */ /* 0x001ee80000300800 */
        /* <DEDUP_REMOVED lines=45> */
[----:B0-----:R-:W5:Y:S01]  /*19be0*/  LDL.LU R28, [R1+0x4960] ;  /* 0x00496000011c7983 */ /* 0x001f620000300800 */
[----:B----4-:R-:W-:-:S02]  /*19bf0*/  IMAD R3, R3, UR61, RZ ;  /* 0x0000003d03037c24 */ /* 0x010fc4000f8e02ff */
[----:B-----5:R-:W-:-:S05]  /*19c00*/  IMAD R28, R28, UR61, RZ ;  /* 0x0000003d1c1c7c24 */ /* 0x020fca000f8e02ff */
[----:B------:R3:W-:Y:S04]  /*19c10*/  STL [R1+0x5f0], R28 ;  /* 0x0005f01c01007387 */ /* 0x0007e80000100800 */
[----:B------:R0:W-:Y:S01]  /*19c20*/  STL [R1+0x5f4], R3 ;  /* 0x0005f40301007387 */ /* 0x0001e20000100800 */
[----:B---3--:R-:W-:Y:S02]  /*19c30*/  IMAD R28, R4, UR61, RZ ;  /* 0x0000003d041c7c24 */ /* 0x008fe4000f8e02ff */
[----:B--2---:R-:W-:Y:S02]  /*19c40*/  IMAD R4, R8, UR61, RZ ;  /* 0x0000003d08047c24 */ /* 0x004fe4000f8e02ff */
[----:B0-----:R-:W-:Y:S01]  /*19c50*/  IMAD R3, R22, UR61, RZ ;  /* 0x0000003d16037c24 */ /* 0x001fe2000f8e02ff */
[----:B------:R-:W-:Y:S04]  /*19c60*/  STL [R1+0x5fc], R28 ;  /* 0x0005fc1c01007387 */ /* 0x000fe80000100800 */
[----:B------:R-:W2:Y:S04]  /*19c70*/  LDL R8, [R1+0x19e4] ;  /* 0x0019e40001087983 */ /* 0x000ea80000100800 */
[----:B------:R0:W-:Y:S04]  /*19c80*/  STL [R1+0x600], R4 ;  /* 0x0006000401007387 */ /* 0x0001e80000100800 */
[----:B------:R-:W3:Y:S01]  /*19c90*/  LDL R22, [R1+0x19f0] ;  /* 0x0019f00001167983 */ /* 0x000ee20000100800 */
[----:B0-----:R-:W-:-:S03]  /*19ca0*/  IMAD R4, R24, UR61, RZ ;  /* 0x0000003d18047c24 */ /* 0x001fc6000f8e02ff */
[----:B------:R0:W-:Y:S04]  /*19cb0*/  STL [R1+0x608], R3 ;  /* 0x0006080301007387 */ /* 0x0001e80000100800 */
[----:B------:R-:W4:Y:S04]  /*19cc0*/  LDL R24, [R1+0x19ec] ;  /* 0x0019ec0001187983 */ /* 0x000f280000100800 */
[----:B------:R1:W-:Y:S01]  /*19cd0*/  STL [R1+0x610], R4 ;  /* 0x0006100401007387 */ /* 0x0003e20000100800 */
[----:B0-----:R-:W-:-:S03]  /*19ce0*/  IMAD R3, R25, UR61, RZ ;  /* 0x0000003d19037c24 */ /* 0x001fc6000f8e02ff */
[----:B------:R-:W5:Y:S01]  /*19cf0*/  LDL R25, [R1+0x19e8] ;  /* 0x0019e80001197983 */ /* 0x000f620000100800 */
[----:B-1----:R-:W-:-:S03]  /*19d00*/  IMAD R4, R27, UR61, RZ ;  /* 0x0000003d1b047c24 */ /* 0x002fc6000f8e02ff */
[----:B------:R0:W-:Y:S04]  /*19d10*/  STL [R1+0x614], R3 ;  /* 0x0006140301007387 */ /* 0x0001e80000100800 */
[----:B------:R-:W2:Y:S04]  /*19d20*/  LDL R27, [R1+0x19f4] ;  /* 0x0019f400011b7983 */ /* 0x000ea80000100800 */
[----:B------:R1:W-:Y:S01]  /*19d30*/  STL [R1+0x61c], R4 ;  /* 0x00061c0401007387 */ /* 0x0003e20000100800 */
[----:B0-----:R-:W-:-:S03]  /*19d40*/  IMAD R3, R18, UR61, RZ ;  /* 0x0000003d12037c24 */ /* 0x001fc6000f8e02ff */
[----:B------:R-:W3:Y:S01]  /*19d50*/  LDL R18, [R1+0x19f8] ;  /* 0x0019f80001127983 */ /* 0x000ee20000100800 */
[----:B-1----:R-:W-:-:S03]  /*19d60*/  IMAD R4, R7, UR61, RZ ;  /* 0x0000003d07047c24 */ /* 0x002fc6000f8e02ff */
[----:B------:R0:W-:Y:S04]  /*19d70*/  STL [R1+0x620], R3 ;  /* 0x0006200301007387 */ /* 0x0001e80000100800 */
[----:B------:R-:W4:Y:S04]  /*19d80*/  LDL R7, [R1+0x19fc] ;  /* 0x0019fc0001077983 */ /* 0x000f280000100800 */
[----:B------:R1:W-:Y:S01]  /*19d90*/  STL [R1+0x628], R4 ;  /* 0x0006280401007387 */ /* 0x0003e20000100800 */
[----:B0-----:R-:W-:-:S03]  /*19da0*/  IMAD R3, R11, UR61, RZ ;  /* 0x0000003d0b037c24 */ /* 0x001fc6000f8e02ff */
[----:B------:R-:W5:Y:S04]  /*19db0*/  LDL R11, [R1+0x1a00] ;  /* 0x001a0000010b7983 */ /* 0x000f680000100800 */
[----:B------:R0:W-:Y:S01]  /*19dc0*/  STL [R1+0x62c], R3 ;  /* 0x00062c0301007387 */ /* 0x0001e20000100800 */
[----:B-1----:R-:W-:Y:S02]  /*19dd0*/  IMAD R4, R5, UR61, RZ ;  /* 0x0000003d05047c24 */ /* 0x002fe4000f8e02ff */
[----:B------:R-:W-:Y:S02]  /*19de0*/  IMAD R5, R9, UR61, RZ ;  /* 0x0000003d09057c24 */ /* 0x000fe4000f8e02ff */
[----:B0-----:R-:W-:Y:S01]  /*19df0*/  IMAD R3, R23, UR61, RZ ;  /* 0x0000003d17037c24 */ /* 0x001fe2000f8e02ff */
[----:B------:R0:W-:Y:S04]  /*19e00*/  STL [R1+0x634], R4 ;  /* 0x0006340401007387 */ /* 0x0001e80000100800 */
[----:B------:R1:W-:Y:S01]  /*19e10*/  STL [R1+0x63c], R3 ;  /* 0x00063c0301007387 */ /* 0x0003e20000100800 */
[----:B------:R-:W-:-:S02]  /*19e20*/  IMAD R0, R0, UR61, RZ ;  /* 0x0000003d00007c24 */ /* 0x000fc4000f8e02ff */
[----:B0-----:R-:W-:Y:S02]  /*19e30*/  IMAD R4, R2, UR61, RZ ;  /* 0x0000003d02047c24 */ /* 0x001fe4000f8e02ff */
[----:B------:R-:W-:Y:S02]  /*19e40*/  IMAD R2, R10, UR61, RZ ;  /* 0x0000003d0a027c24 */ /* 0x000fe4000f8e02ff */
[----:B-1----:R-:W-:Y:S01]  /*19e50*/  IMAD R3, R6, UR61, RZ ;  /* 0x0000003d06037c24 */ /* 0x002fe2000f8e02ff */
[----:B------:R-:W-:Y:S04]  /*19e60*/  STL [R1+0x640], R5 ;  /* 0x0006400501007387 */ /* 0x000fe80000100800 */
[----:B------:R-:W-:Y:S04]  /*19e70*/  STL [R1+0x648], R4 ;  /* 0x0006480401007387 */ /* 0x000fe80000100800 */
[----:B------:R0:W-:Y:S01]  /*19e80*/  STL [R1+0x64c], R3 ;  /* 0x00064c0301007387 */ /* 0x0001e20000100800 */
[----:B------:R-:W-:-:S03]  /*19e90*/  UIMAD UR32, UR60, 0x7f, URZ ;  /* 0x0000007f3c2078a4 */ /* 0x000fc6000f8e023f */
[----:B------:R1:W-:Y:S04]  /*19ea0*/  STL [R1+0x654], R2 ;  /* 0x0006540201007387 */ /* 0x0003e80000100800 */
[----:B------:R1:W-:Y:S01]  /*19eb0*/  STL [R1+0x658], R0 ;  /* 0x0006580001007387 */ /* 0x0003e20000100800 */
[----:B0-----:R-:W-:Y:S02]  /*19ec0*/  IMAD R3, R26, UR61, RZ ;  /* 0x0000003d1a037c24 */ /* 0x001fe4000f8e02ff */
[----:B-1----:R-:W-:-:S03]  /*19ed0*/  IMAD R2, R16, UR61, RZ ;  /* 0x0000003d10027c24 */ /* 0x002fc6000f8e02ff */
[----:B------:R-:W-:Y:S01]  /*19ee0*/  STL [R1+0x660], R3 ;  /* 0x0006600301007387 */ /* 0x000fe20000100800 */
[----:B------:R-:W-:-:S03]  /*19ef0*/  IMAD R0, R19, UR61, RZ ;  /* 0x0000003d13007c24 */ /* 0x000fc6000f8e02ff */
[----:B------:R3:W-:Y:S01]  /*19f00*/  STL [R1+0x670], R2 ;  /* 0x0006700201007387 */ /* 0x0007e20000100800 */
[----:B------:R-:W-:-:S03]  /*19f10*/  IMAD R28, R13, UR61, RZ ;  /* 0x0000003d0d1c7c24 */ /* 0x000fc6000f8e02ff */
[----:B------:R4:W-:Y:S04]  /*19f20*/  STL [R1+0x48f4], R3 ;  /* 0x0048f40301007387 */ /* 0x0009e80000100800 */
[----:B------:R5:W-:Y:S01]  /*19f30*/  STL [R1+0x4f8], R0 ;  /* 0x0004f80001007387 */ /* 0x000be20000100800 */
[----:B------:R-:W-:-:S03]  /*19f40*/  USHF.R.S32.HI UR33, URZ, 0x1f, UR32 ;  /* 0x0000001f3f217899 */ /* 0x000fc60008011420 */
[----:B------:R-:W-:Y:S04]  /*19f50*/  STL [R1+0x668], R28 ;  /* 0x0006681c01007387 */ /* 0x000fe80000100800 */
[----:B------:R-:W-:Y:S01]  /*19f60*/  STL [R1+0x48f8], R28 ;  /* 0x0048f81c01007387 */ /* 0x000fe20000100800 */
[----:B---3--:R-:W-:Y:S02]  /*19f70*/  IADD3 R2, P2, R18, UR32, RZ ;  /* 0x0000002012027c10 */ /* 0x008fe4000ff5e0ff */
[----:B----4-:R-:W-:Y:S02]  /*19f80*/  IADD3 R3, P1, R7, UR32, RZ ;  /* 0x0000002007037c10 */ /* 0x010fe4000ff3e0ff */
[----:B-----5:R-:W-:-:S05]  /*19f90*/  IADD3 R0, P0, R11, UR32, RZ ;  /* 0x000000200b007c10 */ /* 0x020fca000ff1e0ff */
[----:B------:R2:W-:Y:S04]  /*19fa0*/  STL [R1+0x38ec], R0 ;  /* 0x0038ec0001007387 */ /* 0x0005e80000100800 */
[----:B------:R0:W-:Y:S01]  /*19fb0*/  STL [R1+0x38f4], R3 ;  /* 0x0038f40301007387 */ /* 0x0001e20000100800 */
[----:B--2---:R-:W-:-:S03]  /*19fc0*/  IADD3 R0, P3, R27, UR32, RZ ;  /* 0x000000201b007c10 */ /* 0x004fc6000ff7e0ff */
[----:B------:R1:W-:Y:S01]  /*19fd0*/  STL [R1+0x38fc], R2 ;  /* 0x0038fc0201007387 */ /* 0x0003e20000100800 */
[----:B------:R-:W-:Y:S01]  /*19fe0*/  UIMAD UR32, UR60, 0x7e, URZ ;  /* 0x0000007e3c2078a4 */ /* 0x000fe2000f8e023f */
[----:B0-----:R-:W-:Y:S02]  /*19ff0*/  IADD3.X R3, R25, UR33, RZ, P1, !PT ;  /* 0x0000002119037c10 */ /* 0x001fe40008ffe4ff */
[----:B------:R0:W-:Y:S01]  /*1a000*/  STL [R1+0x3904], R0 ;  /* 0x0039040001007387 */ /* 0x0001e20000100800 */
[----:B-1----:R-:W-:Y:S02]  /*1a010*/  IADD3.X R2, R8, UR33, RZ, P0, !PT ;  /* 0x0000002108027c10 */ /* 0x002fe400087fe4ff */
[----:B0-----:R-:W-:-:S03]  /*1a020*/  IADD3.X R0, R24, UR33, RZ, P2, !PT ;  /* 0x0000002118007c10 */ /* 0x001fc600097fe4ff */
[----:B------:R0:W-:Y:S04]  /*1a030*/  STL [R1+0x38e8], R2 ;  /* 0x0038e80201007387 */ /* 0x0001e80000100800 */
[----:B------:R1:W-:Y:S04]  /*1a040*/  STL [R1+0x38f0], R3 ;  /* 0x0038f00301007387 */ /* 0x0003e80000100800 */
[----:B------:R2:W-:Y:S01]  /*1a050*/  STL [R1+0x38f8], R0 ;  /* 0x0038f80001007387 */ /* 0x0005e20000100800 */
[----:B0-----:R-:W-:Y:S01]  /*1a060*/  IADD3.X R2, R22, UR33, RZ, P3, !PT ;  /* 0x0000002116027c10 */ /* 0x001fe20009ffe4ff */
[----:B------:R-:W-:-:S02]  /*1a070*/  USHF.R.S32.HI UR33, URZ, 0x1f, UR32 ;  /* 0x0000001f3f217899 */ /* 0x000fc40008011420 */
[----:B-1----:R-:W-:Y:S02]  /*1a080*/  IADD3 R3, P1, R7, UR32, RZ ;  /* 0x0000002007037c10 */ /* 0x002fe4000ff3e0ff */
[----:B------:R0:W-:Y:S01]  /*1a090*/  STL [R1+0x3900], R2 ;  /* 0x0039000201007387 */ /* 0x0001e20000100800 */
[----:B--2---:R-:W-:-:S05]  /*1a0a0*/  IADD3 R0, P0, R11, UR32, RZ ;  /* 0x000000200b007c10 */ /* 0x004fca000ff1e0ff */
[----:B------:R1:W-:Y:S01]  /*1a0b0*/  STL [R1+0x390c], R0 ;  /* 0x00390c0001007387 */ /* 0x0003e20000100800 */
[----:B0-----:R-:W-:-:S03]  /*1a0c0*/  IADD3 R2, P2, R18, UR32, RZ ;  /* 0x0000002012027c10 */ /* 0x001fc6000ff5e0ff */
[----:B------:R0:W-:Y:S01]  /*1a0d0*/  STL [R1+0x3914], R3 ;  /* 0x0039140301007387 */ /* 0x0001e20000100800 */
[----:B-1----:R-:W-:-:S03]  /*1a0e0*/  IADD3 R0, P3, R27, UR32, RZ ;  /* 0x000000201b007c10 */ /* 0x002fc6000ff7e0ff */
        /* <DEDUP_REMOVED lines=562> */
[----:B------:R-:W-:Y:S01]  /*1c410*/  SHF.R.S32.HI R15, RZ, 0x1f, R15 ;  /* 0x0000001fff0f7819 */ /* 0x000fe2000001140f */
[----:B------:R-:W-:Y:S01]  /*1c420*/  ULDC UR32, c[0x0][0x238] ;  /* 0x00008e0000207ab9 */ /* 0x000fe20000000800 */
[----:B-1----:R-:W-:Y:S02]  /*1c430*/  IADD3.X R2, R8, UR33, RZ, P0, !PT ;  /* 0x0000002108027c10 */ /* 0x002fe400087fe4ff */
[----:B0-----:R-:W-:-:S03]  /*1c440*/  IADD3.X R0, R24, UR33, RZ, P2, !PT ;  /* 0x0000002118007c10 */ /* 0x001fc600097fe4ff */
[----:B------:R0:W-:Y:S04]  /*1c450*/  STL [R1+0x3ce8], R2 ;  /* 0x003ce80201007387 */ /* 0x0001e80000100800 */
[----:B------:R1:W-:Y:S04]  /*1c460*/  STL [R1+0x3cf0], R3 ;  /* 0x003cf00301007387 */ /* 0x0003e80000100800 */
[----:B------:R2:W-:Y:S01]  /*1c470*/  STL [R1+0x3cf8], R0 ;  /* 0x003cf80001007387 */ /* 0x0005e20000100800 */
[----:B0-----:R-:W-:Y:S01]  /*1c480*/  IADD3.X R2, R22, UR33, RZ, P3, !PT ;  /* 0x0000002116027c10 */ /* 0x001fe20009ffe4ff */
[----:B------:R-:W-:Y:S01]  /*1c490*/  USHF.R.S32.HI UR60, URZ, 0x1f, UR61 ;  /* 0x0000001f3f3c7899 */ /* 0x000fe2000801143d */
[----:B------:R-:W-:Y:S01]  /*1c4a0*/  SHF.R.S32.HI R17, RZ, 0x1f, R17 ;  /* 0x0000001fff117819 */ /* 0x000fe20000011411 */
[----:B------:R-:W-:Y:S01]  /*1c4b0*/  ULDC UR33, c[0x0][0x238] ;  /* 0x00008e0000217ab9 */ /* 0x000fe20000000800 */
[----:B-1----:R-:W-:Y:S01]  /*1c4c0*/  IADD3 R3, P1, R7, UR61, RZ ;  /* 0x0000003d07037c10 */ /* 0x002fe2000ff3e0ff */
[----:B------:R0:W-:Y:S01]  /*1c4d0*/  STL [R1+0x3d00], R2 ;  /* 0x003d000201007387 */ /* 0x0001e20000100800 */
[----:B--2---:R-:W-:-:S05]  /*1c4e0*/  IADD3 R0, P0, R11, UR61, RZ ;  /* 0x0000003d0b007c10 */ /* 0x004fca000ff1e0ff */
[----:B------:R1:W-:Y:S01]  /*1c4f0*/  STL [R1+0x3d0c], R0 ;  /* 0x003d0c0001007387 */ /* 0x0003e20000100800 */
[----:B0-----:R-:W-:-:S03]  /*1c500*/  IADD3 R2, P2, R18, UR61, RZ ;  /* 0x0000003d12027c10 */ /* 0x001fc6000ff5e0ff */
[----:B------:R0:W-:Y:S01]  /*1c510*/  STL [R1+0x3d14], R3 ;  /* 0x003d140301007387 */ /* 0x0001e20000100800 */
[----:B-1----:R-:W-:-:S03]  /*1c520*/  IADD3 R0, P3, R27, UR61, RZ ;  /* 0x0000003d1b007c10 */ /* 0x002fc6000ff7e0ff */
[----:B------:R1:W-:Y:S01]  /*1c530*/  STL [R1+0x3d1c], R2 ;  /* 0x003d1c0201007387 */ /* 0x0003e20000100800 */
[----:B0-----:R-:W-:-:S03]  /*1c540*/  IADD3.X R3, R25, UR60, RZ, P1, !PT ;  /* 0x0000003c19037c10 */ /* 0x001fc60008ffe4ff */
        /* <DEDUP_REMOVED lines=36> */
[----:B------:R-:W-:Y:S01]  /*1c790*/  USHF.R.S32.HI UR4, URZ, 0x1f, UR61 ;  /* 0x0000001f3f047899 */ /* 0x000fe2000801143d */
        /* <DEDUP_REMOVED lines=19> */
[----:B------:R-:W-:Y:S01]  /*1c8d0*/  SHF.R.S32.HI R29, RZ, 0x1f, R29 ;  /* 0x0000001fff1d7819 */ /* 0x000fe2000001141d */
[----:B------:R-:W-:Y:S01]  /*1c8e0*/  ULDC UR40, c[0x0][0x238] ;  /* 0x00008e0000287ab9 */ /* 0x000fe20000000800 */
[----:B0-----:R-:W-:Y:S01]  /*1c8f0*/  IADD3.X R3, R25, UR60, RZ, P1, !PT ;  /* 0x0000003c19037c10 */ /* 0x001fe20008ffe4ff */
        /* <DEDUP_REMOVED lines=16> */
[----:B------:R-:W-:Y:S01]  /*1ca00*/  ULDC UR41, c[0x0][0x238] ;  /* 0x00008e0000297ab9 */ /* 0x000fe20000000800 */
        /* <DEDUP_REMOVED lines=296> */
[----:B------:R-:W-:Y:S01]  /*1dc90*/  ULDC UR60, c[0x0][0x238] ;  /* 0x00008e00003c7ab9 */ /* 0x000fe20000000800 */
[----:B-1----:R-:W-:-:S03]  /*1dca0*/  IADD3 R3, P1, R7, UR61, RZ ;  /* 0x0000003d07037c10 */ /* 0x002fc6000ff3e0ff */
        /* <DEDUP_REMOVED lines=303> */
[----:B0-----:R-:W-:Y:S02]  /*1efa0*/  IADD3.X R2, R22, UR4, RZ, P3, !PT ;  /* 0x0000000416027c10 */ /* 0x001fe40009ffe4ff */
[----:B-1----:R-:W-:-:S02]  /*1efb0*/  IADD3 R3, P1, R7, UR30, RZ ;  /* 0x0000001e07037c10 */ /* 0x002fc4000ff3e0ff */
[----:B--2---:R-:W-:Y:S01]  /*1efc0*/  IADD3 R0, P0, R11, UR30, RZ ;  /* 0x0000001e0b007c10 */ /* 0x004fe2000ff1e0ff */
[----:B------:R0:W-:Y:S04]  /*1efd0*/  STL [R1+0x41c0], R2 ;  /* 0x0041c00201007387 */ /* 0x0001e80000100800 */
[----:B------:R1:W-:Y:S04]  /*1efe0*/  STL [R1+0x41cc], R0 ;  /* 0x0041cc0001007387 */ /* 0x0003e80000100800 */
[----:B------:R2:W-:Y:S04]  /*1eff0*/  STL [R1+0x41d4], R3 ;  /* 0x0041d40301007387 */ /* 0x0005e80000100800 */
[----:B------:R-:W3:Y:S01]  /*1f000*/  LDL R4, [R1+0x2c] ;  /* 0x00002c0001047983 */ /* 0x000ee20000100800 */
[----:B------:R-:W-:-:S02]  /*1f010*/  USHF.R.S32.HI UR4, URZ, 0x1f, UR30 ;  /* 0x0000001f3f047899 */ /* 0x000fc4000801141e */
[----:B0-----:R-:W-:Y:S02]  /*1f020*/  IADD3 R2, P2, R18, UR30, RZ ;  /* 0x0000001e12027c10 */ /* 0x001fe4000ff5e0ff */
[----:B-1----:R-:W-:Y:S01]  /*1f030*/  IADD3 R0, P3, R27, UR30, RZ ;  /* 0x0000001e1b007c10 */ /* 0x002fe2000ff7e0ff */
[----:B------:R-:W-:Y:S02]  /*1f040*/  ULDC UR30, c[0x0][0x238] ;  /* 0x00008e00001e7ab9 */ /* 0x000fe40000000800 */
[----:B------:R0:W-:Y:S01]  /*1f050*/  STL [R1+0x41dc], R2 ;  /* 0x0041dc0201007387 */ /* 0x0001e20000100800 */
[----:B--2---:R-:W-:-:S03]  /*1f060*/  IADD3.X R3, R25, UR4, RZ, P1, !PT ;  /* 0x0000000419037c10 */ /* 0x004fc60008ffe4ff */
[----:B------:R1:W-:Y:S01]  /*1f070*/  STL [R1+0x41e4], R0 ;  /* 0x0041e40001007387 */ /* 0x0003e20000100800 */
[----:B0-----:R-:W-:Y:S02]  /*1f080*/  IADD3.X R2, R8, UR4, RZ, P0, !PT ;  /* 0x0000000408027c10 */ /* 0x001fe400087fe4ff */
[----:B-1----:R-:W-:-:S03]  /*1f090*/  IADD3.X R0, R24, UR4, RZ, P2, !PT ;  /* 0x0000000418007c10 */ /* 0x002fc600097fe4ff */
        /* <DEDUP_REMOVED lines=28> */
[----:B------:R-:W-:Y:S01]  /*1f260*/  STL [R1+0x4214], R3 ;  /* 0x0042140301007387 */ /* 0x000fe20000100800 */
[----:B-1----:R-:W-:-:S03]  /*1f270*/  IADD3 R0, P3, R27, UR34, RZ ;  /* 0x000000221b007c10 */ /* 0x002fc6000ff7e0ff */
[----:B------:R0:W-:Y:S01]  /*1f280*/  STL [R1+0x421c], R2 ;  /* 0x00421c0201007387 */ /* 0x0001e20000100800 */
[----:B------:R-:W-:-:S03]  /*1f290*/  ULDC UR34, c[0x0][0x238] ;  /* 0x00008e0000227ab9 */ /* 0x000fc60000000800 */
[----:B------:R1:W-:Y:S01]  /*1f2a0*/  STL [R1+0x4224], R0 ;  /* 0x0042240001007387 */ /* 0x0003e20000100800 */
[----:B0-----:R-:W-:-:S03]  /*1f2b0*/  IADD3.X R2, R8, UR4, RZ, P0, !PT ;  /* 0x0000000408027c10 */ /* 0x001fc600087fe4ff */
[----:B------:R-:W2:Y:S01]  /*1f2c0*/  LDL R8, [R1+0x58] ;  /* 0x0000580001087983 */ /* 0x000ea20000100800 */
[----:B-1----:R-:W-:-:S03]  /*1f2d0*/  IADD3.X R0, R25, UR4, RZ, P1, !PT ;  /* 0x0000000419007c10 */ /* 0x002fc60008ffe4ff */
[----:B------:R0:W-:Y:S04]  /*1f2e0*/  STL [R1+0x4208], R2 ;  /* 0x0042080201007387 */ /* 0x0001e80000100800 */
[----:B------:R-:W4:Y:S04]  /*1f2f0*/  LDL R27, [R1+0x60] ;  /* 0x00006000011b7983 */ /* 0x000f280000100800 */
[----:B------:R1:W-:Y:S01]  /*1f300*/  STL [R1+0x4210], R0 ;  /* 0x0042100001007387 */ /* 0x0003e20000100800 */
[----:B0-----:R-:W-:-:S03]  /*1f310*/  IADD3.X R2, R24, UR4, RZ, P2, !PT ;  /* 0x0000000418027c10 */ /* 0x001fc600097fe4ff */
[----:B------:R-:W5:Y:S01]  /*1f320*/  LDL R25, [R1+0x64] ;  /* 0x0000640001197983 */ /* 0x000f620000100800 */
[----:B-1----:R-:W-:-:S03]  /*1f330*/  IADD3.X R0, R22, UR4, RZ, P3, !PT ;  /* 0x0000000416007c10 */ /* 0x002fc60009ffe4ff */
[----:B------:R0:W-:Y:S04]  /*1f340*/  STL [R1+0x4218], R2 ;  /* 0x0042180201007387 */ /* 0x0001e80000100800 */
[----:B------:R-:W-:Y:S04]  /*1f350*/  STL [R1+0x4220], R0 ;  /* 0x0042200001007387 */ /* 0x000fe80000100800 */
[----:B------:R-:W5:Y:S01]  /*1f360*/  LDL R22, [R1+0x8c] ;  /* 0x00008c0001167983 */ /* 0x000f620000100800 */
[----:B0-----:R-:W-:-:S03]  /*1f370*/  SHF.R.S32.HI R2, RZ, 0x1f, R12 ;  /* 0x0000001fff027819 */ /* 0x001fc6000001140c */
[----:B------:R-:W5:Y:S04]  /*1f380*/  LDL R24, [R1+0xa8] ;  /* 0x0000a80001187983 */ /* 0x000f680000100800 */
[----:B------:R-:W5:Y:S04]  /*1f390*/  LDL R18, [R1+0x108] ;  /* 0x0001080001127983 */ /* 0x000f680000100800 */
[----:B------:R-:W5:Y:S01]  /*1f3a0*/  LDL R19, [R1+0x3ac] ;  /* 0x0003ac0001137983 */ /* 0x000f620000100800 */
[----:B---3--:R-:W-:Y:S02]  /*1f3b0*/  SHF.R.S32.HI R5, RZ, 0x1f, R4 ;  /* 0x0000001fff057819 */ /* 0x008fe40000011404 */
[----:B------:R-:W-:-:S03]  /*1f3c0*/  SHF.R.S32.HI R4, RZ, 0x1f, R14 ;  /* 0x0000001fff047819 */ /* 0x000fc6000001140e */
[----:B------:R-:W-:Y:S04]  /*1f3d0*/  STL [R1+0x48e8], R5 ;  /* 0x0048e80501007387 */ /* 0x000fe80000100800 */
[----:B------:R-:W-:Y:S04]  /*1f3e0*/  STL [R1+0x4900], R4 ;  /* 0x0049000401007387 */ /* 0x000fe80000100800 */
[----:B------:R-:W-:Y:S04]  /*1f3f0*/  STL [R1+0x48fc], R14 ;  /* 0x0048fc0e01007387 */ /* 0x000fe80000100800 */
[----:B------:R-:W-:Y:S04]  /*1f400*/  STL [R1+0x4904], R12 ;  /* 0x0049040c01007387 */ /* 0x000fe80000100800 */
[----:B------:R0:W-:Y:S04]  /*1f410*/  STL [R1+0x48dc], R2 ;  /* 0x0048dc0201007387 */ /* 0x0001e80000100800 */
[----:B0-----:R-:W3:Y:S02]  /*1f420*/  LDL.LU R2, [R1+0x38] ;  /* 0x0000380001027983 */ /* 0x001ee40000300800 */
[----:B---3--:R-:W-:-:S02]  /*1f430*/  SHF.R.S32.HI R0, RZ, 0x1f, R2 ;  /* 0x0000001fff007819 */ /* 0x008fc40000011402 */
[----:B------:R-:W-:Y:S04]  /*1f440*/  STL [R1+0x4908], R2 ;  /* 0x0049080201007387 */ /* 0x000fe80000100800 */
[----:B------:R0:W-:Y:S04]  /*1f450*/  STL [R1+0x48d8], R0 ;  /* 0x0048d80001007387 */ /* 0x0001e80000100800 */
[----:B0-----:R-:W3:Y:S02]  /*1f460*/  LDL.LU R0, [R1+0x48] ;  /* 0x0000480001007983 */ /* 0x001ee40000300800 */
[----:B---3--:R-:W-:-:S02]  /*1f470*/  SHF.R.S32.HI R6, RZ, 0x1f, R0 ;  /* 0x0000001fff067819 */ /* 0x008fc40000011400 */
[----:B------:R-:W-:Y:S04]  /*1f480*/  STL [R1+0x490c], R0 ;  /* 0x00490c0001007387 */ /* 0x000fe80000100800 */
[----:B------:R0:W-:Y:S04]  /*1f490*/  STL [R1+0x48d4], R6 ;  /* 0x0048d40601007387 */ /* 0x0001e80000100800 */
[----:B0-----:R-:W3:Y:S01]  /*1f4a0*/  LDL.LU R6, [R1+0x50] ;  /* 0x0000500001067983 */ /* 0x001ee20000300800 */
[----:B--2---:R-:W-:Y:S02]  /*1f4b0*/  SHF.R.S32.HI R8, RZ, 0x1f, R8 ;  /* 0x0000001fff087819 */ /* 0x004fe40000011408 */
[----:B----4-:R-:W-:-:S02]  /*1f4c0*/  SHF.R.S32.HI R9, RZ, 0x1f, R27 ;  /* 0x0000001fff097819 */ /* 0x010fc4000001141b */
[----:B-----5:R-:W-:Y:S02]  /*1f4d0*/  SHF.R.S32.HI R10, RZ, 0x1f, R25 ;  /* 0x0000001fff0a7819 */ /* 0x020fe40000011419 */
[----:B---3--:R-:W-:-:S05]  /*1f4e0*/  SHF.R.S32.HI R7, RZ, 0x1f, R6 ;  /* 0x0000001fff077819 */ /* 0x008fca0000011406 */
[----:B------:R-:W-:Y:S04]  /*1f4f0*/  STL [R1+0x4914], R7 ;  /* 0x0049140701007387 */ /* 0x000fe80000100800 */
[----:B------:R-:W-:Y:S04]  /*1f500*/  STL [R1+0x4910], R6 ;  /* 0x0049100601007387 */ /* 0x000fe80000100800 */
[----:B------:R-:W-:Y:S04]  /*1f510*/  STL [R1+0x48d0], R8 ;  /* 0x0048d00801007387 */ /* 0x000fe80000100800 */
[----:B------:R-:W-:Y:S04]  /*1f520*/  STL [R1+0x4918], R9 ;  /* 0x0049180901007387 */ /* 0x000fe80000100800 */
[----:B------:R0:W-:Y:S04]  /*1f530*/  STL [R1+0x48cc], R10 ;  /* 0x0048cc0a01007387 */ /* 0x0001e80000100800 */
[----:B0-----:R-:W2:Y:S01]  /*1f540*/  LDL.LU R10, [R1+0x84] ;  /* 0x00008400010a7983 */ /* 0x001ea20000300800 */
[----:B------:R-:W-:-:S02]  /*1f550*/  SHF.R.S32.HI R13, RZ, 0x1f, R22 ;  /* 0x0000001fff0d7819 */ /* 0x000fc40000011416 */
[----:B------:R-:W-:Y:S02]  /*1f560*/  SHF.R.S32.HI R16, RZ, 0x1f, R24 ;  /* 0x0000001fff107819 */ /* 0x000fe40000011418 */
[----:B------:R-:W-:Y:S02]  /*1f570*/  SHF.R.S32.HI R18, RZ, 0x1f, R18 ;  /* 0x0000001fff127819 */ /* 0x000fe40000011412 */
[----:B------:R-:W-:Y:S02]  /*1f580*/  SHF.R.S32.HI R19, RZ, 0x1f, R19 ;  /* 0x0000001fff137819 */ /* 0x000fe40000011413 */
[----:B--2---:R-:W-:-:S05]  /*1f590*/  SHF.R.S32.HI R11, RZ, 0x1f, R10 ;  /* 0x0000001fff0b7819 */ /* 0x004fca000001140a */
[----:B------:R-:W-:Y:S04]  /*1f5a0*/  STL [R1+0x4920], R11 ;  /* 0x0049200b01007387 */ /* 0x000fe80000100800 */
[----:B------:R0:W-:Y:S04]  /*1f5b0*/  STL [R1+0x491c], R10 ;  /* 0x00491c0a01007387 */ /* 0x0001e80000100800 */
[----:B------:R-:W-:Y:S04]  /*1f5c0*/  STL [R1+0x4924], R13 ;  /* 0x0049240d01007387 */ /* 0x000fe80000100800 */
[----:B------:R-:W2:Y:S04]  /*1f5d0*/  LDL R22, [R1+0x3a0] ;  /* 0x0003a00001167983 */ /* 0x000ea80000100800 */
[----:B------:R-:W3:Y:S04]  /*1f5e0*/  LDL R23, [R1+0x39c] ;  /* 0x00039c0001177983 */ /* 0x000ee80000100800 */
[----:B------:R-:W-:Y:S04]  /*1f5f0*/  STL [R1+0x4928], R15 ;  /* 0x0049280f01007387 */ /* 0x000fe80000100800 */
[----:B------:R-:W4:Y:S04]  /*1f600*/  LDL R24, [R1+0x398] ;  /* 0x0003980001187983 */ /* 0x000f280000100800 */
[----:B------:R-:W5:Y:S04]  /*1f610*/  LDL R25, [R1+0x394] ;  /* 0x0003940001197983 */ /* 0x000f680000100800 */
[----:B------:R-:W-:Y:S04]  /*1f620*/  STL [R1+0x492c], R16 ;  /* 0x00492c1001007387 */ /* 0x000fe80000100800 */
[----:B------:R-:W5:Y:S04]  /*1f630*/  LDL R26, [R1+0x390] ;  /* 0x00039000011a7983 */ /* 0x000f680000100800 */
[----:B------:R-:W5:Y:S04]  /*1f640*/  LDL R27, [R1+0x38c] ;  /* 0x00038c00011b7983 */ /* 0x000f680000100800 */
[----:B------:R-:W-:Y:S04]  /*1f650*/  STL [R1+0x4930], R17 ;  /* 0x0049301101007387 */ /* 0x000fe80000100800 */
[----:B------:R-:W-:Y:S04]  /*1f660*/  STL [R1+0x4934], R18 ;  /* 0x0049341201007387 */ /* 0x000fe80000100800 */
[----:B------:R-:W0:Y:S04]  /*1f670*/  LDL R9, [R1+0x384] ;  /* 0x0003840001097983 */ /* 0x000e280000100800 */
[----:B------:R-:W5:Y:S04]  /*1f680*/  LDL R8, [R1+0x380] ;  /* 0x0003800001087983 */ /* 0x000f680000100800 */
        /* <DEDUP_REMOVED lines=9> */
[----:B------:R-:W-:Y:S04]  /*1f720*/  STL [R1+0x4938], R19 ;  /* 0x0049381301007387 */ /* 0x000fe80000100800 */
[----:B------:R-:W5:Y:S04]  /*1f730*/  LDL R28, [R1+0x358] ;  /* 0x00035800011c7983 */ /* 0x000f680000100800 */
[----:B------:R-:W-:Y:S04]  /*1f740*/  STL [R1+0x493c], R20 ;  /* 0x00493c1401007387 */ /* 0x000fe80000100800 */
[----:B------:R-:W-:Y:S01]  /*1f750*/  STL [R1+0x4940], R21 ;  /* 0x0049401501007387 */ /* 0x000fe20000100800 */
[----:B--2---:R-:W-:-:S02]  /*1f760*/  SHF.R.S32.HI R22, RZ, 0x1f, R22 ;  /* 0x0000001fff167819 */ /* 0x004fc40000011416 */
[----:B---3--:R-:W-:-:S03]  /*1f770*/  SHF.R.S32.HI R23, RZ, 0x1f, R23 ;  /* 0x0000001fff177819 */ /* 0x008fc60000011417 */
[----:B------:R-:W-:Y:S01]  /*1f780*/  STL [R1+0x4944], R22 ;  /* 0x0049441601007387 */ /* 0x000fe20000100800 */
[----:B----4-:R-:W-:-:S03]  /*1f790*/  SHF.R.S32.HI R24, RZ, 0x1f, R24 ;  /* 0x0000001fff187819 */ /* 0x010fc60000011418 */
[----:B------:R-:W-:Y:S01]  /*1f7a0*/  STL [R1+0x4948], R23 ;  /* 0x0049481701007387 */ /* 0x000fe20000100800 */
[----:B-----5:R-:W-:-:S03]  /*1f7b0*/  SHF.R.S32.HI R25, RZ, 0x1f, R25 ;  /* 0x0000001fff197819 */ /* 0x020fc60000011419 */
[----:B------:R-:W-:Y:S01]  /*1f7c0*/  STL [R1+0x494c], R24 ;  /* 0x00494c1801007387 */ /* 0x000fe20000100800 */
[----:B------:R-:W-:-:S03]  /*1f7d0*/  SHF.R.S32.HI R26, RZ, 0x1f, R26 ;  /* 0x0000001fff1a7819 */ /* 0x000fc6000001141a */
[----:B------:R-:W-:Y:S01]  /*1f7e0*/  STL [R1+0x4950], R25 ;  /* 0x0049501901007387 */ /* 0x000fe20000100800 */
[----:B------:R-:W-:-:S03]  /*1f7f0*/  SHF.R.S32.HI R27, RZ, 0x1f, R27 ;  /* 0x0000001fff1b7819 */ /* 0x000fc6000001141b */
[----:B------:R-:W-:Y:S04]  /*1f800*/  STL [R1+0x4954], R26 ;  /* 0x0049541a01007387 */ /* 0x000fe80000100800 */
[----:B------:R-:W-:Y:S01]  /*1f810*/  STL [R1+0x4958], R27 ;  /* 0x0049581b01007387 */ /* 0x000fe20000100800 */
[----:B0-----:R-:W-:-:S03]  /*1f820*/  SHF.R.S32.HI R10, RZ, 0x1f, R9 ;  /* 0x0000001fff0a7819 */ /* 0x001fc60000011409 */
[----:B------:R-:W-:Y:S01]  /*1f830*/  STL [R1+0x495c], R29 ;  /* 0x00495c1d01007387 */ /* 0x000fe20000100800 */
[----:B------:R-:W-:-:S03]  /*1f840*/  SHF.R.S32.HI R9, RZ, 0x1f, R8 ;  /* 0x0000001fff097819 */ /* 0x000fc60000011408 */
[----:B------:R-:W-:Y:S01]  /*1f850*/  STL [R1], R10 ;  /* 0x0000000a01007387 */ /* 0x000fe20000100800 */
[----:B------:R-:W-:-:S03]  /*1f860*/  SHF.R.S32.HI R8, RZ, 0x1f, R6 ;  /* 0x0000001fff087819 */ /* 0x000fc60000011406 */
[----:B------:R-:W-:Y:S01]  /*1f870*/  STL [R1+0x4], R9 ;  /* 0x0000040901007387 */ /* 0x000fe20000100800 */
[----:B------:R-:W-:-:S03]  /*1f880*/  SHF.R.S32.HI R6, RZ, 0x1f, R7 ;  /* 0x0000001fff067819 */ /* 0x000fc60000011407 */
[----:B------:R-:W-:Y:S01]  /*1f890*/  STL [R1+0x8], R8 ;  /* 0x0000080801007387 */ /* 0x000fe20000100800 */
[----:B------:R-:W-:-:S03]  /*1f8a0*/  SHF.R.S32.HI R7, RZ, 0x1f, R3 ;  /* 0x0000001fff077819 */ /* 0x000fc60000011403 */
[----:B------:R-:W2:Y:S04]  /*1f8b0*/  LDL R3, [R1+0x354] ;  /* 0x0003540001037983 */ /* 0x000ea80000100800 */
[----:B------:R0:W-:Y:S01]  /*1f8c0*/  STL [R1+0xc], R6 ;  /* 0x00000c0601007387 */ /* 0x0001e20000100800 */
[----:B------:R-:W-:-:S03]  /*1f8d0*/  SHF.R.S32.HI R2, RZ, 0x1f, R2 ;  /* 0x0000001fff027819 */ /* 0x000fc60000011402 */
[----:B------:R-:W-:Y:S01]  /*1f8e0*/  STL [R1+0x10], R7 ;  /* 0x0000100701007387 */ /* 0x000fe20000100800 */
[----:B0-----:R-:W-:Y:S02]  /*1f8f0*/  SHF.R.S32.HI R6, RZ, 0x1f, R0 ;  /* 0x0000001fff067819 */ /* 0x001fe40000011400 */
[----:B------:R-:W-:-:S03]  /*1f900*/  SHF.R.S32.HI R0, RZ, 0x1f, R12 ;  /* 0x0000001fff007819 */ /* 0x000fc6000001140c */
[----:B------:R0:W-:Y:S04]  /*1f910*/  STL [R1+0x14], R6 ;  /* 0x0000140601007387 */ /* 0x0001e80000100800 */
[----:B------:R1:W-:Y:S01]  /*1f920*/  STL [R1+0x18], R2 ;  /* 0x0000180201007387 */ /* 0x0003e20000100800 */
[----:B0-----:R-:W-:-:S03]  /*1f930*/  SHF.R.S32.HI R6, RZ, 0x1f, R14 ;  /* 0x0000001fff067819 */ /* 0x001fc6000001140e */
[----:B------:R0:W-:Y:S01]  /*1f940*/  STL [R1+0x1c], R0 ;  /* 0x00001c0001007387 */ /* 0x0001e20000100800 */
[----:B-1----:R-:W-:-:S03]  /*1f950*/  SHF.R.S32.HI R2, RZ, 0x1f, R4 ;  /* 0x0000001fff027819 */ /* 0x002fc60000011404 */
[----:B------:R-:W-:Y:S04]  /*1f960*/  STL [R1+0x20], R6 ;  /* 0x0000200601007387 */ /* 0x000fe80000100800 */
[----:B------:R-:W3:Y:S01]  /*1f970*/  LDL R29, [R1+0x350] ;  /* 0x00035000011d7983 */ /* 0x000ee20000100800 */
[----:B0-----:R-:W-:-:S03]  /*1f980*/  SHF.R.S32.HI R0, RZ, 0x1f, R5 ;  /* 0x0000001fff007819 */ /* 0x001fc60000011405 */
[----:B------:R-:W-:Y:S04]  /*1f990*/  STL [R1+0x24], R2 ;  /* 0x0000240201007387 */ /* 0x000fe80000100800 */
[----:B------:R-:W4:Y:S04]  /*1f9a0*/  LDL R5, [R1+0x34c] ;  /* 0x00034c0001057983 */ /* 0x000f280000100800 */
[----:B------:R0:W-:Y:S04]  /*1f9b0*/  STL [R1+0x28], R0 ;  /* 0x0000280001007387 */ /* 0x0001e80000100800 */
[----:B------:R-:W5:Y:S04]  /*1f9c0*/  LDL R27, [R1+0x348] ;  /* 0x00034800011b7983 */ /* 0x000f680000100800 */
[----:B------:R-:W5:Y:S01]  /*1f9d0*/  LDL R26, [R1+0x344] ;  /* 0x00034400011a7983 */ /* 0x000f620000100800 */
[----:B0-----:R-:W-:-:S05]  /*1f9e0*/  SHF.R.S32.HI R0, RZ, 0x1f, R28 ;  /* 0x0000001fff007819 */ /* 0x001fca000001141c */
[----:B------:R0:W-:Y:S04]  /*1f9f0*/  STL [R1+0x3c], R0 ;  /* 0x00003c0001007387 */ /* 0x0001e80000100800 */
        /* <DEDUP_REMOVED lines=19> */
[----:B0-----:R-:W5:Y:S04]  /*1fb30*/  LDL R0, [R1+0x2f4] ;  /* 0x0002f40001007983 */ /* 0x001f680000100800 */
[----:B------:R-:W5:Y:S01]  /*1fb40*/  LDL R2, [R1+0x2f0] ;  /* 0x0002f00001027983 */ /* 0x000f620000100800 */
[----:B--2---:R-:W-:-:S05]  /*1fb50*/  SHF.R.S32.HI R3, RZ, 0x1f, R3 ;  /* 0x0000001fff037819 */ /* 0x004fca0000011403 */
[----:B------:R0:W-:Y:S04]  /*1fb60*/  STL [R1+0x40], R3 ;  /* 0x0000400301007387 */ /* 0x0001e80000100800 */
[----:B------:R-:W2:Y:S04]  /*1fb70*/  LDL R12, [R1+0x2ec] ;  /* 0x0002ec00010c7983 */ /* 0x000ea80000100800 */
[----:B------:R-:W2:Y:S04]  /*1fb80*/  LDL R14, [R1+0x2e8] ;  /* 0x0002e800010e7983 */ /* 0x000ea80000100800 */
[----:B------:R-:W2:Y:S04]  /*1fb90*/  LDL R4, [R1+0x2e4] ;  /* 0x0002e40001047983 */ /* 0x000ea80000100800 */
[----:B0-----:R-:W2:Y:S01]  /*1fba0*/  LDL R3, [R1+0x2e0] ;  /* 0x0002e00001037983 */ /* 0x001ea20000100800 */
[----:B---3--:R-:W-:-:S05]  /*1fbb0*/  SHF.R.S32.HI R29, RZ, 0x1f, R29 ;  /* 0x0000001fff1d7819 */ /* 0x008fca000001141d */
[----:B------:R4:W-:Y:S02]  /*1fbc0*/  STL [R1+0x44], R29 ;  /* 0x0000441d01007387 */ /* 0x0009e40000100800 */
[----:B----4-:R-:W-:Y:S02]  /*1fbd0*/  SHF.R.S32.HI R29, RZ, 0x1f, R5 ;  /* 0x0000001fff1d7819 */ /* 0x010fe40000011405 */
[----:B------:R-:W3:Y:S04]  /*1fbe0*/  LDL R5, [R1+0x2dc] ;  /* 0x0002dc0001057983 */ /* 0x000ee80000100800 */
[----:B------:R5:W-:Y:S02]  /*1fbf0*/  STL [R1+0x4c], R29 ;  /* 0x00004c1d01007387 */ /* 0x000be40000100800 */
[----:B-----5:R-:W-:-:S02]  /*1fc00*/  SHF.R.S32.HI R29, RZ, 0x1f, R27 ;  /* 0x0000001fff1d7819 */ /* 0x020fc4000001141b */
[----:B------:R-:W-:Y:S02]  /*1fc10*/  SHF.R.S32.HI R27, RZ, 0x1f, R26 ;  /* 0x0000001fff1b7819 */ /* 0x000fe4000001141a */
[----:B------:R-:W-:Y:S02]  /*1fc20*/  SHF.R.S32.HI R26, RZ, 0x1f, R25 ;  /* 0x0000001fff1a7819 */ /* 0x000fe40000011419 */
[----:B------:R-:W-:Y:S01]  /*1fc30*/  SHF.R.S32.HI R25, RZ, 0x1f, R24 ;  /* 0x0000001fff197819 */ /* 0x000fe20000011418 */
[----:B------:R-:W-:Y:S01]  /*1fc40*/  STL [R1+0x54], R29 ;  /* 0x0000541d01007387 */ /* 0x000fe20000100800 */
[----:B------:R-:W-:-:S03]  /*1fc50*/  SHF.R.S32.HI R24, RZ, 0x1f, R23 ;  /* 0x0000001fff187819 */ /* 0x000fc60000011417 */
        /* <DEDUP_REMOVED lines=32> */
[----:B------:R-:W-:Y:S04]  /*1fe60*/  STL [R1+0xb8], R9 ;  /* 0x0000b80901007387 */ /* 0x000fe80000100800 */
[----:B------:R-:W-:Y:S04]  /*1fe70*/  STL [R1+0xbc], R8 ;  /* 0x0000bc0801007387 */ /* 0x000fe80000100800 */
[----:B------:R-:W4:Y:S04]  /*1fe80*/  LDL R28, [R1+0x2d8] ;  /* 0x0002d800011c7983 */ /* 0x000f280000100800 */
[----:B------:R0:W-:Y:S01]  /*1fe90*/  STL [R1+0xc0], R6 ;  /* 0x0000c00601007387 */ /* 0x0001e20000100800 */
[----:B------:R-:W-:-:S03]  /*1fea0*/  SHF.R.S32.HI R2, RZ, 0x1f, R2 ;  /* 0x0000001fff027819 */ /* 0x000fc60000011402 */
[----:B------:R-:W-:Y:S01]  /*1feb0*/  STL [R1+0xc4], R7 ;  /* 0x0000c40701007387 */ /* 0x000fe20000100800 */
[----:B0-----:R-:W-:-:S05]  /*1fec0*/  SHF.R.S32.HI R6, RZ, 0x1f, R0 ;  /* 0x0000001fff067819 */ /* 0x001fca0000011400 */
[----:B------:R0:W-:Y:S04]  /*1fed0*/  STL [R1+0xc8], R6 ;  /* 0x0000c80601007387 */ /* 0x0001e80000100800 */
[----:B------:R1:W-:Y:S01]  /*1fee0*/  STL [R1+0xcc], R2 ;  /* 0x0000cc0201007387 */ /* 0x0003e20000100800 */
[----:B--2---:R-:W-:Y:S02]  /*1fef0*/  SHF.R.S32.HI R0, RZ, 0x1f, R12 ;  /* 0x0000001fff007819 */ /* 0x004fe4000001140c */
[----:B0-----:R-:W-:-:S03]  /*1ff00*/  SHF.R.S32.HI R6, RZ, 0x1f, R14 ;  /* 0x0000001fff067819 */ /* 0x001fc6000001140e */
[----:B------:R0:W-:Y:S01]  /*1ff10*/  STL [R1+0xd0], R0 ;  /* 0x0000d00001007387 */ /* 0x0001e20000100800 */
[----:B-1----:R-:W-:-:S03]  /*1ff20*/  SHF.R.S32.HI R2, RZ, 0x1f, R4 ;  /* 0x0000001fff027819 */ /* 0x002fc60000011404 */
[----:B------:R-:W-:Y:S04]  /*1ff30*/  STL [R1+0xd4], R6 ;  /* 0x0000d40601007387 */ /* 0x000fe80000100800 */
[----:B------:R-:W2:Y:S01]  /*1ff40*/  LDL R29, [R1+0x2d4] ;  /* 0x0002d400011d7983 */ /* 0x000ea20000100800 */
[----:B0-----:R-:W-:-:S03]  /*1ff50*/  SHF.R.S32.HI R0, RZ, 0x1f, R3 ;  /* 0x0000001fff007819 */ /* 0x001fc60000011403 */
[----:B------:R-:W-:Y:S04]  /*1ff60*/  STL [R1+0xd8], R2 ;  /* 0x0000d80201007387 */ /* 0x000fe80000100800 */
[----:B------:R-:W5:Y:S04]  /*1ff70*/  LDL R3, [R1+0x2d0] ;  /* 0x0002d00001037983 */ /* 0x000f680000100800 */
[----:B------:R3:W-:Y:S04]  /*1ff80*/  STL [R1+0xdc], R0 ;  /* 0x0000dc0001007387 */ /* 0x0007e80000100800 */
[----:B------:R-:W5:Y:S04]  /*1ff90*/  LDL R27, [R1+0x2cc] ;  /* 0x0002cc00011b7983 */ /* 0x000f680000100800 */
[----:B------:R-:W5:Y:S01]  /*1ffa0*/  LDL R26, [R1+0x2c8] ;  /* 0x0002c800011a7983 */ /* 0x000f620000100800 */
[----:B---3--:R-:W-:-:S05]  /*1ffb0*/  SHF.R.S32.HI R0, RZ, 0x1f, R5 ;  /* 0x0000001fff007819 */ /* 0x008fca0000011405 */
[----:B------:R0:W-:Y:S04]  /*1ffc0*/  STL [R1+0xe0], R0 ;  /* 0x0000e00001007387 */ /* 0x0001e80000100800 */
[----:B------:R-:W3:Y:S04]  /*1ffd0*/  LDL R25, [R1+0x2c4] ;  /* 0x0002c40001197983 */ /* 0x000ee80000100800 */
        /* <DEDUP_REMOVED lines=18> */
[----:B0-----:R-:W3:Y:S04]  /*20100*/  LDL R0, [R1+0x278] ;  /* 0x0002780001007983 */ /* 0x001ee80000100800 */
[----:B------:R-:W3:Y:S01]  /*20110*/  LDL R2, [R1+0x274] ;  /* 0x0002740001027983 */ /* 0x000ee20000100800 */
[----:B----4-:R-:W-:-:S05]  /*20120*/  SHF.R.S32.HI R4, RZ, 0x1f, R28 ;  /* 0x0000001fff047819 */ /* 0x010fca000001141c */
[----:B------:R0:W-:Y:S04]  /*20130*/  STL [R1+0xe4], R4 ;  /* 0x0000e40401007387 */ /* 0x0001e80000100800 */
[----:B------:R-:W4:Y:S04]  /*20140*/  LDL R12, [R1+0x270] ;  /* 0x00027000010c7983 */ /* 0x000f280000100800 */
[----:B------:R-:W4:Y:S04]  /*20150*/  LDL R14, [R1+0x26c] ;  /* 0x00026c00010e7983 */ /* 0x000f280000100800 */
[----:B0-----:R-:W4:Y:S04]  /*20160*/  LDL R4, [R1+0x268] ;  /* 0x0002680001047983 */ /* 0x001f280000100800 */
[----:B------:R-:W4:Y:S01]  /*20170*/  LDL R28, [R1+0x264] ;  /* 0x00026400011c7983 */ /* 0x000f220000100800 */
[----:B--2---:R-:W-:-:S05]  /*20180*/  SHF.R.S32.HI R29, RZ, 0x1f, R29 ;  /* 0x0000001fff1d7819 */ /* 0x004fca000001141d */
[----:B------:R5:W-:Y:S02]  /*20190*/  STL [R1+0xe8], R29 ;  /* 0x0000e81d01007387 */ /* 0x000be40000100800 */
[----:B-----5:R-:W-:Y:S02]  /*201a0*/  SHF.R.S32.HI R29, RZ, 0x1f, R3 ;  /* 0x0000001fff1d7819 */ /* 0x020fe40000011403 */
[----:B------:R-:W2:Y:S04]  /*201b0*/  LDL R3, [R1+0x260] ;  /* 0x0002600001037983 */ /* 0x000ea80000100800 */
[----:B------:R0:W-:Y:S02]  /*201c0*/  STL [R1+0xec], R29 ;  /* 0x0000ec1d01007387 */ /* 0x0001e40000100800 */
[----:B0-----:R-:W-:-:S02]  /*201d0*/  SHF.R.S32.HI R29, RZ, 0x1f, R27 ;  /* 0x0000001fff1d7819 */ /* 0x001fc4000001141b */
[----:B------:R-:W-:-:S03]  /*201e0*/  SHF.R.S32.HI R27, RZ, 0x1f, R26 ;  /* 0x0000001fff1b7819 */ /* 0x000fc6000001141a */
[----:B------:R-:W-:Y:S01]  /*201f0*/  STL [R1+0xf0], R29 ;  /* 0x0000f01d01007387 */ /* 0x000fe20000100800 */
[----:B---3--:R-:W-:-:S03]  /*20200*/  SHF.R.S32.HI R26, RZ, 0x1f, R25 ;  /* 0x0000001fff1a7819 */ /* 0x008fc60000011419 */
        /* <DEDUP_REMOVED lines=36> */
[----:B------:R-:W3:Y:S04]  /*20450*/  LDL R5, [R1+0x25c] ;  /* 0x00025c0001057983 */ /* 0x000ee80000100800 */
[----:B------:R0:W-:Y:S01]  /*20460*/  STL [R1+0x140], R6 ;  /* 0x0001400601007387 */ /* 0x0001e20000100800 */
[----:B------:R-:W-:-:S03]  /*20470*/  SHF.R.S32.HI R2, RZ, 0x1f, R2 ;  /* 0x0000001fff027819 */ /* 0x000fc60000011402 */
[----:B------:R-:W-:Y:S01]  /*20480*/  STL [R1+0x144], R7 ;  /* 0x0001440701007387 */ /* 0x000fe20000100800 */
[----:B0-----:R-:W-:-:S05]  /*20490*/  SHF.R.S32.HI R6, RZ, 0x1f, R0 ;  /* 0x0000001fff067819 */ /* 0x001fca0000011400 */
[----:B------:R0:W-:Y:S01]  /*204a0*/  STL [R1+0x148], R6 ;  /* 0x0001480601007387 */ /* 0x0001e20000100800 */
[----:B----4-:R-:W-:-:S03]  /*204b0*/  SHF.R.S32.HI R0, RZ, 0x1f, R12 ;  /* 0x0000001fff007819 */ /* 0x010fc6000001140c */
[----:B------:R1:W-:Y:S01]  /*204c0*/  STL [R1+0x14c], R2 ;  /* 0x00014c0201007387 */ /* 0x0003e20000100800 */
[----:B0-----:R-:W-:-:S03]  /*204d0*/  SHF.R.S32.HI R6, RZ, 0x1f, R14 ;  /* 0x0000001fff067819 */ /* 0x001fc6000001140e */
[----:B------:R0:W-:Y:S04]  /*204e0*/  STL [R1+0x150], R0 ;  /* 0x0001500001007387 */ /* 0x0001e80000100800 */
[----:B------:R-:W-:Y:S01]  /*204f0*/  STL [R1+0x154], R6 ;  /* 0x0001540601007387 */ /* 0x000fe20000100800 */
[----:B-1----:R-:W-:-:S03]  /*20500*/  SHF.R.S32.HI R2, RZ, 0x1f, R4 ;  /* 0x0000001fff027819 */ /* 0x002fc60000011404 */
[----:B------:R-:W4:Y:S01]  /*20510*/  LDL R29, [R1+0x258] ;  /* 0x00025800011d7983 */ /* 0x000f220000100800 */
[----:B0-----:R-:W-:-:S03]  /*20520*/  SHF.R.S32.HI R0, RZ, 0x1f, R28 ;  /* 0x0000001fff007819 */ /* 0x001fc6000001141c */
[----:B------:R-:W-:Y:S04]  /*20530*/  STL [R1+0x158], R2 ;  /* 0x0001580201007387 */ /* 0x000fe80000100800 */
[----:B------:R-:W5:Y:S04]  /*20540*/  LDL R28, [R1+0x254] ;  /* 0x00025400011c7983 */ /* 0x000f680000100800 */
[----:B------:R2:W-:Y:S04]  /*20550*/  STL [R1+0x15c], R0 ;  /* 0x00015c0001007387 */ /* 0x0005e80000100800 */
[----:B------:R-:W5:Y:S04]  /*20560*/  LDL R27, [R1+0x250] ;  /* 0x00025000011b7983 */ /* 0x000f680000100800 */
[----:B------:R-:W5:Y:S01]  /*20570*/  LDL R26, [R1+0x24c] ;  /* 0x00024c00011a7983 */ /* 0x000f620000100800 */
[----:B--2---:R-:W-:-:S05]  /*20580*/  SHF.R.S32.HI R0, RZ, 0x1f, R3 ;  /* 0x0000001fff007819 */ /* 0x004fca0000011403 */
[----:B------:R0:W-:Y:S04]  /*20590*/  STL [R1+0x160], R0 ;  /* 0x0001600001007387 */ /* 0x0001e80000100800 */
[----:B------:R-:W2:Y:S04]  /*205a0*/  LDL R25, [R1+0x248] ;  /* 0x0002480001197983 */ /* 0x000ea80000100800 */
        /* <DEDUP_REMOVED lines=18> */
[----:B0-----:R-:W2:Y:S04]  /*206d0*/  LDL R0, [R1+0x1fc] ;  /* 0x0001fc0001007983 */ /* 0x001ea80000100800 */
[----:B------:R-:W2:Y:S01]  /*206e0*/  LDL R2, [R1+0x1f8] ;  /* 0x0001f80001027983 */ /* 0x000ea20000100800 */
[----:B---3--:R-:W-:-:S05]  /*206f0*/  SHF.R.S32.HI R4, RZ, 0x1f, R5 ;  /* 0x0000001fff047819 */ /* 0x008fca0000011405 */
[----:B------:R0:W-:Y:S04]  /*20700*/  STL [R1+0x164], R4 ;  /* 0x0001640401007387 */ /* 0x0001e80000100800 */
[----:B------:R-:W3:Y:S04]  /*20710*/  LDL R12, [R1+0x1f4] ;  /* 0x0001f400010c7983 */ /* 0x000ee80000100800 */
[----:B------:R-:W3:Y:S04]  /*20720*/  LDL R14, [R1+0x1f0] ;  /* 0x0001f000010e7983 */ /* 0x000ee80000100800 */
[----:B0-----:R-:W3:Y:S04]  /*20730*/  LDL R4, [R1+0x1ec] ;  /* 0x0001ec0001047983 */ /* 0x001ee80000100800 */
[----:B------:R-:W3:Y:S01]  /*20740*/  LDL R5, [R1+0x1e8] ;  /* 0x0001e80001057983 */ /* 0x000ee20000100800 */
[----:B----4-:R-:W-:-:S05]  /*20750*/  SHF.R.S32.HI R29, RZ, 0x1f, R29 ;  /* 0x0000001fff1d7819 */ /* 0x010fca000001141d */
[----:B------:R5:W-:Y:S02]  /*20760*/  STL [R1+0x168], R29 ;  /* 0x0001681d01007387 */ /* 0x000be40000100800 */
[----:B-----5:R-:W-:Y:S02]  /*20770*/  SHF.R.S32.HI R29, RZ, 0x1f, R28 ;  /* 0x0000001fff1d7819 */ /* 0x020fe4000001141c */
[----:B------:R-:W4:Y:S04]  /*20780*/  LDL R28, [R1+0x1e4] ;  /* 0x0001e400011c7983 */ /* 0x000f280000100800 */
[----:B------:R0:W-:Y:S02]  /*20790*/  STL [R1+0x16c], R29 ;  /* 0x00016c1d01007387 */ /* 0x0001e40000100800 */
[----:B0-----:R-:W-:-:S02]  /*207a0*/  SHF.R.S32.HI R29, RZ, 0x1f, R27 ;  /* 0x0000001fff1d7819 */ /* 0x001fc4000001141b */
[----:B------:R-:W-:-:S03]  /*207b0*/  SHF.R.S32.HI R27, RZ, 0x1f, R26 ;  /* 0x0000001fff1b7819 */ /* 0x000fc6000001141a */
[----:B------:R-:W-:Y:S04]  /*207c0*/  STL [R1+0x170], R29 ;  /* 0x0001701d01007387 */ /* 0x000fe80000100800 */
[----:B------:R-:W-:Y:S01]  /*207d0*/  STL [R1+0x174], R27 ;  /* 0x0001741b01007387 */ /* 0x000fe20000100800 */
[----:B--2---:R-:W-:Y:S02]  /*207e0*/  SHF.R.S32.HI R26, RZ, 0x1f, R25 ;  /* 0x0000001fff1a7819 */ /* 0x004fe40000011419 */
        /* <DEDUP_REMOVED lines=39> */
[----:B0-----:R-:W-:-:S05]  /*20a60*/  SHF.R.S32.HI R6, RZ, 0x1f, R0 ;  /* 0x0000001fff067819 */ /* 0x001fca0000011400 */
[----:B------:R0:W-:Y:S01]  /*20a70*/  STL [R1+0x400], R6 ;  /* 0x0004000601007387 */ /* 0x0001e20000100800 */
[----:B---3--:R-:W-:-:S03]  /*20a80*/  SHF.R.S32.HI R0, RZ, 0x1f, R12 ;  /* 0x0000001fff007819 */ /* 0x008fc6000001140c */
[----:B------:R1:W-:Y:S01]  /*20a90*/  STL [R1+0x40c], R2 ;  /* 0x00040c0201007387 */ /* 0x0003e20000100800 */
[----:B0-----:R-:W-:-:S03]  /*20aa0*/  SHF.R.S32.HI R6, RZ, 0x1f, R14 ;  /* 0x0000001fff067819 */ /* 0x001fc6000001140e */
[----:B------:R0:W-:Y:S04]  /*20ab0*/  STL [R1+0x414], R0 ;  /* 0x0004140001007387 */ /* 0x0001e80000100800 */
[----:B------:R-:W-:Y:S01]  /*20ac0*/  STL [R1+0x420], R6 ;  /* 0x0004200601007387 */ /* 0x000fe20000100800 */
[----:B-1----:R-:W-:-:S03]  /*20ad0*/  SHF.R.S32.HI R2, RZ, 0x1f, R4 ;  /* 0x0000001fff027819 */ /* 0x002fc60000011404 */
[----:B------:R-:W3:Y:S01]  /*20ae0*/  LDL R29, [R1+0x1dc] ;  /* 0x0001dc00011d7983 */ /* 0x000ee20000100800 */
[----:B0-----:R-:W-:-:S03]  /*20af0*/  SHF.R.S32.HI R0, RZ, 0x1f, R5 ;  /* 0x0000001fff007819 */ /* 0x001fc60000011405 */
[----:B------:R-:W-:Y:S04]  /*20b00*/  STL [R1+0x42c], R2 ;  /* 0x00042c0201007387 */ /* 0x000fe80000100800 */
[----:B------:R-:W5:Y:S04]  /*20b10*/  LDL R5, [R1+0x1d8] ;  /* 0x0001d80001057983 */ /* 0x000f680000100800 */
[----:B------:R4:W-:Y:S04]  /*20b20*/  STL [R1+0x434], R0 ;  /* 0x0004340001007387 */ /* 0x0009e80000100800 */
[----:B------:R-:W5:Y:S04]  /*20b30*/  LDL R27, [R1+0x1d4] ;  /* 0x0001d400011b7983 */ /* 0x000f680000100800 */
[----:B------:R-:W5:Y:S01]  /*20b40*/  LDL R26, [R1+0x1d0] ;  /* 0x0001d000011a7983 */ /* 0x000f620000100800 */
[----:B----4-:R-:W-:-:S05]  /*20b50*/  SHF.R.S32.HI R0, RZ, 0x1f, R28 ;  /* 0x0000001fff007819 */ /* 0x010fca000001141c */
[----:B------:R0:W-:Y:S04]  /*20b60*/  STL [R1+0x440], R0 ;  /* 0x0004400001007387 */ /* 0x0001e80000100800 */
[----:B------:R-:W4:Y:S04]  /*20b70*/  LDL R25, [R1+0x1cc] ;  /* 0x0001cc0001197983 */ /* 0x000f280000100800 */
        /* <DEDUP_REMOVED lines=18> */
[----:B0-----:R-:W4:Y:S04]  /*20ca0*/  LDL R0, [R1+0x3e8] ;  /* 0x0003e80001007983 */ /* 0x001f280000100800 */
[----:B------:R-:W4:Y:S01]  /*20cb0*/  LDL R2, [R1+0x3f0] ;  /* 0x0003f00001027983 */ /* 0x000f220000100800 */
        /* <DEDUP_REMOVED lines=8> */
[----:B-----5:R-:W-:Y:S02]  /*20d40*/  SHF.R.S32.HI R29, RZ, 0x1f, R5 ;  /* 0x0000001fff1d7819 */ /* 0x020fe40000011405 */
[----:B------:R-:W3:Y:S04]  /*20d50*/  LDL R5, [R1+0x410] ;  /* 0x0004100001057983 */ /* 0x000ee80000100800 */
[----:B------:R0:W-:Y:S02]  /*20d60*/  STL [R1+0x460], R29 ;  /* 0x0004601d01007387 */ /* 0x0001e40000100800 */
[----:B0-----:R-:W-:-:S02]  /*20d70*/  SHF.R.S32.HI R29, RZ, 0x1f, R27 ;  /* 0x0000001fff1d7819 */ /* 0x001fc4000001141b */
[----:B------:R-:W-:-:S03]  /*20d80*/  SHF.R.S32.HI R27, RZ, 0x1f, R26 ;  /* 0x0000001fff1b7819 */ /* 0x000fc6000001141a */
[----:B------:R-:W-:Y:S01]  /*20d90*/  STL [R1+0x46c], R29 ;  /* 0x00046c1d01007387 */ /* 0x000fe20000100800 */
[----:B----4-:R-:W-:-:S03]  /*20da0*/  SHF.R.S32.HI R26, RZ, 0x1f, R25 ;  /* 0x0000001fff1a7819 */ /* 0x010fc60000011419 */
        /* <DEDUP_REMOVED lines=231> */
[----:B------:R0:W-:Y:S01]  /*21c20*/  STL [R1+0x704], R0 ;  /* 0x0007040001007387 */ /* 0x0001e20000100800 */
[----:B-1----:R-:W-:-:S03]  /*21c30*/  SHF.R.S32.HI R2, RZ, 0x1f, R4 ;  /* 0x0000001fff027819 */ /* 0x002fc60000011404 */
[----:B------:R-:W-:Y:S01]  /*21c40*/  STL [R1+0x708], R6 ;  /* 0x0007080601007387 */ /* 0x000fe20000100800 */
[----:B0-----:R-:W-:-:S03]  /*21c50*/  SHF.R.S32.HI R0, RZ, 0x1f, R5 ;  /* 0x0000001fff007819 */ /* 0x001fc60000011405 */
[----:B------:R-:W3:Y:S04]  /*21c60*/  LDL R29, [R1+0x5a8] ;  /* 0x0005a800011d7983 */ /* 0x000ee80000100800 */
        /* <DEDUP_REMOVED lines=25> */
[----:B------:R-:W4:Y:S04]  /*21e00*/  LDL R8, [R1+0x634] ;  /* 0x0006340001087983 */ /* 0x000f280000100800 */
[----:B------:R-:W4:Y:S04]  /*21e10*/  LDL R2, [R1+0x63c] ;  /* 0x00063c0001027983 */ /* 0x000f280000100800 */
        /* <DEDUP_REMOVED lines=8> */
[----:B------:R0:W-:Y:S01]  /*21ea0*/  STL [R1+0x71c], R29 ;  /* 0x00071c1d01007387 */ /* 0x0001e20000100800 */
[----:B-----5:R-:W-:-:S03]  /*21eb0*/  SHF.R.S32.HI R5, RZ, 0x1f, R5 ;  /* 0x0000001fff057819 */ /* 0x020fc60000011405 */
[----:B0-----:R-:W3:Y:S01]  /*21ec0*/  LDL.LU R29, [R1+0x495c] ;  /* 0x00495c00011d7983 */ /* 0x001ee20000300800 */
[----:B------:R-:W-:-:S03]  /*21ed0*/  SHF.R.S32.HI R27, RZ, 0x1f, R27 ;  /* 0x0000001fff1b7819 */ /* 0x000fc6000001141b */
[----:B------:R0:W-:Y:S01]  /*21ee0*/  STL [R1+0x720], R5 ;  /* 0x0007200501007387 */ /* 0x0001e20000100800 */
[----:B------:R-:W-:-:S03]  /*21ef0*/  SHF.R.S32.HI R26, RZ, 0x1f, R26 ;  /* 0x0000001fff1a7819 */ /* 0x000fc6000001141a */
[----:B0-----:R-:W5:Y:S04]  /*21f00*/  LDL.LU R5, [R1+0x2c] ;  /* 0x00002c0001057983 */ /* 0x001f680000300800 */
[----:B------:R0:W-:Y:S01]  /*21f10*/  STL [R1+0x724], R27 ;  /* 0x0007241b01007387 */ /* 0x0001e20000100800 */
[----:B----4-:R-:W-:-:S03]  /*21f20*/  SHF.R.S32.HI R25, RZ, 0x1f, R25 ;  /* 0x0000001fff197819 */ /* 0x010fc60000011419 */
[----:B0-----:R-:W4:Y:S01]  /*21f30*/  LDL.LU R27, [R1+0x4958] ;  /* 0x00495800011b7983 */ /* 0x001f220000300800 */
[----:B------:R-:W-:-:S03]  /*21f40*/  SHF.R.S32.HI R24, RZ, 0x1f, R24 ;  /* 0x0000001fff187819 */ /* 0x000fc60000011418 */
[----:B------:R0:W-:Y:S01]  /*21f50*/  STL [R1+0x728], R26 ;  /* 0x0007281a01007387 */ /* 0x0001e20000100800 */
[----:B------:R-:W-:Y:S02]  /*21f60*/  SHF.R.S32.HI R23, RZ, 0x1f, R23 ;  /* 0x0000001fff177819 */ /* 0x000fe40000011417 */
[----:B------:R-:W-:Y:S01]  /*21f70*/  SHF.R.S32.HI R22, RZ, 0x1f, R22 ;  /* 0x0000001fff167819 */ /* 0x000fe20000011416 */
[----:B0-----:R-:W3:Y:S01]  /*21f80*/  LDL.LU R26, [R1+0x4954] ;  /* 0x00495400011a7983 */ /* 0x001ee20000300800 */
[----:B------:R-:W-:-:S03]  /*21f90*/  SHF.R.S32.HI R21, RZ, 0x1f, R21 ;  /* 0x0000001fff157819 */ /* 0x000fc60000011415 */
[----:B------:R0:W-:Y:S01]  /*21fa0*/  STL [R1+0x72c], R25 ;  /* 0x00072c1901007387 */ /* 0x0001e20000100800 */
[----:B------:R-:W-:Y:S02]  /*21fb0*/  SHF.R.S32.HI R20, RZ, 0x1f, R20 ;  /* 0x0000001fff147819 */ /* 0x000fe40000011414 */
[----:B------:R-:W-:Y:S01]  /*21fc0*/  SHF.R.S32.HI R19, RZ, 0x1f, R19 ;  /* 0x0000001fff137819 */ /* 0x000fe20000011413 */
[----:B0-----:R-:W4:Y:S04]  /*21fd0*/  LDL.LU R25, [R1+0x4950] ;  /* 0x0049500001197983 */ /* 0x001f280000300800 */
[----:B------:R0:W-:Y:S01]  /*21fe0*/  STL [R1+0x730], R24 ;  /* 0x0007301801007387 */ /* 0x0001e20000100800 */
[----:B------:R-:W-:-:S03]  /*21ff0*/  SHF.R.S32.HI R18, RZ, 0x1f, R18 ;  /* 0x0000001fff127819 */ /* 0x000fc60000011412 */
[----:B0-----:R-:W3:Y:S04]  /*22000*/  LDL.LU R24, [R1+0x494c] ;  /* 0x00494c0001187983 */ /* 0x001ee80000300800 */
[----:B------:R0:W-:Y:S01]  /*22010*/  STL [R1+0x734], R23 ;  /* 0x0007341701007387 */ /* 0x0001e20000100800 */
[----:B------:R-:W-:-:S03]  /*22020*/  SHF.R.S32.HI R17, RZ, 0x1f, R17 ;  /* 0x0000001fff117819 */ /* 0x000fc60000011411 */
        /* <DEDUP_REMOVED lines=38> */
[----:B--2---:R-:W-:-:S03]  /*22290*/  SHF.R.S32.HI R4, RZ, 0x1f, R4 ;  /* 0x0000001fff047819 */ /* 0x004fc60000011404 */
[----:B0-----:R-:W2:Y:S04]  /*222a0*/  LDL.LU R7, [R1+0x4914] ;  /* 0x0049140001077983 */ /* 0x001ea80000300800 */
        /* <DEDUP_REMOVED lines=8> */
[----:B0-----:R-:W2:Y:S04]  /*22330*/  LDL.LU R8, [R1+0x58] ;  /* 0x0000580001087983 */ /* 0x001ea80000300800 */
[----:B------:R0:W-:Y:S04]  /*22340*/  STL [R1+0x778], R2 ;  /* 0x0007780201007387 */ /* 0x0001e80000100800 */
[----:B0-----:R-:W3:Y:S04]  /*22350*/  LDL.LU R2, [R1+0x4908] ;  /* 0x0049080001027983 */ /* 0x001ee80000300800 */
[----:B------:R0:W-:Y:S04]  /*22360*/  STL [R1+0x77c], R12 ;  /* 0x00077c0c01007387 */ /* 0x0001e80000100800 */
[----:B0-----:R-:W4:Y:S04]  /*22370*/  LDL.LU R12, [R1+0x4904] ;  /* 0x00490400010c7983 */ /* 0x001f280000300800 */
[----:B------:R0:W-:Y:S04]  /*22380*/  STL [R1+0x780], R4 ;  /* 0x0007800401007387 */ /* 0x0001e80000100800 */
[----:B0-----:R-:W2:Y:S04]  /*22390*/  LDL.LU R4, [R1+0x4900] ;  /* 0x0049000001047983 */ /* 0x001ea80000300800 */
[----:B------:R0:W-:Y:S04]  /*223a0*/  STL [R1+0x784], R14 ;  /* 0x0007840e01007387 */ /* 0x0001e80000100800 */
[----:B0-----:R-:W3:Y:S04]  /*223b0*/  LDL.LU R14, [R1+0x48fc] ;  /* 0x0048fc00010e7983 */ /* 0x001ee80000300800 */
[----:B------:R0:W-:Y:S04]  /*223c0*/  STL [R1+0x788], R28 ;  /* 0x0007881c01007387 */ /* 0x0001e80000100800 */
[----:B0-----:R-:W5:Y:S04]  /*223d0*/  LDL.LU R28, [R1+0x48f8] ;  /* 0x0048f800011c7983 */ /* 0x001f680000300800 */
[----:B------:R0:W-:Y:S04]  /*223e0*/  STL [R1+0x78c], R3 ;  /* 0x00078c0301007387 */ /* 0x0001e80000100800 */
[----:B0-----:R-:W4:Y:S02]  /*223f0*/  LDL.LU R3, [R1+0x48f4] ;  /* 0x0048f40001037983 */ /* 0x001f240000300800 */
[----:B----4-:R-:W-:-:S05]  /*22400*/  SHF.R.S32.HI R3, RZ, 0x1f, R3 ;  /* 0x0000001fff037819 */ /* 0x010fca0000011403 */
[----:B------:R0:W-:Y:S04]  /*22410*/  STL [R1+0x790], R3 ;  /* 0x0007900301007387 */ /* 0x0001e80000100800 */
[----:B0-----:R-:W4:Y:S01]  /*22420*/  LDL.LU R3, [R1+0x48f0] ;  /* 0x0048f00001037983 */ /* 0x001f220000300800 */
[----:B-----5:R-:W-:-:S05]  /*22430*/  SHF.R.S32.HI R28, RZ, 0x1f, R28 ;  /* 0x0000001fff1c7819 */ /* 0x020fca000001141c */
[----:B------:R4:W-:Y:S02]  /*22440*/  STL [R1+0x794], R28 ;  /* 0x0007941c01007387 */ /* 0x0009e40000100800 */
[----:B----4-:R-:W-:-:S05]  /*22450*/  IADD3 R28, P0, R5, R3, RZ ;  /* 0x00000003051c7210 */ /* 0x010fca0007f1e0ff */
[----:B------:R0:W-:Y:S04]  /*22460*/  STL [R1+0x2910], R28 ;  /* 0x0029101c01007387 */ /* 0x0001e80000100800 */
[----:B0-----:R-:W4:Y:S02]  /*22470*/  LDL.LU R28, [R1+0x48ec] ;  /* 0x0048ec00011c7983 */ /* 0x001f240000300800 */
[----:B----4-:R-:W-:-:S05]  /*22480*/  IADD3 R5, P6, R5, R28, RZ ;  /* 0x0000001c05057210 */ /* 0x010fca0007fde0ff */
[----:B------:R3:W-:Y:S02]  /*22490*/  STL [R1+0x2918], R5 ;  /* 0x0029180501007387 */ /* 0x0007e40000100800 */
[C---:B---3--:R-:W-:Y:S02]  /*224a0*/  IADD3 R5, P5, R14.reuse, R3, RZ ;  /* 0x000000030e057210 */ /* 0x048fe40007fbe0ff */
[----:B------:R-:W-:-:S03]  /*224b0*/  IADD3 R14, P4, R14, R28, RZ ;  /* 0x0000001c0e0e7210 */ /* 0x000fc60007f9e0ff */
[----:B------:R0:W-:Y:S04]  /*224c0*/  STL [R1+0x2920], R5 ;  /* 0x0029200501007387 */ /* 0x0001e80000100800 */
[----:B0-----:R-:W3:Y:S04]  /*224d0*/  LDL.LU R5, [R1+0x48e8] ;  /* 0x0048e80001057983 */ /* 0x001ee80000300800 */
[----:B------:R0:W-:Y:S02]  /*224e0*/  STL [R1+0x2928], R14 ;  /* 0x0029280e01007387 */ /* 0x0001e40000100800 */
[----:B0-----:R-:W-:-:S05]  /*224f0*/  IADD3 R14, P3, R12, R3, RZ ;  /* 0x000000030c0e7210 */ /* 0x001fca0007f7e0ff */
[----:B------:R0:W-:Y:S04]  /*22500*/  STL [R1+0x2930], R14 ;  /* 0x0029300e01007387 */ /* 0x0001e80000100800 */
[----:B0-----:R-:W3:Y:S01]  /*22510*/  LDL.LU R14, [R1+0x48e4] ;  /* 0x0048e400010e7983 */ /* 0x001ee20000300800 */
[----:B------:R-:W-:-:S05]  /*22520*/  IADD3 R12, P2, R12, R28, RZ ;  /* 0x0000001c0c0c7210 */ /* 0x000fca0007f5e0ff */
[----:B------:R3:W-:Y:S02]  /*22530*/  STL [R1+0x38d0], R12 ;  /* 0x0038d00c01007387 */ /* 0x0007e40000100800 */
[----:B---3--:R-:W-:-:S05]  /*22540*/  IMAD.X R12, R5, 0x1, R14, P0 ;  /* 0x00000001050c7824 */ /* 0x008fca00000e060e */
[----:B------:R0:W-:Y:S02]  /*22550*/  STL [R1+0x290c], R12 ;  /* 0x00290c0c01007387 */ /* 0x0001e40000100800 */
[----:B0-----:R-:W-:-:S05]  /*22560*/  IADD3 R12, P1, R2, R3, RZ ;  /* 0x00000003020c7210 */ /* 0x001fca0007f3e0ff */
[----:B------:R0:W-:Y:S04]  /*22570*/  STL [R1+0x38dc], R12 ;  /* 0x0038dc0c01007387 */ /* 0x0001e80000100800 */
[----:B0-----:R-:W3:Y:S02]  /*22580*/  LDL.LU R12, [R1+0x48e0] ;  /* 0x0048e000010c7983 */ /* 0x001ee40000300800 */
[----:B---3--:R-:W-:-:S05]  /*22590*/  IMAD.X R5, R5, 0x1, R12, P6 ;  /* 0x0000000105057824 */ /* 0x008fca00030e060c */
[----:B------:R0:W-:Y:S02]  /*225a0*/  STL [R1+0x2914], R5 ;  /* 0x0029140501007387 */ /* 0x0001e40000100800 */
[----:B0-----:R-:W-:Y:S01]  /*225b0*/  IADD3 R5, P0, R2, R28, RZ ;  /* 0x0000001c02057210 */ /* 0x001fe20007f1e0ff */
[----:B--2---:R-:W-:-:S04]  /*225c0*/  IMAD.X R2, R4, 0x1, R14, P5 ;  /* 0x0000000104027824 */ /* 0x004fc800028e060e */
[----:B------:R0:W-:Y:S04]  /*225d0*/  STL [R1+0x38e0], R5 ;  /* 0x0038e00501007387 */ /* 0x0001e80000100800 */
[----:B0-----:R-:W2:Y:S04]  /*225e0*/  LDL.LU R5, [R1+0x8c] ;  /* 0x00008c0001057983 */ /* 0x001ea80000300800 */
[----:B------:R0:W-:Y:S02]  /*225f0*/  STL [R1+0x291c], R2 ;  /* 0x00291c0201007387 */ /* 0x0001e40000100800 */
[----:B0-----:R-:W-:-:S05]  /*22600*/  IADD3 R2, P5, R0, R3, RZ ;  /* 0x0000000300027210 */ /* 0x001fca0007fbe0ff */
[----:B------:R0:W-:Y:S04]  /*22610*/  STL [R1+0x38e4], R2 ;  /* 0x0038e40201007387 */ /* 0x0001e80000100800 */
[----:B0-----:R-:W3:Y:S01]  /*22620*/  LDL.LU R2, [R1+0x48dc] ;  /* 0x0048dc0001027983 */ /* 0x001ee20000300800 */
[----:B------:R-:W-:Y:S01]  /*22630*/  IMAD.X R4, R4, 0x1, R12, P4 ;  /* 0x0000000104047824 */ /* 0x000fe200020e060c */
[----:B------:R-:W-:-:S04]  /*22640*/  IADD3 R0, P4, R0, R28, RZ ;  /* 0x0000001c00007210 */ /* 0x000fc80007f9e0ff */
[----:B------:R0:W-:Y:S04]  /*22650*/  STL [R1+0x2924], R4 ;  /* 0x0029240401007387 */ /* 0x0001e80000100800 */
[----:B0-----:R-:W4:Y:S04]  /*22660*/  LDL.LU R4, [R1+0x64] ;  /* 0x0000640001047983 */ /* 0x001f280000300800 */
[----:B------:R3:W-:Y:S02]  /*22670*/  STL [R1+0x38d4], R0 ;  /* 0x0038d40001007387 */ /* 0x0007e40000100800 */
[----:B---3--:R-:W-:-:S05]  /*22680*/  IMAD.X R0, R2, 0x1, R14, P3 ;  /* 0x0000000102007824 */ /* 0x008fca00018e060e */
[----:B------:R0:W-:Y:S02]  /*22690*/  STL [R1+0x292c], R0 ;  /* 0x00292c0001007387 */ /* 0x0001e40000100800 */
[----:B0-----:R-:W-:-:S05]  /*226a0*/  IADD3 R0, P3, R6, R3, RZ ;  /* 0x0000000306007210 */ /* 0x001fca0007f7e0ff */
[----:B------:R0:W-:Y:S04]  /*226b0*/  STL [R1+0x38d8], R0 ;  /* 0x0038d80001007387 */ /* 0x0001e80000100800 */
[----:B0-----:R-:W3:Y:S01]  /*226c0*/  LDL.LU R0, [R1+0x48d8] ;  /* 0x0048d80001007983 */ /* 0x001ee20000300800 */
[----:B------:R-:W-:Y:S01]  /*226d0*/  IMAD.X R2, R2, 0x1, R12, P2 ;  /* 0x0000000102027824 */ /* 0x000fe200010e060c */
[----:B------:R-:W-:-:S04]  /*226e0*/  IADD3 R6, P2, R6, R28, RZ ;  /* 0x0000001c06067210 */ /* 0x000fc80007f5e0ff */
[----:B------:R0:W-:Y:S04]  /*226f0*/  STL [R1+0x2934], R2 ;  /* 0x0029340201007387 */ /* 0x0001e80000100800 */
[----:B0-----:R-:W5:Y:S04]  /*22700*/  LDL.LU R2, [R1+0x60] ;  /* 0x0000600001027983 */ /* 0x001f680000300800 */
[----:B------:R3:W-:Y:S02]  /*22710*/  STL [R1+0x38c8], R6 ;  /* 0x0038c80601007387 */ /* 0x0007e40000100800 */
[----:B---3--:R-:W-:-:S05]  /*22720*/  IMAD.X R6, R0, 0x1, R14, P1 ;  /* 0x0000000100067824 */ /* 0x008fca00008e060e */
[----:B------:R0:W-:Y:S02]  /*22730*/  STL [R1+0x38c4], R6 ;  /* 0x0038c40601007387 */ /* 0x0001e40000100800 */
[----:B0-----:R-:W-:-:S05]  /*22740*/  IADD3 R6, P1, R8, R3, RZ ;  /* 0x0000000308067210 */ /* 0x001fca0007f3e0ff */
[----:B------:R0:W-:Y:S04]  /*22750*/  STL [R1+0x38cc], R6 ;  /* 0x0038cc0601007387 */ /* 0x0001e80000100800 */
[----:B0-----:R-:W3:Y:S01]  /*22760*/  LDL.LU R6, [R1+0x48d4] ;  /* 0x0048d40001067983 */ /* 0x001ee20000300800 */
[----:B------:R-:W-:-:S05]  /*22770*/  IMAD.X R0, R0, 0x1, R12, P0 ;  /* 0x0000000100007824 */ /* 0x000fca00000e060c */
[----:B------:R0:W-:Y:S02]  /*22780*/  STL [R1+0x2938], R0 ;  /* 0x0029380001007387 */ /* 0x0001e40000100800 */
[----:B0-----:R-:W-:Y:S02]  /*22790*/  IADD3 R0, P0, R8, R28, RZ ;  /* 0x0000001c08007210 */ /* 0x001fe40007f1e0ff */
[----:B------:R-:W2:Y:S04]  /*227a0*/  LDL.LU R8, [R1+0x48d0] ;  /* 0x0048d00001087983 */ /* 0x000ea80000300800 */
[----:B------:R3:W-:Y:S02]  /*227b0*/  STL [R1+0x2954], R0 ;  /* 0x0029540001007387 */ /* 0x0007e40000100800 */
[----:B---3--:R-:W-:-:S05]  /*227c0*/  IMAD.X R0, R6, 0x1, R14, P5 ;  /* 0x0000000106007824 */ /* 0x008fca00028e060e */
[----:B------:R5:W-:Y:S02]  /*227d0*/  STL [R1+0x293c], R0 ;  /* 0x00293c0001007387 */ /* 0x000be40000100800 */
[----:B-----5:R-:W-:-:S05]  /*227e0*/  IADD3 R0, P5, R2, R3, RZ ;  /* 0x0000000302007210 */ /* 0x020fca0007fbe0ff */
[----:B------:R0:W-:Y:S02]  /*227f0*/  STL [R1+0x295c], R0 ;  /* 0x00295c0001007387 */ /* 0x0001e40000100800 */
[----:B0-----:R-:W-:Y:S02]  /*22800*/  IMAD.X R0, R6, 0x1, R12, P4 ;  /* 0x0000000106007824 */ /* 0x001fe400020e060c */
[----:B------:R-:W3:Y:S04]  /*22810*/  LDL.LU R6, [R1+0xb0] ;  /* 0x0000b00001067983 */ /* 0x000ee80000300800 */
[----:B------:R0:W-:Y:S02]  /*22820*/  STL [R1+0x2940], R0 ;  /* 0x0029400001007387 */ /* 0x0001e40000100800 */
[----:B0-----:R-:W-:Y:S01]  /*22830*/  IADD3 R0, P4, R2, R28, RZ ;  /* 0x0000001c02007210 */ /* 0x001fe20007f9e0ff */
[----:B------:R-:W-:-:S04]  /*22840*/  IMAD.X R2, R7, 0x1, R14, P3 ;  /* 0x0000000107027824 */ /* 0x000fc800018e060e */
[----:B------:R0:W-:Y:S04]  /*22850*/  STL [R1+0x2964], R0 ;  /* 0x0029640001007387 */ /* 0x0001e80000100800 */
[----:B0-----:R-:W5:Y:S04]  /*22860*/  LDL.LU R0, [R1+0x108] ;  /* 0x0001080001007983 */ /* 0x001f680000300800 */
[----:B------:R4:W-:Y:S02]  /*22870*/  STL [R1+0x2944], R2 ;  /* 0x0029440201007387 */ /* 0x0009e40000100800 */
[----:B----4-:R-:W-:-:S05]  /*22880*/  IADD3 R2, P3, R4, R3, RZ ;  /* 0x0000000304027210 */ /* 0x010fca0007f7e0ff */
[----:B------:R0:W-:Y:S02]  /*22890*/  STL [R1+0x296c], R2 ;  /* 0x00296c0201007387 */ /* 0x0001e40000100800 */
[----:B0-----:R-:W-:Y:S02]  /*228a0*/  IMAD.X R2, R7, 0x1, R12, P2 ;  /* 0x0000000107027824 */ /* 0x001fe400010e060c */
[----:B------:R-:W4:Y:S04]  /*228b0*/  LDL.LU R7, [R1+0xa8] ;  /* 0x0000a80001077983 */ /* 0x000f280000300800 */
[----:B------:R0:W-:Y:S02]  /*228c0*/  STL [R1+0x2948], R2 ;  /* 0x0029480201007387 */ /* 0x0001e40000100800 */
[----:B0-----:R-:W-:Y:S01]  /*228d0*/  IADD3 R2, P2, R4, R28, RZ ;  /* 0x0000001c04027210 */ /* 0x001fe20007f5e0ff */
[----:B--2---:R-:W-:-:S04]  /*228e0*/  IMAD.X R4, R8, 0x1, R14, P1 ;  /* 0x0000000108047824 */ /* 0x004fc800008e060e */
[----:B------:R0:W-:Y:S04]  /*228f0*/  STL [R1+0x2974], R2 ;  /* 0x0029740201007387 */ /* 0x0001e80000100800 */
[----:B0-----:R-:W2:Y:S04]  /*22900*/  LDL.LU R2, [R1+0x3ac] ;  /* 0x0003ac0001027983 */ /* 0x001ea80000300800 */
[----:B------:R0:W-:Y:S02]  /*22910*/  STL [R1+0x294c], R4 ;  /* 0x00294c0401007387 */ /* 0x0001e40000100800 */
[----:B0-----:R-:W-:-:S05]  /*22920*/  IADD3 R4, P1, R10, R3, RZ ;  /* 0x000000030a047210 */ /* 0x001fca0007f3e0ff */
[----:B------:R0:W-:Y:S02]  /*22930*/  STL [R1+0x297c], R4 ;  /* 0x00297c0401007387 */ /* 0x0001e40000100800 */
[----:B0-----:R-:W-:Y:S02]  /*22940*/  IMAD.X R4, R8, 0x1, R12, P0 ;  /* 0x0000000108047824 */ /* 0x001fe400000e060c */
[----:B------:R-:W3:Y:S04]  /*22950*/  LDL.LU R8, [R1+0x94] ;  /* 0x0000940001087983 */ /* 0x000ee80000300800 */
[----:B------:R0:W-:Y:S02]  /*22960*/  STL [R1+0x2950], R4 ;  /* 0x0029500401007387 */ /* 0x0001e40000100800 */
[----:B0-----:R-:W-:Y:S01]  /*22970*/  IADD3 R4, P0, R10, R28, RZ ;  /* 0x0000001c0a047210 */ /* 0x001fe20007f1e0ff */
[----:B------:R-:W-:-:S04]  /*22980*/  IMAD.X R10, R9, 0x1, R14, P5 ;  /* 0x00000001090a7824 */ /* 0x000fc800028e060e */
[----:B------:R0:W-:Y:S04]  /*22990*/  STL [R1+0x2984], R4 ;  /* 0x0029840401007387 */ /* 0x0001e80000100800 */
[----:B0-----:R-:W2:Y:S04]  /*229a0*/  LDL.LU R4, [R1+0x3a8] ;  /* 0x0003a80001047983 */ /* 0x001ea80000300800 */
[----:B------:R0:W-:Y:S02]  /*229b0*/  STL [R1+0x2958], R10 ;  /* 0x0029580a01007387 */ /* 0x0001e40000100800 */
[----:B0-----:R-:W-:-:S05]  /*229c0*/  IADD3 R10, P5, R5, R3, RZ ;  /* 0x00000003050a7210 */ /* 0x001fca0007fbe0ff */
[----:B------:R0:W-:Y:S04]  /*229d0*/  STL [R1+0x298c], R10 ;  /* 0x00298c0a01007387 */ /* 0x0001e80000100800 */
[----:B0-----:R-:W5:Y:S01]  /*229e0*/  LDL.LU R10, [R1+0x48cc] ;  /* 0x0048cc00010a7983 */ /* 0x001f620000300800 */
[----:B------:R-:W-:Y:S01]  /*229f0*/  IMAD.X R9, R9, 0x1, R12, P4 ;  /* 0x0000000109097824 */ /* 0x000fe200020e060c */
[----:B------:R-:W-:-:S04]  /*22a00*/  IADD3 R5, P4, R5, R28, RZ ;  /* 0x0000001c05057210 */ /* 0x000fc80007f9e0ff */
[----:B------:R-:W-:Y:S04]  /*22a10*/  STL [R1+0x2960], R9 ;  /* 0x0029600901007387 */ /* 0x000fe80000100800 */
[----:B------:R0:W-:Y:S04]  /*22a20*/  STL [R1+0x2994], R5 ;  /* 0x0029940501007387 */ /* 0x0001e80000100800 */
[----:B0-----:R-:W2:Y:S01]  /*22a30*/  LDL.LU R5, [R1+0x3a4] ;  /* 0x0003a40001057983 */ /* 0x001ea20000300800 */
[----:B-----5:R-:W-:-:S05]  /*22a40*/  IMAD.X R9, R10, 0x1, R14, P3 ;  /* 0x000000010a097824 */ /* 0x020fca00018e060e */
[----:B------:R3:W-:Y:S02]  /*22a50*/  STL [R1+0x2968], R9 ;  /* 0x0029680901007387 */ /* 0x0007e40000100800 */
[----:B---3--:R-:W-:-:S05]  /*22a60*/  IADD3 R9, P3, R8, R3, RZ ;  /* 0x0000000308097210 */ /* 0x008fca0007f7e0ff */
[----:B------:R0:W-:Y:S02]  /*22a70*/  STL [R1+0x299c], R9 ;  /* 0x00299c0901007387 */ /* 0x0001e40000100800 */
[----:B0-----:R-:W-:Y:S01]  /*22a80*/  IMAD.X R9, R10, 0x1, R12, P2 ;  /* 0x000000010a097824 */ /* 0x001fe200010e060c */
[----:B------:R-:W-:Y:S02]  /*22a90*/  IADD3 R10, P2, R8, R28, RZ ;  /* 0x0000001c080a7210 */ /* 0x000fe40007f5e0ff */
[----:B------:R-:W3:Y:S04]  /*22aa0*/  LDL.LU R8, [R1+0x3a0] ;  /* 0x0003a00001087983 */ /* 0x000ee80000300800 */
[----:B------:R0:W-:Y:S04]  /*22ab0*/  STL [R1+0x2970], R9 ;  /* 0x0029700901007387 */ /* 0x0001e80000100800 */
[----:B------:R4:W-:Y:S01]  /*22ac0*/  STL [R1+0x29a4], R10 ;  /* 0x0029a40a01007387 */ /* 0x0009e20000100800 */
[----:B0-----:R-:W-:Y:S01]  /*22ad0*/  IMAD.X R9, R11, 0x1, R14, P1 ;  /* 0x000000010b097824 */ /* 0x001fe200008e060e */
[----:B----4-:R-:W-:-:S04]  /*22ae0*/  IADD3 R10, P1, R7, R3, RZ ;  /* 0x00000003070a7210 */ /* 0x010fc80007f3e0ff */
[----:B------:R0:W-:Y:S04]  /*22af0*/  STL [R1+0x2978], R9 ;  /* 0x0029780901007387 */ /* 0x0001e80000100800 */
[----:B------:R1:W-:Y:S01]  /*22b00*/  STL [R1+0x29ac], R10 ;  /* 0x0029ac0a01007387 */ /* 0x0003e20000100800 */
[----:B0-----:R-:W-:Y:S01]  /*22b10*/  IMAD.X R9, R11, 0x1, R12, P0 ;  /* 0x000000010b097824 */ /* 0x001fe200000e060c */
[----:B-1----:R-:W-:Y:S02]  /*22b20*/  IADD3 R10, P0, R7, R28, RZ ;  /* 0x0000001c070a7210 */ /* 0x002fe40007f1e0ff */
[----:B------:R-:W4:Y:S04]  /*22b30*/  LDL.LU R7, [R1+0x39c] ;  /* 0x00039c0001077983 */ /* 0x000f280000300800 */
[----:B------:R0:W-:Y:S04]  /*22b40*/  STL [R1+0x2980], R9 ;  /* 0x0029800901007387 */ /* 0x0001e80000100800 */
[----:B------:R1:W-:Y:S01]  /*22b50*/  STL [R1+0x29b4], R10 ;  /* 0x0029b40a01007387 */ /* 0x0003e20000100800 */
[C---:B0-----:R-:W-:Y:S01]  /*22b60*/  IMAD.X R9, R13.reuse, 0x1, R14, P5 ;  /* 0x000000010d097824 */ /* 0x041fe200028e060e */
[----:B------:R-:W-:Y:S01]  /*22b70*/  IADD3 R11, P5, R6, R3, RZ ;  /* 0x00000003060b7210 */ /* 0x000fe20007fbe0ff */
[----:B-1----:R-:W-:-:S03]  /*22b80*/  IMAD.X R10, R13, 0x1, R12, P4 ;  /* 0x000000010d0a7824 */ /* 0x002fc600020e060c */
[----:B------:R0:W-:Y:S04]  /*22b90*/  STL [R1+0x2988], R9 ;  /* 0x0029880901007387 */ /* 0x0001e80000100800 */
[----:B------:R-:W-:Y:S01]  /*22ba0*/  STL [R1+0x29bc], R11 ;  /* 0x0029bc0b01007387 */ /* 0x000fe20000100800 */
[----:B0-----:R-:W-:-:S03]  /*22bb0*/  IADD3 R9, P4, R6, R28, RZ ;  /* 0x0000001c06097210 */ /* 0x001fc60007f9e0ff */
[----:B------:R-:W5:Y:S04]  /*22bc0*/  LDL.LU R6, [R1+0x398] ;  /* 0x0003980001067983 */ /* 0x000f680000300800 */
        /* <DEDUP_REMOVED lines=11> */
[----:B0-----:R-:W-:Y:S01]  /*22c80*/  IMAD.X R9, R16, 0x1, R14, P1 ;  /* 0x0000000110097824 */ /* 0x001fe200008e060e */
[----:B--2---:R-:W-:Y:S01]  /*22c90*/  IADD3 R11, P1, R2, R3, RZ ;  /* 0x00000003020b7210 */ /* 0x004fe20007f3e0ff */
[----:B-1----:R-:W-:-:S03]  /*22ca0*/  IMAD.X R10, R16, 0x1, R12, P0 ;  /* 0x00000001100a7824 */ /* 0x002fc600000e060c */
[----:B------:R0:W-:Y:S04]  /*22cb0*/  STL [R1+0x29a8], R9 ;  /* 0x0029a80901007387 */ /* 0x0001e80000100800 */
[----:B------:R1:W-:Y:S01]  /*22cc0*/  STL [R1+0x29dc], R11 ;  /* 0x0029dc0b01007387 */ /* 0x0003e20000100800 */
[----:B0-----:R-:W-:-:S03]  /*22cd0*/  IADD3 R9, P0, R2, R28, RZ ;  /* 0x0000001c02097210 */ /* 0x001fc60007f1e0ff */
[----:B------:R-:W2:Y:S04]  /*22ce0*/  LDL.LU R2, [R1+0x390] ;  /* 0x0003900001027983 */ /* 0x000ea80000300800 */
[----:B------:R0:W-:Y:S01]  /*22cf0*/  STL [R1+0x29b0], R10 ;  /* 0x0029b00a01007387 */ /* 0x0001e20000100800 */
[----:B-1----:R-:W-:-:S03]  /*22d00*/  IMAD.X R11, R17, 0x1, R12, P4 ;  /* 0x00000001110b7824 */ /* 0x002fc600020e060c */
[----:B------:R1:W-:Y:S01]  /*22d10*/  STL [R1+0x29e4], R9 ;  /* 0x0029e40901007387 */ /* 0x0003e20000100800 */
[----:B0-----:R-:W-:Y:S01]  /*22d20*/  IMAD.X R10, R17, 0x1, R14, P5 ;  /* 0x00000001110a7824 */ /* 0x001fe200028e060e */
[----:B-1----:R-:W-:-:S04]  /*22d30*/  IADD3 R9, P5, R4, R3, RZ ;  /* 0x0000000304097210 */ /* 0x002fc80007fbe0ff */
[----:B------:R0:W-:Y:S04]  /*22d40*/  STL [R1+0x29b8], R10 ;  /* 0x0029b80a01007387 */ /* 0x0001e80000100800 */
[----:B------:R1:W-:Y:S04]  /*22d50*/  STL [R1+0x29ec], R9 ;  /* 0x0029ec0901007387 */ /* 0x0003e80000100800 */
[----:B------:R-:W-:Y:S01]  /*22d60*/  STL [R1+0x29c0], R11 ;  /* 0x0029c00b01007387 */ /* 0x000fe20000100800 */
[----:B0-----:R-:W-:-:S03]  /*22d70*/  IADD3 R10, P4, R4, R28, RZ ;  /* 0x0000001c040a7210 */ /* 0x001fc60007f9e0ff */
[----:B------:R-:W2:Y:S01]  /*22d80*/  LDL.LU R4, [R1+0x38c] ;  /* 0x00038c0001047983 */ /* 0x000ea20000300800 */
[----:B-1----:R-:W-:-:S03]  /*22d90*/  IMAD.X R9, R18, 0x1, R14, P3 ;  /* 0x0000000112097824 */ /* 0x002fc600018e060e */
[----:B------:R0:W-:Y:S04]  /*22da0*/  STL [R1+0x29f4], R10 ;  /* 0x0029f40a01007387 */ /* 0x0001e80000100800 */
[----:B------:R1:W-:Y:S01]  /*22db0*/  STL [R1+0x29c8], R9 ;  /* 0x0029c80901007387 */ /* 0x0003e20000100800 */
[C---:B0-----:R-:W-:Y:S01]  /*22dc0*/  IADD3 R10, P3, R5.reuse, R3, RZ ;  /* 0x00000003050a7210 */ /* 0x041fe20007f7e0ff */
[----:B-1----:R-:W-:Y:S01]  /*22dd0*/  IMAD.X R9, R18, 0x1, R12, P2 ;  /* 0x0000000112097824 */ /* 0x002fe200010e060c */
[----:B------:R-:W-:-:S03]  /*22de0*/  IADD3 R5, P2, R5, R28, RZ ;  /* 0x0000001c05057210 */ /* 0x000fc60007f5e0ff */
[----:B------:R0:W-:Y:S04]  /*22df0*/  STL [R1+0x29fc], R10 ;  /* 0x0029fc0a01007387 */ /* 0x0001e80000100800 */
[----:B------:R-:W-:Y:S04]  /*22e00*/  STL [R1+0x29d0], R9 ;  /* 0x0029d00901007387 */ /* 0x000fe80000100800 */
[----:B------:R1:W-:Y:S01]  /*22e10*/  STL [R1+0x2a04], R5 ;  /* 0x002a040501007387 */ /* 0x0003e20000100800 */
[----:B0-----:R-:W-:-:S03]  /*22e20*/  IMAD.X R10, R19, 0x1, R14, P1 ;  /* 0x00000001130a7824 */ /* 0x001fc600008e060e */
[----:B-1----:R-:W2:Y:S04]  /*22e30*/  LDL.LU R5, [R1+0x388] ;  /* 0x0003880001057983 */ /* 0x002ea80000300800 */
[----:B------:R0:W-:Y:S02]  /*22e40*/  STL [R1+0x29d8], R10 ;  /* 0x0029d80a01007387 */ /* 0x0001e40000100800 */
[----:B0-----:R-:W-:Y:S01]  /*22e50*/  IMAD.X R10, R19, 0x1, R12, P0 ;  /* 0x00000001130a7824 */ /* 0x001fe200000e060c */
[----:B---3--:R-:W-:-:S05]  /*22e60*/  IADD3 R9, P1, R8, R3, RZ ;  /* 0x0000000308097210 */ /* 0x008fca0007f3e0ff */
[----:B------:R0:W-:Y:S04]  /*22e70*/  STL [R1+0x2a0c], R9 ;  /* 0x002a0c0901007387 */ /* 0x0001e80000100800 */
[----:B------:R-:W-:Y:S01]  /*22e80*/  STL [R1+0x29e0], R10 ;  /* 0x0029e00a01007387 */ /* 0x000fe20000100800 */
[----:B0-----:R-:W-:Y:S01]  /*22e90*/  IADD3 R9, P0, R8, R28, RZ ;  /* 0x0000001c08097210 */ /* 0x001fe20007f1e0ff */
[----:B------:R-:W-:-:S04]  /*22ea0*/  IMAD.X R8, R20, 0x1, R14, P5 ;  /* 0x0000000114087824 */ /* 0x000fc800028e060e */
[----:B------:R-:W-:Y:S04]  /*22eb0*/  STL [R1+0x2a14], R9 ;  /* 0x002a140901007387 */ /* 0x000fe80000100800 */
[----:B------:R0:W-:Y:S04]  /*22ec0*/  STL [R1+0x29e8], R8 ;  /* 0x0029e80801007387 */ /* 0x0001e80000100800 */
[----:B0-----:R-:W3:Y:S01]  /*22ed0*/  LDL.LU R8, [R1+0x384] ;  /* 0x0003840001087983 */ /* 0x001ee20000300800 */
[----:B----4-:R-:W-:Y:S01]  /*22ee0*/  IADD3 R10, P5, R7, R3, RZ ;  /* 0x00000003070a7210 */ /* 0x010fe20007fbe0ff */
[----:B------:R-:W-:-:S04]  /*22ef0*/  IMAD.X R9, R20, 0x1, R12, P4 ;  /* 0x0000000114097824 */ /* 0x000fc800020e060c */
[----:B------:R0:W-:Y:S04]  /*22f00*/  STL [R1+0x2a1c], R10 ;  /* 0x002a1c0a01007387 */ /* 0x0001e80000100800 */
[----:B------:R1:W-:Y:S01]  /*22f10*/  STL [R1+0x29f0], R9 ;  /* 0x0029f00901007387 */ /* 0x0003e20000100800 */
[----:B0-----:R-:W-:Y:S01]  /*22f20*/  IADD3 R10, P4, R7, R28, RZ ;  /* 0x0000001c070a7210 */ /* 0x001fe20007f9e0ff */
[----:B-1----:R-:W-:-:S04]  /*22f30*/  IMAD.X R9, R21, 0x1, R14, P3 ;  /* 0x0000000115097824 */ /* 0x002fc800018e060e */
[----:B------:R0:W-:Y:S04]  /*22f40*/  STL [R1+0x2a24], R10 ;  /* 0x002a240a01007387 */ /* 0x0001e80000100800 */
[----:B------:R1:W-:Y:S01]  /*22f50*/  STL [R1+0x29f8], R9 ;  /* 0x0029f80901007387 */ /* 0x0003e20000100800 */
[C---:B-----5:R-:W-:Y:S01]  /*22f60*/  IADD3 R7, P3, R6.reuse, R3, RZ ;  /* 0x0000000306077210 */ /* 0x060fe20007f7e0ff */
[----:B0-----:R-:W-:Y:S01]  /*22f70*/  IMAD.X R10, R21, 0x1, R12, P2 ;  /* 0x00000001150a7824 */ /* 0x001fe200010e060c */
[----:B-1----:R-:W-:-:S03]  /*22f80*/  IADD3 R9, P2, R6, R28, RZ ;  /* 0x0000001c06097210 */ /* 0x002fc60007f5e0ff */
[----:B------:R0:W-:Y:S01]  /*22f90*/  STL [R1+0x2a2c], R7 ;  /* 0x002a2c0701007387 */ /* 0x0001e20000100800 */
[----:B------:R-:W-:-:S03]  /*22fa0*/  IMAD.X R6, R22, 0x1, R14, P1 ;  /* 0x0000000116067824 */ /* 0x000fc600008e060e */
[----:B0-----:R-:W4:Y:S04]  /*22fb0*/  LDL.LU R7, [R1+0x380] ;  /* 0x0003800001077983 */ /* 0x001f280000300800 */
[----:B------:R0:W-:Y:S04]  /*22fc0*/  STL [R1+0x2a00], R10 ;  /* 0x002a000a01007387 */ /* 0x0001e80000100800 */
[----:B------:R1:W-:Y:S04]  /*22fd0*/  STL [R1+0x2a34], R9 ;  /* 0x002a340901007387 */ /* 0x0003e80000100800 */
[----:B------:R5:W-:Y:S01]  /*22fe0*/  STL [R1+0x2a08], R6 ;  /* 0x002a080601007387 */ /* 0x000be20000100800 */
[----:B0-----:R-:W-:Y:S01]  /*22ff0*/  IMAD.X R10, R22, 0x1, R12, P0 ;  /* 0x00000001160a7824 */ /* 0x001fe200000e060c */
[----:B-1----:R-:W-:-:S02]  /*23000*/  IADD3 R9, P1, R0, R3, RZ ;  /* 0x0000000300097210 */ /* 0x002fc40007f3e0ff */
[----:B-----5:R-:W-:-:S03]  /*23010*/  IADD3 R6, P0, R0, R28, RZ ;  /* 0x0000001c00067210 */ /* 0x020fc60007f1e0ff */
[----:B------:R0:W-:Y:S04]  /*23020*/  STL [R1+0x2a3c], R9 ;  /* 0x002a3c0901007387 */ /* 0x0001e80000100800 */
[----:B------:R-:W-:Y:S04]  /*23030*/  STL [R1+0x2a10], R10 ;  /* 0x002a100a01007387 */ /* 0x000fe80000100800 */
[----:B------:R-:W5:Y:S01]  /*23040*/  LDL.LU R0, [R1+0x37c] ;  /* 0x00037c0001007983 */ /* 0x000f620000300800 */
[----:B0-----:R-:W-:-:S03]  /*23050*/  IMAD.X R9, R23, 0x1, R14, P5 ;  /* 0x0000000117097824 */ /* 0x001fc600028e060e */
[----:B------:R2:W-:Y:S04]  /*23060*/  STL [R1+0x2a44], R6 ;  /* 0x002a440601007387 */ /* 0x0005e80000100800 */
[----:B------:R0:W-:Y:S01]  /*23070*/  STL [R1+0x2a18], R9 ;  /* 0x002a180901007387 */ /* 0x0001e20000100800 */
[C---:B--2---:R-:W-:Y:S01]  /*23080*/  IADD3 R6, P5, R2.reuse, R3, RZ ;  /* 0x0000000302067210 */ /* 0x044fe20007fbe0ff */
[----:B0-----:R-:W-:Y:S01]  /*23090*/  IMAD.X R9, R23, 0x1, R12, P4 ;  /* 0x0000000117097824 */ /* 0x001fe200020e060c */
[----:B------:R-:W-:-:S03]  /*230a0*/  IADD3 R2, P4, R2, R28, RZ ;  /* 0x0000001c02027210 */ /* 0x000fc60007f9e0ff */
[----:B------:R0:W-:Y:S04]  /*230b0*/  STL [R1+0x2a4c], R6 ;  /* 0x002a4c0601007387 */ /* 0x0001e80000100800 */
[----:B0-----:R-:W2:Y:S04]  /*230c0*/  LDL.LU R6, [R1] ;  /* 0x0000000001067983 */ /* 0x001ea80000300800 */
[----:B------:R0:W-:Y:S04]  /*230d0*/  STL [R1+0x2a20], R9 ;  /* 0x002a200901007387 */ /* 0x0001e80000100800 */
[----:B------:R1:W-:Y:S01]  /*230e0*/  STL [R1+0x2a54], R2 ;  /* 0x002a540201007387 */ /* 0x0003e20000100800 */
[----:B0-----:R-:W-:-:S03]  /*230f0*/  IMAD.X R9, R24, 0x1, R14, P3 ;  /* 0x0000000118097824 */ /* 0x001fc600018e060e */
[----:B-1----:R-:W2:Y:S01]  /*23100*/  LDL.LU R2, [R1+0x378] ;  /* 0x0003780001027983 */ /* 0x002ea20000300800 */
[----:B------:R-:W-:-:S03]  /*23110*/  IADD3 R10, P3, R4, R3, RZ ;  /* 0x00000003040a7210 */ /* 0x000fc60007f7e0ff */
[----:B------:R0:W-:Y:S04]  /*23120*/  STL [R1+0x2a28], R9 ;  /* 0x002a280901007387 */ /* 0x0001e80000100800 */
[----:B------:R-:W-:Y:S04]  /*23130*/  STL [R1+0x2a5c], R10 ;  /* 0x002a5c0a01007387 */ /* 0x000fe80000100800 */
[----:B------:R-:W2:Y:S01]  /*23140*/  LDL.LU R13, [R1+0x4] ;  /* 0x00000400010d7983 */ /* 0x000ea20000300800 */
[----:B0-----:R-:W-:Y:S01]  /*23150*/  IMAD.X R9, R24, 0x1, R12, P2 ;  /* 0x0000000118097824 */ /* 0x001fe200010e060c */
[----:B------:R-:W-:-:S04]  /*23160*/  IADD3 R4, P2, R4, R28, RZ ;  /* 0x0000001c04047210 */ /* 0x000fc80007f5e0ff */
        /* <DEDUP_REMOVED lines=13> */
[----:B-1----:R-:W2:Y:S04]  /*23240*/  LDL.LU R5, [R1+0x370] ;  /* 0x0003700001057983 */ /* 0x002ea80000300800 */
[----:B------:R0:W-:Y:S02]  /*23250*/  STL [R1+0x2a48], R9 ;  /* 0x002a480901007387 */ /* 0x0001e40000100800 */
[----:B0-----:R-:W-:Y:S01]  /*23260*/  IMAD.X R9, R26, 0x1, R12, P4 ;  /* 0x000000011a097824 */ /* 0x001fe200020e060c */
[C---:B---3--:R-:W-:Y:S02]  /*23270*/  IADD3 R10, P5, R8.reuse, R3, RZ ;  /* 0x00000003080a7210 */ /* 0x048fe40007fbe0ff */
[----:B------:R-:W-:-:S03]  /*23280*/  IADD3 R8, P4, R8, R28, RZ ;  /* 0x0000001c08087210 */ /* 0x000fc60007f9e0ff */
[----:B------:R0:W-:Y:S04]  /*23290*/  STL [R1+0x2a7c], R10 ;  /* 0x002a7c0a01007387 */ /* 0x0001e80000100800 */
[----:B0-----:R-:W3:Y:S04]  /*232a0*/  LDL.LU R10, [R1+0xc] ;  /* 0x00000c00010a7983 */ /* 0x001ee80000300800 */
[----:B------:R0:W-:Y:S04]  /*232b0*/  STL [R1+0x2a50], R9 ;  /* 0x002a500901007387 */ /* 0x0001e80000100800 */
[----:B------:R4:W-:Y:S04]  /*232c0*/  STL [R1+0x2a84], R8 ;  /* 0x002a840801007387 */ /* 0x0009e80000100800 */
[----:B0-----:R-:W3:Y:S01]  /*232d0*/  LDL.LU R9, [R1+0x36c] ;  /* 0x00036c0001097983 */ /* 0x001ee20000300800 */
[----:B------:R-:W-:-:S05]  /*232e0*/  IMAD.X R15, R27, 0x1, R14, P3 ;  /* 0x000000011b0f7824 */ /* 0x000fca00018e060e */
[----:B------:R0:W-:Y:S01]  /*232f0*/  STL [R1+0x2a58], R15 ;  /* 0x002a580f01007387 */ /* 0x0001e20000100800 */
[----:B------:R-:W-:Y:S01]  /*23300*/  IMAD.X R16, R29, 0x1, R14, P1 ;  /* 0x000000011d107824 */ /* 0x000fe200008e060e */
[----:B----4-:R-:W-:Y:S01]  /*23310*/  IADD3 R8, P3, R7, R3, RZ ;  /* 0x0000000307087210 */ /* 0x010fe20007f7e0ff */
[----:B0-----:R-:W-:Y:S01]  /*23320*/  IMAD.X R15, R27, 0x1, R12, P2 ;  /* 0x000000011b0f7824 */ /* 0x001fe200010e060c */
[----:B------:R-:W-:-:S03]  /*23330*/  IADD3 R7, P2, R7, R28, RZ ;  /* 0x0000001c07077210 */ /* 0x000fc60007f5e0ff */
[----:B------:R0:W-:Y:S04]  /*23340*/  STL [R1+0x2a8c], R8 ;  /* 0x002a8c0801007387 */ /* 0x0001e80000100800 */
[----:B0-----:R-:W4:Y:S04]  /*23350*/  LDL.LU R8, [R1+0x10] ;  /* 0x0000100001087983 */ /* 0x001f280000300800 */
[----:B------:R5:W-:Y:S04]  /*23360*/  STL [R1+0x2a60], R15 ;  /* 0x002a600f01007387 */ /* 0x000be80000100800 */
[----:B------:R0:W-:Y:S01]  /*23370*/  STL [R1+0x2a94], R7 ;  /* 0x002a940701007387 */ /* 0x0001e20000100800 */
[----:B-----5:R-:W-:-:S03]  /*23380*/  IADD3 R15, P1, R0, R3, RZ ;  /* 0x00000003000f7210 */ /* 0x020fc60007f3e0ff */
[----:B0-----:R-:W5:Y:S04]  /*23390*/  LDL.LU R7, [R1+0x368] ;  /* 0x0003680001077983 */ /* 0x001f680000300800 */
[----:B------:R0:W-:Y:S04]  /*233a0*/  STL [R1+0x2a68], R16 ;  /* 0x002a681001007387 */ /* 0x0001e80000100800 */
[----:B------:R1:W-:Y:S01]  /*233b0*/  STL [R1+0x2a9c], R15 ;  /* 0x002a9c0f01007387 */ /* 0x0003e20000100800 */
[----:B0-----:R-:W-:Y:S01]  /*233c0*/  IMAD.X R16, R29, 0x1, R12, P0 ;  /* 0x000000011d107824 */ /* 0x001fe200000e060c */
[----:B------:R-:W-:-:S02]  /*233d0*/  IADD3 R0, P0, R0, R28, RZ ;  /* 0x0000001c00007210 */ /* 0x000fc40007f1e0ff */
[----:B-1----:R-:W5:Y:S04]  /*233e0*/  LDL.LU R15, [R1+0x14] ;  /* 0x00001400010f7983 */ /* 0x002f680000300800 */
[----:B------:R2:W-:Y:S04]  /*233f0*/  STL [R1+0x2a70], R16 ;  /* 0x002a701001007387 */ /* 0x0005e80000100800 */
[----:B------:R0:W-:Y:S01]  /*23400*/  STL [R1+0x2aa4], R0 ;  /* 0x002aa40001007387 */ /* 0x0001e20000100800 */
[----:B--2---:R-:W-:-:S03]  /*23410*/  IMAD.X R16, R6, 0x1, R14, P5 ;  /* 0x0000000106107824 */ /* 0x004fc600028e060e */
[----:B0-----:R-:W2:Y:S04]  /*23420*/  LDL.LU R0, [R1+0x364] ;  /* 0x0003640001007983 */ /* 0x001ea80000300800 */
[----:B------:R0:W-:Y:S01]  /*23430*/  STL [R1+0x2a78], R16 ;  /* 0x002a781001007387 */ /* 0x0001e20000100800 */
[----:B------:R-:W-:Y:S01]  /*23440*/  IADD3 R17, P5, R2, R3, RZ ;  /* 0x0000000302117210 */ /* 0x000fe20007fbe0ff */
[----:B0-----:R-:W-:Y:S01]  /*23450*/  IMAD.X R16, R6, 0x1, R12, P4 ;  /* 0x0000000106107824 */ /* 0x001fe200020e060c */
[----:B------:R-:W-:-:S03]  /*23460*/  IADD3 R2, P4, R2, R28, RZ ;  /* 0x0000001c02027210 */ /* 0x000fc60007f9e0ff */
[----:B------:R-:W-:Y:S04]  /*23470*/  STL [R1+0x2aac], R17 ;  /* 0x002aac1101007387 */ /* 0x000fe80000100800 */
[----:B------:R-:W2:Y:S04]  /*23480*/  LDL.LU R6, [R1+0x18] ;  /* 0x0000180001067983 */ /* 0x000ea80000300800 */
[----:B------:R0:W-:Y:S04]  /*23490*/  STL [R1+0x2a80], R16 ;  /* 0x002a801001007387 */ /* 0x0001e80000100800 */
[----:B------:R1:W-:Y:S01]  /*234a0*/  STL [R1+0x2ab4], R2 ;  /* 0x002ab40201007387 */ /* 0x0003e20000100800 */
[----:B0-----:R-:W-:-:S03]  /*234b0*/  IMAD.X R16, R13, 0x1, R14, P3 ;  /* 0x000000010d107824 */ /* 0x001fc600018e060e */
[----:B-1----:R-:W2:Y:S04]  /*234c0*/  LDL.LU R2, [R1+0x360] ;  /* 0x0003600001027983 */ /* 0x002ea80000300800 */
[----:B------:R0:W-:Y:S01]  /*234d0*/  STL [R1+0x2a88], R16 ;  /* 0x002a881001007387 */ /* 0x0001e20000100800 */
[----:B------:R-:W-:-:S05]  /*234e0*/  IADD3 R17, P3, R4, R3, RZ ;  /* 0x0000000304117210 */ /* 0x000fca0007f7e0ff */
[----:B------:R-:W-:Y:S01]  /*234f0*/  STL [R1+0x2abc], R17 ;  /* 0x002abc1101007387 */ /* 0x000fe20000100800 */
[----:B0-----:R-:W-:Y:S01]  /*23500*/  IMAD.X R16, R13, 0x1, R12, P2 ;  /* 0x000000010d107824 */ /* 0x001fe200010e060c */
[----:B------:R-:W-:Y:S02]  /*23510*/  IADD3 R4, P2, R4, R28, RZ ;  /* 0x0000001c04047210 */ /* 0x000fe40007f5e0ff */
[----:B------:R-:W2:Y:S04]  /*23520*/  LDL.LU R13, [R1+0x1c] ;  /* 0x00001c00010d7983 */ /* 0x000ea80000300800 */
[----:B------:R0:W-:Y:S04]  /*23530*/  STL [R1+0x2a90], R16 ;  /* 0x002a901001007387 */ /* 0x0001e80000100800 */
[----:B------:R1:W-:Y:S01]  /*23540*/  STL [R1+0x2ac4], R4 ;  /* 0x002ac40401007387 */ /* 0x0003e20000100800 */
[----:B0-----:R-:W-:-:S03]  /*23550*/  IMAD.X R16, R11, 0x1, R14, P1 ;  /* 0x000000010b107824 */ /* 0x001fc600008e060e */
[----:B-1----:R-:W2:Y:S01]  /*23560*/  LDL.LU R4, [R1+0x35c] ;  /* 0x00035c0001047983 */ /* 0x002ea20000300800 */
[----:B------:R-:W-:-:S03]  /*23570*/  IADD3 R17, P1, R5, R3, RZ ;  /* 0x0000000305117210 */ /* 0x000fc60007f3e0ff */
[----:B------:R0:W-:Y:S04]  /*23580*/  STL [R1+0x2a98], R16 ;  /* 0x002a981001007387 */ /* 0x0001e80000100800 */
[----:B------:R-:W-:Y:S01]  /*23590*/  STL [R1+0x2acc], R17 ;  /* 0x002acc1101007387 */ /* 0x000fe20000100800 */
[----:B0-----:R-:W-:Y:S01]  /*235a0*/  IMAD.X R16, R11, 0x1, R12, P0 ;  /* 0x000000010b107824 */ /* 0x001fe200000e060c */
[----:B------:R-:W-:Y:S02]  /*235b0*/  IADD3 R5, P0, R5, R28, RZ ;  /* 0x0000001c05057210 */ /* 0x000fe40007f1e0ff */
[----:B------:R-:W2:Y:S04]  /*235c0*/  LDL.LU R11, [R1+0x20] ;  /* 0x00002000010b7983 */ /* 0x000ea80000300800 */
[----:B------:R-:W-:Y:S04]  /*235d0*/  STL [R1+0x2aa0], R16 ;  /* 0x002aa01001007387 */ /* 0x000fe80000100800 */
[----:B------:R0:W-:Y:S04]  /*235e0*/  STL [R1+0x2ad4], R5 ;  /* 0x002ad40501007387 */ /* 0x0001e80000100800 */
[----:B0-----:R-:W2:Y:S01]  /*235f0*/  LDL.LU R5, [R1+0x358] ;  /* 0x0003580001057983 */ /* 0x001ea20000300800 */
[----:B---3--:R-:W-:-:S05]  /*23600*/  IMAD.X R16, R10, 0x1, R14, P5 ;  /* 0x000000010a107824 */ /* 0x008fca00028e060e */
[----:B------:R0:W-:Y:S01]  /*23610*/  STL [R1+0x2aa8], R16 ;  /* 0x002aa81001007387 */ /* 0x0001e20000100800 */
[C---:B------:R-:W-:Y:S01]  /*23620*/  IADD3 R17, P5, R9.reuse, R3, RZ ;  /* 0x0000000309117210 */ /* 0x040fe20007fbe0ff */
[----:B0-----:R-:W-:Y:S01]  /*23630*/  IMAD.X R16, R10, 0x1, R12, P4 ;  /* 0x000000010a107824 */ /* 0x001fe200020e060c */
[----:B------:R-:W-:-:S03]  /*23640*/  IADD3 R9, P4, R9, R28, RZ ;  /* 0x0000001c09097210 */ /* 0x000fc60007f9e0ff */
[----:B------:R-:W-:Y:S04]  /*23650*/  STL [R1+0x2adc], R17 ;  /* 0x002adc1101007387 */ /* 0x000fe80000100800 */
[----:B------:R-:W3:Y:S04]  /*23660*/  LDL.LU R10, [R1+0x24] ;  /* 0x00002400010a7983 */ /* 0x000ee80000300800 */
[----:B------:R-:W-:Y:S04]  /*23670*/  STL [R1+0x2ab0], R16 ;  /* 0x002ab01001007387 */ /* 0x000fe80000100800 */
[----:B------:R0:W-:Y:S04]  /*23680*/  STL [R1+0x2ae4], R9 ;  /* 0x002ae40901007387 */ /* 0x0001e80000100800 */
[----:B0-----:R-:W3:Y:S01]  /*23690*/  LDL.LU R9, [R1+0x354] ;  /* 0x0003540001097983 */ /* 0x001ee20000300800 */
[----:B----4-:R-:W-:-:S05]  /*236a0*/  IMAD.X R16, R8, 0x1, R14, P3 ;  /* 0x0000000108107824 */ /* 0x010fca00018e060e */
[----:B------:R0:W-:Y:S02]  /*236b0*/  STL [R1+0x2ab8], R16 ;  /* 0x002ab81001007387 */ /* 0x0001e40000100800 */
[----:B0-----:R-:W-:Y:S01]  /*236c0*/  IMAD.X R16, R8, 0x1, R12, P2 ;  /* 0x0000000108107824 */ /* 0x001fe200010e060c */
[C---:B-----5:R-:W-:Y:S02]  /*236d0*/  IADD3 R17, P3, R7.reuse, R3, RZ ;  /* 0x0000000307117210 */ /* 0x060fe40007f7e0ff */
[----:B------:R-:W-:-:S03]  /*236e0*/  IADD3 R7, P2, R7, R28, RZ ;  /* 0x0000001c07077210 */ /* 0x000fc60007f5e0ff */
[----:B------:R-:W-:Y:S04]  /*236f0*/  STL [R1+0x2aec], R17 ;  /* 0x002aec1101007387 */ /* 0x000fe80000100800 */
[----:B------:R-:W4:Y:S04]  /*23700*/  LDL.LU R8, [R1+0x28] ;  /* 0x0000280001087983 */ /* 0x000f280000300800 */
[----:B------:R0:W-:Y:S04]  /*23710*/  STL [R1+0x2ac0], R16 ;  /* 0x002ac01001007387 */ /* 0x0001e80000100800 */
[----:B------:R1:W-:Y:S01]  /*23720*/  STL [R1+0x2af4], R7 ;  /* 0x002af40701007387 */ /* 0x0003e20000100800 */
[----:B0-----:R-:W-:-:S03]  /*23730*/  IMAD.X R16, R15, 0x1, R14, P1 ;  /* 0x000000010f107824 */ /* 0x001fc600008e060e */
[----:B-1----:R-:W5:Y:S04]  /*23740*/  LDL.LU R7, [R1+0x350] ;  /* 0x0003500001077983 */ /* 0x002f680000300800 */
[----:B------:R0:W-:Y:S01]  /*23750*/  STL [R1+0x2ac8], R16 ;  /* 0x002ac81001007387 */ /* 0x0001e20000100800 */
[C---:B--2---:R-:W-:Y:S01]  /*23760*/  IADD3 R17, P1, R0.reuse, R3, RZ ;  /* 0x0000000300117210 */ /* 0x044fe20007f3e0ff */
        /* <DEDUP_REMOVED lines=34> */
[----:B------:R-:W-:Y:S04]  /*23990*/  STL [R1+0x2b00], R16 ;  /* 0x002b001001007387 */ /* 0x000fe80000100800 */
[----:B------:R0:W-:Y:S04]  /*239a0*/  STL [R1+0x2b34], R5 ;  /* 0x002b340501007387 */ /* 0x0001e80000100800 */
[----:B0-----:R-:W2:Y:S01]  /*239b0*/  LDL.LU R5, [R1+0x340] ;  /* 0x0003400001057983 */ /* 0x001ea20000300800 */
[----:B---3--:R-:W-:-:S05]  /*239c0*/  IMAD.X R16, R10, 0x1, R14, P5 ;  /* 0x000000010a107824 */ /* 0x008fca00028e060e */
[----:B------:R0:W-:Y:S02]  /*239d0*/  STL [R1+0x2b08], R16 ;  /* 0x002b081001007387 */ /* 0x0001e40000100800 */
[----:B0-----:R-:W-:Y:S01]  /*239e0*/  IMAD.X R16, R10, 0x1, R12, P4 ;  /* 0x000000010a107824 */ /* 0x001fe200020e060c */
[C---:B------:R-:W-:Y:S02]  /*239f0*/  IADD3 R17, P5, R9.reuse, R3, RZ ;  /* 0x0000000309117210 */ /* 0x040fe40007fbe0ff */
        /* <DEDUP_REMOVED lines=15> */
[----:B--2---:R-:W-:-:S03]  /*23af0*/  IMAD.X R16, R15, 0x1, R14, P1 ;  /* 0x000000010f107824 */ /* 0x004fc600008e060e */
[----:B0-----:R-:W2:Y:S04]  /*23b00*/  LDL.LU R7, [R1+0x338] ;  /* 0x0003380001077983 */ /* 0x001ea80000300800 */
[----:B------:R0:W-:Y:S01]  /*23b10*/  STL [R1+0x2b28], R16 ;  /* 0x002b281001007387 */ /* 0x0001e20000100800 */
[C---:B------:R-:W-:Y:S01]  /*23b20*/  IADD3 R17, P1, R0.reuse, R3, RZ ;  /* 0x0000000300117210 */ /* 0x040fe20007f3e0ff */
[----:B0-----:R-:W-:Y:S01]  /*23b30*/  IMAD.X R16, R15, 0x1, R12, P0 ;  /* 0x000000010f107824 */ /* 0x001fe200000e060c */
[----:B------:R-:W-:-:S03]  /*23b40*/  IADD3 R0, P0, R0, R28, RZ ;  /* 0x0000001c00007210 */ /* 0x000fc60007f1e0ff */
[----:B------:R-:W-:Y:S04]  /*23b50*/  STL [R1+0x2b5c], R17 ;  /* 0x002b5c1101007387 */ /* 0x000fe80000100800 */
[----:B------:R-:W5:Y:S04]  /*23b60*/  LDL.LU R15, [R1+0x68] ;  /* 0x00006800010f7983 */ /* 0x000f680000300800 */
[----:B------:R0:W-:Y:S04]  /*23b70*/  STL [R1+0x2b30], R16 ;  /* 0x002b301001007387 */ /* 0x0001e80000100800 */
[----:B------:R1:W-:Y:S01]  /*23b80*/  STL [R1+0x2b64], R0 ;  /* 0x002b640001007387 */ /* 0x0003e20000100800 */
[----:B0-----:R-:W-:-:S03]  /*23b90*/  IMAD.X R16, R6, 0x1, R14, P5 ;  /* 0x0000000106107824 */ /* 0x001fc600028e060e */
[----:B-1----:R-:W5:Y:S04]  /*23ba0*/  LDL.LU R0, [R1+0x334] ;  /* 0x0003340001007983 */ /* 0x002f680000300800 */
[----:B------:R0:W-:Y:S01]  /*23bb0*/  STL [R1+0x2b38], R16 ;  /* 0x002b381001007387 */ /* 0x0001e20000100800 */
[----:B------:R-:W-:Y:S01]  /*23bc0*/  IADD3 R17, P5, R2, R3, RZ ;  /* 0x0000000302117210 */ /* 0x000fe20007fbe0ff */
        /* <DEDUP_REMOVED lines=9> */
[----:B------:R-:W-:-:S05]  /*23c60*/  IADD3 R17, P3, R4, R3, RZ ;  /* 0x0000000304117210 */ /* 0x000fca0007f7e0ff */
[----:B------:R-:W-:Y:S01]  /*23c70*/  STL [R1+0x2b7c], R17 ;  /* 0x002b7c1101007387 */ /* 0x000fe20000100800 */
[----:B0-----:R-:W-:Y:S01]  /*23c80*/  IMAD.X R16, R13, 0x1, R12, P2 ;  /* 0x000000010d107824 */ /* 0x001fe200010e060c */
[----:B------:R-:W-:Y:S02]  /*23c90*/  IADD3 R4, P2, R4, R28, RZ ;  /* 0x0000001c04047210 */ /* 0x000fe40007f5e0ff */
        /* <DEDUP_REMOVED lines=11> */
[----:B------:R-:W-:Y:S04]  /*23d50*/  STL [R1+0x2b60], R16 ;  /* 0x002b601001007387 */ /* 0x000fe80000100800 */
[----:B------:R0:W-:Y:S04]  /*23d60*/  STL [R1+0x2b94], R5 ;  /* 0x002b940501007387 */ /* 0x0001e80000100800 */
[----:B0-----:R-:W5:Y:S01]  /*23d70*/  LDL.LU R5, [R1+0x328] ;  /* 0x0003280001057983 */ /* 0x001f620000300800 */
        /* <DEDUP_REMOVED lines=13> */
[C---:B--2---:R-:W-:Y:S02]  /*23e50*/  IADD3 R17, P3, R7.reuse, R3, RZ ;  /* 0x0000000307117210 */ /* 0x044fe40007f7e0ff */
[----:B------:R-:W-:-:S03]  /*23e60*/  IADD3 R7, P2, R7, R28, RZ ;  /* 0x0000001c07077210 */ /* 0x000fc60007f5e0ff */
[----:B------:R-:W-:Y:S04]  /*23e70*/  STL [R1+0x2bac], R17 ;  /* 0x002bac1101007387 */ /* 0x000fe80000100800 */
[----:B------:R-:W2:Y:S04]  /*23e80*/  LDL.LU R8, [R1+0x7c] ;  /* 0x00007c0001087983 */ /* 0x000ea80000300800 */
[----:B------:R5:W-:Y:S04]  /*23e90*/  STL [R1+0x2b80], R16 ;  /* 0x002b801001007387 */ /* 0x000be80000100800 */
[----:B------:R0:W-:Y:S01]  /*23ea0*/  STL [R1+0x2bb4], R7 ;  /* 0x002bb40701007387 */ /* 0x0001e20000100800 */
[----:B-----5:R-:W-:-:S03]  /*23eb0*/  IMAD.X R16, R15, 0x1, R14, P1 ;  /* 0x000000010f107824 */ /* 0x020fc600008e060e */
[----:B0-----:R-:W4:Y:S04]  /*23ec0*/  LDL.LU R7, [R1+0x320] ;  /* 0x0003200001077983 */ /* 0x001f280000300800 */
        /* <DEDUP_REMOVED lines=49> */
[----:B--2---:R-:W-:-:S05]  /*241e0*/  IMAD.X R16, R8, 0x1, R14, P3 ;  /* 0x0000000108107824 */ /* 0x004fca00018e060e */
[----:B------:R0:W-:Y:S02]  /*241f0*/  STL [R1+0x2bd8], R16 ;  /* 0x002bd81001007387 */ /* 0x0001e40000100800 */
[----:B0-----:R-:W-:Y:S01]  /*24200*/  IMAD.X R16, R8, 0x1, R12, P2 ;  /* 0x0000000108107824 */ /* 0x001fe200010e060c */
[C---:B----4-:R-:W-:Y:S02]  /*24210*/  IADD3 R17, P3, R7.reuse, R3, RZ ;  /* 0x0000000307117210 */ /* 0x050fe40007f7e0ff */
        /* <DEDUP_REMOVED lines=1719> */
[----:B0-----:R-:W-:Y:S02]  /*2ad90*/  IMAD.X R16, R11, 0x1, R12, P0 ;  /* 0x000000010b107824 */ /* 0x001fe400000e060c */
[----:B------:R-:W5:Y:S04]  /*2ada0*/  LDL.LU R11, [R1+0x720] ;  /* 0x00072000010b7983 */ /* 0x000f680000300800 */
[----:B------:R0:W-:Y:S04]  /*2adb0*/  STL [R1+0x36bc], R17 ;  /* 0x0036bc1101007387 */ /* 0x0001e80000100800 */
[----:B------:R3:W-:Y:S01]  /*2adc0*/  STL [R1+0x3690], R16 ;  /* 0x0036901001007387 */ /* 0x0007e20000100800 */
[----:B0-----:R-:W-:-:S03]  /*2add0*/  IADD3 R17, P0, R5, R28, RZ ;  /* 0x0000001c05117210 */ /* 0x001fc60007f1e0ff */
[----:B------:R-:W5:Y:S04]  /*2ade0*/  LDL.LU R5, [R1+0x5c0] ;  /* 0x0005c00001057983 */ /* 0x000f680000300800 */
[----:B------:R-:W-:Y:S01]  /*2adf0*/  STL [R1+0x36c4], R17 ;  /* 0x0036c41101007387 */ /* 0x000fe20000100800 */
        /* <DEDUP_REMOVED lines=11> */
[----:B------:R0:W-:Y:S01]  /*2aeb0*/  STL [R1+0x36a8], R16 ;  /* 0x0036a81001007387 */ /* 0x0001e20000100800 */
[C---:B----4-:R-:W-:Y:S01]  /*2aec0*/  IADD3 R17, P3, R7.reuse, R3, RZ ;  /* 0x0000000307117210 */ /* 0x050fe20007f7e0ff */
[----:B0-----:R-:W-:Y:S01]  /*2aed0*/  IMAD.X R16, R8, 0x1, R12, P2 ;  /* 0x0000000108107824 */ /* 0x001fe200010e060c */
        /* <DEDUP_REMOVED lines=21> */
[----:B------:R0:W-:Y:S04]  /*2b030*/  STL [R1+0x36fc], R17 ;  /* 0x0036fc1101007387 */ /* 0x0001e80000100800 */
[----:B------:R-:W5:Y:S04]  /*2b040*/  LDL.LU R6, [R1+0x730] ;  /* 0x0007300001067983 */ /* 0x000f680000300800 */
[----:B------:R-:W-:Y:S04]  /*2b050*/  STL [R1+0x36d0], R16 ;  /* 0x0036d01001007387 */ /* 0x000fe80000100800 */
[----:B------:R1:W-:Y:S01]  /*2b060*/  STL [R1+0x3704], R2 ;  /* 0x0037040201007387 */ /* 0x0003e20000100800 */
[----:B0-----:R-:W-:-:S02]  /*2b070*/  IMAD.X R17, R13, 0x1, R14, P3 ;  /* 0x000000010d117824 */ /* 0x001fc400018e060e */
[----:B------:R-:W-:Y:S01]  /*2b080*/  IMAD.X R13, R13, 0x1, R12, P2 ;  /* 0x000000010d0d7824 */ /* 0x000fe200010e060c */
[----:B-1----:R-:W5:Y:S04]  /*2b090*/  LDL.LU R2, [R1+0x5dc] ;  /* 0x0005dc0001027983 */ /* 0x002f680000300800 */
[----:B------:R-:W-:Y:S01]  /*2b0a0*/  STL [R1+0x36d8], R17 ;  /* 0x0036d81101007387 */ /* 0x000fe20000100800 */
[C---:B------:R-:W-:Y:S02]  /*2b0b0*/  IADD3 R16, P3, R4.reuse, R3, RZ ;  /* 0x0000000304107210 */ /* 0x040fe40007f7e0ff */
[----:B------:R-:W-:-:S03]  /*2b0c0*/  IADD3 R4, P2, R4, R28, RZ ;  /* 0x0000001c04047210 */ /* 0x000fc60007f5e0ff */
[----:B------:R0:W-:Y:S04]  /*2b0d0*/  STL [R1+0x370c], R16 ;  /* 0x00370c1001007387 */ /* 0x0001e80000100800 */
[----:B------:R1:W-:Y:S01]  /*2b0e0*/  STL [R1+0x36e0], R13 ;  /* 0x0036e00d01007387 */ /* 0x0003e20000100800 */
[----:B0-----:R-:W-:-:S03]  /*2b0f0*/  IMAD.X R16, R11, 0x1, R14, P1 ;  /* 0x000000010b107824 */ /* 0x001fc600008e060e */
[----:B-1----:R-:W5:Y:S04]  /*2b100*/  LDL.LU R13, [R1+0x734] ;  /* 0x00073400010d7983 */ /* 0x002f680000300800 */
[----:B------:R0:W-:Y:S04]  /*2b110*/  STL [R1+0x3714], R4 ;  /* 0x0037140401007387 */ /* 0x0001e80000100800 */
[----:B0-----:R-:W5:Y:S01]  /*2b120*/  LDL.LU R4, [R1+0x5e0] ;  /* 0x0005e00001047983 */ /* 0x001f620000300800 */
[----:B------:R-:W-:-:S03]  /*2b130*/  IADD3 R17, P1, R5, R3, RZ ;  /* 0x0000000305117210 */ /* 0x000fc60007f3e0ff */
[----:B------:R0:W-:Y:S04]  /*2b140*/  STL [R1+0x36e8], R16 ;  /* 0x0036e81001007387 */ /* 0x0001e80000100800 */
[----:B------:R-:W-:Y:S01]  /*2b150*/  STL [R1+0x371c], R17 ;  /* 0x00371c1101007387 */ /* 0x000fe20000100800 */
[----:B0-----:R-:W-:Y:S01]  /*2b160*/  IMAD.X R16, R11, 0x1, R12, P0 ;  /* 0x000000010b107824 */ /* 0x001fe200000e060c */
[----:B------:R-:W-:Y:S02]  /*2b170*/  IADD3 R5, P0, R5, R28, RZ ;  /* 0x0000001c05057210 */ /* 0x000fe40007f1e0ff */
        /* <DEDUP_REMOVED lines=16> */
[----:B0-----:R-:W-:Y:S02]  /*2b280*/  IMAD.X R17, R8, 0x1, R12, P2 ;  /* 0x0000000108117824 */ /* 0x001fe400010e060c */
[----:B------:R-:W2:Y:S01]  /*2b290*/  LDL.LU R8, [R1+0x740] ;  /* 0x0007400001087983 */ /* 0x000ea20000300800 */
[----:B----4-:R-:W-:-:S05]  /*2b2a0*/  IADD3 R16, P3, R7, R3, RZ ;  /* 0x0000000307107210 */ /* 0x010fca0007f7e0ff */
[----:B------:R0:W-:Y:S04]  /*2b2b0*/  STL [R1+0x373c], R16 ;  /* 0x00373c1001007387 */ /* 0x0001e80000100800 */
[----:B------:R5:W-:Y:S01]  /*2b2c0*/  STL [R1+0x3710], R17 ;  /* 0x0037101101007387 */ /* 0x000be20000100800 */
[----:B0-----:R-:W-:-:S03]  /*2b2d0*/  IADD3 R16, P2, R7, R28, RZ ;  /* 0x0000001c07107210 */ /* 0x001fc60007f5e0ff */
[----:B------:R-:W4:Y:S01]  /*2b2e0*/  LDL.LU R7, [R1+0x5f4] ;  /* 0x0005f40001077983 */ /* 0x000f220000300800 */
[----:B-----5:R-:W-:-:S03]  /*2b2f0*/  IMAD.X R17, R15, 0x1, R14, P1 ;  /* 0x000000010f117824 */ /* 0x020fc600008e060e */
[----:B------:R-:W-:Y:S04]  /*2b300*/  STL [R1+0x3744], R16 ;  /* 0x0037441001007387 */ /* 0x000fe80000100800 */
[----:B------:R0:W-:Y:S02]  /*2b310*/  STL [R1+0x3718], R17 ;  /* 0x0037181101007387 */ /* 0x0001e40000100800 */
[----:B0-----:R-:W-:Y:S02]  /*2b320*/  IMAD.X R17, R15, 0x1, R12, P0 ;  /* 0x000000010f117824 */ /* 0x001fe400000e060c */
[----:B------:R-:W5:Y:S01]  /*2b330*/  LDL.LU R15, [R1+0x744] ;  /* 0x00074400010f7983 */ /* 0x000f620000300800 */
[----:B------:R-:W-:-:S05]  /*2b340*/  IADD3 R16, P1, R0, R3, RZ ;  /* 0x0000000300107210 */ /* 0x000fca0007f3e0ff */
[----:B------:R0:W-:Y:S04]  /*2b350*/  STL [R1+0x374c], R16 ;  /* 0x00374c1001007387 */ /* 0x0001e80000100800 */
[----:B------:R1:W-:Y:S01]  /*2b360*/  STL [R1+0x3720], R17 ;  /* 0x0037201101007387 */ /* 0x0003e20000100800 */
[----:B0-----:R-:W-:-:S03]  /*2b370*/  IADD3 R16, P0, R0, R28, RZ ;  /* 0x0000001c00107210 */ /* 0x001fc60007f1e0ff */
[----:B------:R-:W5:Y:S01]  /*2b380*/  LDL.LU R0, [R1+0x5fc] ;  /* 0x0005fc0001007983 */ /* 0x000f620000300800 */
[----:B-1----:R-:W-:-:S03]  /*2b390*/  IMAD.X R17, R6, 0x1, R14, P5 ;  /* 0x0000000106117824 */ /* 0x002fc600028e060e */
[----:B------:R-:W-:Y:S04]  /*2b3a0*/  STL [R1+0x3754], R16 ;  /* 0x0037541001007387 */ /* 0x000fe80000100800 */
[----:B------:R0:W-:Y:S02]  /*2b3b0*/  STL [R1+0x3728], R17 ;  /* 0x0037281101007387 */ /* 0x0001e40000100800 */
[----:B0-----:R-:W-:Y:S02]  /*2b3c0*/  IMAD.X R17, R6, 0x1, R12, P4 ;  /* 0x0000000106117824 */ /* 0x001fe400020e060c */
[----:B------:R-:W5:Y:S01]  /*2b3d0*/  LDL.LU R6, [R1+0x748] ;  /* 0x0007480001067983 */ /* 0x000f620000300800 */
[----:B------:R-:W-:-:S05]  /*2b3e0*/  IADD3 R16, P5, R2, R3, RZ ;  /* 0x0000000302107210 */ /* 0x000fca0007fbe0ff */
[----:B------:R0:W-:Y:S04]  /*2b3f0*/  STL [R1+0x375c], R16 ;  /* 0x00375c1001007387 */ /* 0x0001e80000100800 */
[----:B------:R-:W-:Y:S01]  /*2b400*/  STL [R1+0x3730], R17 ;  /* 0x0037301101007387 */ /* 0x000fe20000100800 */
[----:B0-----:R-:W-:-:S03]  /*2b410*/  IADD3 R16, P4, R2, R28, RZ ;  /* 0x0000001c02107210 */ /* 0x001fc60007f9e0ff */
[----:B------:R-:W5:Y:S04]  /*2b420*/  LDL.LU R2, [R1+0x600] ;  /* 0x0006000001027983 */ /* 0x000f680000300800 */
[----:B------:R0:W-:Y:S01]  /*2b430*/  STL [R1+0x3764], R16 ;  /* 0x0037641001007387 */ /* 0x0001e20000100800 */
[C---:B------:R-:W-:Y:S02]  /*2b440*/  IMAD.X R18, R13.reuse, 0x1, R14, P3 ;  /* 0x000000010d127824 */ /* 0x040fe400018e060e */
[----:B0-----:R-:W-:-:S03]  /*2b450*/  IMAD.X R16, R13, 0x1, R12, P2 ;  /* 0x000000010d107824 */ /* 0x001fc600010e060c */
[----:B------:R-:W-:Y:S04]  /*2b460*/  STL [R1+0x3738], R18 ;  /* 0x0037381201007387 */ /* 0x000fe80000100800 */
[----:B------:R-:W5:Y:S01]  /*2b470*/  LDL.LU R13, [R1+0x74c] ;  /* 0x00074c00010d7983 */ /* 0x000f620000300800 */
[----:B------:R-:W-:-:S05]  /*2b480*/  IADD3 R17, P3, R4, R3, RZ ;  /* 0x0000000304117210 */ /* 0x000fca0007f7e0ff */
[----:B------:R0:W-:Y:S04]  /*2b490*/  STL [R1+0x376c], R17 ;  /* 0x00376c1101007387 */ /* 0x0001e80000100800 */
[----:B------:R1:W-:Y:S01]  /*2b4a0*/  STL [R1+0x3740], R16 ;  /* 0x0037401001007387 */ /* 0x0003e20000100800 */
[----:B0-----:R-:W-:-:S03]  /*2b4b0*/  IADD3 R17, P2, R4, R28, RZ ;  /* 0x0000001c04117210 */ /* 0x001fc60007f5e0ff */
[----:B------:R-:W5:Y:S01]  /*2b4c0*/  LDL.LU R4, [R1+0x608] ;  /* 0x0006080001047983 */ /* 0x000f620000300800 */
[----:B-1----:R-:W-:-:S03]  /*2b4d0*/  IMAD.X R16, R11, 0x1, R14, P1 ;  /* 0x000000010b107824 */ /* 0x002fc600008e060e */
[----:B------:R0:W-:Y:S04]  /*2b4e0*/  STL [R1+0x3774], R17 ;  /* 0x0037741101007387 */ /* 0x0001e80000100800 */
[----:B------:R1:W-:Y:S01]  /*2b4f0*/  STL [R1+0x3748], R16 ;  /* 0x0037481001007387 */ /* 0x0003e20000100800 */
[----:B0-----:R-:W-:Y:S01]  /*2b500*/  IADD3 R17, P1, R5, R3, RZ ;  /* 0x0000000305117210 */ /* 0x001fe20007f3e0ff */
[----:B-1----:R-:W-:Y:S01]  /*2b510*/  IMAD.X R16, R11, 0x1, R12, P0 ;  /* 0x000000010b107824 */ /* 0x002fe200000e060c */
[----:B------:R-:W-:-:S03]  /*2b520*/  IADD3 R11, P0, R5, R28, RZ ;  /* 0x0000001c050b7210 */ /* 0x000fc60007f1e0ff */
[----:B------:R-:W-:Y:S04]  /*2b530*/  STL [R1+0x377c], R17 ;  /* 0x00377c1101007387 */ /* 0x000fe80000100800 */
[----:B------:R-:W5:Y:S04]  /*2b540*/  LDL.LU R5, [R1+0x750] ;  /* 0x0007500001057983 */ /* 0x000f680000300800 */
[----:B------:R-:W-:Y:S04]  /*2b550*/  STL [R1+0x3750], R16 ;  /* 0x0037501001007387 */ /* 0x000fe80000100800 */
[----:B------:R0:W-:Y:S04]  /*2b560*/  STL [R1+0x3784], R11 ;  /* 0x0037840b01007387 */ /* 0x0001e80000100800 */
[----:B0-----:R-:W5:Y:S01]  /*2b570*/  LDL.LU R11, [R1+0x610] ;  /* 0x00061000010b7983 */ /* 0x001f620000300800 */
[----:B---3--:R-:W-:-:S02]  /*2b580*/  IMAD.X R17, R10, 0x1, R14, P5 ;  /* 0x000000010a117824 */ /* 0x008fc400028e060e */
[----:B------:R-:W-:-:S03]  /*2b590*/  IMAD.X R10, R10, 0x1, R12, P4 ;  /* 0x000000010a0a7824 */ /* 0x000fc600020e060c */
[----:B------:R-:W-:Y:S01]  /*2b5a0*/  STL [R1+0x3758], R17 ;  /* 0x0037581101007387 */ /* 0x000fe20000100800 */
[----:B------:R-:W-:-:S05]  /*2b5b0*/  IADD3 R16, P5, R9, R3, RZ ;  /* 0x0000000309107210 */ /* 0x000fca0007fbe0ff */
[----:B------:R-:W-:Y:S04]  /*2b5c0*/  STL [R1+0x378c], R16 ;  /* 0x00378c1001007387 */ /* 0x000fe80000100800 */
[----:B------:R0:W-:Y:S04]  /*2b5d0*/  STL [R1+0x3760], R10 ;  /* 0x0037600a01007387 */ /* 0x0001e80000100800 */
[----:B0-----:R-:W3:Y:S01]  /*2b5e0*/  LDL.LU R10, [R1+0x754] ;  /* 0x00075400010a7983 */ /* 0x001ee20000300800 */
[----:B------:R-:W-:-:S05]  /*2b5f0*/  IADD3 R9, P4, R9, R28, RZ ;  /* 0x0000001c09097210 */ /* 0x000fca0007f9e0ff */
[----:B------:R0:W-:Y:S04]  /*2b600*/  STL [R1+0x3794], R9 ;  /* 0x0037940901007387 */ /* 0x0001e80000100800 */
[----:B0-----:R-:W3:Y:S01]  /*2b610*/  LDL.LU R9, [R1+0x614] ;  /* 0x0006140001097983 */ /* 0x001ee20000300800 */
[C---:B--2---:R-:W-:Y:S02]  /*2b620*/  IMAD.X R16, R8.reuse, 0x1, R14, P3 ;  /* 0x0000000108107824 */ /* 0x044fe400018e060e */
[----:B------:R-:W-:-:S03]  /*2b630*/  IMAD.X R8, R8, 0x1, R12, P2 ;  /* 0x0000000108087824 */ /* 0x000fc600010e060c */
[----:B------:R4:W-:Y:S02]  /*2b640*/  STL [R1+0x3768], R16 ;  /* 0x0037681001007387 */ /* 0x0009e40000100800 */
[C---:B----4-:R-:W-:Y:S02]  /*2b650*/  IADD3 R16, P3, R7.reuse, R3, RZ ;  /* 0x0000000307107210 */ /* 0x050fe40007f7e0ff */
[----:B------:R-:W-:-:S03]  /*2b660*/  IADD3 R7, P2, R7, R28, RZ ;  /* 0x0000001c07077210 */ /* 0x000fc60007f5e0ff */
[----:B------:R5:W-:Y:S04]  /*2b670*/  STL [R1+0x379c], R16 ;  /* 0x00379c1001007387 */ /* 0x000be80000100800 */
[----:B------:R0:W-:Y:S01]  /*2b680*/  STL [R1+0x3770], R8 ;  /* 0x0037700801007387 */ /* 0x0001e20000100800 */
[----:B-----5:R-:W-:-:S03]  /*2b690*/  IMAD.X R16, R15, 0x1, R14, P1 ;  /* 0x000000010f107824 */ /* 0x020fc600008e060e */
[----:B0-----:R-:W2:Y:S04]  /*2b6a0*/  LDL.LU R8, [R1+0x758] ;  /* 0x0007580001087983 */ /* 0x001ea80000300800 */
[----:B------:R0:W-:Y:S01]  /*2b6b0*/  STL [R1+0x37a4], R7 ;  /* 0x0037a40701007387 */ /* 0x0001e20000100800 */
[----:B------:R-:W-:Y:S01]  /*2b6c0*/  IMAD.X R17, R15, 0x1, R12, P0 ;  /* 0x000000010f117824 */ /* 0x000fe200000e060c */
[C---:B------:R-:W-:Y:S02]  /*2b6d0*/  IADD3 R15, P0, R0.reuse, R28, RZ ;  /* 0x0000001c000f7210 */ /* 0x040fe40007f1e0ff */
[----:B0-----:R-:W4:Y:S04]  /*2b6e0*/  LDL.LU R7, [R1+0x61c] ;  /* 0x00061c0001077983 */ /* 0x001f280000300800 */
[----:B------:R0:W-:Y:S02]  /*2b6f0*/  STL [R1+0x3778], R16 ;  /* 0x0037781001007387 */ /* 0x0001e40000100800 */
[----:B0-----:R-:W-:-:S05]  /*2b700*/  IADD3 R16, P1, R0, R3, RZ ;  /* 0x0000000300107210 */ /* 0x001fca0007f3e0ff */
[----:B------:R0:W-:Y:S04]  /*2b710*/  STL [R1+0x37ac], R16 ;  /* 0x0037ac1001007387 */ /* 0x0001e80000100800 */
[----:B------:R-:W-:Y:S04]  /*2b720*/  STL [R1+0x3780], R17 ;  /* 0x0037801101007387 */ /* 0x000fe80000100800 */
[----:B------:R-:W5:Y:S01]  /*2b730*/  LDL.LU R0, [R1+0x75c] ;  /* 0x00075c0001007983 */ /* 0x000f620000300800 */
[----:B0-----:R-:W-:-:S03]  /*2b740*/  IMAD.X R16, R6, 0x1, R14, P5 ;  /* 0x0000000106107824 */ /* 0x001fc600028e060e */
[----:B------:R0:W-:Y:S01]  /*2b750*/  STL [R1+0x37b4], R15 ;  /* 0x0037b40f01007387 */ /* 0x0001e20000100800 */
[----:B------:R-:W-:-:S03]  /*2b760*/  IMAD.X R6, R6, 0x1, R12, P4 ;  /* 0x0000000106067824 */ /* 0x000fc600020e060c */
[----:B------:R1:W-:Y:S01]  /*2b770*/  STL [R1+0x3788], R16 ;  /* 0x0037881001007387 */ /* 0x0003e20000100800 */
[C---:B0-----:R-:W-:Y:S02]  /*2b780*/  IADD3 R15, P5, R2.reuse, R3, RZ ;  /* 0x00000003020f7210 */ /* 0x041fe40007fbe0ff */
[----:B------:R-:W-:Y:S01]  /*2b790*/  IADD3 R2, P4, R2, R28, RZ ;  /* 0x0000001c02027210 */ /* 0x000fe20007f9e0ff */
[----:B-1----:R-:W5:Y:S04]  /*2b7a0*/  LDL.LU R16, [R1+0x620] ;  /* 0x0006200001107983 */ /* 0x002f680000300800 */
[----:B------:R0:W-:Y:S04]  /*2b7b0*/  STL [R1+0x37bc], R15 ;  /* 0x0037bc0f01007387 */ /* 0x0001e80000100800 */
[----:B------:R1:W-:Y:S01]  /*2b7c0*/  STL [R1+0x3790], R6 ;  /* 0x0037900601007387 */ /* 0x0003e20000100800 */
[----:B0-----:R-:W-:-:S03]  /*2b7d0*/  IMAD.X R15, R13, 0x1, R14, P3 ;  /* 0x000000010d0f7824 */ /* 0x001fc600018e060e */
[----:B-1----:R-:W5:Y:S04]  /*2b7e0*/  LDL.LU R6, [R1+0x760] ;  /* 0x0007600001067983 */ /* 0x002f680000300800 */
[----:B------:R0:W-:Y:S01]  /*2b7f0*/  STL [R1+0x37c4], R2 ;  /* 0x0037c40201007387 */ /* 0x0001e20000100800 */
[----:B------:R-:W-:-:S03]  /*2b800*/  IMAD.X R13, R13, 0x1, R12, P2 ;  /* 0x000000010d0d7824 */ /* 0x000fc600010e060c */
[----:B0-----:R-:W5:Y:S04]  /*2b810*/  LDL.LU R2, [R1+0x628] ;  /* 0x0006280001027983 */ /* 0x001f680000300800 */
[----:B------:R0:W-:Y:S02]  /*2b820*/  STL [R1+0x3798], R15 ;  /* 0x0037980f01007387 */ /* 0x0001e40000100800 */
[C---:B0-----:R-:W-:Y:S02]  /*2b830*/  IADD3 R15, P3, R4.reuse, R3, RZ ;  /* 0x00000003040f7210 */ /* 0x041fe40007f7e0ff */
[----:B------:R-:W-:-:S03]  /*2b840*/  IADD3 R4, P2, R4, R28, RZ ;  /* 0x0000001c04047210 */ /* 0x000fc60007f5e0ff */
[----:B------:R0:W-:Y:S04]  /*2b850*/  STL [R1+0x37cc], R15 ;  /* 0x0037cc0f01007387 */ /* 0x0001e80000100800 */
[----:B0-----:R-:W5:Y:S04]  /*2b860*/  LDL.LU R15, [R1+0x764] ;  /* 0x00076400010f7983 */ /* 0x001f680000300800 */
[----:B------:R0:W-:Y:S04]  /*2b870*/  STL [R1+0x37a0], R13 ;  /* 0x0037a00d01007387 */ /* 0x0001e80000100800 */
[----:B------:R1:W-:Y:S01]  /*2b880*/  STL [R1+0x37d4], R4 ;  /* 0x0037d40401007387 */ /* 0x0003e20000100800 */
[----:B------:R-:W-:-:S02]  /*2b890*/  IMAD.X R17, R5, 0x1, R12, P0 ;  /* 0x0000000105117824 */ /* 0x000fc400000e060c */
[----:B0-----:R-:W-:Y:S01]  /*2b8a0*/  IMAD.X R13, R5, 0x1, R14, P1 ;  /* 0x00000001050d7824 */ /* 0x001fe200008e060e */
[C---:B------:R-:W-:Y:S01]  /*2b8b0*/  IADD3 R18, P1, R11.reuse, R3, RZ ;  /* 0x000000030b127210 */ /* 0x040fe20007f3e0ff */
[----:B-1----:R-:W5:Y:S04]  /*2b8c0*/  LDL.LU R4, [R1+0x62c] ;  /* 0x00062c0001047983 */ /* 0x002f680000300800 */
[----:B------:R0:W-:Y:S04]  /*2b8d0*/  STL [R1+0x37a8], R13 ;  /* 0x0037a80d01007387 */ /* 0x0001e80000100800 */
[----:B0-----:R-:W5:Y:S04]  /*2b8e0*/  LDL.LU R13, [R1+0x768] ;  /* 0x00076800010d7983 */ /* 0x001f680000300800 */
[----:B------:R-:W-:Y:S04]  /*2b8f0*/  STL [R1+0x37dc], R18 ;  /* 0x0037dc1201007387 */ /* 0x000fe80000100800 */
[----:B------:R-:W5:Y:S04]  /*2b900*/  LDL.LU R5, [R1+0x634] ;  /* 0x0006340001057983 */ /* 0x000f680000300800 */
[----:B------:R0:W-:Y:S02]  /*2b910*/  STL [R1+0x37b0], R17 ;  /* 0x0037b01101007387 */ /* 0x0001e40000100800 */
[----:B0-----:R-:W-:-:S05]  /*2b920*/  IADD3 R17, P0, R11, R28, RZ ;  /* 0x0000001c0b117210 */ /* 0x001fca0007f1e0ff */
[----:B------:R-:W-:Y:S01]  /*2b930*/  STL [R1+0x37e4], R17 ;  /* 0x0037e41101007387 */ /* 0x000fe20000100800 */
[----:B---3--:R-:W-:-:S05]  /*2b940*/  IMAD.X R11, R10, 0x1, R14, P5 ;  /* 0x000000010a0b7824 */ /* 0x008fca00028e060e */
[----:B------:R0:W-:Y:S04]  /*2b950*/  STL [R1+0x37b8], R11 ;  /* 0x0037b80b01007387 */ /* 0x0001e80000100800 */
[----:B0-----:R-:W3:Y:S01]  /*2b960*/  LDL.LU R11, [R1+0x76c] ;  /* 0x00076c00010b7983 */ /* 0x001ee20000300800 */
[----:B------:R-:W-:Y:S01]  /*2b970*/  IADD3 R18, P5, R9, R3, RZ ;  /* 0x0000000309127210 */ /* 0x000fe20007fbe0ff */
[----:B------:R-:W-:-:S04]  /*2b980*/  IMAD.X R17, R10, 0x1, R12, P4 ;  /* 0x000000010a117824 */ /* 0x000fc800020e060c */
[----:B------:R-:W-:Y:S04]  /*2b990*/  STL [R1+0x37ec], R18 ;  /* 0x0037ec1201007387 */ /* 0x000fe80000100800 */
[----:B------:R-:W3:Y:S04]  /*2b9a0*/  LDL.LU R10, [R1+0x63c] ;  /* 0x00063c00010a7983 */ /* 0x000ee80000300800 */
[----:B------:R0:W-:Y:S02]  /*2b9b0*/  STL [R1+0x37c0], R17 ;  /* 0x0037c01101007387 */ /* 0x0001e40000100800 */
[----:B0-----:R-:W-:-:S05]  /*2b9c0*/  IADD3 R17, P4, R9, R28, RZ ;  /* 0x0000001c09117210 */ /* 0x001fca0007f9e0ff */
[----:B------:R0:W-:Y:S01]  /*2b9d0*/  STL [R1+0x37f4], R17 ;  /* 0x0037f41101007387 */ /* 0x0001e20000100800 */
[C---:B--2---:R-:W-:Y:S02]  /*2b9e0*/  IMAD.X R9, R8.reuse, 0x1, R14, P3 ;  /* 0x0000000108097824 */ /* 0x044fe400018e060e */
[----:B0-----:R-:W-:-:S03]  /*2b9f0*/  IMAD.X R17, R8, 0x1, R12, P2 ;  /* 0x0000000108117824 */ /* 0x001fc600010e060c */
[----:B------:R0:W-:Y:S01]  /*2ba00*/  STL [R1+0x37c8], R9 ;  /* 0x0037c80901007387 */ /* 0x0001e20000100800 */
[----:B----4-:R-:W-:-:S03]  /*2ba10*/  IADD3 R18, P3, R7, R3, RZ ;  /* 0x0000000307127210 */ /* 0x010fc60007f7e0ff */
[----:B0-----:R-:W2:Y:S04]  /*2ba20*/  LDL.LU R9, [R1+0x770] ;  /* 0x0007700001097983 */ /* 0x001ea80000300800 */
[----:B------:R0:W-:Y:S04]  /*2ba30*/  STL [R1+0x37fc], R18 ;  /* 0x0037fc1201007387 */ /* 0x0001e80000100800 */
[----:B------:R-:W4:Y:S04]  /*2ba40*/  LDL.LU R8, [R1+0x640] ;  /* 0x0006400001087983 */ /* 0x000f280000300800 */
[----:B------:R5:W-:Y:S01]  /*2ba50*/  STL [R1+0x37d0], R17 ;  /* 0x0037d01101007387 */ /* 0x000be20000100800 */
[----:B0-----:R-:W-:-:S03]  /*2ba60*/  IADD3 R18, P2, R7, R28, RZ ;  /* 0x0000001c07127210 */ /* 0x001fc60007f5e0ff */
[----:B------:R-:W4:Y:S04]  /*2ba70*/  LDL.LU R7, [R1+0x774] ;  /* 0x0007740001077983 */ /* 0x000f280000300800 */
[----:B------:R-:W-:Y:S01]  /*2ba80*/  STL [R1+0x3804], R18 ;  /* 0x0038041201007387 */ /* 0x000fe20000100800 */
[----:B-----5:R-:W-:-:S05]  /*2ba90*/  IMAD.X R17, R0, 0x1, R14, P1 ;  /* 0x0000000100117824 */ /* 0x020fca00008e060e */
[----:B------:R0:W-:Y:S02]  /*2baa0*/  STL [R1+0x37d8], R17 ;  /* 0x0037d81101007387 */ /* 0x0001e40000100800 */
[----:B0-----:R-:W-:Y:S02]  /*2bab0*/  IMAD.X R17, R0, 0x1, R12, P0 ;  /* 0x0000000100117824 */ /* 0x001fe400000e060c */
[----:B------:R-:W5:Y:S01]  /*2bac0*/  LDL.LU R0, [R1+0x648] ;  /* 0x0006480001007983 */ /* 0x000f620000300800 */
[C---:B------:R-:W-:Y:S02]  /*2bad0*/  IADD3 R18, P1, R16.reuse, R3, RZ ;  /* 0x0000000310127210 */ /* 0x040fe40007f3e0ff */
[----:B------:R-:W-:-:S03]  /*2bae0*/  IADD3 R16, P0, R16, R28, RZ ;  /* 0x0000001c10107210 */ /* 0x000fc60007f1e0ff */
[----:B------:R0:W-:Y:S04]  /*2baf0*/  STL [R1+0x380c], R18 ;  /* 0x00380c1201007387 */ /* 0x0001e80000100800 */
[----:B------:R-:W-:Y:S04]  /*2bb00*/  STL [R1+0x37e0], R17 ;  /* 0x0037e01101007387 */ /* 0x000fe80000100800 */
[----:B------:R1:W-:Y:S01]  /*2bb10*/  STL [R1+0x3814], R16 ;  /* 0x0038141001007387 */ /* 0x0003e20000100800 */
[C---:B0-----:R-:W-:Y:S02]  /*2bb20*/  IMAD.X R18, R6.reuse, 0x1, R14, P5 ;  /* 0x0000000106127824 */ /* 0x041fe400028e060e */
[----:B-1----:R-:W-:-:S03]  /*2bb30*/  IMAD.X R16, R6, 0x1, R12, P4 ;  /* 0x0000000106107824 */ /* 0x002fc600020e060c */
[----:B------:R-:W-:Y:S04]  /*2bb40*/  STL [R1+0x37e8], R18 ;  /* 0x0037e81201007387 */ /* 0x000fe80000100800 */
[----:B------:R-:W5:Y:S01]  /*2bb50*/  LDL.LU R6, [R1+0x778] ;  /* 0x0007780001067983 */ /* 0x000f620000300800 */
[----:B------:R-:W-:-:S05]  /*2bb60*/  IADD3 R17, P5, R2, R3, RZ ;  /* 0x0000000302117210 */ /* 0x000fca0007fbe0ff */
[----:B------:R0:W-:Y:S04]  /*2bb70*/  STL [R1+0x381c], R17 ;  /* 0x00381c1101007387 */ /* 0x0001e80000100800 */
[----:B------:R1:W-:Y:S01]  /*2bb80*/  STL [R1+0x37f0], R16 ;  /* 0x0037f01001007387 */ /* 0x0003e20000100800 */
[----:B0-----:R-:W-:-:S03]  /*2bb90*/  IADD3 R17, P4, R2, R28, RZ ;  /* 0x0000001c02117210 */ /* 0x001fc60007f9e0ff */
[----:B------:R-:W5:Y:S04]  /*2bba0*/  LDL.LU R2, [R1+0x64c] ;  /* 0x00064c0001027983 */ /* 0x000f680000300800 */
[----:B------:R-:W-:Y:S01]  /*2bbb0*/  STL [R1+0x3824], R17 ;  /* 0x0038241101007387 */ /* 0x000fe20000100800 */
[----:B-1----:R-:W-:-:S05]  /*2bbc0*/  IMAD.X R16, R15, 0x1, R14, P3 ;  /* 0x000000010f107824 */ /* 0x002fca00018e060e */
[----:B------:R0:W-:Y:S02]  /*2bbd0*/  STL [R1+0x37f8], R16 ;  /* 0x0037f81001007387 */ /* 0x0001e40000100800 */
[----:B0-----:R-:W-:Y:S01]  /*2bbe0*/  IMAD.X R16, R15, 0x1, R12, P2 ;  /* 0x000000010f107824 */ /* 0x001fe200010e060c */
[C---:B------:R-:W-:Y:S02]  /*2bbf0*/  IADD3 R17, P3, R4.reuse, R3, RZ ;  /* 0x0000000304117210 */ /* 0x040fe40007f7e0ff */
[----:B------:R-:W-:-:S03]  /*2bc00*/  IADD3 R4, P2, R4, R28, RZ ;  /* 0x0000001c04047210 */ /* 0x000fc60007f5e0ff */
[----:B------:R-:W-:Y:S04]  /*2bc10*/  STL [R1+0x382c], R17 ;  /* 0x00382c1101007387 */ /* 0x000fe80000100800 */
[----:B------:R0:W-:Y:S01]  /*2bc20*/  STL [R1+0x3800], R16 ;  /* 0x0038001001007387 */ /* 0x0001e20000100800 */
[----:B------:R-:W-:-:S03]  /*2bc30*/  IMAD.X R15, R13, 0x1, R14, P1 ;  /* 0x000000010d0f7824 */ /* 0x000fc600008e060e */
[----:B------:R1:W-:Y:S01]  /*2bc40*/  STL [R1+0x3834], R4 ;  /* 0x0038340401007387 */ /* 0x0003e20000100800 */
[----:B0-----:R-:W-:-:S03]  /*2bc50*/  IADD3 R16, P1, R5, R3, RZ ;  /* 0x0000000305107210 */ /* 0x001fc60007f3e0ff */
[----:B-1----:R-:W5:Y:S04]  /*2bc60*/  LDL.LU R4, [R1+0x77c] ;  /* 0x00077c0001047983 */ /* 0x002f680000300800 */
[----:B------:R0:W-:Y:S04]  /*2bc70*/  STL [R1+0x3808], R15 ;  /* 0x0038080f01007387 */ /* 0x0001e80000100800 */
[----:B------:R-:W-:Y:S01]  /*2bc80*/  STL [R1+0x383c], R16 ;  /* 0x00383c1001007387 */ /* 0x000fe20000100800 */
[----:B0-----:R-:W-:Y:S01]  /*2bc90*/  IMAD.X R15, R13, 0x1, R12, P0 ;  /* 0x000000010d0f7824 */ /* 0x001fe200000e060c */
[----:B------:R-:W-:-:S02]  /*2bca0*/  IADD3 R13, P0, R5, R28, RZ ;  /* 0x0000001c050d7210 */ /* 0x000fc40007f1e0ff */
[----:B------:R-:W5:Y:S04]  /*2bcb0*/  LDL.LU R5, [R1+0x654] ;  /* 0x0006540001057983 */ /* 0x000f680000300800 */
[----:B------:R3:W-:Y:S04]  /*2bcc0*/  STL [R1+0x3810], R15 ;  /* 0x0038100f01007387 */ /* 0x0007e80000100800 */
[----:B------:R0:W-:Y:S01]  /*2bcd0*/  STL [R1+0x3844], R13 ;  /* 0x0038440d01007387 */ /* 0x0001e20000100800 */
[----:B---3--:R-:W-:-:S05]  /*2bce0*/  IMAD.X R15, R11, 0x1, R14, P5 ;  /* 0x000000010b0f7824 */ /* 0x008fca00028e060e */
[----:B------:R-:W-:Y:S04]  /*2bcf0*/  STL [R1+0x3818], R15 ;  /* 0x0038180f01007387 */ /* 0x000fe80000100800 */
[----:B------:R-:W3:Y:S01]  /*2bd00*/  LDL.LU R21, [R1+0x780] ;  /* 0x0007800001157983 */ /* 0x000ee20000300800 */
[----:B0-----:R-:W-:-:S05]  /*2bd10*/  IADD3 R13, P5, R10, R3, RZ ;  /* 0x000000030a0d7210 */ /* 0x001fca0007fbe0ff */
[----:B------:R2:W-:Y:S04]  /*2bd20*/  STL [R1+0x384c], R13 ;  /* 0x00384c0d01007387 */ /* 0x0005e80000100800 */
[----:B------:R-:W3:Y:S01]  /*2bd30*/  LDL.LU R20, [R1+0x658] ;  /* 0x0006580001147983 */ /* 0x000ee20000300800 */
[----:B------:R-:W-:Y:S01]  /*2bd40*/  IMAD.X R11, R11, 0x1, R12, P4 ;  /* 0x000000010b0b7824 */ /* 0x000fe200020e060c */
[----:B------:R-:W-:-:S04]  /*2bd50*/  IADD3 R10, P4, R10, R28, RZ ;  /* 0x0000001c0a0a7210 */ /* 0x000fc80007f9e0ff */
[----:B------:R-:W-:Y:S04]  /*2bd60*/  STL [R1+0x3820], R11 ;  /* 0x0038200b01007387 */ /* 0x000fe80000100800 */
[----:B------:R0:W-:Y:S01]  /*2bd70*/  STL [R1+0x3854], R10 ;  /* 0x0038540a01007387 */ /* 0x0001e20000100800 */
[C---:B--2---:R-:W-:Y:S02]  /*2bd80*/  IMAD.X R13, R9.reuse, 0x1, R14, P3 ;  /* 0x00000001090d7824 */ /* 0x044fe400018e060e */
[----:B0-----:R-:W-:Y:S01]  /*2bd90*/  IMAD.X R10, R9, 0x1, R12, P2 ;  /* 0x00000001090a7824 */ /* 0x001fe200010e060c */
[C---:B----4-:R-:W-:Y:S02]  /*2bda0*/  IADD3 R11, P3, R8.reuse, R3, RZ ;  /* 0x00000003080b7210 */ /* 0x050fe40007f7e0ff */
[----:B------:R-:W-:Y:S01]  /*2bdb0*/  STL [R1+0x3828], R13 ;  /* 0x0038280d01007387 */ /* 0x000fe20000100800 */
[----:B------:R-:W-:-:S03]  /*2bdc0*/  IADD3 R9, P2, R8, R28, RZ ;  /* 0x0000001c08097210 */ /* 0x000fc60007f5e0ff */
[----:B------:R-:W-:Y:S01]  /*2bdd0*/  STL [R1+0x385c], R11 ;  /* 0x00385c0b01007387 */ /* 0x000fe20000100800 */
[----:B------:R-:W-:-:S03]  /*2bde0*/  IMAD.X R8, R7, 0x1, R14, P1 ;  /* 0x0000000107087824 */ /* 0x000fc600008e060e */
[----:B------:R-:W-:Y:S04]  /*2bdf0*/  STL [R1+0x3830], R10 ;  /* 0x0038300a01007387 */ /* 0x000fe80000100800 */
[----:B------:R-:W2:Y:S04]  /*2be00*/  LDL.LU R19, [R1+0x784] ;  /* 0x0007840001137983 */ /* 0x000ea80000300800 */
[----:B------:R-:W-:Y:S04]  /*2be10*/  STL [R1+0x3864], R9 ;  /* 0x0038640901007387 */ /* 0x000fe80000100800 */
[----:B------:R-:W4:Y:S01]  /*2be20*/  LDL.LU R18, [R1+0x660] ;  /* 0x0006600001127983 */ /* 0x000f220000300800 */
[----:B------:R-:W-:-:S03]  /*2be30*/  IMAD.X R7, R7, 0x1, R12, P0 ;  /* 0x0000000107077824 */ /* 0x000fc600000e060c */
[----:B------:R5:W-:Y:S04]  /*2be40*/  STL [R1+0x3838], R8 ;  /* 0x0038380801007387 */ /* 0x000be80000100800 */
[----:B------:R-:W4:Y:S01]  /*2be50*/  LDL.LU R17, [R1+0x788] ;  /* 0x0007880001117983 */ /* 0x000f220000300800 */
[C---:B-----5:R-:W-:Y:S02]  /*2be60*/  IADD3 R8, P1, R0.reuse, R3, RZ ;  /* 0x0000000300087210 */ /* 0x060fe40007f3e0ff */
[----:B------:R-:W-:-:S03]  /*2be70*/  IADD3 R0, P0, R0, R28, RZ ;  /* 0x0000001c00007210 */ /* 0x000fc60007f1e0ff */
[----:B------:R-:W-:Y:S04]  /*2be80*/  STL [R1+0x386c], R8 ;  /* 0x00386c0801007387 */ /* 0x000fe80000100800 */
[----:B------:R-:W5:Y:S04]  /*2be90*/  LDL.LU R16, [R1+0x668] ;  /* 0x0006680001107983 */ /* 0x000f680000300800 */
[----:B------:R0:W-:Y:S04]  /*2bea0*/  STL [R1+0x3840], R7 ;  /* 0x0038400701007387 */ /* 0x0001e80000100800 */
[----:B------:R-:W5:Y:S04]  /*2beb0*/  LDL.LU R15, [R1+0x78c] ;  /* 0x00078c00010f7983 */ /* 0x000f680000300800 */
[----:B------:R1:W-:Y:S01]  /*2bec0*/  STL [R1+0x3874], R0 ;  /* 0x0038740001007387 */ /* 0x0003e20000100800 */
[----:B0-----:R-:W-:-:S03]  /*2bed0*/  IMAD.X R7, R6, 0x1, R14, P5 ;  /* 0x0000000106077824 */ /* 0x001fc600028e060e */
[----:B-1----:R-:W5:Y:S01]  /*2bee0*/  LDL.LU R0, [R1+0x670] ;  /* 0x0006700001007983 */ /* 0x002f620000300800 */
[----:B------:R-:W-:-:S03]  /*2bef0*/  IMAD.X R6, R6, 0x1, R12, P4 ;  /* 0x0000000106067824 */ /* 0x000fc600020e060c */
[----:B------:R0:W-:Y:S04]  /*2bf00*/  STL [R1+0x3848], R7 ;  /* 0x0038480701007387 */ /* 0x0001e80000100800 */
[----:B------:R-:W5:Y:S01]  /*2bf10*/  LDL.LU R13, [R1+0x790] ;  /* 0x00079000010d7983 */ /* 0x000f620000300800 */
[----:B0-----:R-:W-:-:S05]  /*2bf20*/  IADD3 R7, P5, R2, R3, RZ ;  /* 0x0000000302077210 */ /* 0x001fca0007fbe0ff */
[----:B------:R-:W-:Y:S04]  /*2bf30*/  STL [R1+0x387c], R7 ;  /* 0x00387c0701007387 */ /* 0x000fe80000100800 */
[----:B------:R-:W5:Y:S04]  /*2bf40*/  LDL R10, [R1+0x1a00] ;  /* 0x001a0000010a7983 */ /* 0x000f680000100800 */
[----:B------:R0:W-:Y:S04]  /*2bf50*/  STL [R1+0x3850], R6 ;  /* 0x0038500601007387 */ /* 0x0001e80000100800 */
[----:B------:R-:W5:Y:S01]  /*2bf60*/  LDL R9, [R1+0x19fc] ;  /* 0x0019fc0001097983 */ /* 0x000f620000100800 */
[----:B0-----:R-:W-:-:S05]  /*2bf70*/  IADD3 R6, P4, R2, R28, RZ ;  /* 0x0000001c02067210 */ /* 0x001fca0007f9e0ff */
[----:B------:R-:W-:Y:S04]  /*2bf80*/  STL [R1+0x3884], R6 ;  /* 0x0038840601007387 */ /* 0x000fe80000100800 */
[----:B------:R-:W5:Y:S04]  /*2bf90*/  LDL.LU R11, [R1+0x794] ;  /* 0x00079400010b7983 */ /* 0x000f680000300800 */
[----:B------:R-:W5:Y:S01]  /*2bfa0*/  LDL R8, [R1+0x19f8] ;  /* 0x0019f80001087983 */ /* 0x000f620000100800 */
[----:B------:R-:W-:-:S05]  /*2bfb0*/  IMAD.X R2, R4, 0x1, R14, P3 ;  /* 0x0000000104027824 */ /* 0x000fca00018e060e */
[----:B------:R0:W-:Y:S01]  /*2bfc0*/  STL [R1+0x3858], R2 ;  /* 0x0038580201007387 */ /* 0x0001e20000100800 */
[----:B------:R-:W-:-:S03]  /*2bfd0*/  IMAD.X R4, R4, 0x1, R12, P2 ;  /* 0x0000000104047824 */ /* 0x000fc600010e060c */
[----:B------:R-:W5:Y:S01]  /*2bfe0*/  LDL R7, [R1+0x19f4] ;  /* 0x0019f40001077983 */ /* 0x000f620000100800 */
[C---:B0-----:R-:W-:Y:S02]  /*2bff0*/  IADD3 R2, P3, R5.reuse, R3, RZ ;  /* 0x0000000305027210 */ /* 0x041fe40007f7e0ff */
[----:B------:R-:W-:-:S03]  /*2c000*/  IADD3 R5, P2, R5, R28, RZ ;  /* 0x0000001c05057210 */ /* 0x000fc60007f5e0ff */
[----:B------:R3:W-:Y:S04]  /*2c010*/  STL [R1+0x388c], R2 ;  /* 0x00388c0201007387 */ /* 0x0007e80000100800 */
[----:B------:R-:W-:Y:S04]  /*2c020*/  STL [R1+0x3860], R4 ;  /* 0x0038600401007387 */ /* 0x000fe80000100800 */
[----:B------:R-:W-:Y:S04]  /*2c030*/  STL [R1+0x3894], R5 ;  /* 0x0038940501007387 */ /* 0x000fe80000100800 */
[----:B------:R-:W5:Y:S01]  /*2c040*/  LDL R6, [R1+0x19e4] ;  /* 0x0019e40001067983 */ /* 0x000f620000100800 */
[----:B---3--:R-:W-:-:S05]  /*2c050*/  IMAD.X R2, R21, 0x1, R14, P1 ;  /* 0x0000000115027824 */ /* 0x008fca00008e060e */
[----:B------:R0:W-:Y:S04]  /*2c060*/  STL [R1+0x3868], R2 ;  /* 0x0038680201007387 */ /* 0x0001e80000100800 */
[----:B0-----:R-:W3:Y:S01]  /*2c070*/  LDL R2, [R1+0x19e8] ;  /* 0x0019e80001027983 */ /* 0x001ee20000100800 */
[----:B------:R-:W-:-:S05]  /*2c080*/  IADD3 R4, P1, R20, R3, RZ ;  /* 0x0000000314047210 */ /* 0x000fca0007f3e0ff */
[----:B------:R0:W-:Y:S04]  /*2c090*/  STL [R1+0x389c], R4 ;  /* 0x00389c0401007387 */ /* 0x0001e80000100800 */
[----:B------:R-:W3:Y:S04]  /*2c0a0*/  LDL R5, [R1+0x19f0] ;  /* 0x0019f00001057983 */ /* 0x000ee80000100800 */
[----:B0-----:R-:W3:Y:S01]  /*2c0b0*/  LDL R4, [R1+0x19ec] ;  /* 0x0019ec0001047983 */ /* 0x001ee20000100800 */
[----:B------:R-:W-:Y:S01]  /*2c0c0*/  IMAD.X R21, R21, 0x1, R12, P0 ;  /* 0x0000000115157824 */ /* 0x000fe200000e060c */
[----:B------:R-:W-:-:S04]  /*2c0d0*/  IADD3 R20, P0, R20, R28, RZ ;  /* 0x0000001c14147210 */ /* 0x000fc80007f1e0ff */
[----:B------:R-:W-:Y:S04]  /*2c0e0*/  STL [R1+0x3870], R21 ;  /* 0x0038701501007387 */ /* 0x000fe80000100800 */
[----:B------:R0:W-:Y:S01]  /*2c0f0*/  STL [R1+0x38a0], R20 ;  /* 0x0038a01401007387 */ /* 0x0001e20000100800 */
[C---:B--2---:R-:W-:Y:S02]  /*2c100*/  IMAD.X R22, R19.reuse, 0x1, R14, P5 ;  /* 0x0000000113167824 */ /* 0x044fe400028e060e */
[----:B0-----:R-:W-:Y:S01]  /*2c110*/  IMAD.X R20, R19, 0x1, R12, P4 ;  /* 0x0000000113147824 */ /* 0x001fe200020e060c */
[C---:B----4-:R-:W-:Y:S02]  /*2c120*/  IADD3 R21, P5, R18.reuse, R3, RZ ;  /* 0x0000000312157210 */ /* 0x050fe40007fbe0ff */
[----:B------:R-:W-:Y:S01]  /*2c130*/  IADD3 R19, P4, R18, R28, RZ ;  /* 0x0000001c12137210 */ /* 0x000fe20007f9e0ff */
[----:B------:R-:W-:Y:S01]  /*2c140*/  STL [R1+0x3878], R22 ;  /* 0x0038781601007387 */ /* 0x000fe20000100800 */
[----:B------:R-:W-:-:S03]  /*2c150*/  IMAD.X R18, R17, 0x1, R14, P3 ;  /* 0x0000000111127824 */ /* 0x000fc600018e060e */
[----:B------:R-:W-:Y:S04]  /*2c160*/  STL [R1+0x38a4], R21 ;  /* 0x0038a41501007387 */ /* 0x000fe80000100800 */
[----:B------:R5:W-:Y:S04]  /*2c170*/  STL [R1+0x3880], R20 ;  /* 0x0038801401007387 */ /* 0x000be80000100800 */
[----:B------:R0:W-:Y:S04]  /*2c180*/  STL [R1+0x38a8], R19 ;  /* 0x0038a81301007387 */ /* 0x0001e80000100800 */
[----:B------:R1:W-:Y:S01]  /*2c190*/  STL [R1+0x3888], R18 ;  /* 0x0038881201007387 */ /* 0x0003e20000100800 */
[----:B-----5:R-:W-:Y:S01]  /*2c1a0*/  IADD3 R20, P3, R16, R3, RZ ;  /* 0x0000000310147210 */ /* 0x020fe20007f7e0ff */
[----:B0-----:R-:W-:-:S04]  /*2c1b0*/  IMAD.X R19, R17, 0x1, R12, P2 ;  /* 0x0000000111137824 */ /* 0x001fc800010e060c */
[----:B------:R-:W-:Y:S01]  /*2c1c0*/  STL [R1+0x38ac], R20 ;  /* 0x0038ac1401007387 */ /* 0x000fe20000100800 */
[-C--:B-1----:R-:W-:Y:S01]  /*2c1d0*/  IADD3 R18, P2, R16, R28.reuse, RZ ;  /* 0x0000001c10127210 */ /* 0x082fe20007f5e0ff */
[C---:B------:R-:W-:Y:S02]  /*2c1e0*/  IMAD.X R17, R15.reuse, 0x1, R14, P1 ;  /* 0x000000010f117824 */ /* 0x040fe400008e060e */
[----:B------:R-:W-:Y:S04]  /*2c1f0*/  STL [R1+0x3890], R19 ;  /* 0x0038901301007387 */ /* 0x000fe80000100800 */
[----:B------:R-:W-:Y:S04]  /*2c200*/  STL [R1+0x38b0], R18 ;  /* 0x0038b01201007387 */ /* 0x000fe80000100800 */
[----:B------:R-:W-:Y:S01]  /*2c210*/  STL [R1+0x3898], R17 ;  /* 0x0038981101007387 */ /* 0x000fe20000100800 */
[C---:B------:R-:W-:Y:S01]  /*2c220*/  IADD3 R16, P1, R0.reuse, R3, RZ ;  /* 0x0000000300107210 */ /* 0x040fe20007f3e0ff */
[----:B------:R-:W-:Y:S01]  /*2c230*/  IMAD.X R3, R15, 0x1, R12, P0 ;  /* 0x000000010f037824 */ /* 0x000fe200000e060c */
[----:B------:R-:W-:-:S03]  /*2c240*/  IADD3 R15, P0, R0, R28, RZ ;  /* 0x0000001c000f7210 */ /* 0x000fc60007f1e0ff */
[----:B------:R-:W-:Y:S04]  /*2c250*/  STL [R1+0x2908], R16 ;  /* 0x0029081001007387 */ /* 0x000fe80000100800 */
[----:B------:R0:W-:Y:S04]  /*2c260*/  STL [R1+0x2904], R3 ;  /* 0x0029040301007387 */ /* 0x0001e80000100800 */
[----:B------:R1:W-:Y:S01]  /*2c270*/  STL [R1+0x28f0], R15 ;  /* 0x0028f00f01007387 */ /* 0x0003e20000100800 */
[C---:B0-----:R-:W-:Y:S02]  /*2c280*/  IMAD.X R3, R13.reuse, 0x1, R14, P5 ;  /* 0x000000010d037824 */ /* 0x041fe400028e060e */
[----:B------:R-:W-:-:S03]  /*2c290*/  IMAD.X R13, R13, 0x1, R12, P4 ;  /* 0x000000010d0d7824 */ /* 0x000fc600020e060c */
[----:B------:R0:W-:Y:S01]  /*2c2a0*/  STL [R1+0x28e0], R3 ;  /* 0x0028e00301007387 */ /* 0x0001e20000100800 */
[----:B-1----:R-:W-:-:S05]  /*2c2b0*/  IADD3 R15, P5, R10, UR35, RZ ;  /* 0x000000230a0f7c10 */ /* 0x002fca000ffbe0ff */
[----:B------:R1:W-:Y:S01]  /*2c2c0*/  STL [R1+0x28f4], R15 ;  /* 0x0028f40f01007387 */ /* 0x0003e20000100800 */
[----:B0-----:R-:W-:-:S03]  /*2c2d0*/  IADD3 R3, P4, R9, UR35, RZ ;  /* 0x0000002309037c10 */ /* 0x001fc6000ff9e0ff */
[----:B------:R-:W-:Y:S01]  /*2c2e0*/  STL [R1+0x28e4], R13 ;  /* 0x0028e40d01007387 */ /* 0x000fe20000100800 */
[----:B------:R-:W-:-:S03]  /*2c2f0*/  SHF.R.S32.HI R0, RZ, 0x1f, R0 ;  /* 0x0000001fff007819 */ /* 0x000fc60000011400 */
[----:B------:R0:W-:Y:S01]  /*2c300*/  STL [R1+0x28f8], R3 ;  /* 0x0028f80301007387 */ /* 0x0001e20000100800 */
[----:B------:R-:W-:Y:S01]  /*2c310*/  USHF.R.S32.HI UR4, URZ, 0x1f, UR35 ;  /* 0x0000001f3f047899 */ /* 0x000fe20008011423 */
[C---:B-1----:R-:W-:Y:S02]  /*2c320*/  IMAD.X R15, R11.reuse, 0x1, R14, P3 ;  /* 0x000000010b0f7824 */ /* 0x042fe400018e060e */
[----:B0-----:R-:W-:Y:S01]  /*2c330*/  IMAD.X R3, R11, 0x1, R12, P2 ;  /* 0x000000010b037824 */ /* 0x001fe200010e060c */
[----:B------:R-:W-:Y:S02]  /*2c340*/  IADD3 R13, P3, R8, UR35, RZ ;  /* 0x00000023080d7c10 */ /* 0x000fe4000ff7e0ff */
[----:B------:R-:W-:Y:S04]  /*2c350*/  STL [R1+0x28e8], R15 ;  /* 0x0028e80f01007387 */ /* 0x000fe80000100800 */
[----:B------:R-:W-:Y:S04]  /*2c360*/  STL [R1+0x28fc], R13 ;  /* 0x0028fc0d01007387 */ /* 0x000fe80000100800 */
[----:B------:R0:W-:Y:S02]  /*2c370*/  STL [R1+0x28ec], R3 ;  /* 0x0028ec0301007387 */ /* 0x0001e40000100800 */
[----:B0-----:R-:W-:-:S02]  /*2c380*/  IMAD.X R3, R0, 0x1, R14, P1 ;  /* 0x0000000100037824 */ /* 0x001fc400008e060e */
[----:B------:R-:W-:Y:S01]  /*2c390*/  IMAD.X R0, R0, 0x1, R12, P0 ;  /* 0x0000000100007824 */ /* 0x000fe200000e060c */
[----:B------:R-:W-:Y:S01]  /*2c3a0*/  IADD3 R11, P2, R7, UR35, RZ ;  /* 0x00000023070b7c10 */ /* 0x000fe2000ff5e0ff */
[----:B------:R-:W-:-:S04]  /*2c3b0*/  ULDC UR35, c[0x0][0x238] ;  /* 0x00008e0000237ab9 */ /* 0x000fc80000000800 */
[----:B------:R-:W-:Y:S04]  /*2c3c0*/  STL [R1+0x2900], R11 ;  /* 0x0029000b01007387 */ /* 0x000fe80000100800 */
[----:B------:R0:W-:Y:S04]  /*2c3d0*/  STL [R1+0x28dc], R3 ;  /* 0x0028dc0301007387 */ /* 0x0001e80000100800 */
[----:B------:R-:W-:Y:S01]  /*2c3e0*/  STL [R1+0x2248], R0 ;  /* 0x0022480001007387 */ /* 0x000fe20000100800 */
[----:B0-----:R-:W-:-:S05]  /*2c3f0*/  IADD3.X R3, R6, UR4, RZ, P5, !PT ;  /* 0x0000000406037c10 */ /* 0x001fca000affe4ff */
[----:B------:R-:W-:Y:S01]  /*2c400*/  STL [R1+0x224c], R3 ;  /* 0x00224c0301007387 */ /* 0x000fe20000100800 */
[----:B---3--:R-:W-:-:S05]  /*2c410*/  IADD3.X R11, R2, UR4, RZ, P4, !PT ;  /* 0x00000004020b7c10 */ /* 0x008fca000a7fe4ff */
[----:B------:R0:W-:Y:S02]  /*2c420*/  STL [R1+0x2250], R11 ;  /* 0x0022500b01007387 */ /* 0x0001e40000100800 */
[----:B0-----:R-:W0:Y:S01]  /*2c430*/  S2R R11, SR_TID.X ;  /* 0x00000000000b7919 */ /* 0x001e220000002100 */
[----:B------:R-:W-:Y:S02]  /*2c440*/  IADD3.X R0, R4, UR4, RZ, P3, !PT ;  /* 0x0000000404007c10 */ /* 0x000fe40009ffe4ff */
[----:B------:R-:W-:-:S03]  /*2c450*/  IADD3.X R3, R5, UR4, RZ, P2, !PT ;  /* 0x0000000405037c10 */ /* 0x000fc600097fe4ff */
[----:B------:R1:W-:Y:S04]  /*2c460*/  STL [R1+0x2254], R0 ;  /* 0x0022540001007387 */ /* 0x0003e80000100800 */
[----:B------:R2:W-:Y:S01]  /*2c470*/  STL [R1+0x2258], R3 ;  /* 0x0022580301007387 */ /* 0x0005e20000100800 */
[----:B-1----:R-:W-:Y:S02]  /*2c480*/  IADD3 R0, P0, R10, UR36, RZ ;  /* 0x000000240a007c10 */ /* 0x002fe4000ff1e0ff */
[----:B--2---:R-:W-:-:S03]  /*2c490*/  IADD3 R3, P1, R9, UR36, RZ ;  /* 0x0000002409037c10 */ /* 0x004fc6000ff3e0ff */
[----:B------:R1:W-:Y:S01]  /*2c4a0*/  STL [R1+0x2260], R0 ;  /* 0x0022600001007387 */ /* 0x0003e20000100800 */
[----:B------:R-:W-:-:S03]  /*2c4b0*/  USHF.R.S32.HI UR4, URZ, 0x1f, UR36 ;  /* 0x0000001f3f047899 */ /* 0x000fc60008011424 */
[----:B------:R2:W-:Y:S01]  /*2c4c0*/  STL [R1+0x2268], R3 ;  /* 0x0022680301007387 */ /* 0x0005e20000100800 */
[----:B-1----:R-:W-:Y:S02]  /*2c4d0*/  IADD3 R0, P2, R8, UR36, RZ ;  /* 0x0000002408007c10 */ /* 0x002fe4000ff5e0ff */
[----:B--2---:R-:W-:-:S03]  /*2c4e0*/  IADD3 R3, P3, R7, UR36, RZ ;  /* 0x0000002407037c10 */ /* 0x004fc6000ff7e0ff */
[----:B------:R0:W-:Y:S01]  /*2c4f0*/  STL [R1+0x2270], R0 ;  /* 0x0022700001007387 */ /* 0x0001e20000100800 */
[----:B------:R-:W-:Y:S01]  /*2c500*/  IADD3.X R12, R2, UR4, RZ, P1, !PT ;  /* 0x00000004020c7c10 */ /* 0x000fe20008ffe4ff */
[----:B------:R-:W-:Y:S02]  /*2c510*/  ULDC UR36, c[0x0][0x238] ;  /* 0x00008e0000247ab9 */ /* 0x000fe40000000800 */
[----:B------:R1:W-:Y:S01]  /*2c520*/  STL [R1+0x2278], R3 ;  /* 0x0022780301007387 */ /* 0x0003e20000100800 */
[----:B0-----:R-:W-:Y:S01]  /*2c530*/  IMAD.SHL.U32 R0, R11, 0x20, RZ ;  /* 0x000000200b007824 */ /* 0x001fe200078e00ff */
[----:B-1----:R-:W-:Y:S02]  /*2c540*/  IADD3.X R3, R6, UR4, RZ, P0, !PT ;  /* 0x0000000406037c10 */ /* 0x002fe400087fe4ff */
[----:B------:R-:W-:-:S03]  /*2c550*/  IADD3.X R11, R4, UR4, RZ, P2, !PT ;  /* 0x00000004040b7c10 */ /* 0x000fc600097fe4ff */
[----:B------:R0:W-:Y:S04]  /*2c560*/  STL [R1+0x225c], R3 ;  /* 0x00225c0301007387 */ /* 0x0001e80000100800 */
[----:B------:R1:W-:Y:S01]  /*2c570*/  STL [R1+0x2264], R12 ;  /* 0x0022640c01007387 */ /* 0x0003e20000100800 */
[----:B0-----:R-:W-:-:S03]  /*2c580*/  IADD3.X R3, R5, UR4, RZ, P3, !PT ;  /* 0x0000000405037c10 */ /* 0x001fc60009ffe4ff */
[----:B------:R0:W-:Y:S01]  /*2c590*/  STL [R1+0x226c], R11 ;  /* 0x00226c0b01007387 */ /* 0x0001e20000100800 */
[----:B------:R-:W-:Y:S01]  /*2c5a0*/  ULDC UR4, c[0x0][0x238] ;  /* 0x00008e0000047ab9 */ /* 0x000fe20000000800 */
[----:B-1----:R-:W-:Y:S02]  /*2c5b0*/  IADD3 R12, P1, R9, UR37, RZ ;  /* 0x00000025090c7c10 */ /* 0x002fe4000ff3e0ff */
[----:B------:R1:W-:Y:S01]  /*2c5c0*/  STL [R1+0x2274], R3 ;  /* 0x0022740301007387 */ /* 0x0003e20000100800 */
[----:B0-----:R-:W-:Y:S02]  /*2c5d0*/  IADD3 R11, P0, R10, UR37, RZ ;  /* 0x000000250a0b7c10 */ /* 0x001fe4000ff1e0ff */
[----:B-1----:R-:W-:-:S03]  /*2c5e0*/  IADD3 R3, P2, R8, UR37, RZ ;  /* 0x0000002508037c10 */ /* 0x002fc6000ff5e0ff */
[----:B------:R0:W-:Y:S04]  /*2c5f0*/  STL [R1+0x2280], R11 ;  /* 0x0022800b01007387 */ /* 0x0001e80000100800 */
[----:B------:R1:W-:Y:S04]  /*2c600*/  STL [R1+0x2288], R12 ;  /* 0x0022880c01007387 */ /* 0x0003e80000100800 */
[----:B------:R2:W-:Y:S01]  /*2c610*/  STL [R1+0x2290], R3 ;  /* 0x0022900301007387 */ /* 0x0005e20000100800 */
[----:B0-----:R-:W-:Y:S01]  /*2c620*/  IADD3 R11, P3, R7, UR37, RZ ;  /* 0x00000025070b7c10 */ /* 0x001fe2000ff7e0ff */
[----:B------:R-:W-:Y:S01]  /*2c630*/  ULDC UR37, c[0x0][0x238] ;  /* 0x00008e0000257ab9 */ /* 0x000fe20000000800 */
[----:B-1----:R-:W-:-:S02]  /*2c640*/  IADD3.X R12, R2, UR5, RZ, P1, !PT ;  /* 0x00000005020c7c10 */ /* 0x002fc40008ffe4ff */
[----:B--2---:R-:W-:Y:S01]  /*2c650*/  IADD3.X R3, R6, UR5, RZ, P0, !PT ;  /* 0x0000000506037c10 */ /* 0x004fe200087fe4ff */
[----:B------:R0:W-:Y:S04]  /*2c660*/  STL [R1+0x2298], R11 ;  /* 0x0022980b01007387 */ /* 0x0001e80000100800 */
[----:B------:R1:W-:Y:S01]  /*2c670*/  STL [R1+0x227c], R3 ;  /* 0x00227c0301007387 */ /* 0x0003e20000100800 */
[----:B0-----:R-:W-:-:S03]  /*2c680*/  IADD3.X R11, R4, UR5, RZ, P2, !PT ;  /* 0x00000005040b7c10 */ /* 0x001fc600097fe4ff */
[----:B------:R-:W-:Y:S01]  /*2c690*/  STL [R1+0x2284], R12 ;  /* 0x0022840c01007387 */ /* 0x000fe20000100800 */
[----:B-1----:R-:W-:-:S03]  /*2c6a0*/  IADD3.X R3, R5, UR5, RZ, P3, !PT ;  /* 0x0000000505037c10 */ /* 0x002fc60009ffe4ff */
[----:B------:R-:W-:Y:S01]  /*2c6b0*/  STL [R1+0x228c], R11 ;  /* 0x00228c0b01007387 */ /* 0x000fe20000100800 */
[----:B------:R-:W-:Y:S01]  /*2c6c0*/  UIMAD UR37, UR37, 0x32, URZ ;  /* 0x00000032252578a4 */ /* 0x000fe2000f8e023f */
[----:B------:R-:W-:Y:S02]  /*2c6d0*/  ULDC UR5, c[0x0][0x230] ;  /* 0x00008c0000057ab9 */ /* 0x000fe40000000800 */
[----:B------:R0:W-:Y:S04]  /*2c6e0*/  STL [R1+0x2294], R3 ;  /* 0x0022940301007387 */ /* 0x0001e80000100800 */
[----:B------:R-:W-:Y:S04]  /*2c6f0*/  STL [R1+0x2064], RZ ;  /* 0x002064ff01007387 */ /* 0x000fe80000100800 */
        /* <DEDUP_REMOVED lines=1014> */
[----:B------:R-:W-:Y:S01]  /*30660*/  STL [R1+0x6c8], RZ ;  /* 0x0006c8ff01007387 */ /* 0x000fe20000100800 */
[----:B0-----:R-:W-:-:S03]  /*30670*/  IADD3 R3, P0, R10, UR37, RZ ;  /* 0x000000250a037c10 */ /* 0x001fc6000ff1e0ff */
[----:B------:R-:W-:Y:S04]  /*30680*/  STL [R1+0x6cc], RZ ;  /* 0x0006ccff01007387 */ /* 0x000fe80000100800 */
[----:B------:R-:W-:Y:S04]  /*30690*/  STL [R1+0x580], RZ ;  /* 0x000580ff01007387 */ /* 0x000fe80000100800 */
[----:B------:R-:W-:Y:S04]  /*306a0*/  STL [R1+0x584], RZ ;  /* 0x000584ff01007387 */ /* 0x000fe80000100800 */
[----:B------:R-:W-:Y:S01]  /*306b0*/  STL [R1+0x588], RZ ;  /* 0x000588ff01007387 */ /* 0x000fe20000100800 */
[----:B------:R-:W-:-:S03]  /*306c0*/  IADD3 R12, P1, R9, UR37, RZ ;  /* 0x00000025090c7c10 */ /* 0x000fc6000ff3e0ff */
[----:B------:R-:W-:Y:S01]  /*306d0*/  STL [R1+0x58c], RZ ;  /* 0x00058cff01007387 */ /* 0x000fe20000100800 */
[----:B------:R-:W-:-:S03]  /*306e0*/  IADD3 R11, P2, R8, UR37, RZ ;  /* 0x00000025080b7c10 */ /* 0x000fc6000ff5e0ff */
[----:B------:R-:W-:Y:S04]  /*306f0*/  STL [R1+0x560], RZ ;  /* 0x000560ff01007387 */ /* 0x000fe80000100800 */
[----:B------:R-:W-:Y:S04]  /*30700*/  STL [R1+0x564], RZ ;  /* 0x000564ff01007387 */ /* 0x000fe80000100800 */
[----:B------:R-:W-:Y:S04]  /*30710*/  STL [R1+0x568], RZ ;  /* 0x000568ff01007387 */ /* 0x000fe80000100800 */
[----:B------:R0:W-:Y:S04]  /*30720*/  STL [R1+0x22a0], R3 ;  /* 0x0022a00301007387 */ /* 0x0001e80000100800 */
[----:B------:R-:W-:Y:S01]  /*30730*/  STL [R1+0x22a8], R12 ;  /* 0x0022a80c01007387 */ /* 0x000fe20000100800 */
[----:B0-----:R-:W-:-:S03]  /*30740*/  IADD3 R3, P3, R7, UR37, RZ ;  /* 0x0000002507037c10 */ /* 0x001fc6000ff7e0ff */
[----:B------:R-:W-:Y:S04]  /*30750*/  STL [R1+0x22b0], R11 ;  /* 0x0022b00b01007387 */ /* 0x000fe80000100800 */
[----:B------:R0:W-:Y:S04]  /*30760*/  STL [R1+0x22b8], R3 ;  /* 0x0022b80301007387 */ /* 0x0001e80000100800 */
[----:B------:R-:W-:Y:S01]  /*30770*/  STL [R1+0x56c], RZ ;  /* 0x00056cff01007387 */ /* 0x000fe20000100800 */
[----:B------:R-:W-:Y:S02]  /*30780*/  UIMAD UR13, UR13, 0x31, URZ ;  /* 0x000000310d0d78a4 */ /* 0x000fe4000f8e023f */
[----:B------:R-:W-:-:S02]  /*30790*/  UIMAD UR6, UR6, 0x30, URZ ;  /* 0x00000030060678a4 */ /* 0x000fc4000f8e023f */
[----:B------:R-:W-:Y:S02]  /*307a0*/  UIMAD UR7, UR7, 0x2f, URZ ;  /* 0x0000002f070778a4 */ /* 0x000fe4000f8e023f */
        /* <DEDUP_REMOVED lines=14> */
[----:B------:R-:W-:Y:S02]  /*30890*/  USHF.L.U32 UR44, UR44, 0x5, URZ ;  /* 0x000000052c2c7899 */ /* 0x000fe4000800063f */
        /* <DEDUP_REMOVED lines=15> */
[----:B------:R-:W-:Y:S02]  /*30990*/  USHF.L.U32 UR15, UR15, 0x4, URZ ;  /* 0x000000040f0f7899 */ /* 0x000fe4000800063f */
        /* <DEDUP_REMOVED lines=10> */
[----:B------:R-:W-:Y:S02]  /*30a40*/  USHF.L.U32 UR26, UR26, 0x2, URZ ;  /* 0x000000021a1a7899 */ /* 0x000fe4000800063f */
[----:B------:R-:W-:Y:S02]  /*30a50*/  UIMAD UR27, UR27, 0x3, URZ ;  /* 0x000000031b1b78a4 */ /* 0x000fe4000f8e023f */
[----:B------:R-:W-:Y:S02]  /*30a60*/  USHF.R.S32.HI UR37, URZ, 0x1f, UR37 ;  /* 0x0000001f3f257899 */ /* 0x000fe40008011425 */
[----:B------:R-:W-:Y:S01]  /*30a70*/  USHF.L.U32 UR28, UR28, 0x1, URZ ;  /* 0x000000011c1c7899 */ /* 0x000fe2000800063f */
[----:B------:R-:W-:Y:S01]  /*30a80*/  LOP3.LUT R0, R0, 0x400, RZ, 0xc0, !PT ;  /* 0x0000040000007812 */ /* 0x000fe200078ec0ff */
[----:B------:R-:W-:Y:S02]  /*30a90*/  UIMAD UR36, UR36, 0x6, URZ ;  /* 0x00000006242478a4 */ /* 0x000fe4000f8e023f */
[----:B0-----:R-:W-:Y:S01]  /*30aa0*/  IADD3.X R3, R6, UR37, RZ, P0, !PT ;  /* 0x0000002506037c10 */ /* 0x001fe200087fe4ff */
[----:B------:R-:W-:Y:S01]  /*30ab0*/  USHF.R.S32.HI UR29, URZ, 0x1f, UR29 ;  /* 0x0000001f3f1d7899 */ /* 0x000fe2000801141d */
[----:B------:R-:W-:Y:S01]  /*30ac0*/  IADD3.X R11, R2, UR37, RZ, P1, !PT ;  /* 0x00000025020b7c10 */ /* 0x000fe20008ffe4ff */
[----:B------:R0:W-:Y:S04]  /*30ad0*/  STL [R1+0x48c8], R0 ;  /* 0x0048c80001007387 */ /* 0x0001e80000100800 */
[----:B------:R1:W-:Y:S04]  /*30ae0*/  STL [R1+0x229c], R3 ;  /* 0x00229c0301007387 */ /* 0x0003e80000100800 */
[----:B------:R2:W-:Y:S01]  /*30af0*/  STL [R1+0x22a4], R11 ;  /* 0x0022a40b01007387 */ /* 0x0005e20000100800 */
[----:B0-----:R-:W-:-:S02]  /*30b00*/  IADD3.X R0, R4, UR37, RZ, P2, !PT ;  /* 0x0000002504007c10 */ /* 0x001fc400097fe4ff */
[----:B-1----:R-:W-:-:S03]  /*30b10*/  IADD3.X R3, R5, UR37, RZ, P3, !PT ;  /* 0x0000002505037c10 */ /* 0x002fc60009ffe4ff */
[----:B------:R0:W-:Y:S01]  /*30b20*/  STL [R1+0x22ac], R0 ;  /* 0x0022ac0001007387 */ /* 0x0001e20000100800 */
[----:B------:R-:W-:Y:S02]  /*30b30*/  USHF.R.S32.HI UR37, URZ, 0x1f, UR13 ;  /* 0x0000001f3f257899 */ /* 0x000fe4000801140d */
[----:B--2---:R-:W-:Y:S01]  /*30b40*/  IADD3 R11, P1, R9, UR13, RZ ;  /* 0x0000000d090b7c10 */ /* 0x004fe2000ff3e0ff */
[----:B------:R1:W-:Y:S01]  /*30b50*/  STL [R1+0x22b4], R3 ;  /* 0x0022b40301007387 */ /* 0x0003e20000100800 */
[----:B0-----:R-:W-:Y:S02]  /*30b60*/  IADD3 R0, P0, R10, UR13, RZ ;  /* 0x0000000d0a007c10 */ /* 0x001fe4000ff1e0ff */
[----:B-1----:R-:W-:-:S03]  /*30b70*/  IADD3 R3, P2, R8, UR13, RZ ;  /* 0x0000000d08037c10 */ /* 0x002fc6000ff5e0ff */
[----:B------:R0:W-:Y:S04]  /*30b80*/  STL [R1+0x22c0], R0 ;  /* 0x0022c00001007387 */ /* 0x0001e80000100800 */
[----:B------:R1:W-:Y:S04]  /*30b90*/  STL [R1+0x22c8], R11 ;  /* 0x0022c80b01007387 */ /* 0x0003e80000100800 */
[----:B------:R2:W-:Y:S01]  /*30ba0*/  STL [R1+0x22d0], R3 ;  /* 0x0022d00301007387 */ /* 0x0005e20000100800 */
[----:B0-----:R-:W-:Y:S01]  /*30bb0*/  IADD3 R0, P3, R7, UR13, RZ ;  /* 0x0000000d07007c10 */ /* 0x001fe2000ff7e0ff */
[----:B------:R-:W-:Y:S01]  /*30bc0*/  USHF.R.S32.HI UR13, URZ, 0x1f, UR6 ;  /* 0x0000001f3f0d7899 */ /* 0x000fe20008011406 */
[----:B-1----:R-:W-:-:S03]  /*30bd0*/  IADD3.X R11, R2, UR37, RZ, P1, !PT ;  /* 0x00000025020b7c10 */ /* 0x002fc60008ffe4ff */
[----:B------:R0:W-:Y:S01]  /*30be0*/  STL [R1+0x22d8], R0 ;  /* 0x0022d80001007387 */ /* 0x0001e20000100800 */
[----:B--2---:R-:W-:-:S05]  /*30bf0*/  IADD3.X R3, R6, UR37, RZ, P0, !PT ;  /* 0x0000002506037c10 */ /* 0x004fca00087fe4ff */
[----:B------:R1:W-:Y:S01]  /*30c00*/  STL [R1+0x22bc], R3 ;  /* 0x0022bc0301007387 */ /* 0x0003e20000100800 */
[----:B0-----:R-:W-:-:S03]  /*30c10*/  IADD3.X R0, R4, UR37, RZ, P2, !PT ;  /* 0x0000002504007c10 */ /* 0x001fc600097fe4ff */
[----:B------:R0:W-:Y:S04]  /*30c20*/  STL [R1+0x22c4], R11 ;  /* 0x0022c40b01007387 */ /* 0x0001e80000100800 */
[----:B------:R2:W-:Y:S01]  /*30c30*/  STL [R1+0x22cc], R0 ;  /* 0x0022cc0001007387 */ /* 0x0005e20000100800 */
[----:B-1----:R-:W-:Y:S01]  /*30c40*/  IADD3.X R3, R5, UR37, RZ, P3, !PT ;  /* 0x0000002505037c10 */ /* 0x002fe20009ffe4ff */
[----:B------:R-:W-:Y:S01]  /*30c50*/  USHF.R.S32.HI UR37, URZ, 0x1f, UR7 ;  /* 0x0000001f3f257899 */ /* 0x000fe20008011407 */
[----:B0-----:R-:W-:-:S03]  /*30c60*/  IADD3 R11, P1, R9, UR6, RZ ;  /* 0x00000006090b7c10 */ /* 0x001fc6000ff3e0ff */
[----:B------:R0:W-:Y:S01]  /*30c70*/  STL [R1+0x22d4], R3 ;  /* 0x0022d40301007387 */ /* 0x0001e20000100800 */
[----:B--2---:R-:W-:-:S05]  /*30c80*/  IADD3 R0, P0, R10, UR6, RZ ;  /* 0x000000060a007c10 */ /* 0x004fca000ff1e0ff */
[----:B------:R1:W-:Y:S01]  /*30c90*/  STL [R1+0x22e0], R0 ;  /* 0x0022e00001007387 */ /* 0x0003e20000100800 */
[----:B0-----:R-:W-:-:S03]  /*30ca0*/  IADD3 R3, P2, R8, UR6, RZ ;  /* 0x0000000608037c10 */ /* 0x001fc6000ff5e0ff */
[----:B------:R0:W-:Y:S04]  /*30cb0*/  STL [R1+0x22e8], R11 ;  /* 0x0022e80b01007387 */ /* 0x0001e80000100800 */
[----:B------:R2:W-:Y:S01]  /*30cc0*/  STL [R1+0x22f0], R3 ;  /* 0x0022f00301007387 */ /* 0x0005e20000100800 */
[----:B-1----:R-:W-:Y:S01]  /*30cd0*/  IADD3 R0, P3, R7, UR6, RZ ;  /* 0x0000000607007c10 */ /* 0x002fe2000ff7e0ff */
[----:B------:R-:W-:Y:S01]  /*30ce0*/  USHF.R.S32.HI UR6, URZ, 0x1f, UR8 ;  /* 0x0000001f3f067899 */ /* 0x000fe20008011408 */
[----:B0-----:R-:W-:-:S03]  /*30cf0*/  IADD3.X R11, R2, UR13, RZ, P1, !PT ;  /* 0x0000000d020b7c10 */ /* 0x001fc60008ffe4ff */
        /* <DEDUP_REMOVED lines=402> */
[----:B-1----:R-:W-:Y:S02]  /*32620*/  IADD3.X R3, R6, UR38, RZ, P5, !PT ;  /* 0x0000002606037c10 */ /* 0x002fe4000affe4ff */
[----:B0-----:R-:W-:-:S03]  /*32630*/  IADD3 R11, P5, R7, UR53, RZ ;  /* 0x00000035070b7c10 */ /* 0x001fc6000ffbe0ff */
[----:B------:R0:W-:Y:S01]  /*32640*/  STL [R1+0x259c], R3 ;  /* 0x00259c0301007387 */ /* 0x0001e20000100800 */
[----:B--2---:R-:W-:-:S03]  /*32650*/  IADD3.X R0, R2, UR38, RZ, P4, !PT ;  /* 0x0000002602007c10 */ /* 0x004fc6000a7fe4ff */
[----:B------:R1:W-:Y:S04]  /*32660*/  STL [R1+0x25d8], R11 ;  /* 0x0025d80b01007387 */ /* 0x0003e80000100800 */
[----:B------:R2:W-:Y:S01]  /*32670*/  STL [R1+0x25a4], R0 ;  /* 0x0025a40001007387 */ /* 0x0005e20000100800 */
[----:B0-----:R-:W-:Y:S02]  /*32680*/  IADD3 R3, P4, R10, UR54, RZ ;  /* 0x000000360a037c10 */ /* 0x001fe4000ff9e0ff */
[----:B-1----:R-:W-:-:S03]  /*32690*/  IADD3.X R11, R4, UR38, RZ, P3, !PT ;  /* 0x00000026040b7c10 */ /* 0x002fc60009ffe4ff */
[----:B------:R0:W-:Y:S01]  /*326a0*/  STL [R1+0x25e0], R3 ;  /* 0x0025e00301007387 */ /* 0x0001e20000100800 */
[----:B--2---:R-:W-:-:S03]  /*326b0*/  IADD3 R0, P3, R9, UR54, RZ ;  /* 0x0000003609007c10 */ /* 0x004fc6000ff7e0ff */
[----:B------:R1:W-:Y:S04]  /*326c0*/  STL [R1+0x25ac], R11 ;  /* 0x0025ac0b01007387 */ /* 0x0003e80000100800 */
[----:B------:R2:W-:Y:S01]  /*326d0*/  STL [R1+0x25e8], R0 ;  /* 0x0025e80001007387 */ /* 0x0005e20000100800 */
[----:B0-----:R-:W-:Y:S02]  /*326e0*/  IADD3.X R3, R5, UR38, RZ, P2, !PT ;  /* 0x0000002605037c10 */ /* 0x001fe400097fe4ff */
[----:B-1----:R-:W-:-:S03]  /*326f0*/  IADD3 R11, P2, R8, UR54, RZ ;  /* 0x00000036080b7c10 */ /* 0x002fc6000ff5e0ff */
        /* <DEDUP_REMOVED lines=238> */
[----:B0-----:R-:W-:Y:S01]  /*335e0*/  IADD3.X R3, R5, UR6, RZ, P5, !PT ;  /* 0x0000000605037c10 */ /* 0x001fe2000affe4ff */
[----:B------:R-:W-:Y:S01]  /*335f0*/  ULDC UR6, c[0x0][0x23c] ;  /* 0x00008f0000067ab9 */ /* 0x000fe20000000800 */
        /* <DEDUP_REMOVED lines=117> */
[----:B------:R-:W-:Y:S04]  /*33d50*/  STL [R1+0x2884], R11 ;  /* 0x0028840b01007387 */ /* 0x000fe80000100800 */
[----:B------:R1:W-:Y:S01]  /*33d60*/  STL [R1+0x28c0], R0 ;  /* 0x0028c00001007387 */ /* 0x0003e20000100800 */
[----:B0-----:R-:W-:Y:S02]  /*33d70*/  IADD3.X R3, R2, UR13, RZ, P3, !PT ;  /* 0x0000000d02037c10 */ /* 0x001fe40009ffe4ff */
[----:B------:R-:W-:-:S03]  /*33d80*/  IADD3 R10, P3, R10, UR36, RZ ;  /* 0x000000240a0a7c10 */ /* 0x000fc6000ff7e0ff */
[----:B------:R0:W-:Y:S01]  /*33d90*/  STL [R1+0x288c], R3 ;  /* 0x00288c0301007387 */ /* 0x0001e20000100800 */
[----:B-1----:R-:W-:-:S03]  /*33da0*/  IADD3.X R0, R4, UR13, RZ, P2, !PT ;  /* 0x0000000d04007c10 */ /* 0x002fc600097fe4ff */
[----:B------:R-:W-:Y:S04]  /*33db0*/  STL [R1+0x2820], R10 ;  /* 0x0028200a01007387 */ /* 0x000fe80000100800 */
[----:B------:R1:W-:Y:S01]  /*33dc0*/  STL [R1+0x2894], R0 ;  /* 0x0028940001007387 */ /* 0x0003e20000100800 */
[----:B0-----:R-:W-:Y:S02]  /*33dd0*/  IADD3 R3, P2, R9, UR36, RZ ;  /* 0x0000002409037c10 */ /* 0x001fe4000ff5e0ff */
[----:B------:R-:W-:-:S03]  /*33de0*/  IADD3.X R9, R5, UR13, RZ, P1, !PT ;  /* 0x0000000d05097c10 */ /* 0x000fc60008ffe4ff */
[----:B------:R0:W-:Y:S01]  /*33df0*/  STL [R1+0x28c8], R3 ;  /* 0x0028c80301007387 */ /* 0x0001e20000100800 */
[----:B-1----:R-:W-:-:S03]  /*33e00*/  IADD3 R0, P1, R8, UR36, RZ ;  /* 0x0000002408007c10 */ /* 0x002fc6000ff3e0ff */
[----:B------:R-:W-:Y:S04]  /*33e10*/  STL [R1+0x289c], R9 ;  /* 0x00289c0901007387 */ /* 0x000fe80000100800 */
[----:B------:R1:W-:Y:S01]  /*33e20*/  STL [R1+0x28d0], R0 ;  /* 0x0028d00001007387 */ /* 0x0003e20000100800 */
[----:B0-----:R-:W-:Y:S02]  /*33e30*/  IADD3.X R3, R6, UR29, RZ, P0, !PT ;  /* 0x0000001d06037c10 */ /* 0x001fe400087fe4ff */
[----:B------:R-:W-:-:S03]  /*33e40*/  IADD3 R7, P0, R7, UR36, RZ ;  /* 0x0000002407077c10 */ /* 0x000fc6000ff1e0ff */
[----:B------:R0:W-:Y:S01]  /*33e50*/  STL [R1+0x28a4], R3 ;  /* 0x0028a40301007387 */ /* 0x0001e20000100800 */
[----:B-1----:R-:W-:-:S03]  /*33e60*/  IADD3.X R0, R2, UR29, RZ, P6, !PT ;  /* 0x0000001d02007c10 */ /* 0x002fc6000b7fe4ff */
[----:B------:R1:W-:Y:S04]  /*33e70*/  STL [R1+0x28d8], R7 ;  /* 0x0028d80701007387 */ /* 0x0003e80000100800 */
[----:B------:R2:W-:Y:S01]  /*33e80*/  STL [R1+0x28ac], R0 ;  /* 0x0028ac0001007387 */ /* 0x0005e20000100800 */
[----:B0-----:R-:W-:Y:S02]  /*33e90*/  IADD3.X R3, R4, UR29, RZ, P5, !PT ;  /* 0x0000001d04037c10 */ /* 0x001fe4000affe4ff */
[----:B-1----:R-:W-:-:S03]  /*33ea0*/  IADD3.X R7, R5, UR29, RZ, P4, !PT ;  /* 0x0000001d05077c10 */ /* 0x002fc6000a7fe4ff */
[----:B------:R0:W-:Y:S01]  /*33eb0*/  STL [R1+0x28b4], R3 ;  /* 0x0028b40301007387 */ /* 0x0001e20000100800 */
[----:B--2---:R-:W-:-:S03]  /*33ec0*/  IADD3.X R0, R6, UR52, RZ, P3, !PT ;  /* 0x0000003406007c10 */ /* 0x004fc60009ffe4ff */
[----:B------:R-:W-:Y:S04]  /*33ed0*/  STL [R1+0x28bc], R7 ;  /* 0x0028bc0701007387 */ /* 0x000fe80000100800 */
[----:B------:R1:W-:Y:S01]  /*33ee0*/  STL [R1+0x281c], R0 ;  /* 0x00281c0001007387 */ /* 0x0003e20000100800 */
[----:B0-----:R-:W-:Y:S02]  /*33ef0*/  IADD3.X R3, R2, UR52, RZ, P2, !PT ;  /* 0x0000003402037c10 */ /* 0x001fe400097fe4ff */
[----:B------:R-:W-:-:S03]  /*33f00*/  IADD3.X R2, R4, UR52, RZ, P1, !PT ;  /* 0x0000003404027c10 */ /* 0x000fc60008ffe4ff */
[----:B------:R0:W-:Y:S01]  /*33f10*/  STL [R1+0x28c4], R3 ;  /* 0x0028c40301007387 */ /* 0x0001e20000100800 */
[----:B-1----:R-:W-:-:S03]  /*33f20*/  IADD3.X R0, R5, UR52, RZ, P0, !PT ;  /* 0x0000003405007c10 */ /* 0x002fc600087fe4ff */
[----:B------:R0:W-:Y:S04]  /*33f30*/  STL [R1+0x28cc], R2 ;  /* 0x0028cc0201007387 */ /* 0x0001e80000100800 */
[----:B------:R0:W-:Y:S02]  /*33f40*/  STL [R1+0x28d4], R0 ;  /* 0x0028d40001007387 */ /* 0x0001e40000100800 */
.L_x_2:
[----:B01----:R-:W2:Y:S01]  /*33f50*/  LDL R0, [R1+0x2064] ;  /* 0x0020640001007983 */ /* 0x003ea20000100800 */
[----:B------:R-:W2:Y:S03]  /*33f60*/  LDC R5, c[0x0][0x230] ;  /* 0x00008c00ff057b82 */ /* 0x000ea60000000800 */
[----:B------:R-:W-:Y:S04]  /*33f70*/  STL [R1+0x51f4], R7 ;  /* 0x0051f40701007387 */ /* 0x000fe80000100800 */
        /* <DEDUP_REMOVED lines=73> */
[----:B------:R-:W-:Y:S01]  /*34410*/  STL [R1+0x5444], R7 ;  /* 0x0054440701007387 */ /* 0x000fe20000100800 */
[----:B--2---:R-:W-:-:S03]  /*34420*/  IMAD R5, R0, -0x80, R5 ;  /* 0xffffff8000057824 */ /* 0x004fc600078e0205 */
        /* <DEDUP_REMOVED lines=372> */
[----:B------:R0:W-:Y:S04]  /*35b70*/  STL [R1+0x58e0], R17 ;  /* 0x0058e01101007387 */ /* 0x0001e80000100800 */
        /* <DEDUP_REMOVED lines=24> */
[----:B------:R-:W2:Y:S04]  /*35d00*/  LDL R3, [R1+0x19f0] ;  /* 0x0019f00001037983 */ /* 0x000ea80000100800 */
[----:B------:R-:W2:Y:S01]  /*35d10*/  LDL R2, [R1+0x19f4] ;  /* 0x0019f40001027983 */ /* 0x000ea20000100800 */
[----:B------:R-:W-:-:S02]  /*35d20*/  ISETP.GT.AND P0, PT, R5, RZ, PT ;  /* 0x000000ff0500720c */ /* 0x000fc40003f04270 */
[----:B0-----:R-:W-:Y:S01]  /*35d30*/  PRMT R17, RZ, 0x7610, R17 ;  /* 0x00007610ff117816 */ /* 0x001fe20000000011 */
[----:B------:R-:W0:Y:S02]  /*35d40*/  S2R R4, SR_TID.X ;  /* 0x0000000000047919 */ /* 0x000e240000002100 */
[----:B0-----:R-:W-:Y:S02]  /*35d50*/  LOP3.LUT R0, R4, 0x3, RZ, 0xc0, !PT ;  /* 0x0000000304007812 */ /* 0x001fe400078ec0ff */
[----:B------:R-:W-:-:S03]  /*35d60*/  SHF.R.U32.HI R13, RZ, 0x2, R4 ;  /* 0x00000002ff0d7819 */ /* 0x000fc60000011604 */
[----:B------:R-:W-:Y:S01]  /*35d70*/  IMAD R0, R0, 0x420, RZ ;  /* 0x0000042000007824 */ /* 0x000fe200078e02ff */
[----:B------:R-:W-:-:S04]  /*35d80*/  SGXT.U32 R13, R13, 0x3 ;  /* 0x000000030d0d781a */ /* 0x000fc80000000000 */
[----:B------:R-:W-:-:S05]  /*35d90*/  LOP3.LUT R13, R0, R13, RZ, 0xfc, !PT ;  /* 0x0000000d000d7212 */ /* 0x000fca00078efcff */
        /* <DEDUP_REMOVED lines=40> */
[----:B--2---:R-:W2:Y:S04]  /*36020*/  @P0 LDG.E.U8 R17, desc[UR48][R2.64] ;  /* 0x0000003002110981 */ /* 0x004ea8000c1e1100 */
        /* <DEDUP_REMOVED lines=206> */
[----:B--2---:R0:W-:Y:S04]  /*36d10*/  STL [R1+0x900], R17 ;  /* 0x0009001101007387 */ /* 0x0041e80000100800 */
[----:B0-----:R-:W2:Y:S04]  /*36d20*/  LDL.LU R17, [R1+0x58e0] ;  /* 0x0058e00001117983 */ /* 0x001ea80000300800 */
[----:B------:R-:W3:Y:S04]  /*36d30*/  LDL R2, [R1+0x19ec] ;  /* 0x0019ec0001027983 */ /* 0x000ee80000100800 */
[----:B------:R-:W3:Y:S01]  /*36d40*/  LDL R3, [R1+0x19f8] ;  /* 0x0019f80001037983 */ /* 0x000ee20000100800 */
[----:B------:R-:W-:-:S02]  /*36d50*/  PRMT R7, RZ, 0x7610, R7 ;  /* 0x00007610ff077816 */ /* 0x000fc40000000007 */
[----:B---3--:R-:W-:-:S04]  /*36d60*/  @P0 LOP3.LUT R3, R3, R2, RZ, 0x3c, !PT ;  /* 0x0000000203030212 */ /* 0x008fc800078e3cff */
[----:B------:R-:W-:-:S04]  /*36d70*/  @P0 LOP3.LUT R2, R3, R2, RZ, 0x3c, !PT ;  /* 0x0000000203020212 */ /* 0x000fc800078e3cff */
[----:B------:R-:W-:-:S05]  /*36d80*/  @P0 LOP3.LUT R3, R3, R2, RZ, 0x3c, !PT ;  /* 0x0000000203030212 */ /* 0x000fca00078e3cff */
[----:B------:R-:W3:Y:S04]  /*36d90*/  @P0 LDG.E.U8 R7, desc[UR48][R2.64] ;  /* 0x0000003002070981 */ /* 0x000ee8000c1e1100 */
[----:B---3--:R0:W-:Y:S04]  /*36da0*/  STL [R1+0x8ec], R7 ;  /* 0x0008ec0701007387 */ /* 0x0081e80000100800 */
[----:B0-----:R-:W3:Y:S04]  /*36db0*/  LDL.LU R7, [R1+0x58dc] ;  /* 0x0058dc0001077983 */ /* 0x001ee80000300800 */
[----:B------:R-:W4:Y:S04]  /*36dc0*/  LDL R2, [R1+0x19e8] ;  /* 0x0019e80001027983 */ /* 0x000f280000100800 */
[----:B------:R-:W4:Y:S01]  /*36dd0*/  LDL R3, [R1+0x19fc] ;  /* 0x0019fc0001037983 */ /* 0x000f220000100800 */
[----:B--2---:R-:W-:-:S02]  /*36de0*/  PRMT R17, RZ, 0x7610, R17 ;  /* 0x00007610ff117816 */ /* 0x004fc40000000011 */
[----:B----4-:R-:W-:-:S04]  /*36df0*/  @P0 LOP3.LUT R3, R3, R2, RZ, 0x3c, !PT ;  /* 0x0000000203030212 */ /* 0x010fc800078e3cff */
[----:B------:R-:W-:-:S04]  /*36e00*/  @P0 LOP3.LUT R2, R3, R2, RZ, 0x3c, !PT ;  /* 0x0000000203020212 */ /* 0x000fc800078e3cff */
[----:B------:R-:W-:-:S05]  /*36e10*/  @P0 LOP3.LUT R3, R3, R2, RZ, 0x3c, !PT ;  /* 0x0000000203030212 */ /* 0x000fca00078e3cff */
[----:B------:R-:W2:Y:S04]  /*36e20*/  @P0 LDG.E.U8 R17, desc[UR48][R2.64] ;  /* 0x0000003002110981 */ /* 0x000ea8000c1e1100 */
[----:B--2---:R0:W-:Y:S04]  /*36e30*/  STL [R1+0x8e8], R17 ;  /* 0x0008e81101007387 */ /* 0x0041e80000100800 */
[----:B0-----:R-:W2:Y:S04]  /*36e40*/  LDL.LU R17, [R1+0x58d8] ;  /* 0x0058d80001117983 */ /* 0x001ea80000300800 */
[----:B------:R-:W4:Y:S04]  /*36e50*/  LDL R2, [R1+0x19e4] ;  /* 0x0019e40001027983 */ /* 0x000f280000100800 */
[----:B------:R-:W4:Y:S01]  /*36e60*/  LDL R3, [R1+0x1a00] ;  /* 0x001a000001037983 */ /* 0x000f220000100800 */
[----:B---3--:R-:W-:-:S02]  /*36e70*/  PRMT R7, RZ, 0x7610, R7 ;  /* 0x00007610ff077816 */ /* 0x008fc40000000007 */
[----:B----4-:R-:W-:-:S04]  /*36e80*/  @P0 LOP3.LUT R3, R3, R2, RZ, 0x3c, !PT ;  /* 0x0000000203030212 */ /* 0x010fc800078e3cff */
[----:B------:R-:W-:-:S04]  /*36e90*/  @P0 LOP3.LUT R2, R3, R2, RZ, 0x3c, !PT ;  /* 0x0000000203020212 */ /* 0x000fc800078e3cff */
[----:B------:R-:W-:-:S05]  /*36ea0*/  @P0 LOP3.LUT R3, R3, R2, RZ, 0x3c, !PT ;  /* 0x0000000203030212 */ /* 0x000fca00078e3cff */
[----:B------:R-:W3:Y:S01]  /*36eb0*/  @P0 LDG.E.U8 R7, desc[UR48][R2.64] ;  /* 0x0000003002070981 */ /* 0x000ee2000c1e1100 */
[----:B------:R-:W-:-:S03]  /*36ec0*/  ISETP.GT.AND P1, PT, R5, 0x1, PT ;  /* 0x000000010500780c */ /* 0x000fc60003f24270 */
        /* <DEDUP_REMOVED lines=4087> */
[----:B------:R0:W3:Y:S04]  /*46e40*/  @P1 LDG.E.U8 R7, desc[UR48][R2.64] ;  /* 0x0000003002071981 */ /* 0x0000e8000c1e1100 */
[----:B------:R-:W0:Y:S04]  /*46e50*/  LDL R2, [R1+0x3b30] ;  /* 0x003b300001027983 */ /* 0x000e280000100800 */
[----:B------:R-:W0:Y:S01]  /*46e60*/  LDL R3, [R1+0x3b34] ;  /* 0x003b340001037983 */ /* 0x000e220000100800 */
[----:B------:R-:W-:Y:S02]  /*46e70*/  PRMT R6, RZ, 0x7610, R6 ;  /* 0x00007610ff067816 */ /* 0x000fe40000000006 */
[----:B0-----:R-:W-:-:S04]  /*46e80*/  @P1 LOP3.LUT R3, R3, R2, RZ, 0x3c, !PT ;  /* 0x0000000203031212 */ /* 0x001fc800078e3cff */
[----:B------:R-:W-:-:S04]  /*46e90*/  @P1 LOP3.LUT R2, R3, R2, RZ, 0x3c, !PT ;  /* 0x0000000203021212 */ /* 0x000fc800078e3cff */
[----:B------:R-:W-:-:S05]  /*46ea0*/  @P1 LOP3.LUT R3, R3, R2, RZ, 0x3c, !PT ;  /* 0x0000000203031212 */ /* 0x000fca00078e3cff */
[----:B------:R-:W4:Y:S04]  /*46eb0*/  @P1 LDG.E.U8 R6, desc[UR48][R2.64] ;  /* 0x0000003002061981 */ /* 0x000f28000c1e1100 */
[----:B---3--:R0:W-:Y:S04]  /*46ec0*/  STL [R1+0xac], R7 ;  /* 0x0000ac0701007387 */ /* 0x0081e80000100800 */
[----:B0-----:R-:W3:Y:S04]  /*46ed0*/  LDL R7, [R1+0x3b0c] ;  /* 0x003b0c0001077983 */ /* 0x001ee80000100800 */
[----:B----4-:R0:W-:Y:S04]  /*46ee0*/  STL [R1+0xa8], R6 ;  /* 0x0000a80601007387 */ /* 0x0101e80000100800 */
[----:B0-----:R-:W4:Y:S04]  /*46ef0*/  LDL.LU R6, [R1+0x51ec] ;  /* 0x0051ec0001067983 */ /* 0x001f280000300800 */
[----:B------:R-:W5:Y:S04]  /*46f00*/  LDL R2, [R1+0x3b28] ;  /* 0x003b280001027983 */ /* 0x000f680000100800 */
[----:B------:R-:W5:Y:S01]  /*46f10*/  LDL R3, [R1+0x3b2c] ;  /* 0x003b2c0001037983 */ /* 0x000f620000100800 */
[----:B--2---:R-:W-:-:S02]  /*46f20*/  PRMT R17, RZ, 0x7610, R17 ;  /* 0x00007610ff117816 */ /* 0x004fc40000000011 */
[----:B-----5:R-:W-:-:S04]  /*46f30*/  @P1 LOP3.LUT R3, R3, R2, RZ, 0x3c, !PT ;  /* 0x0000000203031212 */ /* 0x020fc800078e3cff */
[----:B------:R-:W-:-:S04]  /*46f40*/  @P1 LOP3.LUT R2, R3, R2, RZ, 0x3c, !PT ;  /* 0x0000000203021212 */ /* 0x000fc800078e3cff */
[----:B------:R-:W-:-:S05]  /*46f50*/  @P1 LOP3.LUT R3, R3, R2, RZ, 0x3c, !PT ;  /* 0x0000000203031212 */ /* 0x000fca00078e3cff */
[----:B------:R-:W2:Y:S01]  /*46f60*/  @P1 LDG.E.U8 R17, desc[UR48][R2.64] ;  /* 0x0000003002111981 */ /* 0x000ea2000c1e1100 */
[----:B------:R-:W-:-:S03]  /*46f70*/  ISETP.GT.AND P0, PT, R5, 0x6e, PT ;  /* 0x0000006e0500780c */ /* 0x000fc60003f04270 */
[----:B--2---:R0:W-:Y:S04]  /*46f80*/  STL [R1+0xa4], R17 ;  /* 0x0000a41101007387 */ /* 0x0041e80000100800 */
[----:B0-----:R-:W2:Y:S04]  /*46f90*/  LDL.LU R17, [R1+0x51e8] ;  /* 0x0051e80001117983 */ /* 0x001ea80000300800 */
[----:B------:R-:W5:Y:S04]  /*46fa0*/  LDL R2, [R1+0x3b20] ;  /* 0x003b200001027983 */ /* 0x000f680000100800 */
[----:B------:R-:W5:Y:S01]  /*46fb0*/  LDL R3, [R1+0x3b24] ;  /* 0x003b240001037983 */ /* 0x000f620000100800 */
[----:B----4-:R-:W-:-:S02]  /*46fc0*/  PRMT R6, RZ, 0x7610, R6 ;  /* 0x00007610ff067816 */ /* 0x010fc40000000006 */
[----:B-----5:R-:W-:-:S04]  /*46fd0*/  @P0 LOP3.LUT R3, R3, R2, RZ, 0x3c, !PT ;  /* 0x0000000203030212 */ /* 0x020fc800078e3cff */
[----:B------:R-:W-:-:S04]  /*46fe0*/  @P0 LOP3.LUT R2, R3, R2, RZ, 0x3c, !PT ;  /* 0x0000000203020212 */ /* 0x000fc800078e3cff */
[----:B------:R-:W-:-:S05]  /*46ff0*/  @P0 LOP3.LUT R3, R3, R2, RZ, 0x3c, !PT ;  /* 0x0000000203030212 */ /* 0x000fca00078e3cff */
[----:B------:R-:W4:Y:S04]  /*47000*/  @P0 LDG.E.U8 R6, desc[UR48][R2.64] ;  /* 0x0000003002060981 */ /* 0x000f28000c1e1100 */
        /* <DEDUP_REMOVED lines=8> */
[----:B------:R-:W2:Y:S04]  /*47090*/  @P0 LDG.E.U8 R17, desc[UR48][R2.64] ;  /* 0x0000003002110981 */ /* 0x000ea8000c1e1100 */
        /* <DEDUP_REMOVED lines=8> */
[----:B------:R-:W4:Y:S01]  /*47120*/  @P0 LDG.E.U8 R6, desc[UR48][R2.64] ;  /* 0x0000003002060981 */ /* 0x000f22000c1e1100 */
[----:B--2---:R-:W-:-:S03]  /*47130*/  PRMT R17, RZ, 0x7610, R17 ;  /* 0x00007610ff117816 */ /* 0x004fc60000000011 */
[----:B----4-:R0:W-:Y:S04]  /*47140*/  STL [R1+0x98], R6 ;  /* 0x0000980601007387 */ /* 0x0101e80000100800 */
[----:B0-----:R-:W2:Y:S04]  /*47150*/  LDL.LU R6, [R1+0x51dc] ;  /* 0x0051dc0001067983 */ /* 0x001ea80000300800 */
[----:B------:R-:W4:Y:S01]  /*47160*/  LDL R3, [R1+0x3b08] ;  /* 0x003b080001037983 */ /* 0x000f220000100800 */
[----:B---3--:R-:W-:-:S03]  /*47170*/  @P0 IMAD.MOV.U32 R2, RZ, RZ, R7 ;  /* 0x000000ffff020224 */ /* 0x008fc600078e0007 */
[----:B------:R-:W3:Y:S04]  /*47180*/  LDL R7, [R1+0x39c4] ;  /* 0x0039c40001077983 */ /* 0x000ee80000100800 */
[----:B----4-:R-:W4:Y:S01]  /*47190*/  @P0 LDG.E.U8 R17, desc[UR48][R2.64] ;  /* 0x0000003002110981 */ /* 0x010f22000c1e1100 */
[----:B------:R-:W-:-:S03]  /*471a0*/  ISETP.GT.AND P1, PT, R5, 0x71, PT ;  /* 0x000000710500780c */ /* 0x000fc60003f24270 */
        /* <DEDUP_REMOVED lines=13> */
[----:B------:R-:W-:-:S02]  /*47280*/  PRMT R16, RZ, 0x7610, R16 ;  /* 0x00007610ff107816 */ /* 0x000fc40000000010 */
[----:B-----5:R-:W-:-:S04]  /*47290*/  @P1 LOP3.LUT R3, R3, R2, RZ, 0x3c, !PT ;  /* 0x0000000203031212 */ /* 0x020fc800078e3cff */
[----:B------:R-:W-:-:S04]  /*472a0*/  @P1 LOP3.LUT R2, R3, R2, RZ, 0x3c, !PT ;  /* 0x0000000203021212 */ /* 0x000fc800078e3cff */
[----:B------:R-:W-:-:S05]  /*472b0*/  @P1 LOP3.LUT R3, R3, R2, RZ, 0x3c, !PT ;  /* 0x0000000203031212 */ /* 0x000fca00078e3cff */
[----:B------:R-:W5:Y:S04]  /*472c0*/  @P1 LDG.E.U8 R16, desc[UR48][R2.64] ;  /* 0x0000003002101981 */ /* 0x000f68000c1e1100 */
[----:B-----5:R0:W-:Y:S04]  /*472d0*/  STL [R1+0x8c], R16 ;  /* 0x00008c1001007387 */ /* 0x0201e80000100800 */
[----:B0-----:R-:W5:Y:S04]  /*472e0*/  LDL.LU R16, [R1+0x51d0] ;  /* 0x0051d00001107983 */ /* 0x001f680000300800 */
        /* <DEDUP_REMOVED lines=11> */
[----:B------:R-:W-:-:S02]  /*473a0*/  PRMT R18, RZ, 0x7610, R18 ;  /* 0x00007610ff127816 */ /* 0x000fc40000000012 */
[----:B----4-:R-:W-:-:S04]  /*473b0*/  @P1 LOP3.LUT R3, R3, R2, RZ, 0x3c, !PT ;  /* 0x0000000203031212 */ /* 0x010fc800078e3cff */
[----:B------:R-:W-:-:S04]  /*473c0*/  @P1 LOP3.LUT R2, R3, R2, RZ, 0x3c, !PT ;  /* 0x0000000203021212 */ /* 0x000fc800078e3cff */
[----:B------:R-:W-:-:S05]  /*473d0*/  @P1 LOP3.LUT R3, R3, R2, RZ, 0x3c, !PT ;  /* 0x0000000203031212 */ /* 0x000fca00078e3cff */
[----:B------:R-:W4:Y:S01]  /*473e0*/  @P1 LDG.E.U8 R18, desc[UR48][R2.64] ;  /* 0x0000003002121981 */ /* 0x000f22000c1e1100 */
[----:B------:R-:W-:Y:S02]  /*473f0*/  ISETP.GT.AND P2, PT, R5, 0x79, PT ;  /* 0x000000790500780c */ /* 0x000fe40003f44270 */
[----:B------:R-:W-:Y:S01]  /*47400*/  PRMT R11, RZ, 0x7610, R11 ;  /* 0x00007610ff0b7816 */ /* 0x000fe2000000000b */
[----:B----4-:R0:W-:Y:S04]  /*47410*/  STL [R1+0x84], R18 ;  /* 0x0000841201007387 */ /* 0x0101e80000100800 */
[----:B0-----:R-:W4:Y:S04]  /*47420*/  LDL.LU R18, [R1+0x51c8] ;  /* 0x0051c80001127983 */ /* 0x001f280000300800 */
[----:B------:R-:W2:Y:S02]  /*47430*/  LDL R3, [R1+0x39c0] ;  /* 0x0039c00001037983 */ /* 0x000ea40000100800 */
[----:B------:R-:W-:-:S02]  /*47440*/  @P2 IMAD.MOV.U32 R2, RZ, RZ, R7 ;  /* 0x000000ffff022224 */ /* 0x000fc400078e0007 */
[----:B------:R-:W5:Y:S04]  /*47450*/  LDL R7, [R1+0x3afc] ;  /* 0x003afc0001077983 */ /* 0x000f680000100800 */
[----:B--2---:R-:W2:Y:S04]  /*47460*/  @P2 LDG.E.U8 R11, desc[UR48][R2.64] ;  /* 0x00000030020b2981 */ /* 0x004ea8000c1e1100 */
        /* <DEDUP_REMOVED lines=22> */
[----:B------:R-:W-:-:S02]  /*475d0*/  PRMT R9, RZ, 0x7610, R9 ;  /* 0x00007610ff097816 */ /* 0x000fc40000000009 */
[----:B-----5:R-:W-:-:S04]  /*475e0*/  @P2 LOP3.LUT R3, R3, R2, RZ, 0x3c, !PT ;  /* 0x0000000203032212 */ /* 0x020fc800078e3cff */
[----:B------:R-:W-:-:S04]  /*475f0*/  @P2 LOP3.LUT R2, R3, R2, RZ, 0x3c, !PT ;  /* 0x0000000203022212 */ /* 0x000fc800078e3cff */
[----:B------:R-:W-:-:S05]  /*47600*/  @P2 LOP3.LUT R3, R3, R2, RZ, 0x3c, !PT ;  /* 0x0000000203032212 */ /* 0x000fca00078e3cff */
[----:B------:R-:W5:Y:S01]  /*47610*/  @P2 LDG.E.U8 R9, desc[UR48][R2.64] ;  /* 0x0000003002092981 */ /* 0x000f62000c1e1100 */
[----:B------:R-:W-:-:S03]  /*47620*/  ISETP.GT.AND P0, PT, R5, 0x6f, PT ;  /* 0x0000006f0500780c */ /* 0x000fc60003f04270 */
[----:B-----5:R0:W-:Y:S04]  /*47630*/  STL [R1+0x68], R9 ;  /* 0x0000680901007387 */ /* 0x0201e80000100800 */
[----:B0-----:R-:W5:Y:S04]  /*47640*/  LDL.LU R9, [R1+0x51bc] ;  /* 0x0051bc0001097983 */ /* 0x001f680000300800 */
[----:B------:R-:W2:Y:S04]  /*47650*/  LDL R2, [R1+0x3b00] ;  /* 0x003b000001027983 */ /* 0x000ea80000100800 */
[----:B------:R-:W2:Y:S01]  /*47660*/  LDL R3, [R1+0x3b04] ;  /* 0x003b040001037983 */ /* 0x000ea20000100800 */
[----:B------:R-:W-:-:S02]  /*47670*/  PRMT R8, RZ, 0x7610, R8 ;  /* 0x00007610ff087816 */ /* 0x000fc40000000008 */
[----:B--2---:R-:W-:-:S04]  /*47680*/  @P0 LOP3.LUT R3, R3, R2, RZ, 0x3c, !PT ;  /* 0x0000000203030212 */ /* 0x004fc800078e3cff */
[----:B------:R-:W-:-:S04]  /*47690*/  @P0 LOP3.LUT R2, R3, R2, RZ, 0x3c, !PT ;  /* 0x0000000203020212 */ /* 0x000fc800078e3cff */
[----:B------:R-:W-:-:S05]  /*476a0*/  @P0 LOP3.LUT R3, R3, R2, RZ, 0x3c, !PT ;  /* 0x0000000203030212 */ /* 0x000fca00078e3cff */
[----:B------:R-:W2:Y:S01]  /*476b0*/  @P0 LDG.E.U8 R8, desc[UR48][R2.64] ;  /* 0x0000003002080981 */ /* 0x000ea2000c1e1100 */
[----:B------:R-:W-:-:S03]  /*476c0*/  PRMT R6, RZ, 0x7610, R6 ;  /* 0x00007610ff067816 */ /* 0x000fc60000000006 */
[----:B--2---:R0:W-:Y:S04]  /*476d0*/  STL [R1+0x78], R8 ;  /* 0x0000780801007387 */ /* 0x0041e80000100800 */
[----:B0-----:R-:W2:Y:S04]  /*476e0*/  LDL.LU R8, [R1+0x51b8] ;  /* 0x0051b80001087983 */ /* 0x001ea80000300800 */
[----:B------:R-:W3:Y:S01]  /*476f0*/  LDL R3, [R1+0x3af8] ;  /* 0x003af80001037983 */ /* 0x000ee20000100800 */
[----:B------:R-:W-:Y:S01]  /*47700*/  @P0 IMAD.MOV.U32 R2, RZ, RZ, R7 ;  /* 0x000000ffff020224 */ /* 0x000fe200078e0007 */
[----:B------:R-:W-:-:S02]  /*47710*/  PRMT R16, RZ, 0x7610, R16 ;  /* 0x00007610ff107816 */ /* 0x000fc40000000010 */
[----:B------:R-:W4:Y:S04]  /*47720*/  LDL R7, [R1+0x3a90] ;  /* 0x003a900001077983 */ /* 0x000f280000100800 */
[----:B---3--:R0:W3:Y:S04]  /*47730*/  @P0 LDG.E.U8 R6, desc[UR48][R2.64] ;  /* 0x0000003002060981 */ /* 0x0080e8000c1e1100 */
[----:B------:R-:W5:Y:S01]  /*47740*/  LDL R3, [R1+0x3af0] ;  /* 0x003af00001037983 */ /* 0x000f620000100800 */
[----:B0-----:R-:W-:-:S03]  /*47750*/  @P0 IMAD.MOV.U32 R2, RZ, RZ, R17 ;  /* 0x000000ffff020224 */ /* 0x001fc600078e0011 */
[----:B---3--:R0:W-:Y:S01]  /*47760*/  STL [R1+0x70], R6 ;  /* 0x0000700601007387 */ /* 0x0081e20000100800 */
[----:B------:R-:W-:-:S03]  /*47770*/  PRMT R15, RZ, 0x7610, R15 ;  /* 0x00007610ff0f7816 */ /* 0x000fc6000000000f */
[----:B------:R-:W3:Y:S04]  /*47780*/  LDL R17, [R1+0x3a88] ;  /* 0x003a880001117983 */ /* 0x000ee80000100800 */
[----:B-----5:R1:W5:Y:S04]  /*47790*/  @P0 LDG.E.U8 R16, desc[UR48][R2.64] ;  /* 0x0000003002100981 */ /* 0x020368000c1e1100 */
[----:B0-----:R-:W2:Y:S04]  /*477a0*/  LDL R6, [R1+0x3a94] ;  /* 0x003a940001067983 */ /* 0x001ea80000100800 */
[----:B------:R-:W1:Y:S04]  /*477b0*/  LDL R2, [R1+0x3ae8] ;  /* 0x003ae80001027983 */ /* 0x000e680000100800 */
[----:B------:R-:W1:Y:S02]  /*477c0*/  LDL R3, [R1+0x3aec] ;  /* 0x003aec0001037983 */ /* 0x000e640000100800 */
[----:B-1----:R-:W-:-:S04]  /*477d0*/  @P0 LOP3.LUT R3, R3, R2, RZ, 0x3c, !PT ;  /* 0x0000000203030212 */ /* 0x002fc800078e3cff */
[----:B------:R-:W-:-:S04]  /*477e0*/  @P0 LOP3.LUT R2, R3, R2, RZ, 0x3c, !PT ;  /* 0x0000000203020212 */ /* 0x000fc800078e3cff */
[----:B------:R-:W-:-:S05]  /*477f0*/  @P0 LOP3.LUT R3, R3, R2, RZ, 0x3c, !PT ;  /* 0x0000000203030212 */ /* 0x000fca00078e3cff */
[----:B------:R-:W4:Y:S04]  /*47800*/  @P0 LDG.E.U8 R15, desc[UR48][R2.64] ;  /* 0x00000030020f0981 */ /* 0x000f28000c1e1100 */
[----:B-----5:R0:W-:Y:S04]  /*47810*/  STL [R1+0x6c], R16 ;  /* 0x00006c1001007387 */ /* 0x0201e80000100800 */
[----:B0-----:R-:W5:Y:S04]  /*47820*/  LDL R16, [R1+0x3a8c] ;  /* 0x003a8c0001107983 */ /* 0x001f680000100800 */
[----:B----4-:R0:W-:Y:S04]  /*47830*/  STL [R1+0x64], R15 ;  /* 0x0000640f01007387 */ /* 0x0101e80000100800 */
[----:B0-----:R-:W4:Y:S04]  /*47840*/  LDL.LU R15, [R1+0x51b4] ;  /* 0x0051b400010f7983 */ /* 0x001f280000300800 */
[----:B------:R-:W3:Y:S04]  /*47850*/  LDL R2, [R1+0x3aa0] ;  /* 0x003aa00001027983 */ /* 0x000ee80000100800 */
[----:B------:R-:W3:Y:S01]  /*47860*/  LDL R3, [R1+0x3aa4] ;  /* 0x003aa40001037983 */ /* 0x000ee20000100800 */
[----:B------:R-:W-:-:S02]  /*47870*/  ISETP.GT.AND P1, PT, R5, 0x72, PT ;  /* 0x000000720500780c */ /* 0x000fc40003f24270 */
[----:B------:R-:W-:-:S11]  /*47880*/  PRMT R14, RZ, 0x7610, R14 ;  /* 0x00007610ff0e7816 */ /* 0x000fd6000000000e */
[----:B---3--:R-:W-:-:S04]  /*47890*/  @P1 LOP3.LUT R3, R3, R2, RZ, 0x3c, !PT ;  /* 0x0000000203031212 */ /* 0x008fc800078e3cff */
[----:B------:R-:W-:-:S04]  /*478a0*/  @P1 LOP3.LUT R2, R3, R2, RZ, 0x3c, !PT ;  /* 0x0000000203021212 */ /* 0x000fc800078e3cff */
[----:B------:R-:W-:-:S05]  /*478b0*/  @P1 LOP3.LUT R3, R3, R2, RZ, 0x3c, !PT ;  /* 0x0000000203031212 */ /* 0x000fca00078e3cff */
[----:B------:R-:W3:Y:S04]  /*478c0*/  @P1 LDG.E.U8 R14, desc[UR48][R2.64] ;  /* 0x00000030020e1981 */ /* 0x000ee8000c1e1100 */
[----:B---3--:R0:W-:Y:S04]  /*478d0*/  STL [R1+0x60], R14 ;  /* 0x0000600e01007387 */ /* 0x0081e80000100800 */
[----:B0-----:R-:W3:Y:S04]  /*478e0*/  LDL.LU R14, [R1+0x51b0] ;  /* 0x0051b000010e7983 */ /* 0x001ee80000300800 */
[----:B------:R-:W2:Y:S04]  /*478f0*/  LDL R2, [R1+0x3a98] ;  /* 0x003a980001027983 */ /* 0x000ea80000100800 */
[----:B------:R-:W2:Y:S01]  /*47900*/  LDL R3, [R1+0x3a9c] ;  /* 0x003a9c0001037983 */ /* 0x000ea20000100800 */
[----:B------:R-:W-:-:S02]  /*47910*/  PRMT R12, RZ, 0x7610, R12 ;  /* 0x00007610ff0c7816 */ /* 0x000fc4000000000c */
[----:B------:R-:W-:Y:S02]  /*47920*/  PRMT R19, RZ, 0x7610, R19 ;  /* 0x00007610ff137816 */ /* 0x000fe40000000013 */
[----:B--2---:R-:W-:-:S04]  /*47930*/  @P1 LOP3.LUT R3, R3, R2, RZ, 0x3c, !PT ;  /* 0x0000000203031212 */ /* 0x004fc800078e3cff */
[----:B------:R-:W-:-:S04]  /*47940*/  @P1 LOP3.LUT R2, R3, R2, RZ, 0x3c, !PT ;  /* 0x0000000203021212 */ /* 0x000fc800078e3cff */
[----:B------:R-:W-:-:S05]  /*47950*/  @P1 LOP3.LUT R3, R3, R2, RZ, 0x3c, !PT ;  /* 0x0000000203031212 */ /* 0x000fca00078e3cff */
[----:B------:R0:W2:Y:S02]  /*47960*/  @P1 LDG.E.U8 R12, desc[UR48][R2.64] ;  /* 0x00000030020c1981 */ /* 0x0000a4000c1e1100 */
[----:B0-----:R-:W-:Y:S02]  /*47970*/  @P1 IMAD.MOV.U32 R2, RZ, RZ, R6 ;  /* 0x000000ffff021224 */ /* 0x001fe400078e0006 */
[----:B------:R-:W-:-:S05]  /*47980*/  @P1 IMAD.MOV.U32 R3, RZ, RZ, R7 ;  /* 0x000000ffff031224 */ /* 0x000fca00078e0007 */
[----:B------:R5:W4:Y:S01]  /*47990*/  @P1 LDG.E.U8 R19, desc[UR48][R2.64] ;  /* 0x0000003002131981 */ /* 0x000b22000c1e1100 */
[----:B------:R-:W-:Y:S01]  /*479a0*/  PRMT R18, RZ, 0x7610, R18 ;  /* 0x00007610ff127816 */ /* 0x000fe20000000012 */
[----:B-----5:R-:W-:Y:S02]  /*479b0*/  @P1 IMAD.MOV.U32 R2, RZ, RZ, R16 ;  /* 0x000000ffff021224 */ /* 0x020fe400078e0010 */
[----:B------:R-:W-:-:S05]  /*479c0*/  @P1 IMAD.MOV.U32 R3, RZ, RZ, R17 ;  /* 0x000000ffff031224 */ /* 0x000fca00078e0011 */
[----:B------:R-:W5:Y:S04]  /*479d0*/  @P1 LDG.E.U8 R18, desc[UR48][R2.64] ;  /* 0x0000003002121981 */ /* 0x000f68000c1e1100 */
[----:B--2---:R0:W-:Y:S04]  /*479e0*/  STL [R1+0x5c], R12 ;  /* 0x00005c0c01007387 */ /* 0x0041e80000100800 */
[----:B0-----:R-:W2:Y:S04]  /*479f0*/  LDL.LU R12, [R1+0x51ac] ;  /* 0x0051ac00010c7983 */ /* 0x001ea80000300800 */
[----:B------:R-:W3:Y:S04]  /*47a00*/  LDL R7, [R1+0x3a70] ;  /* 0x003a700001077983 */ /* 0x000ee80000100800 */
[----:B------:R-:W2:Y:S04]  /*47a10*/  LDL R6, [R1+0x3a74] ;  /* 0x003a740001067983 */ /* 0x000ea80000100800 */
[----:B----4-:R-:W-:Y:S04]  /*47a20*/  STL [R1+0x5134], R19 ;  /* 0x0051341301007387 */ /* 0x010fe80000100800 */
[----:B------:R-:W4:Y:S04]  /*47a30*/  LDL R2, [R1+0x3a80] ;  /* 0x003a800001027983 */ /* 0x000f280000100800 */
[----:B------:R-:W4:Y:S01]  /*47a40*/  LDL R3, [R1+0x3a84] ;  /* 0x003a840001037983 */ /* 0x000f220000100800 */
[----:B------:R-:W-:-:S02]  /*47a50*/  ISETP.GT.AND P0, PT, R5, 0x73, PT ;  /* 0x000000730500780c */ /* 0x000fc40003f04270 */
[----:B------:R-:W-:Y:S01]  /*47a60*/  PRMT R11, RZ, 0x7610, R11 ;  /* 0x00007610ff0b7816 */ /* 0x000fe2000000000b */
[----:B------:R-:W3:Y:S04]  /*47a70*/  LDL R17, [R1+0x3a68] ;  /* 0x003a680001117983 */ /* 0x000ee80000100800 */
[----:B------:R-:W3:Y:S04]  /*47a80*/  LDL R16, [R1+0x3a6c] ;  /* 0x003a6c0001107983 */ /* 0x000ee80000100800 */
[----:B-----5:R-:W-:Y:S02]  /*47a90*/  STL [R1+0x5138], R18 ;  /* 0x0051381201007387 */ /* 0x020fe40000100800 */
[----:B----4-:R-:W-:-:S04]  /*47aa0*/  @P0 LOP3.LUT R3, R3, R2, RZ, 0x3c, !PT ;  /* 0x0000000203030212 */ /* 0x010fc800078e3cff */
[----:B------:R-:W-:-:S04]  /*47ab0*/  @P0 LOP3.LUT R2, R3, R2, RZ, 0x3c, !PT ;  /* 0x0000000203020212 */ /* 0x000fc800078e3cff */
[----:B------:R-:W-:-:S05]  /*47ac0*/  @P0 LOP3.LUT R3, R3, R2, RZ, 0x3c, !PT ;  /* 0x0000000203030212 */ /* 0x000fca00078e3cff */
[----:B------:R0:W4:Y:S04]  /*47ad0*/  @P0 LDG.E.U8 R11, desc[UR48][R2.64] ;  /* 0x00000030020b0981 */ /* 0x000128000c1e1100 */
[----:B------:R-:W0:Y:S04]  /*47ae0*/  LDL R2, [R1+0x3a78] ;  /* 0x003a780001027983 */ /* 0x000e280000100800 */
[----:B------:R-:W0:Y:S01]  /*47af0*/  LDL R3, [R1+0x3a7c] ;  /* 0x003a7c0001037983 */ /* 0x000e220000100800 */
[----:B------:R-:W-:Y:S02]  /*47b00*/  PRMT R10, RZ, 0x7610, R10 ;  /* 0x00007610ff0a7816 */ /* 0x000fe4000000000a */
[----:B------:R-:W-:-:S02]  /*47b10*/  PRMT R9, RZ, 0x7610, R9 ;  /* 0x00007610ff097816 */ /* 0x000fc40000000009 */
[----:B0-----:R-:W-:-:S04]  /*47b20*/  @P0 LOP3.LUT R3, R3, R2, RZ, 0x3c, !PT ;  /* 0x0000000203030212 */ /* 0x001fc800078e3cff */
[----:B------:R-:W-:-:S04]  /*47b30*/  @P0 LOP3.LUT R2, R3, R2, RZ, 0x3c, !PT ;  /* 0x0000000203020212 */ /* 0x000fc800078e3cff */
[----:B------:R-:W-:-:S05]  /*47b40*/  @P0 LOP3.LUT R3, R3, R2, RZ, 0x3c, !PT ;  /* 0x0000000203030212 */ /* 0x000fca00078e3cff */
[----:B------:R2:W5:Y:S02]  /*47b50*/  @P0 LDG.E.U8 R10, desc[UR48][R2.64] ;  /* 0x00000030020a0981 */ /* 0x000564000c1e1100 */
[----:B--2---:R-:W-:Y:S02]  /*47b60*/  @P0 IMAD.MOV.U32 R2, RZ, RZ, R6 ;  /* 0x000000ffff020224 */ /* 0x004fe400078e0006 */
[----:B---3--:R-:W-:-:S05]  /*47b70*/  @P0 IMAD.MOV.U32 R3, RZ, RZ, R7 ;  /* 0x000000ffff030224 */ /* 0x008fca00078e0007 */
[----:B------:R0:W2:Y:S01]  /*47b80*/  @P0 LDG.E.U8 R9, desc[UR48][R2.64] ;  /* 0x0000003002090981 */ /* 0x0000a2000c1e1100 */
[----:B------:R-:W-:-:S03]  /*47b90*/  PRMT R8, RZ, 0x7610, R8 ;  /* 0x00007610ff087816 */ /* 0x000fc60000000008 */
[----:B----4-:R-:W-:Y:S01]  /*47ba0*/  STL [R1+0x5124], R11 ;  /* 0x0051240b01007387 */ /* 0x010fe20000100800 */
[----:B0-----:R-:W-:Y:S02]  /*47bb0*/  @P0 IMAD.MOV.U32 R2, RZ, RZ, R16 ;  /* 0x000000ffff020224 */ /* 0x001fe400078e0010 */
[----:B------:R-:W-:-:S05]  /*47bc0*/  @P0 IMAD.MOV.U32 R3, RZ, RZ, R17 ;  /* 0x000000ffff030224 */ /* 0x000fca00078e0011 */
[----:B------:R0:W3:Y:S04]  /*47bd0*/  @P0 LDG.E.U8 R8, desc[UR48][R2.64] ;  /* 0x0000003002080981 */ /* 0x0000e8000c1e1100 */
[----:B-----5:R-:W-:Y:S04]  /*47be0*/  STL [R1+0x5128], R10 ;  /* 0x0051280a01007387 */ /* 0x020fe80000100800 */
[----:B------:R-:W4:Y:S04]  /*47bf0*/  LDL R7, [R1+0x3a48] ;  /* 0x003a480001077983 */ /* 0x000f280000100800 */
[----:B------:R-:W4:Y:S04]  /*47c00*/  LDL R6, [R1+0x3a4c] ;  /* 0x003a4c0001067983 */ /* 0x000f280000100800 */
[----:B--2---:R-:W-:Y:S04]  /*47c10*/  STL [R1+0x512c], R9 ;  /* 0x00512c0901007387 */ /* 0x004fe80000100800 */
[----:B------:R-:W0:Y:S04]  /*47c20*/  LDL R2, [R1+0x3a60] ;  /* 0x003a600001027983 */ /* 0x000e280000100800 */
[----:B------:R-:W0:Y:S01]  /*47c30*/  LDL R3, [R1+0x3a64] ;  /* 0x003a640001037983 */ /* 0x000e220000100800 */
[----:B------:R-:W-:-:S02]  /*47c40*/  ISETP.GT.AND P1, PT, R5, 0x74, PT ;  /* 0x000000740500780c */ /* 0x000fc40003f24270 */
[----:B------:R-:W-:Y:S01]  /*47c50*/  PRMT R29, RZ, 0x7610, R29 ;  /* 0x00007610ff1d7816 */ /* 0x000fe2000000001d */
[----:B------:R-:W2:Y:S04]  /*47c60*/  LDL R17, [R1+0x39a0] ;  /* 0x0039a00001117983 */ /* 0x000ea80000100800 */
[----:B------:R-:W5:Y:S06]  /*47c70*/  LDL R16, [R1+0x39a4] ;  /* 0x0039a40001107983 */ /* 0x000f6c0000100800 */
[----:B0-----:R-:W-:-:S04]  /*47c80*/  @P1 LOP3.LUT R3, R3, R2, RZ, 0x3c, !PT ;  /* 0x0000000203031212 */ /* 0x001fc800078e3cff */
[----:B------:R-:W-:-:S04]  /*47c90*/  @P1 LOP3.LUT R2, R3, R2, RZ, 0x3c, !PT ;  /* 0x0000000203021212 */ /* 0x000fc800078e3cff */
[----:B------:R-:W-:-:S05]  /*47ca0*/  @P1 LOP3.LUT R3, R3, R2, RZ, 0x3c, !PT ;  /* 0x0000000203031212 */ /* 0x000fca00078e3cff */
[----:B------:R-:W4:Y:S04]  /*47cb0*/  @P1 LDG.E.U8 R29, desc[UR48][R2.64] ;  /* 0x00000030021d1981 */ /* 0x000f28000c1e1100 */
[----:B---3--:R-:W-:Y:S04]  /*47cc0*/  STL [R1+0x5130], R8 ;  /* 0x0051300801007387 */ /* 0x008fe80000100800 */
[----:B----4-:R0:W-:Y:S04]  /*47cd0*/  STL [R1+0x58], R29 ;  /* 0x0000581d01007387 */ /* 0x0101e80000100800 */
[----:B0-----:R-:W3:Y:S04]  /*47ce0*/  LDL.LU R29, [R1+0x51a8] ;  /* 0x0051a800011d7983 */ /* 0x001ee80000300800 */
[----:B------:R-:W4:Y:S04]  /*47cf0*/  LDL R2, [R1+0x3a58] ;  /* 0x003a580001027983 */ /* 0x000f280000100800 */
[----:B------:R-:W4:Y:S01]  /*47d00*/  LDL R3, [R1+0x3a5c] ;  /* 0x003a5c0001037983 */ /* 0x000f220000100800 */
[----:B------:R-:W-:-:S02]  /*47d10*/  PRMT R28, RZ, 0x7610, R28 ;  /* 0x00007610ff1c7816 */ /* 0x000fc4000000001c */
[----:B----4-:R-:W-:-:S04]  /*47d20*/  @P1 LOP3.LUT R3, R3, R2, RZ, 0x3c, !PT ;  /* 0x0000000203031212 */ /* 0x010fc800078e3cff */
[----:B------:R-:W-:-:S04]  /*47d30*/  @P1 LOP3.LUT R2, R3, R2, RZ, 0x3c, !PT ;  /* 0x0000000203021212 */ /* 0x000fc800078e3cff */
[----:B------:R-:W-:-:S05]  /*47d40*/  @P1 LOP3.LUT R3, R3, R2, RZ, 0x3c, !PT ;  /* 0x0000000203031212 */ /* 0x000fca00078e3cff */
[----:B------:R-:W4:Y:S04]  /*47d50*/  @P1 LDG.E.U8 R28, desc[UR48][R2.64] ;  /* 0x00000030021c1981 */ /* 0x000f28000c1e1100 */
[----:B----4-:R0:W-:Y:S04]  /*47d60*/  STL [R1+0x54], R28 ;  /* 0x0000541c01007387 */ /* 0x0101e80000100800 */
[----:B0-----:R-:W4:Y:S04]  /*47d70*/  LDL.LU R28, [R1+0x51a4] ;  /* 0x0051a400011c7983 */ /* 0x001f280000300800 */
[----:B------:R-:W2:Y:S04]  /*47d80*/  LDL R2, [R1+0x3a50] ;  /* 0x003a500001027983 */ /* 0x000ea80000100800 */
[----:B------:R-:W2:Y:S01]  /*47d90*/  LDL R3, [R1+0x3a54] ;  /* 0x003a540001037983 */ /* 0x000ea20000100800 */
[----:B------:R-:W-:-:S02]  /*47da0*/  PRMT R27, RZ, 0x7610, R27 ;  /* 0x00007610ff1b7816 */ /* 0x000fc4000000001b */
[----:B------:R-:W-:-:S06]  /*47db0*/  PRMT R26, RZ, 0x7610, R26 ;  /* 0x00007610ff1a7816 */ /* 0x000fcc000000001a */
[----:B------:R-:W3:Y:S01]  /*47dc0*/  @P1 LDG.E.U8 R26, desc[UR48][R6.64] ;  /* 0x00000030061a1981 */ /* 0x000ee2000c1e1100 */
[----:B--2---:R-:W-:-:S04]  /*47dd0*/  @P1 LOP3.LUT R3, R3, R2, RZ, 0x3c, !PT ;  /* 0x0000000203031212 */ /* 0x004fc800078e3cff */
[----:B------:R-:W-:-:S04]  /*47de0*/  @P1 LOP3.LUT R2, R3, R2, RZ, 0x3c, !PT ;  /* 0x0000000203021212 */ /* 0x000fc800078e3cff */
[----:B------:R-:W-:-:S05]  /*47df0*/  @P1 LOP3.LUT R3, R3, R2, RZ, 0x3c, !PT ;  /* 0x0000000203031212 */ /* 0x000fca00078e3cff */
[----:B------:R0:W2:Y:S01]  /*47e00*/  @P1 LDG.E.U8 R27, desc[UR48][R2.64] ;  /* 0x00000030021b1981 */ /* 0x0000a2000c1e1100 */
[----:B------:R-:W-:Y:S02]  /*47e10*/  ISETP.GT.AND P2, PT, R5, 0x7a, PT ;  /* 0x0000007a0500780c */ /* 0x000fe40003f44270 */
[----:B0-----:R-:W-:-:S11]  /*47e20*/  PRMT R2, RZ, 0x7610, R2 ;  /* 0x00007610ff027816 */ /* 0x001fd60000000002 */
[----:B-----5:R-:W-:Y:S02]  /*47e30*/  @P2 IMAD.MOV.U32 R6, RZ, RZ, R16 ;  /* 0x000000ffff062224 */ /* 0x020fe400078e0010 */
[----:B------:R-:W-:-:S05]  /*47e40*/  @P2 IMAD.MOV.U32 R7, RZ, RZ, R17 ;  /* 0x000000ffff072224 */ /* 0x000fca00078e0011 */
[----:B------:R-:W5:Y:S04]  /*47e50*/  @P2 LDG.E.U8 R2, desc[UR48][R6.64] ;  /* 0x0000003006022981 */ /* 0x000f68000c1e1100 */
[----:B--2---:R0:W-:Y:S04]  /*47e60*/  STL [R1+0x50], R27 ;  /* 0x0000501b01007387 */ /* 0x0041e80000100800 */
[----:B0-----:R-:W2:Y:S04]  /*47e70*/  LDL.LU R27, [R1+0x51a0] ;  /* 0x0051a000011b7983 */ /* 0x001ea80000300800 */
[----:B---3--:R0:W-:Y:S04]  /*47e80*/  STL [R1+0x1c], R26 ;  /* 0x00001c1a01007387 */ /* 0x0081e80000100800 */
[----:B0-----:R-:W3:Y:S04]  /*47e90*/  LDL.LU R26, [R1+0x519c] ;  /* 0x00519c00011a7983 */ /* 0x001ee80000300800 */
[----:B------:R-:W4:Y:S04]  /*47ea0*/  LDL R6, [R1+0x3998] ;  /* 0x0039980001067983 */ /* 0x000f280000100800 */
[----:B------:R-:W4:Y:S01]  /*47eb0*/  LDL R7, [R1+0x399c] ;  /* 0x00399c0001077983 */ /* 0x000f220000100800 */
[----:B------:R-:W-:-:S03]  /*47ec0*/  PRMT R15, RZ, 0x7610, R15 ;  /* 0x00007610ff0f7816 */ /* 0x000fc6000000000f */
[----:B------:R-:W2:Y:S04]  /*47ed0*/  LDL R17, [R1+0x3a40] ;  /* 0x003a400001117983 */ /* 0x000ea80000100800 */
[----:B------:R-:W3:Y:S04]  /*47ee0*/  LDL R16, [R1+0x3a44] ;  /* 0x003a440001107983 */ /* 0x000ee80000100800 */
[----:B-----5:R-:W-:Y:S01]  /*47ef0*/  STL [R1+0x513c], R2 ;  /* 0x00513c0201007387 */ /* 0x020fe20000100800 */
[----:B----4-:R-:W-:-:S04]  /*47f00*/  @P2 LOP3.LUT R7, R7, R6, RZ, 0x3c, !PT ;  /* 0x0000000607072212 */ /* 0x010fc800078e3cff */
[----:B------:R-:W-:-:S04]  /*47f10*/  @P2 LOP3.LUT R6, R7, R6, RZ, 0x3c, !PT ;  /* 0x0000000607062212 */ /* 0x000fc800078e3cff */
[----:B------:R-:W-:-:S05]  /*47f20*/  @P2 LOP3.LUT R7, R7, R6, RZ, 0x3c, !PT ;  /* 0x0000000607072212 */ /* 0x000fca00078e3cff */
[----:B------:R0:W4:Y:S04]  /*47f30*/  @P2 LDG.E.U8 R15, desc[UR48][R6.64] ;  /* 0x00000030060f2981 */ /* 0x000128000c1e1100 */
[----:B------:R-:W0:Y:S04]  /*47f40*/  LDL R6, [R1+0x3990] ;  /* 0x0039900001067983 */ /* 0x000e280000100800 */
[----:B------:R-:W0:Y:S01]  /*47f50*/  LDL R7, [R1+0x3994] ;  /* 0x0039940001077983 */ /* 0x000e220000100800 */
[----:B------:R-:W-:Y:S02]  /*47f60*/  PRMT R14, RZ, 0x7610, R14 ;  /* 0x00007610ff0e7816 */ /* 0x000fe4000000000e */
[----:B0-----:R-:W-:-:S04]  /*47f70*/  @P2 LOP3.LUT R7, R7, R6, RZ, 0x3c, !PT ;  /* 0x0000000607072212 */ /* 0x001fc800078e3cff */
[----:B------:R-:W-:-:S04]  /*47f80*/  @P2 LOP3.LUT R6, R7, R6, RZ, 0x3c, !PT ;  /* 0x0000000607062212 */ /* 0x000fc800078e3cff */
[----:B------:R-:W-:Y:S01]  /*47f90*/  @P2 LOP3.LUT R7, R7, R6, RZ, 0x3c, !PT ;  /* 0x0000000607072212 */ /* 0x000fe200078e3cff */
[----:B----4-:R-:W-:Y:S04]  /*47fa0*/  STL [R1+0x5140], R15 ;  /* 0x0051400f01007387 */ /* 0x010fe80000100800 */
[----:B------:R0:W4:Y:S04]  /*47fb0*/  @P2 LDG.E.U8 R14, desc[UR48][R6.64] ;  /* 0x00000030060e2981 */ /* 0x000128000c1e1100 */
[----:B------:R-:W0:Y:S04]  /*47fc0*/  LDL R6, [R1+0x3988] ;  /* 0x0039880001067983 */ /* 0x000e280000100800 */
[----:B------:R-:W0:Y:S01]  /*47fd0*/  LDL R7, [R1+0x398c] ;  /* 0x00398c0001077983 */ /* 0x000e220000100800 */
[----:B------:R-:W-:-:S02]  /*47fe0*/  ISETP.GT.AND P0, PT, R5, 0x75, PT ;  /* 0x000000750500780c */ /* 0x000fc40003f04270 */
[----:B------:R-:W-:Y:S02]  /*47ff0*/  PRMT R12, RZ, 0x7610, R12 ;  /* 0x00007610ff0c7816 */ /* 0x000fe4000000000c */
[----:B------:R-:W-:Y:S02]  /*48000*/  PRMT R24, RZ, 0x7610, R24 ;  /* 0x00007610ff187816 */ /* 0x000fe40000000018 */
[----:B0-----:R-:W-:-:S04]  /*48010*/  @P2 LOP3.LUT R7, R7, R6, RZ, 0x3c, !PT ;  /* 0x0000000607072212 */ /* 0x001fc800078e3cff */
[----:B------:R-:W-:-:S04]  /*48020*/  @P2 LOP3.LUT R6, R7, R6, RZ, 0x3c, !PT ;  /* 0x0000000607062212 */ /* 0x000fc800078e3cff */
[----:B------:R-:W-:-:S05]  /*48030*/  @P2 LOP3.LUT R7, R7, R6, RZ, 0x3c, !PT ;  /* 0x0000000607072212 */ /* 0x000fca00078e3cff */
[----:B------:R3:W5:Y:S02]  /*48040*/  @P2 LDG.E.U8 R12, desc[UR48][R6.64] ;  /* 0x00000030060c2981 */ /* 0x000764000c1e1100 */
[----:B---3--:R-:W-:Y:S02]  /*48050*/  @P0 IMAD.MOV.U32 R6, RZ, RZ, R16 ;  /* 0x000000ffff060224 */ /* 0x008fe400078e0010 */
[----:B--2---:R-:W-:-:S05]  /*48060*/  @P0 IMAD.MOV.U32 R7, RZ, RZ, R17 ;  /* 0x000000ffff070224 */ /* 0x004fca00078e0011 */
[----:B------:R-:W2:Y:S04]  /*48070*/  @P0 LDG.E.U8 R24, desc[UR48][R6.64] ;  /* 0x0000003006180981 */ /* 0x000ea8000c1e1100 */
[----:B----4-:R-:W-:Y:S04]  /*48080*/  STL [R1+0x5144], R14 ;  /* 0x0051440e01007387 */ /* 0x010fe80000100800 */
[----:B-----5:R-:W-:Y:S04]  /*48090*/  STL [R1+0x5148], R12 ;  /* 0x0051480c01007387 */ /* 0x020fe80000100800 */
[----:B------:R-:W3:Y:S04]  /*480a0*/  LDL R17, [R1+0x3a18] ;  /* 0x003a180001117983 */ /* 0x000ee80000100800 */
[----:B------:R-:W4:Y:S04]  /*480b0*/  LDL R16, [R1+0x3a1c] ;  /* 0x003a1c0001107983 */ /* 0x000f280000100800 */
        /* <DEDUP_REMOVED lines=8> */
[----:B------:R0:W5:Y:S04]  /*48140*/  @P0 LDG.E.U8 R9, desc[UR48][R6.64] ;  /* 0x0000003006090981 */ /* 0x000168000c1e1100 */
[----:B------:R-:W0:Y:S04]  /*48150*/  LDL R6, [R1+0x3a30] ;  /* 0x003a300001067983 */ /* 0x000e280000100800 */
[----:B------:R-:W0:Y:S01]  /*48160*/  LDL R7, [R1+0x3a34] ;  /* 0x003a340001077983 */ /* 0x000e220000100800 */
[----:B------:R-:W-:Y:S02]  /*48170*/  PRMT R21, RZ, 0x7610, R21 ;  /* 0x00007610ff157816 */ /* 0x000fe40000000015 */
[----:B0-----:R-:W-:-:S04]  /*48180*/  @P0 LOP3.LUT R7, R7, R6, RZ, 0x3c, !PT ;  /* 0x0000000607070212 */ /* 0x001fc800078e3cff */
[----:B------:R-:W-:-:S04]  /*48190*/  @P0 LOP3.LUT R6, R7, R6, RZ, 0x3c, !PT ;  /* 0x0000000607060212 */ /* 0x000fc800078e3cff */
[----:B------:R-:W-:-:S05]  /*481a0*/  @P0 LOP3.LUT R7, R7, R6, RZ, 0x3c, !PT ;  /* 0x0000000607070212 */ /* 0x000fca00078e3cff */
[----:B------:R-:W3:Y:S04]  /*481b0*/  @P0 LDG.E.U8 R21, desc[UR48][R6.64] ;  /* 0x0000003006150981 */ /* 0x000ee8000c1e1100 */
[----:B-----5:R0:W-:Y:S04]  /*481c0*/  STL [R1+0x48], R9 ;  /* 0x0000480901007387 */ /* 0x0201e80000100800 */
[----:B0-----:R-:W5:Y:S04]  /*481d0*/  LDL R9, [R1+0x3a14] ;  /* 0x003a140001097983 */ /* 0x001f680000100800 */
        /* <DEDUP_REMOVED lines=9> */
[----:B------:R-:W-:-:S03]  /*48270*/  ISETP.GT.AND P1, PT, R5, 0x76, PT ;  /* 0x000000760500780c */ /* 0x000fc60003f24270 */
[----:B----4-:R0:W-:Y:S04]  /*48280*/  STL [R1+0x40], R20 ;  /* 0x0000401401007387 */ /* 0x0101e80000100800 */
[----:B0-----:R-:W4:Y:S04]  /*48290*/  LDL.LU R20, [R1+0x5190] ;  /* 0x0051900001147983 */ /* 0x001f280000300800 */
[----:B------:R-:W2:Y:S04]  /*482a0*/  LDL R6, [R1+0x3a20] ;  /* 0x003a200001067983 */ /* 0x000ea80000100800 */
[----:B------:R-:W2:Y:S01]  /*482b0*/  LDL R7, [R1+0x3a24] ;  /* 0x003a240001077983 */ /* 0x000ea20000100800 */
[----:B------:R-:W-:-:S02]  /*482c0*/  PRMT R22, RZ, 0x7610, R22 ;  /* 0x00007610ff167816 */ /* 0x000fc40000000016 */
[----:B--2---:R-:W-:-:S04]  /*482d0*/  @P1 LOP3.LUT R7, R7, R6, RZ, 0x3c, !PT ;  /* 0x0000000607071212 */ /* 0x004fc800078e3cff */
[----:B------:R-:W-:-:S04]  /*482e0*/  @P1 LOP3.LUT R6, R7, R6, RZ, 0x3c, !PT ;  /* 0x0000000607061212 */ /* 0x000fc800078e3cff */
[----:B------:R-:W-:-:S05]  /*482f0*/  @P1 LOP3.LUT R7, R7, R6, RZ, 0x3c, !PT ;  /* 0x0000000607071212 */ /* 0x000fca00078e3cff */
[----:B------:R0:W2:Y:S01]  /*48300*/  @P1 LDG.E.U8 R22, desc[UR48][R6.64] ;  /* 0x0000003006161981 */ /* 0x0000a2000c1e1100 */
[----:B------:R-:W-:Y:S01]  /*48310*/  PRMT R15, RZ, 0x7610, R15 ;  /* 0x00007610ff0f7816 */ /* 0x000fe2000000000f */
[----:B0-----:R-:W-:Y:S02]  /*48320*/  @P1 IMAD.MOV.U32 R6, RZ, RZ, R16 ;  /* 0x000000ffff061224 */ /* 0x001fe400078e0010 */
[----:B------:R-:W-:-:S05]  /*48330*/  @P1 IMAD.MOV.U32 R7, RZ, RZ, R17 ;  /* 0x000000ffff071224 */ /* 0x000fca00078e0011 */
[----:B------:R5:W3:Y:S04]  /*48340*/  @P1 LDG.E.U8 R15, desc[UR48][R6.64] ;  /* 0x00000030060f1981 */ /* 0x000ae8000c1e1100 */
[----:B--2---:R0:W-:Y:S04]  /*48350*/  STL [R1+0x3c], R22 ;  /* 0x00003c1601007387 */ /* 0x0041e80000100800 */
[----:B0-----:R-:W2:Y:S04]  /*48360*/  LDL.LU R22, [R1+0x518c] ;  /* 0x00518c0001167983 */ /* 0x001ea80000300800 */
[----:B------:R-:W4:Y:S01]  /*48370*/  LDL R7, [R1+0x3a10] ;  /* 0x003a100001077983 */ /* 0x000f220000100800 */
[----:B------:R-:W-:Y:S01]  /*48380*/  PRMT R8, RZ, 0x7610, R8 ;  /* 0x00007610ff087816 */ /* 0x000fe20000000008 */
[----:B-----5:R-:W-:-:S02]  /*48390*/  @P1 IMAD.MOV.U32 R6, RZ, RZ, R9 ;  /* 0x000000ffff061224 */ /* 0x020fc400078e0009 */
[----:B------:R-:W5:Y:S04]  /*483a0*/  LDL R16, [R1+0x39fc] ;  /* 0x0039fc0001107983 */ /* 0x000f680000100800 */
[----:B------:R-:W2:Y:S04]  /*483b0*/  LDL R17, [R1+0x39f0] ;  /* 0x0039f00001117983 */ /* 0x000ea80000100800 */
[----:B---3--:R0:W-:Y:S01]  /*483c0*/  STL [R1+0x38], R15 ;  /* 0x0000380f01007387 */ /* 0x0081e20000100800 */
[----:B------:R-:W-:-:S03]  /*483d0*/  PRMT R23, RZ, 0x7610, R23 ;  /* 0x00007610ff177816 */ /* 0x000fc60000000017 */
[----:B------:R-:W3:Y:S04]  /*483e0*/  LDL R9, [R1+0x39e8] ;  /* 0x0039e80001097983 */ /* 0x000ee80000100800 */
[----:B0-----:R-:W2:Y:S04]  /*483f0*/  LDL R15, [R1+0x39f4] ;  /* 0x0039f400010f7983 */ /* 0x001ea80000100800 */
[----:B----4-:R0:W4:Y:S04]  /*48400*/  @P1 LDG.E.U8 R8, desc[UR48][R6.64] ;  /* 0x0000003006081981 */ /* 0x010128000c1e1100 */
[----:B------:R-:W0:Y:S04]  /*48410*/  LDL R6, [R1+0x3a08] ;  /* 0x003a080001067983 */ /* 0x000e280000100800 */
[----:B------:R-:W0:Y:S02]  /*48420*/  LDL R7, [R1+0x3a0c] ;  /* 0x003a0c0001077983 */ /* 0x000e240000100800 */
[----:B0-----:R-:W-:-:S04]  /*48430*/  @P1 LOP3.LUT R7, R7, R6, RZ, 0x3c, !PT ;  /* 0x0000000607071212 */ /* 0x001fc800078e3cff */
[----:B------:R-:W-:-:S04]  /*48440*/  @P1 LOP3.LUT R6, R7, R6, RZ, 0x3c, !PT ;  /* 0x0000000607061212 */ /* 0x000fc800078e3cff */
[----:B------:R-:W-:-:S05]  /*48450*/  @P1 LOP3.LUT R7, R7, R6, RZ, 0x3c, !PT ;  /* 0x0000000607071212 */ /* 0x000fca00078e3cff */
[----:B------:R-:W5:Y:S04]  /*48460*/  @P1 LDG.E.U8 R23, desc[UR48][R6.64] ;  /* 0x0000003006171981 */ /* 0x000f68000c1e1100 */
[----:B----4-:R0:W-:Y:S04]  /*48470*/  STL [R1+0x34], R8 ;  /* 0x0000340801007387 */ /* 0x0101e80000100800 */
[----:B0-----:R-:W4:Y:S04]  /*48480*/  LDL R8, [R1+0x39ec] ;  /* 0x0039ec0001087983 */ /* 0x001f280000100800 */
[----:B-----5:R0:W-:Y:S04]  /*48490*/  STL [R1+0x30], R23 ;  /* 0x0000301701007387 */ /* 0x0201e80000100800 */
[----:B0-----:R-:W5:Y:S04]  /*484a0*/  LDL.LU R23, [R1+0x5188] ;  /* 0x0051880001177983 */ /* 0x001f680000300800 */
[----:B------:R-:W3:Y:S04]  /*484b0*/  LDL R6, [R1+0x3a00] ;  /* 0x003a000001067983 */ /* 0x000ee80000100800 */
[----:B------:R-:W3:Y:S01]  /*484c0*/  LDL R7, [R1+0x3a04] ;  /* 0x003a040001077983 */ /* 0x000ee20000100800 */
[----:B------:R-:W-:-:S02]  /*484d0*/  ISETP.GT.AND P0, PT, R5, 0x77, PT ;  /* 0x000000770500780c */ /* 0x000fc40003f04270 */
[----:B------:R-:W-:-:S11]  /*484e0*/  PRMT R25, RZ, 0x7610, R25 ;  /* 0x00007610ff197816 */ /* 0x000fd60000000019 */
[----:B---3--:R-:W-:-:S04]  /*484f0*/  @P0 LOP3.LUT R7, R7, R6, RZ, 0x3c, !PT ;  /* 0x0000000607070212 */ /* 0x008fc800078e3cff */
[----:B------:R-:W-:-:S04]  /*48500*/  @P0 LOP3.LUT R6, R7, R6, RZ, 0x3c, !PT ;  /* 0x0000000607060212 */ /* 0x000fc800078e3cff */
[----:B------:R-:W-:-:S05]  /*48510*/  @P0 LOP3.LUT R7, R7, R6, RZ, 0x3c, !PT ;  /* 0x0000000607070212 */ /* 0x000fca00078e3cff */
[----:B------:R-:W3:Y:S01]  /*48520*/  @P0 LDG.E.U8 R25, desc[UR48][R6.64] ;  /* 0x0000003006190981 */ /* 0x000ee2000c1e1100 */
[----:B------:R-:W-:-:S03]  /*48530*/  PRMT R19, RZ, 0x7610, R19 ;  /* 0x00007610ff137816 */ /* 0x000fc60000000013 */
[----:B---3--:R0:W-:Y:S04]  /*48540*/  STL [R1+0x2c], R25 ;  /* 0x00002c1901007387 */ /* 0x0081e80000100800 */
[----:B0-----:R-:W3:Y:S04]  /*48550*/  LDL.LU R25, [R1+0x5184] ;  /* 0x0051840001197983 */ /* 0x001ee80000300800 */
[----:B------:R-:W2:Y:S01]  /*48560*/  LDL R7, [R1+0x39f8] ;  /* 0x0039f80001077983 */ /* 0x000ea20000100800 */
[----:B------:R-:W-:Y:S01]  /*48570*/  @P0 IMAD.MOV.U32 R6, RZ, RZ, R16 ;  /* 0x000000ffff060224 */ /* 0x000fe200078e0010 */
[----:B------:R-:W-:-:S02]  /*48580*/  PRMT R10, RZ, 0x7610, R10 ;  /* 0x00007610ff0a7816 */ /* 0x000fc4000000000a */
[----:B------:R-:W-:Y:S01]  /*48590*/  PRMT R13, RZ, 0x7610, R13 ;  /* 0x00007610ff0d7816 */ /* 0x000fe2000000000d */
[----:B------:R-:W5:Y:S04]  /*485a0*/  LDL R16, [R1+0x3984] ;  /* 0x0039840001107983 */ /* 0x000f680000100800 */
[----:B--2---:R0:W2:Y:S02]  /*485b0*/  @P0 LDG.E.U8 R19, desc[UR48][R6.64] ;  /* 0x0000003006130981 */ /* 0x0040a4000c1e1100 */
[----:B0-----:R-:W-:Y:S02]  /*485c0*/  @P0 IMAD.MOV.U32 R6, RZ, RZ, R15 ;  /* 0x000000ffff060224 */ /* 0x001fe400078e000f */
[----:B------:R-:W-:-:S05]  /*485d0*/  @P0 IMAD.MOV.U32 R7, RZ, RZ, R17 ;  /* 0x000000ffff070224 */ /* 0x000fca00078e0011 */
[----:B------:R4:W3:Y:S02]  /*485e0*/  @P0 LDG.E.U8 R10, desc[UR48][R6.64] ;  /* 0x00000030060a0981 */ /* 0x0008e4000c1e1100 */
[----:B----4-:R-:W-:Y:S02]  /*485f0*/  @P0 IMAD.MOV.U32 R6, RZ, RZ, R8 ;  /* 0x000000ffff060224 */ /* 0x010fe400078e0008 */
[----:B------:R-:W-:-:S05]  /*48600*/  @P0 IMAD.MOV.U32 R7, RZ, RZ, R9 ;  /* 0x000000ffff070224 */ /* 0x000fca00078e0009 */
[----:B------:R5:W4:Y:S04]  /*48610*/  @P0 LDG.E.U8 R13, desc[UR48][R6.64] ;  /* 0x00000030060d0981 */ /* 0x000b28000c1e1100 */
[----:B--2---:R0:W-:Y:S04]  /*48620*/  STL [R1+0x28], R19 ;  /* 0x0000281301007387 */ /* 0x0041e80000100800 */
[----:B------:R-:W2:Y:S04]  /*48630*/  LDL R15, [R1+0x397c] ;  /* 0x00397c00010f7983 */ /* 0x000ea80000100800 */
[----:B0-----:R-:W2:Y:S04]  /*48640*/  LDL R19, [R1+0x3978] ;  /* 0x0039780001137983 */ /* 0x001ea80000100800 */
[----:B---3--:R0:W-:Y:S04]  /*48650*/  STL [R1+0x24], R10 ;  /* 0x0000240a01007387 */ /* 0x0081e80000100800 */
[----:B------:R-:W3:Y:S01]  /*48660*/  LDL R7, [R1+0x3980] ;  /* 0x0039800001077983 */ /* 0x000ee20000100800 */
[----:B------:R-:W-:-:S02]  /*48670*/  ISETP.GT.AND P1, PT, R5, 0x7b, PT ;  /* 0x0000007b0500780c */ /* 0x000fc40003f24270 */
[----:B------:R-:W-:Y:S01]  /*48680*/  PRMT R2, RZ, 0x7610, R2 ;  /* 0x00007610ff027816 */ /* 0x000fe20000000002 */
[----:B------:R-:W2:Y:S04]  /*48690*/  LDL R9, [R1+0x3974] ;  /* 0x0039740001097983 */ /* 0x000ea80000100800 */
[----:B------:R-:W2:Y:S04]  /*486a0*/  LDL R17, [R1+0x3968] ;  /* 0x0039680001117983 */ /* 0x000ea80000100800 */
[----:B------:R-:W2:Y:S04]  /*486b0*/  LDL R8, [R1+0x396c] ;  /* 0x00396c0001087983 */ /* 0x000ea80000100800 */
[----:B0-----:R-:W2:Y:S01]  /*486c0*/  LDL R10, [R1+0x3970] ;  /* 0x00397000010a7983 */ /* 0x001ea20000100800 */
[----:B-----5:R-:W-:-:S05]  /*486d0*/  @P1 IMAD.MOV.U32 R6, RZ, RZ, R16 ;  /* 0x000000ffff061224 */ /* 0x020fca00078e0010 */
[----:B---3--:R2:W3:Y:S04]  /*486e0*/  @P1 LDG.E.U8 R2, desc[UR48][R6.64] ;  /* 0x0000003006021981 */ /* 0x0084e8000c1e1100 */
[----:B----4-:R-:W-:Y:S04]  /*486f0*/  STL [R1+0x505c], R13 ;  /* 0x00505c0d01007387 */ /* 0x010fe80000100800 */
[----:B------:R-:W4:Y:S01]  /*48700*/  LDL R16, [R1+0x3960] ;  /* 0x0039600001107983 */ /* 0x000f220000100800 */
[----:B------:R-:W-:Y:S01]  /*48710*/  PRMT R14, RZ, 0x7610, R14 ;  /* 0x00007610ff0e7816 */ /* 0x000fe2000000000e */
[----:B--2---:R-:W-:-:S02]  /*48720*/  @P1 IMAD.MOV.U32 R6, RZ, RZ, R15 ;  /* 0x000000ffff061224 */ /* 0x004fc400078e000f */
[----:B------:R-:W-:-:S05]  /*48730*/  @P1 IMAD.MOV.U32 R7, RZ, RZ, R19 ;  /* 0x000000ffff071224 */ /* 0x000fca00078e0013 */
[----:B------:R0:W2:Y:S04]  /*48740*/  @P1 LDG.E.U8 R14, desc[UR48][R6.64] ;  /* 0x00000030060e1981 */ /* 0x0000a8000c1e1100 */
[----:B---3--:R1:W-:Y:S01]  /*48750*/  STL [R1+0x18], R2 ;  /* 0x0000180201007387 */ /* 0x0083e20000100800 */
[----:B------:R-:W-:Y:S01]  /*48760*/  PRMT R18, RZ, 0x7610, R18 ;  /* 0x00007610ff127816 */ /* 0x000fe20000000012 */
[----:B0-----:R-:W-:Y:S02]  /*48770*/  @P1 IMAD.MOV.U32 R6, RZ, RZ, R9 ;  /* 0x000000ffff061224 */ /* 0x001fe400078e0009 */
[----:B------:R-:W-:Y:S01]  /*48780*/  @P1 IMAD.MOV.U32 R7, RZ, RZ, R10 ;  /* 0x000000ffff071224 */ /* 0x000fe200078e000a */
[----:B------:R-:W-:Y:S02]  /*48790*/  ISETP.GT.AND P0, PT, R5, 0x7c, PT ;  /* 0x0000007c0500780c */ /* 0x000fe40003f04270 */
[----:B------:R-:W-:-:S02]  /*487a0*/  PRMT R3, RZ, 0x7610, R3 ;  /* 0x00007610ff037816 */ /* 0x000fc40000000003 */
[----:B------:R-:W-:Y:S01]  /*487b0*/  PRMT R11, RZ, 0x7610, R11 ;  /* 0x00007610ff0b7816 */ /* 0x000fe2000000000b */
[----:B------:R-:W3:Y:S04]  /*487c0*/  LDL R15, [R1+0x3958] ;  /* 0x00395800010f7983 */ /* 0x000ee80000100800 */
[----:B-1----:R-:W5:Y:S04]  /*487d0*/  LDL R2, [R1+0x3964] ;  /* 0x0039640001027983 */ /* 0x002f680000100800 */
[----:B------:R0:W3:Y:S02]  /*487e0*/  @P1 LDG.E.U8 R18, desc[UR48][R6.64] ;  /* 0x0000003006121981 */ /* 0x0000e4000c1e1100 */
[----:B0-----:R-:W-:-:S02]  /*487f0*/  @P1 IMAD.MOV.U32 R6, RZ, RZ, R8 ;  /* 0x000000ffff061224 */ /* 0x001fc400078e0008 */
[----:B------:R-:W-:-:S05]  /*48800*/  @P1 IMAD.MOV.U32 R7, RZ, RZ, R17 ;  /* 0x000000ffff071224 */ /* 0x000fca00078e0011 */
[----:B------:R4:W3:Y:S02]  /*48810*/  @P1 LDG.E.U8 R3, desc[UR48][R6.64] ;  /* 0x0000003006031981 */ /* 0x0008e4000c1e1100 */
[----:B----4-:R-:W-:Y:S02]  /*48820*/  @P0 IMAD.MOV.U32 R7, RZ, RZ, R16 ;  /* 0x000000ffff070224 */ /* 0x010fe400078e0010 */
[----:B--2---:R0:W-:Y:S04]  /*48830*/  STL [R1+0x14], R14 ;  /* 0x0000140e01007387 */ /* 0x0041e80000100800 */
[----:B------:R-:W2:Y:S04]  /*48840*/  LDL R10, [R1+0x3950] ;  /* 0x00395000010a7983 */ /* 0x000ea80000100800 */
[----:B------:R-:W4:Y:S04]  /*48850*/  LDL R9, [R1+0x3954] ;  /* 0x0039540001097983 */ /* 0x000f280000100800 */
[----:B------:R-:W2:Y:S04]  /*48860*/  LDL R8, [R1+0x3948] ;  /* 0x0039480001087983 */ /* 0x000ea80000100800 */
[----:B0-----:R-:W4:Y:S01]  /*48870*/  LDL R14, [R1+0x395c] ;  /* 0x00395c00010e7983 */ /* 0x001f220000100800 */
[----:B-----5:R-:W-:-:S05]  /*48880*/  @P0 IMAD.MOV.U32 R6, RZ, RZ, R2 ;  /* 0x000000ffff060224 */ /* 0x020fca00078e0002 */
[----:B------:R0:W5:Y:S04]  /*48890*/  @P0 LDG.E.U8 R11, desc[UR48][R6.64] ;  /* 0x00000030060b0981 */ /* 0x000168000c1e1100 */
[----:B---3--:R1:W-:Y:S04]  /*488a0*/  STL [R1+0xc], R3 ;  /* 0x00000c0301007387 */ /* 0x0083e80000100800 */
[----:B------:R-:W3:Y:S04]  /*488b0*/  LDL R2, [R1+0x3944] ;  /* 0x0039440001027983 */ /* 0x000ee80000100800 */
[----:B-1----:R-:W3:Y:S01]  /*488c0*/  LDL R3, [R1+0x394c] ;  /* 0x00394c0001037983 */ /* 0x002ee20000100800 */
[----:B------:R-:W-:Y:S01]  /*488d0*/  PRMT R12, RZ, 0x7610, R12 ;  /* 0x00007610ff0c7816 */ /* 0x000fe2000000000c */
[----:B0-----:R-:W-:Y:S01]  /*488e0*/  @P0 IMAD.MOV.U32 R7, RZ, RZ, R15 ;  /* 0x000000ffff070224 */ /* 0x001fe200078e000f */
[----:B------:R-:W-:Y:S01]  /*488f0*/  PRMT R13, RZ, 0x7610, R13 ;  /* 0x00007610ff0d7816 */ /* 0x000fe2000000000d */
[----:B----4-:R-:W-:-:S05]  /*48900*/  @P0 IMAD.MOV.U32 R6, RZ, RZ, R14 ;  /* 0x000000ffff060224 */ /* 0x010fca00078e000e */
[----:B------:R0:W4:Y:S02]  /*48910*/  @P0 LDG.E.U8 R12, desc[UR48][R6.64] ;  /* 0x00000030060c0981 */ /* 0x000124000c1e1100 */
[----:B0-----:R-:W-:Y:S02]  /*48920*/  @P0 IMAD.MOV.U32 R6, RZ, RZ, R9 ;  /* 0x000000ffff060224 */ /* 0x001fe400078e0009 */
[----:B--2---:R-:W-:-:S05]  /*48930*/  @P0 IMAD.MOV.U32 R7, RZ, RZ, R10 ;  /* 0x000000ffff070224 */ /* 0x004fca00078e000a */
[----:B------:R0:W2:Y:S04]  /*48940*/  @P0 LDG.E.U8 R13, desc[UR48][R6.64] ;  /* 0x00000030060d0981 */ /* 0x0000a8000c1e1100 */
[----:B-----5:R1:W-:Y:S04]  /*48950*/  STL [R1+0x8], R11 ;  /* 0x0000080b01007387 */ /* 0x0203e80000100800 */
[----:B------:R-:W5:Y:S04]  /*48960*/  LDL R10, [R1+0x3938] ;  /* 0x00393800010a7983 */ /* 0x000f680000100800 */
[----:B------:R-:W4:Y:S04]  /*48970*/  LDL R9, [R1+0x393c] ;  /* 0x00393c0001097983 */ /* 0x000f280000100800 */
[----:B-1----:R-:W5:Y:S01]  /*48980*/  LDL R11, [R1+0x3940] ;  /* 0x00394000010b7983 */ /* 0x002f620000100800 */
[----:B------:R-:W-:-:S02]  /*48990*/  ISETP.GT.AND P1, PT, R5, 0x7d, PT ;  /* 0x0000007d0500780c */ /* 0x000fc40003f24270 */
[----:B------:R-:W-:Y:S01]  /*489a0*/  PRMT R0, RZ, 0x7610, R0 ;  /* 0x00007610ff007816 */ /* 0x000fe20000000000 */
[----:B0-----:R-:W-:Y:S01]  /*489b0*/  @P0 IMAD.MOV.U32 R7, RZ, RZ, R8 ;  /* 0x000000ffff070224 */ /* 0x001fe200078e0008 */
[----:B------:R-:W-:Y:S01]  /*489c0*/  PRMT R29, RZ, 0x7610, R29 ;  /* 0x00007610ff1d7816 */ /* 0x000fe2000000001d */
[----:B---3--:R-:W-:-:S05]  /*489d0*/  @P0 IMAD.MOV.U32 R6, RZ, RZ, R3 ;  /* 0x000000ffff060224 */ /* 0x008fca00078e0003 */
[----:B------:R0:W3:Y:S03]  /*489e0*/  @P0 LDG.E.U8 R0, desc[UR48][R6.64] ;  /* 0x0000003006000981 */ /* 0x0000e6000c1e1100 */
[----:B0-----:R-:W-:Y:S01]  /*489f0*/  @P1 IMAD.MOV.U32 R6, RZ, RZ, R2 ;  /* 0x000000ffff061224 */ /* 0x001fe200078e0002 */
[----:B------:R-:W-:Y:S01]  /*48a00*/  PRMT R28, RZ, 0x7610, R28 ;  /* 0x00007610ff1c7816 */ /* 0x000fe2000000001c */
[----:B--2---:R-:W-:Y:S04]  /*48a10*/  STL [R1+0x510c], R13 ;  /* 0x00510c0d01007387 */ /* 0x004fe80000100800 */
[----:B------:R-:W2:Y:S04]  /*48a20*/  LDL R8, [R1+0x3930] ;  /* 0x0039300001087983 */ /* 0x000ea80000100800 */
[----:B------:R-:W2:Y:S01]  /*48a30*/  LDL R3, [R1+0x3934] ;  /* 0x0039340001037983 */ /* 0x000ea20000100800 */
[----:B-----5:R-:W-:-:S05]  /*48a40*/  @P1 IMAD.MOV.U32 R7, RZ, RZ, R11 ;  /* 0x000000ffff071224 */ /* 0x020fca00078e000b */
[----:B------:R4:W5:Y:S02]  /*48a50*/  @P1 LDG.E.U8 R29, desc[UR48][R6.64] ;  /* 0x00000030061d1981 */ /* 0x000964000c1e1100 */
[----:B----4-:R-:W-:Y:S02]  /*48a60*/  @P1 IMAD.MOV.U32 R6, RZ, RZ, R9 ;  /* 0x000000ffff061224 */ /* 0x010fe400078e0009 */
[----:B------:R-:W-:-:S05]  /*48a70*/  @P1 IMAD.MOV.U32 R7, RZ, RZ, R10 ;  /* 0x000000ffff071224 */ /* 0x000fca00078e000a */
[----:B------:R2:W4:Y:S04]  /*48a80*/  @P1 LDG.E.U8 R28, desc[UR48][R6.64] ;  /* 0x00000030061c1981 */ /* 0x000528000c1e1100 */
[----:B---3--:R0:W-:Y:S04]  /*48a90*/  STL [R1+0x5110], R0 ;  /* 0x0051100001007387 */ /* 0x0081e80000100800 */
[----:B------:R-:W3:Y:S04]  /*48aa0*/  LDL R2, [R1+0x3928] ;  /* 0x0039280001027983 */ /* 0x000ee80000100800 */
[----:B------:R-:W-:Y:S04]  /*48ab0*/  STL [R1+0x10], R18 ;  /* 0x0000101201007387 */ /* 0x000fe80000100800 */
[----:B0-----:R-:W3:Y:S01]  /*48ac0*/  LDL R0, [R1+0x392c] ;  /* 0x00392c0001007983 */ /* 0x001ee20000100800 */
[----:B--2---:R-:W-:-:S02]  /*48ad0*/  @P1 IMAD.MOV.U32 R7, RZ, RZ, R8 ;  /* 0x000000ffff071224 */ /* 0x004fc400078e0008 */
[----:B------:R-:W-:Y:S01]  /*48ae0*/  @P1 IMAD.MOV.U32 R6, RZ, RZ, R3 ;  /* 0x000000ffff061224 */ /* 0x000fe200078e0003 */
[----:B------:R-:W-:-:S06]  /*48af0*/  PRMT R27, RZ, 0x7610, R27 ;  /* 0x00007610ff1b7816 */ /* 0x000fcc000000001b */
[----:B------:R3:W2:Y:S04]  /*48b00*/  @P1 LDG.E.U8 R27, desc[UR48][R6.64] ;  /* 0x00000030061b1981 */ /* 0x0006a8000c1e1100 */
[----:B-----5:R-:W-:Y:S04]  /*48b10*/  STL [R1+0x50e8], R29 ;  /* 0x0050e81d01007387 */ /* 0x020fe80000100800 */
[----:B------:R-:W5:Y:S04]  /*48b20*/  LDL R10, [R1+0x3920] ;  /* 0x00392000010a7983 */ /* 0x000f680000100800 */
[----:B------:R-:W5:Y:S04]  /*48b30*/  LDL R9, [R1+0x3924] ;  /* 0x0039240001097983 */ /* 0x000f680000100800 */
[----:B----4-:R-:W-:Y:S04]  /*48b40*/  STL [R1+0x50ec], R28 ;  /* 0x0050ec1c01007387 */ /* 0x010fe80000100800 */
[----:B------:R-:W4:Y:S04]  /*48b50*/  LDL R8, [R1+0x3918] ;  /* 0x0039180001087983 */ /* 0x000f280000100800 */
[----:B------:R-:W4:Y:S01]  /*48b60*/  LDL R3, [R1+0x391c] ;  /* 0x00391c0001037983 */ /* 0x000f220000100800 */
[----:B------:R-:W-:-:S02]  /*48b70*/  ISETP.GT.AND P0, PT, R5, 0x7e, PT ;  /* 0x0000007e0500780c */ /* 0x000fc40003f04270 */
[----:B------:R-:W-:Y:S01]  /*48b80*/  PRMT R26, RZ, 0x7610, R26 ;  /* 0x00007610ff1a7816 */ /* 0x000fe2000000001a */
[----:B---3--:R-:W-:Y:S02]  /*48b90*/  @P1 IMAD.MOV.U32 R7, RZ, RZ, R2 ;  /* 0x000000ffff071224 */ /* 0x008fe400078e0002 */
[----:B------:R-:W-:Y:S01]  /*48ba0*/  @P1 IMAD.MOV.U32 R6, RZ, RZ, R0 ;  /* 0x000000ffff061224 */ /* 0x000fe200078e0000 */
[----:B------:R-:W-:-:S04]  /*48bb0*/  PRMT R24, RZ, 0x7610, R24 ;  /* 0x00007610ff187816 */ /* 0x000fc80000000018 */
[----:B------:R5:W3:Y:S01]  /*48bc0*/  @P1 LDG.E.U8 R26, desc[UR48][R6.64] ;  /* 0x00000030061a1981 */ /* 0x000ae2000c1e1100 */
[----:B------:R-:W-:-:S03]  /*48bd0*/  PRMT R21, RZ, 0x7610, R21 ;  /* 0x00007610ff157816 */ /* 0x000fc60000000015 */
[----:B------:R0:W-:Y:S04]  /*48be0*/  STL [R1+0x4], R12 ;  /* 0x0000040c01007387 */ /* 0x0001e80000100800 */
[----:B--2---:R-:W-:Y:S04]  /*48bf0*/  STL [R1+0x50f0], R27 ;  /* 0x0050f01b01007387 */ /* 0x004fe80000100800 */
[----:B------:R-:W2:Y:S04]  /*48c00*/  LDL R2, [R1+0x3910] ;  /* 0x0039100001027983 */ /* 0x000ea80000100800 */
[----:B------:R-:W2:Y:S01]  /*48c10*/  LDL R0, [R1+0x3914] ;  /* 0x0039140001007983 */ /* 0x000ea20000100800 */
[----:B-----5:R-:W-:-:S02]  /*48c20*/  @P0 IMAD.MOV.U32 R7, RZ, RZ, R10 ;  /* 0x000000ffff070224 */ /* 0x020fc400078e000a */
[----:B------:R-:W-:-:S05]  /*48c30*/  @P0 IMAD.MOV.U32 R6, RZ, RZ, R9 ;  /* 0x000000ffff060224 */ /* 0x000fca00078e0009 */
[----:B------:R4:W5:Y:S02]  /*48c40*/  @P0 LDG.E.U8 R24, desc[UR48][R6.64] ;  /* 0x0000003006180981 */ /* 0x000964000c1e1100 */
[----:B----4-:R-:W-:Y:S02]  /*48c50*/  @P0 IMAD.MOV.U32 R7, RZ, RZ, R8 ;  /* 0x000000ffff070224 */ /* 0x010fe400078e0008 */
[----:B------:R-:W-:-:S05]  /*48c60*/  @P0 IMAD.MOV.U32 R6, RZ, RZ, R3 ;  /* 0x000000ffff060224 */ /* 0x000fca00078e0003 */
[----:B------:R-:W4:Y:S04]  /*48c70*/  @P0 LDG.E.U8 R21, desc[UR48][R6.64] ;  /* 0x0000003006150981 */ /* 0x000f28000c1e1100 */
[----:B---3--:R-:W-:Y:S04]  /*48c80*/  STL [R1+0x50f4], R26 ;  /* 0x0050f41a01007387 */ /* 0x008fe80000100800 */
[----:B------:R1:W-:Y:S04]  /*48c90*/  STL [R1+0x5064], R5 ;  /* 0x0050640501007387 */ /* 0x0003e80000100800 */
[----:B------:R-:W3:Y:S04]  /*48ca0*/  LDL R13, [R1+0x3908] ;  /* 0x00390800010d7983 */ /* 0x000ee80000100800 */
[----:B0-----:R-:W3:Y:S04]  /*48cb0*/  LDL R12, [R1+0x390c] ;  /* 0x00390c00010c7983 */ /* 0x001ee80000100800 */
[----:B------:R-:W3:Y:S01]  /*48cc0*/  LDL R10, [R1+0x3904] ;  /* 0x00390400010a7983 */ /* 0x000ee20000100800 */
[----:B------:R-:W-:Y:S01]  /*48cd0*/  ISETP.GT.AND P1, PT, R5, 0x7f, PT ;  /* 0x0000007f0500780c */ /* 0x000fe20003f24270 */
[----:B--2---:R-:W-:-:S02]  /*48ce0*/  @P0 IMAD.MOV.U32 R17, RZ, RZ, R2 ;  /* 0x000000ffff110224 */ /* 0x004fc400078e0002 */
[----:B------:R-:W-:Y:S01]  /*48cf0*/  @P0 IMAD.MOV.U32 R16, RZ, RZ, R0 ;  /* 0x000000ffff100224 */ /* 0x000fe200078e0000 */
[----:B-----5:R-:W-:Y:S04]  /*48d00*/  STL [R1+0x50c4], R24 ;  /* 0x0050c41801007387 */ /* 0x020fe80000100800 */
[----:B------:R-:W2:Y:S04]  /*48d10*/  LDL R11, [R1+0x3900] ;  /* 0x00390000010b7983 */ /* 0x000ea80000100800 */
[----:B------:R-:W5:Y:S04]  /*48d20*/  LDL R9, [R1+0x38f8] ;  /* 0x0038f80001097983 */ /* 0x000f680000100800 */
[----:B------:R-:W5:Y:S04]  /*48d30*/  LDL R8, [R1+0x38fc] ;  /* 0x0038fc0001087983 */ /* 0x000f680000100800 */
[----:B----4-:R-:W-:Y:S04]  /*48d40*/  STL [R1+0x50c8], R21 ;  /* 0x0050c81501007387 */ /* 0x010fe80000100800 */
[----:B-1----:R-:W4:Y:S04]  /*48d50*/  LDL R5, [R1+0x38f0] ;  /* 0x0038f00001057983 */ /* 0x002f280000100800 */
[----:B------:R-:W4:Y:S04]  /*48d60*/  LDL R3, [R1+0x38f4] ;  /* 0x0038f40001037983 */ /* 0x000f280000100800 */
[----:B------:R-:W4:Y:S04]  /*48d70*/  LDL R2, [R1+0x38e8] ;  /* 0x0038e80001027983 */ /* 0x000f280000100800 */
[----:B------:R-:W4:Y:S01]  /*48d80*/  LDL R0, [R1+0x38ec] ;  /* 0x0038ec0001007983 */ /* 0x000f220000100800 */
[----:B------:R-:W-:-:S02]  /*48d90*/  PRMT R20, RZ, 0x7610, R20 ;  /* 0x00007610ff147816 */ /* 0x000fc40000000014 */
[----:B------:R-:W-:-:S04]  /*48da0*/  PRMT R6, RZ, 0x7610, R6 ;  /* 0x00007610ff067816 */ /* 0x000fc80000000006 */
[----:B------:R3:W4:Y:S01]  /*48db0*/  @P0 LDG.E.U8 R20, desc[UR48][R16.64] ;  /* 0x0000003010140981 */ /* 0x000722000c1e1100 */
[----:B------:R-:W-:Y:S01]  /*48dc0*/  PRMT R7, RZ, 0x7610, R7 ;  /* 0x00007610ff077816 */ /* 0x000fe20000000007 */
[----:B---3--:R-:W-:Y:S02]  /*48dd0*/  @P0 IMAD.MOV.U32 R16, RZ, RZ, R12 ;  /* 0x000000ffff100224 */ /* 0x008fe400078e000c */
[----:B------:R-:W-:-:S05]  /*48de0*/  @P0 IMAD.MOV.U32 R17, RZ, RZ, R13 ;  /* 0x000000ffff110224 */ /* 0x000fca00078e000d */
[----:B------:R0:W3:Y:S01]  /*48df0*/  @P0 LDG.E.U8 R6, desc[UR48][R16.64] ;  /* 0x0000003010060981 */ /* 0x0000e2000c1e1100 */
[----:B------:R-:W-:Y:S01]  /*48e00*/  PRMT R22, RZ, 0x7610, R22 ;  /* 0x00007610ff167816 */ /* 0x000fe20000000016 */
[----:B0-----:R-:W-:Y:S01]  /*48e10*/  @P1 IMAD.MOV.U32 R16, RZ, RZ, R10 ;  /* 0x000000ffff101224 */ /* 0x001fe200078e000a */
[----:B------:R-:W-:Y:S02]  /*48e20*/  PRMT R23, RZ, 0x7610, R23 ;  /* 0x00007610ff177816 */ /* 0x000fe40000000017 */
[----:B------:R-:W-:Y:S01]  /*48e30*/  PRMT R25, RZ, 0x7610, R25 ;  /* 0x00007610ff197816 */ /* 0x000fe20000000019 */
[----:B--2---:R-:W-:-:S05]  /*48e40*/  @P1 IMAD.MOV.U32 R17, RZ, RZ, R11 ;  /* 0x000000ffff111224 */ /* 0x004fca00078e000b */
[----:B------:R5:W2:Y:S02]  /*48e50*/  @P1 LDG.E.U8 R7, desc[UR48][R16.64] ;  /* 0x0000003010071981 */ /* 0x000aa4000c1e1100 */
[----:B-----5:R-:W-:Y:S02]  /*48e60*/  @P1 IMAD.MOV.U32 R16, RZ, RZ, R8 ;  /* 0x000000ffff101224 */ /* 0x020fe400078e0008 */
[----:B------:R-:W-:-:S05]  /*48e70*/  @P1 IMAD.MOV.U32 R17, RZ, RZ, R9 ;  /* 0x000000ffff111224 */ /* 0x000fca00078e0009 */
[----:B------:R4:W5:Y:S02]  /*48e80*/  @P1 LDG.E.U8 R22, desc[UR48][R16.64] ;  /* 0x0000003010161981 */ /* 0x000964000c1e1100 */
[----:B----4-:R-:W-:Y:S02]  /*48e90*/  @P1 IMAD.MOV.U32 R16, RZ, RZ, R3 ;  /* 0x000000ffff101224 */ /* 0x010fe400078e0003 */
[----:B------:R-:W-:-:S05]  /*48ea0*/  @P1 IMAD.MOV.U32 R17, RZ, RZ, R5 ;  /* 0x000000ffff111224 */ /* 0x000fca00078e0005 */
[----:B------:R0:W4:Y:S02]  /*48eb0*/  @P1 LDG.E.U8 R23, desc[UR48][R16.64] ;  /* 0x0000003010171981 */ /* 0x000124000c1e1100 */
[----:B0-----:R-:W-:Y:S02]  /*48ec0*/  @P1 IMAD.MOV.U32 R16, RZ, RZ, R0 ;  /* 0x000000ffff101224 */ /* 0x001fe400078e0000 */
[----:B------:R-:W-:-:S05]  /*48ed0*/  @P1 IMAD.MOV.U32 R17, RZ, RZ, R2 ;  /* 0x000000ffff111224 */ /* 0x000fca00078e0002 */
[----:B------:R-:W4:Y:S04]  /*48ee0*/  @P1 LDG.E.U8 R25, desc[UR48][R16.64] ;  /* 0x0000003010191981 */ /* 0x000f28000c1e1100 */
[----:B------:R-:W-:Y:S04]  /*48ef0*/  STL [R1+0x50cc], R20 ;  /* 0x0050cc1401007387 */ /* 0x000fe80000100800 */
[----:B---3--:R-:W-:Y:S01]  /*48f00*/  STL [R1+0x50d0], R6 ;  /* 0x0050d00601007387 */ /* 0x008fe20000100800 */
[----:B------:R-:W0:Y:S08]  /*48f10*/  S2UR UR8, SR_CgaCtaId ;  /* 0x00000000000879c3 */ /* 0x000e300000008800 */
[----:B------:R-:W-:Y:S06]  /*48f20*/  BAR.SYNC.DEFER_BLOCKING 0x0 ;  /* 0x0000000000007b1d */ /* 0x000fec0000010000 */
[----:B--2---:R-:W-:Y:S04]  /*48f30*/  STL [R1+0x5060], R7 ;  /* 0x0050600701007387 */ /* 0x004fe80000100800 */
[----:B-----5:R-:W-:Y:S04]  /*48f40*/  STL [R1+0x5068], R22 ;  /* 0x0050681601007387 */ /* 0x020fe80000100800 */
[----:B----4-:R-:W-:Y:S04]  /*48f50*/  STL [R1+0x506c], R23 ;  /* 0x00506c1701007387 */ /* 0x010fe80000100800 */
[----:B------:R-:W2:Y:S04]  /*48f60*/  LDL.LU R18, [R1+0x900] ;  /* 0x0009000001127983 */ /* 0x000ea80000300800 */
[----:B------:R-:W3:Y:S04]  /*48f70*/  LDL.LU R9, [R1+0x8ec] ;  /* 0x0008ec0001097983 */ /* 0x000ee80000300800 */
[----:B------:R-:W4:Y:S04]  /*48f80*/  LDL.LU R19, [R1+0x8e8] ;  /* 0x0008e80001137983 */ /* 0x000f280000300800 */
[----:B------:R-:W5:Y:S04]  /*48f90*/  LDL.LU R10, [R1+0x8e4] ;  /* 0x0008e400010a7983 */ /* 0x000f680000300800 */
        /* <DEDUP_REMOVED lines=251> */
[----:B------:R-:W-:-:S03]  /*49f50*/  UMOV UR7, 0x400 ;  /* 0x0000040000077882 */ /* 0x000fc60000000000 */
[----:B------:R-:W5:Y:S04]  /*49f60*/  LDL.LU R27, [R1+0x620] ;  /* 0x00062000011b7983 */ /* 0x000f680000300800 */
[----:B------:R-:W5:Y:S01]  /*49f70*/  LDL.LU R28, [R1+0x61c] ;  /* 0x00061c00011c7983 */ /* 0x000f620000300800 */
[----:B0-----:R-:W-:-:S03]  /*49f80*/  ULEA UR7, UR8, UR7, 0x18 ;  /* 0x0000000708077291 */ /* 0x001fc6000f8ec03f */
[----:B------:R-:W5:Y:S04]  /*49f90*/  LDL.LU R29, [R1+0x618] ;  /* 0x00061800011d7983 */ /* 0x000f680000300800 */
[----:B------:R-:W5:Y:S04]  /*49fa0*/  LDL.LU R0, [R1+0x614] ;  /* 0x0006140001007983 */ /* 0x000f680000300800 */
[----:B------:R-:W5:Y:S04]  /*49fb0*/  LDL.LU R13, [R1+0x5a0] ;  /* 0x0005a000010d7983 */ /* 0x000f680000300800 */
[----:B------:R-:W5:Y:S01]  /*49fc0*/  LDL.LU R12, [R1+0x59c] ;  /* 0x00059c00010c7983 */ /* 0x000f620000300800 */
[----:B------:R-:W-:-:S03]  /*49fd0*/  LOP3.LUT R4, R4, 0x3f, RZ, 0xc0, !PT ;  /* 0x0000003f04047812 */ /* 0x000fc600078ec0ff */
[----:B------:R-:W5:Y:S04]  /*49fe0*/  LDL.LU R14, [R1+0x598] ;  /* 0x00059800010e7983 */ /* 0x000f680000300800 */
[----:B------:R-:W5:Y:S04]  /*49ff0*/  LDL.LU R15, [R1+0x594] ;  /* 0x00059400010f7983 */ /* 0x000f680000300800 */
[----:B------:R-:W5:Y:S04]  /*4a000*/  LDL.LU R2, [R1+0x500] ;  /* 0x0005000001027983 */ /* 0x000f680000300800 */
[----:B------:R-:W5:Y:S04]  /*4a010*/  LDL.LU R3, [R1+0x4fc] ;  /* 0x0004fc0001037983 */ /* 0x000f680000300800 */
[----:B------:R-:W5:Y:S04]  /*4a020*/  LDL.LU R8, [R1+0x4f8] ;  /* 0x0004f80001087983 */ /* 0x000f680000300800 */
[----:B------:R-:W5:Y:S04]  /*4a030*/  LDL.LU R11, [R1+0x4f4] ;  /* 0x0004f400010b7983 */ /* 0x000f680000300800 */
[----:B--2---:R0:W-:Y:S04]  /*4a040*/  STS.U8 [R4+UR7], R18 ;  /* 0x0000001204007988 */ /* 0x0041e80008000007 */
[----:B---3--:R1:W-:Y:S04]  /*4a050*/  STS.U8 [R4+UR7+0x40], R9 ;  /* 0x0000400904007988 */ /* 0x0083e80008000007 */
[----:B----4-:R2:W-:Y:S04]  /*4a060*/  STS.U8 [R4+UR7+0x80], R19 ;  /* 0x0000801304007988 */ /* 0x0105e80008000007 */
[----:B0-----:R-:W3:Y:S04]  /*4a070*/  LDL.LU R18, [R1+0x480] ;  /* 0x0004800001127983 */ /* 0x001ee80000300800 */
[----:B-1----:R-:W4:Y:S04]  /*4a080*/  LDL.LU R9, [R1+0x47c] ;  /* 0x00047c0001097983 */ /* 0x002f280000300800 */
[----:B--2---:R-:W2:Y:S04]  /*4a090*/  LDL.LU R19, [R1+0x478] ;  /* 0x0004780001137983 */ /* 0x004ea80000300800 */
[----:B-----5:R0:W-:Y:S04]  /*4a0a0*/  STS.U8 [R4+UR7+0xc0], R10 ;  /* 0x0000c00a04007988 */ /* 0x0201e80008000007 */
[----:B0-----:R-:W5:Y:S04]  /*4a0b0*/  LDL.LU R10, [R1+0x474] ;  /* 0x00047400010a7983 */ /* 0x001f680000300800 */
[----:B------:R-:W-:Y:S04]  /*4a0c0*/  STS.U8 [R4+UR7+0x840], R17 ;  /* 0x0008401104007988 */ /* 0x000fe80008000007 */
[----:B------:R-:W-:Y:S04]  /*4a0d0*/  STS.U8 [R4+UR7+0x800], R25 ;  /* 0x0008001904007988 */ /* 0x000fe80008000007 */
[----:B------:R-:W-:Y:S04]  /*4a0e0*/  STS.U8 [R4+UR7+0x8c0], R16 ;  /* 0x0008c01004007988 */ /* 0x000fe80008000007 */
[----:B------:R0:W-:Y:S04]  /*4a0f0*/  STS.U8 [R4+UR7+0x30c0], R11 ;  /* 0x0030c00b04007988 */ /* 0x0001e80008000007 */
[----:B0-----:R-:W5:Y:S04]  /*4a100*/  LDL.LU R11, [R1+0x400] ;  /* 0x00040000010b7983 */ /* 0x001f680000300800 */
[----:B---3--:R0:W-:Y:S04]  /*4a110*/  STS.U8 [R4+UR7+0x3840], R18 ;  /* 0x0038401204007988 */ /* 0x0081e80008000007 */
[----:B--2---:R1:W-:Y:S04]  /*4a120*/  STS.U8 [R4+UR7+0x38c0], R19 ;  /* 0x0038c01304007988 */ /* 0x0043e80008000007 */
[----:B0-----:R-:W2:Y:S04]  /*4a130*/  LDL.LU R18, [R1+0x3fc] ;  /* 0x0003fc0001127983 */ /* 0x001ea80000300800 */
[----:B-1----:R-:W3:Y:S04]  /*4a140*/  LDL.LU R19, [R1+0x3f8] ;  /* 0x0003f80001137983 */ /* 0x002ee80000300800 */
[----:B------:R-:W3:Y:S04]  /*4a150*/  LDL.LU R17, [R1+0x3f4] ;  /* 0x0003f40001117983 */ /* 0x000ee80000300800 */
[----:B------:R-:W3:Y:S04]  /*4a160*/  LDL.LU R25, [R1+0x380] ;  /* 0x0003800001197983 */ /* 0x000ee80000300800 */
[----:B------:R-:W3:Y:S04]  /*4a170*/  LDL.LU R16, [R1+0x37c] ;  /* 0x00037c0001107983 */ /* 0x000ee80000300800 */
[----:B------:R0:W-:Y:S04]  /*4a180*/  STS.U8 [R4+UR7+0x880], R23 ;  /* 0x0008801704007988 */ /* 0x0001e80008000007 */
[----:B------:R1:W-:Y:S04]  /*4a190*/  STS.U8 [R4+UR7+0x1000], R22 ;  /* 0x0010001604007988 */ /* 0x0003e80008000007 */
[----:B------:R4:W-:Y:S04]  /*4a1a0*/  STS.U8 [R4+UR7+0x1040], R7 ;  /* 0x0010400704007988 */ /* 0x0009e80008000007 */
[----:B------:R4:W-:Y:S04]  /*4a1b0*/  STS.U8 [R4+UR7+0x1080], R6 ;  /* 0x0010800604007988 */ /* 0x0009e80008000007 */
[----:B------:R4:W-:Y:S04]  /*4a1c0*/  STS.U8 [R4+UR7+0x10c0], R20 ;  /* 0x0010c01404007988 */ /* 0x0009e80008000007 */
[----:B------:R4:W-:Y:S04]  /*4a1d0*/  STS.U8 [R4+UR7+0x1840], R21 ;  /* 0x0018401504007988 */ /* 0x0009e80008000007 */
[----:B0-----:R-:W3:Y:S04]  /*4a1e0*/  LDL.LU R23, [R1+0x378] ;  /* 0x0003780001177983 */ /* 0x001ee80000300800 */
[----:B-1----:R-:W3:Y:S04]  /*4a1f0*/  LDL.LU R22, [R1+0x374] ;  /* 0x0003740001167983 */ /* 0x002ee80000300800 */
[----:B----4-:R-:W4:Y:S04]  /*4a200*/  LDL.LU R7, [R1+0x2f0] ;  /* 0x0002f00001077983 */ /* 0x010f280000300800 */
[----:B------:R-:W4:Y:S04]  /*4a210*/  LDL.LU R6, [R1+0x2ec] ;  /* 0x0002ec0001067983 */ /* 0x000f280000300800 */
[----:B------:R-:W4:Y:S04]  /*4a220*/  LDL.LU R20, [R1+0x2e8] ;  /* 0x0002e80001147983 */ /* 0x000f280000300800 */
[----:B------:R0:W-:Y:S04]  /*4a230*/  STS.U8 [R4+UR7+0x1800], R24 ;  /* 0x0018001804007988 */ /* 0x0001e80008000007 */
[----:B------:R-:W4:Y:S04]  /*4a240*/  LDL.LU R21, [R1+0x2e4] ;  /* 0x0002e40001157983 */ /* 0x000f280000300800 */
[----:B------:R1:W-:Y:S04]  /*4a250*/  STS.U8 [R4+UR7+0x18c0], R5 ;  /* 0x0018c00504007988 */ /* 0x0003e80008000007 */
[----:B------:R1:W-:Y:S04]  /*4a260*/  STS.U8 [R4+UR7+0x1880], R26 ;  /* 0x0018801a04007988 */ /* 0x0003e80008000007 */
[----:B------:R1:W-:Y:S04]  /*4a270*/  STS.U8 [R4+UR7+0x2000], R27 ;  /* 0x0020001b04007988 */ /* 0x0003e80008000007 */
[----:B------:R1:W-:Y:S04]  /*4a280*/  STS.U8 [R4+UR7+0x2040], R28 ;  /* 0x0020401c04007988 */ /* 0x0003e80008000007 */
[----:B------:R1:W-:Y:S04]  /*4a290*/  STS.U8 [R4+UR7+0x2080], R29 ;  /* 0x0020801d04007988 */ /* 0x0003e80008000007 */
[----:B0-----:R-:W4:Y:S04]  /*4a2a0*/  LDL.LU R24, [R1+0x270] ;  /* 0x0002700001187983 */ /* 0x001f280000300800 */
[----:B-1----:R-:W4:Y:S04]  /*4a2b0*/  LDL.LU R5, [R1+0x26c] ;  /* 0x00026c0001057983 */ /* 0x002f280000300800 */
[----:B------:R-:W4:Y:S04]  /*4a2c0*/  LDL.LU R26, [R1+0x268] ;  /* 0x00026800011a7983 */ /* 0x000f280000300800 */
        /* <DEDUP_REMOVED lines=18> */
[----:B-----5:R5:W-:Y:S04]  /*4a3f0*/  STS.U8 [R4+UR7+0x3880], R10 ;  /* 0x0038800a04007988 */ /* 0x020be80008000007 */
[----:B0-----:R-:W4:Y:S04]  /*4a400*/  LDL.LU R3, [R1+0xe0] ;  /* 0x0000e00001037983 */ /* 0x001f280000300800 */
[----:B-1----:R-:W4:Y:S04]  /*4a410*/  LDL.LU R8, [R1+0xdc] ;  /* 0x0000dc0001087983 */ /* 0x002f280000300800 */
[----:B------:R-:W4:Y:S04]  /*4a420*/  LDL.LU R9, [R1+0xd8] ;  /* 0x0000d80001097983 */ /* 0x000f280000300800 */
[----:B-----5:R-:W5:Y:S04]  /*4a430*/  LDL.LU R10, [R1+0xd4] ;  /* 0x0000d400010a7983 */ /* 0x020f680000300800 */
[----:B------:R0:W-:Y:S04]  /*4a440*/  STS.U8 [R4+UR7+0x4000], R11 ;  /* 0x0040000b04007988 */ /* 0x0001e80008000007 */
[----:B0-----:R-:W5:Y:S04]  /*4a450*/  LDL.LU R11, [R1+0xd0] ;  /* 0x0000d000010b7983 */ /* 0x001f680000300800 */
[----:B--2---:R0:W-:Y:S04]  /*4a460*/  STS.U8 [R4+UR7+0x4040], R18 ;  /* 0x0040401204007988 */ /* 0x0041e80008000007 */
[----:B---3--:R1:W-:Y:S04]  /*4a470*/  STS.U8 [R4+UR7+0x4800], R16 ;  /* 0x0048001004007988 */ /* 0x0083e80008000007 */
[----:B------:R2:W-:Y:S04]  /*4a480*/  STS.U8 [R4+UR7+0x4080], R19 ;  /* 0x0040801304007988 */ /* 0x0005e80008000007 */
[----:B------:R-:W-:Y:S04]  /*4a490*/  STS.U8 [R4+UR7+0x40c0], R17 ;  /* 0x0040c01104007988 */ /* 0x000fe80008000007 */
[----:B0-----:R-:W3:Y:S01]  /*4a4a0*/  LDL.LU R18, [R1+0xcc] ;  /* 0x0000cc0001127983 */ /* 0x001ee20000300800 */
[----:B-1----:R-:W-:-:S03]  /*4a4b0*/  LOP3.LUT R16, R4, 0x8, RZ, 0x3c, !PT ;  /* 0x0000000804107812 */ /* 0x002fc600078e3cff */
[----:B--2---:R-:W2:Y:S04]  /*4a4c0*/  LDL.LU R19, [R1+0xc8] ;  /* 0x0000c80001137983 */ /* 0x004ea80000300800 */
[----:B------:R0:W-:Y:S04]  /*4a4d0*/  STL [R1+0x5180], R16 ;  /* 0x0051801001007387 */ /* 0x0001e80000100800 */
[----:B0-----:R-:W2:Y:S04]  /*4a4e0*/  LDL.LU R16, [R1+0xc0] ;  /* 0x0000c00001107983 */ /* 0x001ea80000300800 */
[----:B------:R-:W3:Y:S04]  /*4a4f0*/  LDL.LU R17, [R1+0x8c8] ;  /* 0x0008c80001117983 */ /* 0x000ee80000300800 */
[----:B------:R-:W-:Y:S04]  /*4a500*/  STS.U8 [R4+UR7+0x4840], R25 ;  /* 0x0048401904007988 */ /* 0x000fe80008000007 */
[----:B------:R-:W-:Y:S04]  /*4a510*/  STS.U8 [R4+UR7+0x48c0], R23 ;  /* 0x0048c01704007988 */ /* 0x000fe80008000007 */
[----:B------:R-:W-:Y:S04]  /*4a520*/  STS.U8 [R4+UR7+0x4880], R22 ;  /* 0x0048801604007988 */ /* 0x000fe80008000007 */
[----:B----4-:R-:W-:Y:S04]  /*4a530*/  STS.U8 [R4+UR7+0x5000], R7 ;  /* 0x0050000704007988 */ /* 0x010fe80008000007 */
[----:B------:R-:W-:Y:S04]  /*4a540*/  STS.U8 [R4+UR7+0x5040], R6 ;  /* 0x0050400604007988 */ /* 0x000fe80008000007 */
        /* <DEDUP_REMOVED lines=17> */
[----:B-----5:R-:W-:Y:S04]  /*4a660*/  STS.U8 [R4+UR7+0x70c0], R10 ;  /* 0x0070c00a04007988 */ /* 0x020fe80008000007 */
[----:B------:R-:W-:Y:S04]  /*4a670*/  STS.U8 [R4+UR7+0x7840], R11 ;  /* 0x0078400b04007988 */ /* 0x000fe80008000007 */
[----:B---3--:R0:W-:Y:S04]  /*4a680*/  STL [R1+0x517c], R17 ;  /* 0x00517c1101007387 */ /* 0x0081e80000100800 */
[----:B0-----:R-:W3:Y:S04]  /*4a690*/  LDL.LU R17, [R1+0x8e0] ;  /* 0x0008e00001117983 */ /* 0x001ee80000300800 */
        /* <DEDUP_REMOVED lines=23> */
[----:B------:R0:W-:Y:S04]  /*4a810*/  STS.U8 [R4+UR7+0x7800], R18 ;  /* 0x0078001204007988 */ /* 0x0001e80008000007 */
[----:B------:R-:W5:Y:S04]  /*4a820*/  LDL.LU R11, [R1+0x4e8] ;  /* 0x0004e800010b7983 */ /* 0x000f680000300800 */
[----:B--2---:R1:W-:Y:S04]  /*4a830*/  STS.U8 [R4+UR7+0x78c0], R19 ;  /* 0x0078c01304007988 */ /* 0x0043e80008000007 */
[----:B------:R2:W-:Y:S04]  /*4a840*/  STS.U8 [R4+UR7+0x7880], R16 ;  /* 0x0078801004007988 */ /* 0x0005e80008000007 */
[----:B0-----:R-:W5:Y:S04]  /*4a850*/  LDL.LU R18, [R1+0x4e4] ;  /* 0x0004e40001127983 */ /* 0x001f680000300800 */
[----:B-1----:R-:W5:Y:S04]  /*4a860*/  LDL.LU R19, [R1+0x470] ;  /* 0x0004700001137983 */ /* 0x002f680000300800 */
[----:B--2---:R-:W3:Y:S04]  /*4a870*/  LDL.LU R16, [R1+0x5180] ;  /* 0x0051800001107983 */ /* 0x004ee80000300800 */
[----:B------:R0:W-:Y:S04]  /*4a880*/  STL [R1+0x516c], R4 ;  /* 0x00516c0401007387 */ /* 0x0001e80000100800 */
[----:B0-----:R-:W2:Y:S04]  /*4a890*/  LDL.LU R4, [R1+0x8cc] ;  /* 0x0008cc0001047983 */ /* 0x001ea80000300800 */
[----:B---3--:R0:W-:Y:S04]  /*4a8a0*/  STS.U8 [R16+UR7+0x100], R17 ;  /* 0x0001001110007988 */ /* 0x0081e80008000007 */
[----:B0-----:R-:W3:Y:S04]  /*4a8b0*/  LDL.LU R17, [R1+0x517c] ;  /* 0x00517c0001117983 */ /* 0x001ee80000300800 */
[----:B--2---:R0:W-:Y:S04]  /*4a8c0*/  STS.U8 [R16+UR7+0x140], R4 ;  /* 0x0001400410007988 */ /* 0x0041e80008000007 */
[----:B0-----:R-:W2:Y:S04]  /*4a8d0*/  LDL.LU R4, [R1+0x3f0] ;  /* 0x0003f00001047983 */ /* 0x001ea80000300800 */
[----:B--2---:R0:W-:Y:S04]  /*4a8e0*/  STL [R1+0x5170], R4 ;  /* 0x0051700401007387 */ /* 0x0041e80000100800 */
[----:B0-----:R-:W2:Y:S04]  /*4a8f0*/  LDL.LU R4, [R1+0x464] ;  /* 0x0004640001047983 */ /* 0x001ea80000300800 */
[----:B--2---:R0:W-:Y:S04]  /*4a900*/  STL [R1+0x5174], R4 ;  /* 0x0051740401007387 */ /* 0x0041e80000100800 */
[----:B0-----:R-:W2:Y:S04]  /*4a910*/  LDL.LU R4, [R1+0x468] ;  /* 0x0004680001047983 */ /* 0x001ea80000300800 */
[----:B---3--:R-:W-:Y:S04]  /*4a920*/  STS.U8 [R16+UR7+0x180], R17 ;  /* 0x0001801110007988 */ /* 0x008fe80008000007 */
[----:B----4-:R-:W-:Y:S04]  /*4a930*/  STS.U8 [R16+UR7+0x1c0], R25 ;  /* 0x0001c01910007988 */ /* 0x010fe80008000007 */
[----:B-----5:R-:W-:Y:S04]  /*4a940*/  STS.U8 [R16+UR7+0x940], R23 ;  /* 0x0009401710007988 */ /* 0x020fe80008000007 */
        /* <DEDUP_REMOVED lines=26> */
[----:B------:R1:W-:Y:S04]  /*4aaf0*/  STS.U8 [R16+UR7+0x2100], R0 ;  /* 0x0021000010007988 */ /* 0x0003e80008000007 */
[----:B------:R1:W-:Y:S04]  /*4ab00*/  STS.U8 [R16+UR7+0x2140], R13 ;  /* 0x0021400d10007988 */ /* 0x0003e80008000007 */
[----:B------:R1:W-:Y:S04]  /*4ab10*/  STS.U8 [R16+UR7+0x2180], R12 ;  /* 0x0021800c10007988 */ /* 0x0003e80008000007 */
[----:B------:R1:W-:Y:S04]  /*4ab20*/  STS.U8 [R16+UR7+0x21c0], R14 ;  /* 0x0021c00e10007988 */ /* 0x0003e80008000007 */
[----:B------:R1:W-:Y:S04]  /*4ab30*/  STS.U8 [R16+UR7+0x2940], R15 ;  /* 0x0029400f10007988 */ /* 0x0003e80008000007 */
[----:B0-----:R-:W5:Y:S04]  /*4ab40*/  LDL.LU R29, [R1+0x258] ;  /* 0x00025800011d7983 */ /* 0x001f680000300800 */
[----:B-1----:R-:W5:Y:S04]  /*4ab50*/  LDL.LU R0, [R1+0x254] ;  /* 0x0002540001007983 */ /* 0x002f680000300800 */
        /* <DEDUP_REMOVED lines=18> */
[----:B0-----:R-:W5:Y:S04]  /*4ac80*/  LDL.LU R18, [R1+0x88] ;  /* 0x0000880001127983 */ /* 0x001f680000300800 */
[----:B-1----:R-:W5:Y:S04]  /*4ac90*/  LDL.LU R19, [R1+0x84] ;  /* 0x0000840001137983 */ /* 0x002f680000300800 */
[----:B--2---:R0:W-:Y:S04]  /*4aca0*/  STS.U8 [R16+UR7+0x3900], R4 ;  /* 0x0039000410007988 */ /* 0x0041e80008000007 */
[----:B0-----:R-:W2:Y:S04]  /*4acb0*/  LDL.LU R4, [R1+0x5178] ;  /* 0x0051780001047983 */ /* 0x001ea80000300800 */
[----:B--2---:R0:W-:Y:S04]  /*4acc0*/  STS.U8 [R16+UR7+0x39c0], R4 ;  /* 0x0039c00410007988 */ /* 0x0041e80008000007 */
[----:B0-----:R-:W2:Y:S04]  /*4acd0*/  LDL.LU R4, [R1+0x5174] ;  /* 0x0051740001047983 */ /* 0x001ea80000300800 */
[----:B--2---:R0:W-:Y:S04]  /*4ace0*/  STS.U8 [R16+UR7+0x3980], R4 ;  /* 0x0039800410007988 */ /* 0x0041e80008000007 */
[----:B0-----:R-:W2:Y:S04]  /*4acf0*/  LDL.LU R4, [R1+0x5170] ;  /* 0x0051700001047983 */ /* 0x001ea80000300800 */
[----:B---3--:R-:W-:Y:S04]  /*4ad00*/  STS.U8 [R16+UR7+0x4140], R17 ;  /* 0x0041401110007988 */ /* 0x008fe80008000007 */
[----:B--2---:R0:W-:Y:S04]  /*4ad10*/  STS.U8 [R16+UR7+0x4100], R4 ;  /* 0x0041000410007988 */ /* 0x0041e80008000007 */
[----:B0-----:R-:W2:Y:S04]  /*4ad20*/  LDL.LU R4, [R1+0x516c] ;  /* 0x00516c0001047983 */ /* 0x001ea80000300800 */
[----:B------:R-:W3:Y:S04]  /*4ad30*/  LDL.LU R17, [R1+0x89c] ;  /* 0x00089c0001117983 */ /* 0x000ee80000300800 */
[----:B---3--:R0:W-:Y:S04]  /*4ad40*/  STL [R1+0x515c], R17 ;  /* 0x00515c1101007387 */ /* 0x0081e80000100800 */
[----:B0-----:R-:W3:Y:S04]  /*4ad50*/  LDL.LU R17, [R1+0x68] ;  /* 0x0000680001117983 */ /* 0x001ee80000300800 */
[----:B---3--:R0:W-:Y:S04]  /*4ad60*/  STL [R1+0x5160], R17 ;  /* 0x0051601101007387 */ /* 0x0081e80000100800 */
[----:B0-----:R-:W3:Y:S04]  /*4ad70*/  LDL.LU R17, [R1+0x74] ;  /* 0x0000740001117983 */ /* 0x001ee80000300800 */
[----:B---3--:R0:W-:Y:S04]  /*4ad80*/  STL [R1+0x5164], R17 ;  /* 0x0051641101007387 */ /* 0x0081e80000100800 */
[----:B0-----:R-:W3:Y:S04]  /*4ad90*/  LDL.LU R17, [R1+0x7c] ;  /* 0x00007c0001117983 */ /* 0x001ee80000300800 */
        /* <DEDUP_REMOVED lines=36> */
[----:B--2---:R-:W2:Y:S04]  /*4afe0*/  LDL.LU R12, [R1+0x5fc] ;  /* 0x0005fc00010c7983 */ /* 0x004ea80000300800 */
[----:B------:R-:W4:Y:S04]  /*4aff0*/  LDL.LU R14, [R1+0x5f8] ;  /* 0x0005f800010e7983 */ /* 0x000f280000300800 */
        /* <DEDUP_REMOVED lines=15> */
[----:B------:R1:W-:Y:S01]  /*4b0f0*/  STL [R1+0x514c], R4 ;  /* 0x00514c0401007387 */ /* 0x0003e20000100800 */
[----:B0-----:R-:W-:-:S03]  /*4b100*/  LOP3.LUT R3, R4, 0x10, RZ, 0x3c, !PT ;  /* 0x0000001004037812 */ /* 0x001fc600078e3cff */
[----:B-1----:R-:W2:Y:S04]  /*4b110*/  LDL.LU R4, [R1+0x8c0] ;  /* 0x0008c00001047983 */ /* 0x002ea80000300800 */
[----:B---3--:R0:W-:Y:S04]  /*4b120*/  STS.U8 [R16+UR7+0x7940], R17 ;  /* 0x0079401110007988 */ /* 0x0081e80008000007 */
[----:B0-----:R-:W3:Y:S04]  /*4b130*/  LDL.LU R17, [R1+0x5168] ;  /* 0x0051680001117983 */ /* 0x001ee80000300800 */
[----:B---3--:R0:W-:Y:S04]  /*4b140*/  STS.U8 [R16+UR7+0x7900], R17 ;  /* 0x0079001110007988 */ /* 0x0081e80008000007 */
[----:B0-----:R-:W3:Y:S04]  /*4b150*/  LDL.LU R17, [R1+0x5164] ;  /* 0x0051640001117983 */ /* 0x001ee80000300800 */
[----:B---3--:R0:W-:Y:S04]  /*4b160*/  STS.U8 [R16+UR7+0x79c0], R17 ;  /* 0x0079c01110007988 */ /* 0x0081e80008000007 */
[----:B0-----:R-:W3:Y:S04]  /*4b170*/  LDL.LU R17, [R1+0x5160] ;  /* 0x0051600001117983 */ /* 0x001ee80000300800 */
[----:B---3--:R0:W-:Y:S04]  /*4b180*/  STS.U8 [R16+UR7+0x7980], R17 ;  /* 0x0079801110007988 */ /* 0x0081e80008000007 */
[----:B--2---:R1:W-:Y:S04]  /*4b190*/  STS.U8 [R3+UR7+0x200], R4 ;  /* 0x0002000403007988 */ /* 0x0043e80008000007 */
[----:B0-----:R-:W2:Y:S04]  /*4b1a0*/  LDL.LU R17, [R1+0x515c] ;  /* 0x00515c0001117983 */ /* 0x001ea80000300800 */
[----:B-1----:R-:W3:Y:S04]  /*4b1b0*/  LDL.LU R4, [R1+0x458] ;  /* 0x0004580001047983 */ /* 0x002ee80000300800 */
[----:B---3--:R0:W-:Y:S04]  /*4b1c0*/  STL [R1+0x5150], R4 ;  /* 0x0051500401007387 */ /* 0x0081e80000100800 */
[----:B0-----:R-:W3:Y:S04]  /*4b1d0*/  LDL.LU R4, [R1+0x45c] ;  /* 0x00045c0001047983 */ /* 0x001ee80000300800 */
[----:B---3--:R0:W-:Y:S04]  /*4b1e0*/  STL [R1+0x5154], R4 ;  /* 0x0051540401007387 */ /* 0x0081e80000100800 */
[----:B0-----:R-:W3:Y:S04]  /*4b1f0*/  LDL.LU R4, [R1+0x460] ;  /* 0x0004600001047983 */ /* 0x001ee80000300800 */
[----:B------:R-:W-:Y:S04]  /*4b200*/  STS.U8 [R3+UR7+0x2240], R12 ;  /* 0x0022400c03007988 */ /* 0x000fe80008000007 */
[----:B----4-:R-:W-:Y:S04]  /*4b210*/  STS.U8 [R3+UR7+0x2280], R14 ;  /* 0x0022800e03007988 */ /* 0x010fe80008000007 */
[----:B-----5:R-:W-:Y:S04]  /*4b220*/  STS.U8 [R3+UR7+0x22c0], R15 ;  /* 0x0022c00f03007988 */ /* 0x020fe80008000007 */
[----:B------:R-:W-:Y:S04]  /*4b230*/  STS.U8 [R3+UR7+0x2a40], R2 ;  /* 0x002a400203007988 */ /* 0x000fe80008000007 */
[----:B------:R-:W-:Y:S04]  /*4b240*/  STS.U8 [R3+UR7+0x3240], R18 ;  /* 0x0032401203007988 */ /* 0x000fe80008000007 */
[----:B------:R-:W-:Y:S04]  /*4b250*/  STS.U8 [R3+UR7+0x3280], R19 ;  /* 0x0032801303007988 */ /* 0x000fe80008000007 */
[----:B--2---:R-:W-:Y:S04]  /*4b260*/  STS.U8 [R3+UR7+0x240], R17 ;  /* 0x0002401103007988 */ /* 0x004fe80008000007 */
[----:B------:R-:W-:Y:S04]  /*4b270*/  STS.U8 [R3+UR7+0x280], R25 ;  /* 0x0002801903007988 */ /* 0x000fe80008000007 */
[----:B------:R-:W-:Y:S04]  /*4b280*/  STS.U8 [R3+UR7+0x2c0], R23 ;  /* 0x0002c01703007988 */ /* 0x000fe80008000007 */
[----:B------:R-:W-:Y:S04]  /*4b290*/  STS.U8 [R3+UR7+0xa40], R22 ;  /* 0x000a401603007988 */ /* 0x000fe80008000007 */
[----:B------:R-:W-:Y:S04]  /*4b2a0*/  STS.U8 [R3+UR7+0xa00], R7 ;  /* 0x000a000703007988 */ /* 0x000fe80008000007 */
[----:B------:R-:W-:Y:S04]  /*4b2b0*/  STS.U8 [R3+UR7+0xac0], R6 ;  /* 0x000ac00603007988 */ /* 0x000fe80008000007 */
[----:B------:R-:W-:Y:S04]  /*4b2c0*/  STS.U8 [R3+UR7+0xa80], R20 ;  /* 0x000a801403007988 */ /* 0x000fe80008000007 */
[----:B---3--:R0:W-:Y:S04]  /*4b2d0*/  STL [R1+0x5158], R4 ;  /* 0x0051580401007387 */ /* 0x0081e80000100800 */
        /* <DEDUP_REMOVED lines=40> */
[----:B0-----:R-:W5:Y:S04]  /*4b560*/  LDL.LU R11, [R1+0x5c] ;  /* 0x00005c00010b7983 */ /* 0x001f680000300800 */
[----:B--2---:R0:W-:Y:S04]  /*4b570*/  STS.U8 [R3+UR7+0x32c0], R4 ;  /* 0x0032c00403007988 */ /* 0x0041e80008000007 */
[----:B0-----:R-:W2:Y:S04]  /*4b580*/  LDL.LU R4, [R1+0x5158] ;  /* 0x0051580001047983 */ /* 0x001ea80000300800 */
[----:B--2---:R0:W-:Y:S04]  /*4b590*/  STS.U8 [R3+UR7+0x3a40], R4 ;  /* 0x003a400403007988 */ /* 0x0041e80008000007 */
[----:B0-----:R-:W2:Y:S04]  /*4b5a0*/  LDL.LU R4, [R1+0x5154] ;  /* 0x0051540001047983 */ /* 0x001ea80000300800 */
[----:B--2---:R0:W-:Y:S04]  /*4b5b0*/  STS.U8 [R3+UR7+0x3a00], R4 ;  /* 0x003a000403007988 */ /* 0x0041e80008000007 */
        /* <DEDUP_REMOVED lines=11> */
[----:B--2---:R0:W-:Y:S04]  /*4b670*/  STS.U8 [R3+UR7+0x3ac0], R4 ;  /* 0x003ac00403007988 */ /* 0x0041e80008000007 */
[----:B0-----:R-:W2:Y:S04]  /*4b680*/  LDL.LU R4, [R1+0x514c] ;  /* 0x00514c0001047983 */ /* 0x001ea80000300800 */
[----:B------:R-:W3:Y:S04]  /*4b690*/  LDL.LU R12, [R1+0x5148] ;  /* 0x00514800010c7983 */ /* 0x000ee80000300800 */
[----:B------:R-:W4:Y:S04]  /*4b6a0*/  LDL.LU R14, [R1+0x5144] ;  /* 0x00514400010e7983 */ /* 0x000f280000300800 */
[----:B------:R-:W5:Y:S04]  /*4b6b0*/  LDL.LU R15, [R1+0x5140] ;  /* 0x00514000010f7983 */ /* 0x000f680000300800 */
[----:B------:R-:W2:Y:S04]  /*4b6c0*/  LDL.LU R2, [R1+0x513c] ;  /* 0x00513c0001027983 */ /* 0x000ea80000300800 */
[----:B------:R-:W3:Y:S04]  /*4b6d0*/  LDL.LU R18, [R1+0x5138] ;  /* 0x0051380001127983 */ /* 0x000ee80000300800 */
[----:B------:R-:W4:Y:S04]  /*4b6e0*/  LDL.LU R19, [R1+0x5134] ;  /* 0x0051340001137983 */ /* 0x000f280000300800 */
        /* <DEDUP_REMOVED lines=32> */
[----:B0-----:R-:W5:Y:S04]  /*4b8f0*/  LDL.LU R8, [R1+0x54c] ;  /* 0x00054c0001087983 */ /* 0x001f680000300800 */
[----:B-1----:R-:W5:Y:S04]  /*4b900*/  LDL.LU R9, [R1+0x548] ;  /* 0x0005480001097983 */ /* 0x002f680000300800 */
[----:B------:R-:W5:Y:S04]  /*4b910*/  LDL.LU R10, [R1+0x544] ;  /* 0x00054400010a7983 */ /* 0x000f680000300800 */
[----:B------:R-:W5:Y:S04]  /*4b920*/  LDL.LU R11, [R1+0x4d0] ;  /* 0x0004d000010b7983 */ /* 0x000f680000300800 */
[----:B----4-:R-:W-:Y:S04]  /*4b930*/  STS.U8 [R3+UR7+0x7280], R19 ;  /* 0x0072801303007988 */ /* 0x010fe80008000007 */
[----:B------:R0:W-:Y:S04]  /*4b940*/  STL [R1+0x5078], R19 ;  /* 0x0050781301007387 */ /* 0x0001e80000100800 */
[----:B---3--:R-:W-:Y:S04]  /*4b950*/  STS.U8 [R3+UR7+0x72c0], R18 ;  /* 0x0072c01203007988 */ /* 0x008fe80008000007 */
[----:B--2---:R-:W-:Y:S04]  /*4b960*/  STS.U8 [R3+UR7+0x7a40], R2 ;  /* 0x007a400203007988 */ /* 0x004fe80008000007 */
[----:B-----5:R-:W-:Y:S04]  /*4b970*/  STS.U8 [R3+UR7+0x7a00], R15 ;  /* 0x007a000f03007988 */ /* 0x020fe80008000007 */
[----:B------:R-:W-:Y:S04]  /*4b980*/  STS.U8 [R3+UR7+0x7ac0], R14 ;  /* 0x007ac00e03007988 */ /* 0x000fe80008000007 */
[----:B0-----:R-:W2:Y:S04]  /*4b990*/  LDL.LU R19, [R1+0x720] ;  /* 0x0007200001137983 */ /* 0x001ea80000300800 */
[----:B------:R0:W-:Y:S04]  /*4b9a0*/  STL [R1+0x507c], R18 ;  /* 0x00507c1201007387 */ /* 0x0001e80000100800 */
[----:B0-----:R-:W3:Y:S04]  /*4b9b0*/  LDL.LU R18, [R1+0x7b4] ;  /* 0x0007b40001127983 */ /* 0x001ee80000300800 */
[----:B------:R-:W4:Y:S04]  /*4b9c0*/  LDL.LU R2, [R1+0x7b8] ;  /* 0x0007b80001027983 */ /* 0x000f280000300800 */
[----:B------:R0:W-:Y:S04]  /*4b9d0*/  STL [R1+0x5080], R15 ;  /* 0x0050800f01007387 */ /* 0x0001e80000100800 */
[----:B0-----:R-:W5:Y:S04]  /*4b9e0*/  LDL.LU R15, [R1+0x88c] ;  /* 0x00088c00010f7983 */ /* 0x001f680000300800 */
[----:B------:R0:W-:Y:S04]  /*4b9f0*/  STL [R1+0x5084], R14 ;  /* 0x0050840e01007387 */ /* 0x0001e80000100800 */
[----:B0-----:R-:W2:Y:S04]  /*4ba00*/  LDL.LU R14, [R1+0x890] ;  /* 0x00089000010e7983 */ /* 0x001ea80000300800 */
[----:B------:R0:W-:Y:S04]  /*4ba10*/  STS.U8 [R3+UR7+0x4a00], R16 ;  /* 0x004a001003007988 */ /* 0x0001e80008000007 */
[----:B------:R-:W-:Y:S04]  /*4ba20*/  STL [R1+0x5088], R12 ;  /* 0x0050880c01007387 */ /* 0x000fe80000100800 */
[----:B------:R-:W-:Y:S04]  /*4ba30*/  STS.U8 [R3+UR7+0x7a80], R12 ;  /* 0x007a800c03007988 */ /* 0x000fe80008000007 */
[----:B------:R-:W-:Y:S04]  /*4ba40*/  STL [R1+0x48cc], R3 ;  /* 0x0048cc0301007387 */ /* 0x000fe80000100800 */
[----:B------:R-:W-:Y:S01]  /*4ba50*/  STL [R1+0x508c], R3 ;  /* 0x00508c0301007387 */ /* 0x000fe20000100800 */
[----:B0-----:R-:W-:-:S05]  /*4ba60*/  LOP3.LUT R16, R4, 0x18, RZ, 0x3c, !PT ;  /* 0x0000001804107812 */ /* 0x001fca00078e3cff */
[----:B------:R0:W-:Y:S04]  /*4ba70*/  STS.U8 [R16+UR7+0x380], R24 ;  /* 0x0003801810007988 */ /* 0x0001e80008000007 */
[----:B------:R1:W-:Y:S04]  /*4ba80*/  STS.U8 [R16+UR7+0x3c0], R5 ;  /* 0x0003c00510007988 */ /* 0x0003e80008000007 */
[----:B------:R1:W-:Y:S04]  /*4ba90*/  STS.U8 [R16+UR7+0xb40], R26 ;  /* 0x000b401a10007988 */ /* 0x0003e80008000007 */
[----:B------:R1:W-:Y:S04]  /*4baa0*/  STS.U8 [R16+UR7+0xb00], R27 ;  /* 0x000b001b10007988 */ /* 0x0003e80008000007 */
[----:B0-----:R-:W3:Y:S04]  /*4bab0*/  LDL.LU R24, [R1+0x4cc] ;  /* 0x0004cc0001187983 */ /* 0x001ee80000300800 */
[----:B-1----:R-:W3:Y:S04]  /*4bac0*/  LDL.LU R5, [R1+0x4c8] ;  /* 0x0004c80001057983 */ /* 0x002ee80000300800 */
[----:B------:R-:W3:Y:S04]  /*4bad0*/  LDL.LU R26, [R1+0x4c4] ;  /* 0x0004c400011a7983 */ /* 0x000ee80000300800 */
[----:B------:R-:W3:Y:S04]  /*4bae0*/  LDL.LU R27, [R1+0x450] ;  /* 0x00045000011b7983 */ /* 0x000ee80000300800 */
[----:B----4-:R-:W-:Y:S04]  /*4baf0*/  STS.U8 [R16+UR7+0xbc0], R2 ;  /* 0x000bc00210007988 */ /* 0x010fe80008000007 */
[----:B-----5:R-:W-:Y:S04]  /*4bb00*/  STS.U8 [R16+UR7+0x340], R15 ;  /* 0x0003400f10007988 */ /* 0x020fe80008000007 */
[----:B--2---:R-:W-:Y:S04]  /*4bb10*/  STS.U8 [R16+UR7+0x300], R14 ;  /* 0x0003000e10007988 */ /* 0x004fe80008000007 */
[----:B---3--:R-:W-:Y:S04]  /*4bb20*/  STS.U8 [R16+UR7+0xb80], R18 ;  /* 0x000b801210007988 */ /* 0x008fe80008000007 */
[----:B------:R0:W-:Y:S04]  /*4bb30*/  STS.U8 [R16+UR7+0x2b00], R8 ;  /* 0x002b000810007988 */ /* 0x0001e80008000007 */
        /* <DEDUP_REMOVED lines=8> */
[----:B---3--:R-:W3:Y:S04]  /*4bbc0*/  LDL.LU R11, [R1+0x3d0] ;  /* 0x0003d000010b7983 */ /* 0x008ee80000300800 */
[----:B----4-:R-:W4:Y:S04]  /*4bbd0*/  LDL.LU R28, [R1+0x3cc] ;  /* 0x0003cc00011c7983 */ /* 0x010f280000300800 */
[----:B------:R0:W-:Y:S04]  /*4bbe0*/  STS.U8 [R16+UR7+0x23c0], R0 ;  /* 0x0023c00010007988 */ /* 0x0001e80008000007 */
[----:B-----5:R-:W5:Y:S04]  /*4bbf0*/  LDL.LU R29, [R1+0x3c8] ;  /* 0x0003c800011d7983 */ /* 0x020f680000300800 */
[----:B------:R1:W-:Y:S04]  /*4bc00*/  STS.U8 [R16+UR7+0x2b40], R13 ;  /* 0x002b400d10007988 */ /* 0x0003e80008000007 */
[----:B0-----:R-:W5:Y:S04]  /*4bc10*/  LDL.LU R0, [R1+0x3c4] ;  /* 0x0003c40001007983 */ /* 0x001f680000300800 */
[----:B-1----:R-:W5:Y:S04]  /*4bc20*/  LDL.LU R13, [R1+0x350] ;  /* 0x00035000010d7983 */ /* 0x002f680000300800 */
        /* <DEDUP_REMOVED lines=32> */
[----:B------:R0:W-:Y:S04]  /*4be30*/  STS.U8 [R16+UR7+0x3b00], R8 ;  /* 0x003b000810007988 */ /* 0x0001e80008000007 */
[----:B------:R1:W-:Y:S04]  /*4be40*/  STS.U8 [R16+UR7+0x3bc0], R9 ;  /* 0x003bc00910007988 */ /* 0x0003e80008000007 */
[----:B--2---:R2:W-:Y:S04]  /*4be50*/  STS.U8 [R16+UR7+0x3b80], R10 ;  /* 0x003b800a10007988 */ /* 0x0045e80008000007 */
[----:B---3--:R3:W-:Y:S04]  /*4be60*/  STS.U8 [R16+UR7+0x4300], R11 ;  /* 0x0043000b10007988 */ /* 0x0087e80008000007 */
[----:B----4-:R4:W-:Y:S04]  /*4be70*/  STS.U8 [R16+UR7+0x4340], R28 ;  /* 0x0043401c10007988 */ /* 0x0109e80008000007 */
[----:B-----5:R5:W-:Y:S04]  /*4be80*/  STS.U8 [R16+UR7+0x4380], R29 ;  /* 0x0043801d10007988 */ /* 0x020be80008000007 */
        /* <DEDUP_REMOVED lines=9> */
[----:B-1----:R-:W4:Y:S04]  /*4bf20*/  LDL.LU R13, [R1+0xc] ;  /* 0x00000c00010d7983 */ /* 0x002f280000300800 */
[----:B---3--:R-:W-:Y:S04]  /*4bf30*/  STL [R1+0x5090], R11 ;  /* 0x0050900b01007387 */ /* 0x008fe80000100800 */
[----:B--2---:R-:W-:Y:S04]  /*4bf40*/  STL [R1+0x5094], R10 ;  /* 0x0050940a01007387 */ /* 0x004fe80000100800 */
[----:B------:R-:W-:Y:S04]  /*4bf50*/  STL [R1+0x5114], R4 ;  /* 0x0051140401007387 */ /* 0x000fe80000100800 */
[----:B----4-:R0:W-:Y:S04]  /*4bf60*/  STS.U8 [R16+UR7+0x7b80], R13 ;  /* 0x007b800d10007988 */ /* 0x0101e80008000007 */
[----:B0-----:R-:W2:Y:S04]  /*4bf70*/  LDL.LU R13, [R1+0x85c] ;  /* 0x00085c00010d7983 */ /* 0x001ea80000300800 */
[----:B------:R0:W-:Y:S02]  /*4bf80*/  STS.U8 [R16+UR7+0x5340], R2 ;  /* 0x0053400210007988 */ /* 0x0001e40008000007 */
[----:B0-----:R-:W-:-:S02]  /*4bf90*/  LOP3.LUT R2, R4, 0x20, RZ, 0x3c, !PT ;  /* 0x0000002004027812 */ /* 0x001fc400078e3cff */
[----:B--2---:R0:W-:Y:S04]  /*4bfa0*/  STL [R1+0x5120], R13 ;  /* 0x0051200d01007387 */ /* 0x0041e80000100800 */
[----:B0-----:R-:W2:Y:S04]  /*4bfb0*/  LDL.LU R13, [R1+0x880] ;  /* 0x00088000010d7983 */ /* 0x001ea80000300800 */
[----:B------:R-:W3:Y:S04]  /*4bfc0*/  LDL.LU R4, [R1+0x7b0] ;  /* 0x0007b00001047983 */ /* 0x000ee80000300800 */
        /* <DEDUP_REMOVED lines=49> */
[----:B------:R-:W4:Y:S04]  /*4c2e0*/  LDL.LU R28, [R1+0x4b4] ;  /* 0x0004b400011c7983 */ /* 0x000f280000300800 */
[----:B------:R-:W5:Y:S04]  /*4c2f0*/  LDL.LU R29, [R1+0x440] ;  /* 0x00044000011d7983 */ /* 0x000f680000300800 */
[----:B------:R-:W5:Y:S04]  /*4c300*/  LDL.LU R0, [R1+0x43c] ;  /* 0x00043c0001007983 */ /* 0x000f680000300800 */
[----:B------:R0:W-:Y:S04]  /*4c310*/  STL [R1+0x5098], R16 ;  /* 0x0050981001007387 */ /* 0x0001e80000100800 */
[----:B--2---:R1:W-:Y:S04]  /*4c320*/  STS.U8 [R2+UR7+0x400], R13 ;  /* 0x0004000d02007988 */ /* 0x0043e80008000007 */
[----:B0-----:R-:W2:Y:S04]  /*4c330*/  LDL.LU R16, [R1+0x854] ;  /* 0x0008540001107983 */ /* 0x001ea80000300800 */
[----:B-1----:R-:W4:Y:S04]  /*4c340*/  LDL.LU R13, [R1+0x5120] ;  /* 0x00512000010d7983 */ /* 0x002f280000300800 */
[----:B---3--:R-:W-:Y:S04]  /*4c350*/  STS.U8 [R2+UR7+0x480], R4 ;  /* 0x0004800402007988 */ /* 0x008fe80008000007 */
[----:B----4-:R0:W-:Y:S04]  /*4c360*/  STS.U8 [R2+UR7+0x440], R13 ;  /* 0x0004400d02007988 */ /* 0x0101e80008000007 */
[----:B0-----:R-:W3:Y:S04]  /*4c370*/  LDL.LU R13, [R1+0x438] ;  /* 0x00043800010d7983 */ /* 0x001ee80000300800 */
[----:B------:R-:W4:Y:S04]  /*4c380*/  LDL.LU R4, [R1+0x511c] ;  /* 0x00511c0001047983 */ /* 0x000f280000300800 */
[----:B------:R0:W-:Y:S04]  /*4c390*/  STS.U8 [R2+UR7+0x34c0], R28 ;  /* 0x0034c01c02007988 */ /* 0x0001e80008000007 */
[----:B-----5:R1:W-:Y:S04]  /*4c3a0*/  STS.U8 [R2+UR7+0x3c40], R29 ;  /* 0x003c401d02007988 */ /* 0x0203e80008000007 */
[----:B0-----:R-:W5:Y:S04]  /*4c3b0*/  LDL.LU R28, [R1+0x434] ;  /* 0x00043400011c7983 */ /* 0x001f680000300800 */
[----:B-1----:R-:W5:Y:S04]  /*4c3c0*/  LDL.LU R29, [R1+0x3c0] ;  /* 0x0003c000011d7983 */ /* 0x002f680000300800 */
[----:B----4-:R0:W-:Y:S04]  /*4c3d0*/  STS.U8 [R2+UR7+0xc40], R4 ;  /* 0x000c400402007988 */ /* 0x0101e80008000007 */
[----:B0-----:R-:W4:Y:S04]  /*4c3e0*/  LDL.LU R4, [R1+0x3b8] ;  /* 0x0003b80001047983 */ /* 0x001f280000300800 */
[----:B------:R-:W-:Y:S04]  /*4c3f0*/  STS.U8 [R2+UR7+0x3c00], R0 ;  /* 0x003c000002007988 */ /* 0x000fe80008000007 */
[----:B---3--:R-:W-:Y:S04]  /*4c400*/  STS.U8 [R2+UR7+0x3cc0], R13 ;  /* 0x003cc00d02007988 */ /* 0x008fe80008000007 */
[----:B--2---:R-:W-:Y:S04]  /*4c410*/  STS.U8 [R2+UR7+0x4c0], R16 ;  /* 0x0004c01002007988 */ /* 0x004fe80008000007 */
        /* <DEDUP_REMOVED lines=10> */
[----:B----4-:R0:W-:Y:S04]  /*4c4c0*/  STL [R1+0x5118], R4 ;  /* 0x0051180401007387 */ /* 0x0101e80000100800 */
[----:B0-----:R-:W2:Y:S04]  /*4c4d0*/  LDL.LU R4, [R1+0x3bc] ;  /* 0x0003bc0001047983 */ /* 0x001ea80000300800 */
[----:B------:R-:W3:Y:S04]  /*4c4e0*/  LDL.LU R0, [R1+0x3b4] ;  /* 0x0003b40001007983 */ /* 0x000ee80000300800 */
[----:B------:R-:W4:Y:S04]  /*4c4f0*/  LDL.LU R13, [R1+0x340] ;  /* 0x00034000010d7983 */ /* 0x000f280000300800 */
        /* <DEDUP_REMOVED lines=19> */
[----:B-----5:R-:W5:Y:S04]  /*4c630*/  LDL.LU R23, [R1+0x158] ;  /* 0x0001580001177983 */ /* 0x020f680000300800 */
        /* <DEDUP_REMOVED lines=14> */
[----:B------:R-:W5:Y:S04]  /*4c720*/  LDL.LU R27, [R1+0x1c] ;  /* 0x00001c00011b7983 */ /* 0x000f680000300800 */
[----:B------:R0:W-:Y:S04]  /*4c730*/  STS.U8 [R2+UR7+0x3c80], R28 ;  /* 0x003c801c02007988 */ /* 0x0001e80008000007 */
[----:B------:R1:W-:Y:S04]  /*4c740*/  STS.U8 [R2+UR7+0x4400], R29 ;  /* 0x0044001d02007988 */ /* 0x0003e80008000007 */
[----:B0-----:R-:W5:Y:S04]  /*4c750*/  LDL.LU R28, [R1+0x8] ;  /* 0x00000800011c7983 */ /* 0x001f680000300800 */
[----:B-1----:R-:W5:Y:S04]  /*4c760*/  LDL.LU R29, [R1+0x4] ;  /* 0x00000400011d7983 */ /* 0x002f680000300800 */
[----:B--2---:R0:W-:Y:S04]  /*4c770*/  STS.U8 [R2+UR7+0x4440], R4 ;  /* 0x0044400402007988 */ /* 0x0041e80008000007 */
[----:B0-----:R-:W2:Y:S04]  /*4c780*/  LDL.LU R4, [R1+0x5118] ;  /* 0x0051180001047983 */ /* 0x001ea80000300800 */
[----:B---3--:R-:W-:Y:S04]  /*4c790*/  STS.U8 [R2+UR7+0x44c0], R0 ;  /* 0x0044c00002007988 */ /* 0x008fe80008000007 */
[----:B--2---:R0:W-:Y:S04]  /*4c7a0*/  STS.U8 [R2+UR7+0x4480], R4 ;  /* 0x0044800402007988 */ /* 0x0041e80008000007 */
[----:B0-----:R-:W2:Y:S04]  /*4c7b0*/  LDL.LU R4, [R1+0x5114] ;  /* 0x0051140001047983 */ /* 0x001ea80000300800 */
[----:B------:R-:W3:Y:S04]  /*4c7c0*/  LDL.LU R0, [R1+0x5110] ;  /* 0x0051100001007983 */ /* 0x000ee80000300800 */
[----:B----4-:R0:W-:Y:S04]  /*4c7d0*/  STS.U8 [R2+UR7+0x4c40], R13 ;  /* 0x004c400d02007988 */ /* 0x0101e80008000007 */
[----:B------:R2:W-:Y:S04]  /*4c7e0*/  STS.U8 [R2+UR7+0x4cc0], R8 ;  /* 0x004cc00802007988 */ /* 0x0005e80008000007 */
[----:B0-----:R-:W4:Y:S01]  /*4c7f0*/  LDL.LU R13, [R1+0x510c] ;  /* 0x00510c00010d7983 */ /* 0x001f220000300800 */
[----:B--2---:R-:W-:-:S03]  /*4c800*/  LOP3.LUT R8, R4, 0x28, RZ, 0x3c, !PT ;  /* 0x0000002804087812 */ /* 0x004fc600078e3cff */
[----:B------:R0:W-:Y:S04]  /*4c810*/  STL [R1+0x50f8], R4 ;  /* 0x0050f80401007387 */ /* 0x0001e80000100800 */
[----:B0-----:R-:W2:Y:S04]  /*4c820*/  LDL.LU R4, [R1+0x834] ;  /* 0x0008340001047983 */ /* 0x001ea80000300800 */
        /* <DEDUP_REMOVED lines=14> */
[----:B--2---:R0:W-:Y:S04]  /*4c910*/  STL [R1+0x5108], R4 ;  /* 0x0051080401007387 */ /* 0x0041e80000100800 */
[----:B0-----:R-:W2:Y:S04]  /*4c920*/  LDL.LU R4, [R1+0x850] ;  /* 0x0008500001047983 */ /* 0x001ea80000300800 */
        /* <DEDUP_REMOVED lines=22> */
[----:B---3--:R-:W3:Y:S04]  /*4ca90*/  LDL.LU R20, [R1+0x530] ;  /* 0x0005300001147983 */ /* 0x008ee80000300800 */
[----:B----4-:R-:W4:Y:S04]  /*4caa0*/  LDL.LU R21, [R1+0x52c] ;  /* 0x00052c0001157983 */ /* 0x010f280000300800 */
        /* <DEDUP_REMOVED lines=8> */
[----:B0-----:R-:W5:Y:S04]  /*4cb30*/  LDL.LU R26, [R1+0x4b0] ;  /* 0x0004b000011a7983 */ /* 0x001f680000300800 */
[----:B-1----:R-:W3:Y:S04]  /*4cb40*/  LDL.LU R27, [R1+0x4ac] ;  /* 0x0004ac00011b7983 */ /* 0x002ee80000300800 */
[----:B------:R-:W4:Y:S04]  /*4cb50*/  LDL.LU R28, [R1+0x4a8] ;  /* 0x0004a800011c7983 */ /* 0x000f280000300800 */
[----:B------:R-:W4:Y:S04]  /*4cb60*/  LDL.LU R29, [R1+0x4a4] ;  /* 0x0004a400011d7983 */ /* 0x000f280000300800 */
[----:B------:R-:W4:Y:S04]  /*4cb70*/  LDL.LU R13, [R1+0x430] ;  /* 0x00043000010d7983 */ /* 0x000f280000300800 */
[----:B------:R-:W4:Y:S04]  /*4cb80*/  LDL.LU R0, [R1+0x838] ;  /* 0x0008380001007983 */ /* 0x000f280000300800 */
[----:B------:R0:W-:Y:S04]  /*4cb90*/  STL [R1+0x509c], R2 ;  /* 0x00509c0201007387 */ /* 0x0001e80000100800 */
[----:B0-----:R-:W4:Y:S04]  /*4cba0*/  LDL.LU R2, [R1+0x83c] ;  /* 0x00083c0001027983 */ /* 0x001f280000300800 */
[----:B--2---:R0:W-:Y:S04]  /*4cbb0*/  STS.U8 [R8+UR7+0x500], R4 ;  /* 0x0005000408007988 */ /* 0x0041e80008000007 */
[----:B0-----:R-:W2:Y:S04]  /*4cbc0*/  LDL.LU R4, [R1+0x5108] ;  /* 0x0051080001047983 */ /* 0x001ea80000300800 */
[----:B--2---:R0:W-:Y:S04]  /*4cbd0*/  STS.U8 [R8+UR7+0x5c0], R4 ;  /* 0x0005c00408007988 */ /* 0x0041e80008000007 */
[----:B0-----:R-:W2:Y:S04]  /*4cbe0*/  LDL.LU R4, [R1+0x3b0] ;  /* 0x0003b00001047983 */ /* 0x001ea80000300800 */
[----:B--2---:R0:W-:Y:S04]  /*4cbf0*/  STL [R1+0x50fc], R4 ;  /* 0x0050fc0401007387 */ /* 0x0041e80000100800 */
[----:B0-----:R-:W2:Y:S04]  /*4cc00*/  LDL.LU R4, [R1+0x424] ;  /* 0x0004240001047983 */ /* 0x001ea80000300800 */
[----:B--2---:R0:W-:Y:S04]  /*4cc10*/  STL [R1+0x5100], R4 ;  /* 0x0051000401007387 */ /* 0x0041e80000100800 */
[----:B0-----:R-:W2:Y:S04]  /*4cc20*/  LDL.LU R4, [R1+0x428] ;  /* 0x0004280001047983 */ /* 0x001ea80000300800 */
[----:B-----5:R-:W-:Y:S04]  /*4cc30*/  STS.U8 [R8+UR7+0x3500], R26 ;  /* 0x0035001a08007988 */ /* 0x020fe80008000007 */
[----:B---3--:R-:W-:Y:S04]  /*4cc40*/  STS.U8 [R8+UR7+0x3540], R27 ;  /* 0x0035401b08007988 */ /* 0x008fe80008000007 */
        /* <DEDUP_REMOVED lines=65> */
[----:B--2---:R0:W-:Y:S04]  /*4d060*/  STS.U8 [R8+UR7+0x4500], R4 ;  /* 0x0045000408007988 */ /* 0x0041e80008000007 */
[----:B0-----:R-:W2:Y:S04]  /*4d070*/  LDL.LU R4, [R1+0x50f8] ;  /* 0x0050f80001047983 */ /* 0x001ea80000300800 */
[----:B------:R-:W3:Y:S04]  /*4d080*/  LDL.LU R26, [R1+0x50f4] ;  /* 0x0050f400011a7983 */ /* 0x000ee80000300800 */
[----:B------:R-:W4:Y:S04]  /*4d090*/  LDL.LU R27, [R1+0x50f0] ;  /* 0x0050f000011b7983 */ /* 0x000f280000300800 */
[----:B------:R-:W5:Y:S04]  /*4d0a0*/  LDL.LU R28, [R1+0x50ec] ;  /* 0x0050ec00011c7983 */ /* 0x000f680000300800 */
[----:B------:R-:W3:Y:S04]  /*4d0b0*/  LDL.LU R29, [R1+0x50e8] ;  /* 0x0050e800011d7983 */ /* 0x000ee80000300800 */
[----:B------:R-:W2:Y:S04]  /*4d0c0*/  LDL.LU R2, [R1+0x784] ;  /* 0x0007840001027983 */ /* 0x000ea80000300800 */
        /* <DEDUP_REMOVED lines=45> */
[----:B------:R-:W-:-:S03]  /*4d3a0*/  LOP3.LUT R0, R4, 0x30, RZ, 0x3c, !PT ;  /* 0x0000003004007812 */ /* 0x000fc600078e3cff */
[----:B------:R0:W-:Y:S04]  /*4d3b0*/  STL [R1+0x50d4], R4 ;  /* 0x0050d40401007387 */ /* 0x0001e80000100800 */
[----:B0-----:R-:W2:Y:S04]  /*4d3c0*/  LDL.LU R4, [R1+0x788] ;  /* 0x0007880001047983 */ /* 0x001ea80000300800 */
[----:B---3--:R-:W-:Y:S04]  /*4d3d0*/  STS.U8 [R8+UR7+0x7d40], R29 ;  /* 0x007d401d08007988 */ /* 0x008fe80008000007 */
[----:B------:R0:W-:Y:S04]  /*4d3e0*/  STL [R1+0x50a0], R29 ;  /* 0x0050a01d01007387 */ /* 0x0001e80000100800 */
[----:B-----5:R-:W-:Y:S04]  /*4d3f0*/  STS.U8 [R8+UR7+0x7d00], R28 ;  /* 0x007d001c08007988 */ /* 0x020fe80008000007 */
[----:B----4-:R-:W-:Y:S04]  /*4d400*/  STS.U8 [R8+UR7+0x7dc0], R27 ;  /* 0x007dc01b08007988 */ /* 0x010fe80008000007 */
[----:B------:R-:W-:Y:S04]  /*4d410*/  STS.U8 [R8+UR7+0x7d80], R26 ;  /* 0x007d801a08007988 */ /* 0x000fe80008000007 */
[----:B0-----:R-:W3:Y:S04]  /*4d420*/  LDL.LU R29, [R1+0x78c] ;  /* 0x00078c00011d7983 */ /* 0x001ee80000300800 */
[----:B------:R0:W-:Y:S04]  /*4d430*/  STL [R1+0x50a4], R28 ;  /* 0x0050a41c01007387 */ /* 0x0001e80000100800 */
[----:B0-----:R-:W4:Y:S04]  /*4d440*/  LDL.LU R28, [R1+0x790] ;  /* 0x00079000011c7983 */ /* 0x001f280000300800 */
[----:B------:R0:W-:Y:S04]  /*4d450*/  STL [R1+0x50a8], R27 ;  /* 0x0050a81b01007387 */ /* 0x0001e80000100800 */
[----:B0-----:R-:W5:Y:S04]  /*4d460*/  LDL.LU R27, [R1+0x824] ;  /* 0x00082400011b7983 */ /* 0x001f680000300800 */
[----:B------:R-:W3:Y:S04]  /*4d470*/  LDL.LU R8, [R1+0x828] ;  /* 0x0008280001087983 */ /* 0x000ee80000300800 */
[----:B------:R0:W-:Y:S04]  /*4d480*/  STL [R1+0x50ac], R26 ;  /* 0x0050ac1a01007387 */ /* 0x0001e80000100800 */
[----:B0-----:R-:W4:Y:S04]  /*4d490*/  LDL.LU R26, [R1+0x82c] ;  /* 0x00082c00011a7983 */ /* 0x001f280000300800 */
[----:B--2---:R0:W-:Y:S04]  /*4d4a0*/  STS.U8 [R0+UR7+0x600], R2 ;  /* 0x0006000200007988 */ /* 0x0041e80008000007 */
[----:B0-----:R-:W2:Y:S04]  /*4d4b0*/  LDL.LU R2, [R1+0x50e4] ;  /* 0x0050e40001027983 */ /* 0x001ea80000300800 */
[----:B------:R0:W-:Y:S04]  /*4d4c0*/  STS.U8 [R0+UR7+0xec0], R4 ;  /* 0x000ec00400007988 */ /* 0x0001e80008000007 */
[----:B0-----:R-:W5:Y:S04]  /*4d4d0*/  LDL.LU R4, [R1+0x3a0] ;  /* 0x0003a00001047983 */ /* 0x001f680000300800 */
[----:B-----5:R0:W-:Y:S04]  /*4d4e0*/  STL [R1+0x50d8], R4 ;  /* 0x0050d80401007387 */ /* 0x0201e80000100800 */
[----:B0-----:R-:W5:Y:S04]  /*4d4f0*/  LDL.LU R4, [R1+0x414] ;  /* 0x0004140001047983 */ /* 0x001f680000300800 */
[----:B-----5:R0:W-:Y:S04]  /*4d500*/  STL [R1+0x50dc], R4 ;  /* 0x0050dc0401007387 */ /* 0x0201e80000100800 */
[----:B0-----:R-:W5:Y:S04]  /*4d510*/  LDL.LU R4, [R1+0x418] ;  /* 0x0004180001047983 */ /* 0x001f680000300800 */
[----:B----4-:R-:W-:Y:S04]  /*4d520*/  STS.U8 [R0+UR7+0x640], R26 ;  /* 0x0006401a00007988 */ /* 0x010fe80008000007 */
[----:B---3--:R-:W-:Y:S04]  /*4d530*/  STS.U8 [R0+UR7+0x680], R8 ;  /* 0x0006800800007988 */ /* 0x008fe80008000007 */
        /* <DEDUP_REMOVED lines=17> */
[----:B-----5:R0:W-:Y:S04]  /*4d650*/  STL [R1+0x50e0], R4 ;  /* 0x0050e00401007387 */ /* 0x0201e80000100800 */
        /* <DEDUP_REMOVED lines=93> */
[----:B------:R1:W-:Y:S04]  /*4dc30*/  STS.U8 [R0+UR7+0x7600], R22 ;  /* 0x0076001600007988 */ /* 0x0003e80008000007 */
[----:B------:R2:W-:Y:S04]  /*4dc40*/  STS.U8 [R0+UR7+0x4ec0], R8 ;  /* 0x004ec00800007988 */ /* 0x0005e80008000007 */
[----:B0-----:R-:W4:Y:S04]  /*4dc50*/  LDL.LU R23, [R1+0x488] ;  /* 0x0004880001177983 */ /* 0x001f280000300800 */
[----:B-1----:R-:W4:Y:S01]  /*4dc60*/  LDL.LU R22, [R1+0x484] ;  /* 0x0004840001167983 */ /* 0x002f220000300800 */
[----:B--2---:R-:W-:-:S03]  /*4dc70*/  LOP3.LUT R8, R4, 0x38, RZ, 0x3c, !PT ;  /* 0x0000003804087812 */ /* 0x004fc600078e3cff */
[----:B------:R0:W-:Y:S04]  /*4dc80*/  STL [R1+0x50b0], R4 ;  /* 0x0050b00401007387 */ /* 0x0001e80000100800 */
[----:B---3--:R-:W-:Y:S04]  /*4dc90*/  STS.U8 [R0+UR7+0x7e40], R24 ;  /* 0x007e401800007988 */ /* 0x008fe80008000007 */
[----:B-----5:R-:W-:Y:S04]  /*4dca0*/  STS.U8 [R0+UR7+0x7e00], R21 ;  /* 0x007e001500007988 */ /* 0x020fe80008000007 */
[----:B----4-:R-:W-:Y:S04]  /*4dcb0*/  STS.U8 [R0+UR7+0x7ec0], R20 ;  /* 0x007ec01400007988 */ /* 0x010fe80008000007 */
[----:B------:R-:W-:Y:S04]  /*4dcc0*/  STS.U8 [R0+UR7+0x7e80], R6 ;  /* 0x007e800600007988 */ /* 0x000fe80008000007 */
[----:B0-----:R-:W2:Y:S04]  /*4dcd0*/  LDL.LU R4, [R1+0x75c] ;  /* 0x00075c0001047983 */ /* 0x001ea80000300800 */
[----:B------:R0:W-:Y:S04]  /*4dce0*/  STL [R1+0x50b4], R24 ;  /* 0x0050b41801007387 */ /* 0x0001e80000100800 */
[----:B0-----:R-:W3:Y:S04]  /*4dcf0*/  LDL.LU R24, [R1+0x780] ;  /* 0x0007800001187983 */ /* 0x001ee80000300800 */
[----:B------:R0:W-:Y:S04]  /*4dd00*/  STL [R1+0x50b8], R21 ;  /* 0x0050b81501007387 */ /* 0x0001e80000100800 */
[----:B0-----:R-:W4:Y:S04]  /*4dd10*/  LDL.LU R21, [R1+0x804] ;  /* 0x0008040001157983 */ /* 0x001f280000300800 */
[----:B------:R0:W-:Y:S04]  /*4dd20*/  STL [R1+0x50bc], R20 ;  /* 0x0050bc1401007387 */ /* 0x0001e80000100800 */
[----:B0-----:R-:W5:Y:S04]  /*4dd30*/  LDL.LU R20, [R1+0x808] ;  /* 0x0008080001147983 */ /* 0x001f680000300800 */
[----:B------:R-:W5:Y:S04]  /*4dd40*/  LDL.LU R6, [R1+0x80c] ;  /* 0x00080c0001067983 */ /* 0x000f680000300800 */
[----:B------:R0:W-:Y:S04]  /*4dd50*/  STL [R1+0x50c0], R0 ;  /* 0x0050c00001007387 */ /* 0x0001e80000100800 */
[----:B0-----:R-:W5:Y:S04]  /*4dd60*/  LDL.LU R0, [R1+0x820] ;  /* 0x0008200001007983 */ /* 0x001f680000300800 */
[----:B------:R0:W-:Y:S04]  /*4dd70*/  STS.U8 [R8+UR7+0x2f00], R7 ;  /* 0x002f000708007988 */ /* 0x0001e80008000007 */
[----:B------:R1:W-:Y:S04]  /*4dd80*/  STS.U8 [R8+UR7+0x2fc0], R5 ;  /* 0x002fc00508007988 */ /* 0x0003e80008000007 */
[----:B------:R1:W-:Y:S04]  /*4dd90*/  STS.U8 [R8+UR7+0x3740], R13 ;  /* 0x0037400d08007988 */ /* 0x0003e80008000007 */
[----:B0-----:R-:W5:Y:S04]  /*4dda0*/  LDL.LU R7, [R1+0x410] ;  /* 0x0004100001077983 */ /* 0x001f680000300800 */
[----:B-1----:R-:W5:Y:S04]  /*4ddb0*/  LDL.LU R5, [R1+0x40c] ;  /* 0x00040c0001057983 */ /* 0x002f680000300800 */
[----:B------:R-:W5:Y:S04]  /*4ddc0*/  LDL.LU R13, [R1+0x408] ;  /* 0x00040800010d7983 */ /* 0x000f680000300800 */
        /* <DEDUP_REMOVED lines=19> */
[----:B--2---:R-:W-:Y:S04]  /*4df00*/  STS.U8 [R8+UR7+0xf00], R4 ;  /* 0x000f000408007988 */ /* 0x004fe80008000007 */
[----:B---3--:R-:W-:Y:S04]  /*4df10*/  STS.U8 [R8+UR7+0xf40], R24 ;  /* 0x000f401808007988 */ /* 0x008fe80008000007 */
[----:B----4-:R-:W-:Y:S04]  /*4df20*/  STS.U8 [R8+UR7+0x7c0], R21 ;  /* 0x0007c01508007988 */ /* 0x010fe80008000007 */
[----:B-----5:R-:W-:Y:S04]  /*4df30*/  STS.U8 [R8+UR7+0x780], R20 ;  /* 0x0007801408007988 */ /* 0x020fe80008000007 */
[----:B------:R0:W-:Y:S04]  /*4df40*/  STS.U8 [R8+UR7+0x700], R0 ;  /* 0x0007000008007988 */ /* 0x0001e80008000007 */
        /* <DEDUP_REMOVED lines=26> */
[----:B------:R-:W5:Y:S04]  /*4e0f0*/  LDL.LU R9, [R1+0x70] ;  /* 0x0000700001097983 */ /* 0x000f680000300800 */
[----:B------:R-:W5:Y:S04]  /*4e100*/  LDL.LU R23, [R1+0x6c] ;  /* 0x00006c0001177983 */ /* 0x000f680000300800 */
[----:B------:R-:W5:Y:S04]  /*4e110*/  LDL.LU R22, [R1+0x64] ;  /* 0x0000640001167983 */ /* 0x000f680000300800 */
[----:B-1----:R-:W5:Y:S04]  /*4e120*/  LDL.LU R5, [R1+0x2c] ;  /* 0x00002c0001057983 */ /* 0x002f680000300800 */
[----:B------:R-:W5:Y:S04]  /*4e130*/  LDL.LU R7, [R1+0x28] ;  /* 0x0000280001077983 */ /* 0x000f680000300800 */
[----:B------:R-:W5:Y:S04]  /*4e140*/  LDL.LU R13, [R1+0x24] ;  /* 0x00002400010d7983 */ /* 0x000f680000300800 */
[----:B--2---:R0:W-:Y:S04]  /*4e150*/  STS.U8 [R8+UR7+0x3f80], R0 ;  /* 0x003f800008007988 */ /* 0x0041e80008000007 */
[----:B---3--:R1:W-:Y:S04]  /*4e160*/  STS.U8 [R8+UR7+0x4700], R20 ;  /* 0x0047001408007988 */ /* 0x0083e80008000007 */
[----:B----4-:R2:W-:Y:S04]  /*4e170*/  STS.U8 [R8+UR7+0x4740], R21 ;  /* 0x0047401508007988 */ /* 0x0105e80008000007 */
[----:B-----5:R3:W-:Y:S04]  /*4e180*/  STS.U8 [R8+UR7+0x4780], R24 ;  /* 0x0047801808007988 */ /* 0x0207e80008000007 */
[----:B------:R4:W-:Y:S04]  /*4e190*/  STS.U8 [R8+UR7+0x47c0], R4 ;  /* 0x0047c00408007988 */ /* 0x0009e80008000007 */
[----:B------:R5:W-:Y:S04]  /*4e1a0*/  STS.U8 [R8+UR7+0x4f40], R26 ;  /* 0x004f401a08007988 */ /* 0x000be80008000007 */
[----:B0-----:R-:W5:Y:S04]  /*4e1b0*/  LDL.LU R0, [R1+0x50c0] ;  /* 0x0050c00001007983 */ /* 0x001f680000300800 */
[----:B-1----:R-:W5:Y:S04]  /*4e1c0*/  LDL.LU R20, [R1+0x50bc] ;  /* 0x0050bc0001147983 */ /* 0x002f680000300800 */
[----:B--2---:R-:W2:Y:S04]  /*4e1d0*/  LDL.LU R21, [R1+0x50b8] ;  /* 0x0050b80001157983 */ /* 0x004ea80000300800 */
[----:B---3--:R-:W3:Y:S04]  /*4e1e0*/  LDL.LU R24, [R1+0x50b4] ;  /* 0x0050b40001187983 */ /* 0x008ee80000300800 */
[----:B----4-:R-:W4:Y:S04]  /*4e1f0*/  LDL.LU R4, [R1+0x50b0] ;  /* 0x0050b00001047983 */ /* 0x010f280000300800 */
[----:B-----5:R-:W5:Y:S04]  /*4e200*/  LDL.LU R26, [R1+0x50ac] ;  /* 0x0050ac00011a7983 */ /* 0x020f680000300800 */
[----:B------:R0:W-:Y:S04]  /*4e210*/  STS.U8 [R8+UR7+0x4f00], R27 ;  /* 0x004f001b08007988 */ /* 0x0001e80008000007 */
[----:B------:R1:W-:Y:S04]  /*4e220*/  STS.U8 [R8+UR7+0x4fc0], R28 ;  /* 0x004fc01c08007988 */ /* 0x0003e80008000007 */
[----:B------:R1:W-:Y:S04]  /*4e230*/  STS.U8 [R8+UR7+0x4f80], R29 ;  /* 0x004f801d08007988 */ /* 0x0003e80008000007 */
[----:B------:R1:W-:Y:S04]  /*4e240*/  STS.U8 [R8+UR7+0x5700], R2 ;  /* 0x0057000208007988 */ /* 0x0003e80008000007 */
[----:B------:R1:W-:Y:S04]  /*4e250*/  STS.U8 [R8+UR7+0x5740], R16 ;  /* 0x0057401008007988 */ /* 0x0003e80008000007 */
[----:B------:R1:W-:Y:S04]  /*4e260*/  STS.U8 [R8+UR7+0x5780], R10 ;  /* 0x0057800a08007988 */ /* 0x0003e80008000007 */
[----:B0-----:R-:W2:Y:S04]  /*4e270*/  LDL.LU R27, [R1+0x50a8] ;  /* 0x0050a800011b7983 */ /* 0x001ea80000300800 */
[----:B-1----:R-:W3:Y:S04]  /*4e280*/  LDL.LU R28, [R1+0x50a4] ;  /* 0x0050a400011c7983 */ /* 0x002ee80000300800 */
[----:B------:R-:W5:Y:S04]  /*4e290*/  LDL.LU R29, [R1+0x50a0] ;  /* 0x0050a000011d7983 */ /* 0x000f680000300800 */
[----:B------:R-:W2:Y:S04]  /*4e2a0*/  LDL.LU R2, [R1+0x509c] ;  /* 0x00509c0001027983 */ /* 0x000ea80000300800 */
[----:B------:R-:W2:Y:S04]  /*4e2b0*/  LDL.LU R16, [R1+0x5098] ;  /* 0x0050980001107983 */ /* 0x000ea80000300800 */
[----:B------:R-:W3:Y:S04]  /*4e2c0*/  LDL.LU R10, [R1+0x5094] ;  /* 0x00509400010a7983 */ /* 0x000ee80000300800 */
        /* <DEDUP_REMOVED lines=8> */
[----:B------:R-:W3:Y:S04]  /*4e350*/  LDL.LU R12, [R1+0x5088] ;  /* 0x00508800010c7983 */ /* 0x000ee80000300800 */
[----:B------:R-:W3:Y:S04]  /*4e360*/  LDL.LU R14, [R1+0x5084] ;  /* 0x00508400010e7983 */ /* 0x000ee80000300800 */
[----:B------:R-:W5:Y:S04]  /*4e370*/  LDL.LU R15, [R1+0x5080] ;  /* 0x00508000010f7983 */ /* 0x000f680000300800 */
        /* <DEDUP_REMOVED lines=8> */
[----:B-1----:R-:W2:Y:S04]  /*4e400*/  LDL.LU R17, [R1+0x5074] ;  /* 0x0050740001117983 */ /* 0x002ea80000300800 */
[----:B------:R-:W4:Y:S04]  /*4e410*/  LDL.LU R25, [R1+0x5070] ;  /* 0x0050700001197983 */ /* 0x000f280000300800 */
[----:B------:R-:W5:Y:S04]  /*4e420*/  LDL R9, [R1+0x38b8] ;  /* 0x0038b80001097983 */ /* 0x000f680000100800 */
[----:B------:R-:W3:Y:S04]  /*4e430*/  LDL.LU R23, [R1+0x506c] ;  /* 0x00506c0001177983 */ /* 0x000ee80000300800 */
[----:B------:R-:W2:Y:S04]  /*4e440*/  LDL.LU R22, [R1+0x5068] ;  /* 0x0050680001167983 */ /* 0x000ea80000300800 */
[----:B------:R0:W-:Y:S04]  /*4e450*/  STS.U8 [R8+UR7+0x7700], R5 ;  /* 0x0077000508007988 */ /* 0x0001e80008000007 */
[----:B------:R1:W-:Y:S04]  /*4e460*/  STS.U8 [R8+UR7+0x7740], R7 ;  /* 0x0077400708007988 */ /* 0x0003e80008000007 */
[----:B------:R1:W-:Y:S04]  /*4e470*/  STS.U8 [R8+UR7+0x7780], R13 ;  /* 0x0077800d08007988 */ /* 0x0003e80008000007 */
[----:B0-----:R-:W5:Y:S04]  /*4e480*/  LDL.LU R5, [R1+0x5064] ;  /* 0x0050640001057983 */ /* 0x001f680000300800 */
[----:B-1----:R-:W5:Y:S04]  /*4e490*/  LDL.LU R7, [R1+0x5060] ;  /* 0x0050600001077983 */ /* 0x002f680000300800 */
[----:B------:R-:W5:Y:S04]  /*4e4a0*/  LDL.LU R13, [R1+0x505c] ;  /* 0x00505c00010d7983 */ /* 0x000f680000300800 */
[----:B------:R0:W-:Y:S04]  /*4e4b0*/  STS.U8 [R8+UR7+0x6f40], R6 ;  /* 0x006f400608007988 */ /* 0x0001e80008000007 */
[----:B----4-:R-:W-:Y:S04]  /*4e4c0*/  STS.U8 [R8+UR7+0x7f80], R25 ;  /* 0x007f801908007988 */ /* 0x010fe80008000007 */
[----:B--2---:R-:W-:Y:S04]  /*4e4d0*/  STS.U8 [R8+UR7+0x7f00], R22 ;  /* 0x007f001608007988 */ /* 0x004fe80008000007 */
[----:B---3--:R-:W-:Y:S04]  /*4e4e0*/  STS.U8 [R8+UR7+0x7fc0], R23 ;  /* 0x007fc01708007988 */ /* 0x008fe80008000007 */
[----:B-----5:R-:W-:Y:S04]  /*4e4f0*/  STS.U8 [R8+UR7+0x7f40], R7 ;  /* 0x007f400708007988 */ /* 0x020fe80008000007 */
[----:B------:R1:W-:Y:S01]  /*4e500*/  STS.U8 [R8+UR7+0x77c0], R13 ;  /* 0x0077c00d08007988 */ /* 0x0003e20008000007 */
[----:B0-----:R-:W-:Y:S01]  /*4e510*/  LOP3.LUT R6, R4, 0x40, RZ, 0xfc, !PT ;  /* 0x0000004004067812 */ /* 0x001fe200078efcff */
[----:B------:R-:W-:Y:S06]  /*4e520*/  BAR.SYNC.DEFER_BLOCKING 0x0 ;  /* 0x0000000000007b1d */ /* 0x000fec0000010000 */
[----:B-1----:R-:W2:Y:S04]  /*4e530*/  LDL.LU R13, [R1+0x5058] ;  /* 0x00505800010d7983 */ /* 0x002ea80000300800 */
[----:B------:R-:W3:Y:S01]  /*4e540*/  LDL R8, [R1+0x38b4] ;  /* 0x0038b40001087983 */ /* 0x000ee20000100800 */
[----:B------:R-:W-:-:S02]  /*4e550*/  ISETP.GE.AND P3, PT, R6, R5, PT ;  /* 0x000000050600720c */ /* 0x000fc40003f66270 */
[----:B------:R-:W-:-:S11]  /*4e560*/  PRMT R17, RZ, 0x7610, R17 ;  /* 0x00007610ff117816 */ /* 0x000fd60000000011 */
[----:B---3--:R-:W-:-:S04]  /*4e570*/  @!P3 LOP3.LUT R9, R9, R8, RZ, 0x3c, !PT ;  /* 0x000000080909b212 */ /* 0x008fc800078e3cff */
[----:B------:R-:W-:-:S04]  /*4e580*/  @!P3 LOP3.LUT R8, R9, R8, RZ, 0x3c, !PT ;  /* 0x000000080908b212 */ /* 0x000fc800078e3cff */
[----:B------:R-:W-:-:S05]  /*4e590*/  @!P3 LOP3.LUT R9, R9, R8, RZ, 0x3c, !PT ;  /* 0x000000080909b212 */ /* 0x000fca00078e3cff */
[----:B------:R-:W3:Y:S01]  /*4e5a0*/  @!P3 LDG.E.U8 R17, desc[UR48][R8.64] ;  /* 0x000000300811b981 */ /* 0x000ee2000c1e1100 */
[----:B------:R-:W-:-:S03]  /*4e5b0*/  ISETP.GE.AND P0, PT, R6, R5, PT ;  /* 0x000000050600720c */ /* 0x000fc60003f06270 */
[----:B---3--:R0:W-:Y:S04]  /*4e5c0*/  STL [R1+0x964], R17 ;  /* 0x0009641101007387 */ /* 0x0081e80000100800 */
[----:B0-----:R-:W3:Y:S04]  /*4e5d0*/  LDL.LU R17, [R1+0x5054] ;  /* 0x0050540001117983 */ /* 0x001ee80000300800 */
[----:B------:R-:W4:Y:S04]  /*4e5e0*/  LDL R8, [R1+0x31a8] ;  /* 0x0031a80001087983 */ /* 0x000f280000100800 */
[----:B------:R-:W4:Y:S01]  /*4e5f0*/  LDL R9, [R1+0x31ac] ;  /* 0x0031ac0001097983 */ /* 0x000f220000100800 */
[----:B--2---:R-:W-:-:S02]  /*4e600*/  PRMT R13, RZ, 0x7610, R13 ;  /* 0x00007610ff0d7816 */ /* 0x004fc4000000000d */
[----:B----4-:R-:W-:-:S04]  /*4e610*/  @!P0 LOP3.LUT R9, R9, R8, RZ, 0x3c, !PT ;  /* 0x0000000809098212 */ /* 0x010fc800078e3cff */
[----:B------:R-:W-:-:S04]  /*4e620*/  @!P0 LOP3.LUT R8, R9, R8, RZ, 0x3c, !PT ;  /* 0x0000000809088212 */ /* 0x000fc800078e3cff */
[----:B------:R-:W-:-:S05]  /*4e630*/  @!P0 LOP3.LUT R9, R9, R8, RZ, 0x3c, !PT ;  /* 0x0000000809098212 */ /* 0x000fca00078e3cff */
[----:B------:R-:W2:Y:S01]  /*4e640*/  @!P0 LDG.E.U8 R13, desc[UR48][R8.64] ;  /* 0x00000030080d8981 */ /* 0x000ea2000c1e1100 */
[----:B------:R-:W-:-:S03]  /*4e650*/  ISETP.GE.AND P1, PT, R6, R5, PT ;  /* 0x000000050600720c */ /* 0x000fc60003f26270 */
[----:B--2---:R0:W-:Y:S04]  /*4e660*/  STL [R1+0x968], R13 ;  /* 0x0009680d01007387 */ /* 0x0041e80000100800 */
[----:B0-----:R-:W2:Y:S04]  /*4e670*/  LDL.LU R13, [R1+0x5050] ;  /* 0x00505000010d7983 */ /* 0x001ea80000300800 */
[----:B------:R-:W4:Y:S04]  /*4e680*/  LDL R8, [R1+0x31b8] ;  /* 0x0031b80001087983 */ /* 0x000f280000100800 */
[----:B------:R-:W4:Y:S01]  /*4e690*/  LDL R9, [R1+0x31bc] ;  /* 0x0031bc0001097983 */ /* 0x000f220000100800 */
[----:B---3--:R-:W-:-:S02]  /*4e6a0*/  PRMT R17, RZ, 0x7610, R17 ;  /* 0x00007610ff117816 */ /* 0x008fc40000000011 */
[----:B----4-:R-:W-:-:S04]  /*4e6b0*/  @!P1 LOP3.LUT R9, R9, R8, RZ, 0x3c, !PT ;  /* 0x0000000809099212 */ /* 0x010fc800078e3cff */
        /* <DEDUP_REMOVED lines=1497> */
[----:B------:R-:W4:Y:S02]  /*54450*/  LDL R9, [R1+0x2f5c] ;  /* 0x002f5c0001097983 */ /* 0x000f240000100800 */
[----:B----4-:R-:W-:-:S02]  /*54460*/  @!P0 LOP3.LUT R9, R9, R8, RZ, 0x3c, !PT ;  /* 0x0000000809098212 */ /* 0x010fc400078e3cff */
[----:B--2---:R-:W-:Y:S02]  /*54470*/  PRMT R13, RZ, 0x7610, R13 ;  /* 0x00007610ff0d7816 */ /* 0x004fe4000000000d */
        /* <DEDUP_REMOVED lines=8> */
[----:B------:R-:W-:-:S02]  /*54500*/  PRMT R7, RZ, 0x7610, R7 ;  /* 0x00007610ff077816 */ /* 0x000fc40000000007 */
[----:B----4-:R-:W-:-:S04]  /*54510*/  @!P4 LOP3.LUT R9, R9, R8, RZ, 0x3c, !PT ;  /* 0x000000080909c212 */ /* 0x010fc800078e3cff */
[----:B------:R-:W-:-:S04]  /*54520*/  @!P4 LOP3.LUT R8, R9, R8, RZ, 0x3c, !PT ;  /* 0x000000080908c212 */ /* 0x000fc800078e3cff */
[----:B------:R-:W-:-:S05]  /*54530*/  @!P4 LOP3.LUT R9, R9, R8, RZ, 0x3c, !PT ;  /* 0x000000080909c212 */ /* 0x000fca00078e3cff */
[----:B------:R0:W4:Y:S04]  /*54540*/  @!P4 LDG.E.U8 R7, desc[UR48][R8.64] ;  /* 0x000000300807c981 */ /* 0x000128000c1e1100 */
[----:B------:R-:W0:Y:S04]  /*54550*/  LDL R8, [R1+0x2f38] ;  /* 0x002f380001087983 */ /* 0x000e280000100800 */
[----:B------:R-:W0:Y:S01]  /*54560*/  LDL R9, [R1+0x2f3c] ;  /* 0x002f3c0001097983 */ /* 0x000e220000100800 */
[----:B------:R-:W-:Y:S02]  /*54570*/  ISETP.GE.AND P3, PT, R6, R5, PT ;  /* 0x000000050600720c */ /* 0x000fe40003f66270 */
[----:B--2---:R-:W-:-:S11]  /*54580*/  PRMT R13, RZ, 0x7610, R13 ;  /* 0x00007610ff0d7816 */ /* 0x004fd6000000000d */
[----:B0-----:R-:W-:-:S04]  /*54590*/  @!P3 LOP3.LUT R9, R9, R8, RZ, 0x3c, !PT ;  /* 0x000000080909b212 */ /* 0x001fc800078e3cff */
[----:B------:R-:W-:-:S04]  /*545a0*/  @!P3 LOP3.LUT R8, R9, R8, RZ, 0x3c, !PT ;  /* 0x000000080908b212 */ /* 0x000fc800078e3cff */
[----:B------:R-:W-:-:S05]  /*545b0*/  @!P3 LOP3.LUT R9, R9, R8, RZ, 0x3c, !PT ;  /* 0x000000080909b212 */ /* 0x000fca00078e3cff */
[----:B------:R-:W2:Y:S04]  /*545c0*/  @!P3 LDG.E.U8 R13, desc[UR48][R8.64] ;  /* 0x00000030080db981 */ /* 0x000ea8000c1e1100 */
[----:B----4-:R0:W-:Y:S04]  /*545d0*/  STL [R1+0x5c4], R7 ;  /* 0x0005c40701007387 */ /* 0x0101e80000100800 */
[----:B0-----:R-:W4:Y:S04]  /*545e0*/  LDL R7, [R1+0x38c0] ;  /* 0x0038c00001077983 */ /* 0x001f280000100800 */
[----:B--2---:R0:W-:Y:S04]  /*545f0*/  STL [R1+0x5c0], R13 ;  /* 0x0005c00d01007387 */ /* 0x0041e80000100800 */
[----:B0-----:R-:W2:Y:S04]  /*54600*/  LDL.LU R13, [R1+0x4df0] ;  /* 0x004df000010d7983 */ /* 0x001ea80000300800 */
[----:B------:R-:W5:Y:S04]  /*54610*/  LDL R8, [R1+0x2f28] ;  /* 0x002f280001087983 */ /* 0x000f680000100800 */
[----:B------:R-:W5:Y:S01]  /*54620*/  LDL R9, [R1+0x2f2c] ;  /* 0x002f2c0001097983 */ /* 0x000f620000100800 */
[----:B------:R-:W-:-:S02]  /*54630*/  ISETP.GE.AND P2, PT, R6, R5, PT ;  /* 0x000000050600720c */ /* 0x000fc40003f46270 */
[----:B---3--:R-:W-:-:S11]  /*54640*/  PRMT R17, RZ, 0x7610, R17 ;  /* 0x00007610ff117816 */ /* 0x008fd60000000011 */
[----:B-----5:R-:W-:-:S04]  /*54650*/  @!P2 LOP3.LUT R9, R9, R8, RZ, 0x3c, !PT ;  /* 0x000000080909a212 */ /* 0x020fc800078e3cff */
[----:B------:R-:W-:-:S04]  /*54660*/  @!P2 LOP3.LUT R8, R9, R8, RZ, 0x3c, !PT ;  /* 0x000000080908a212 */ /* 0x000fc800078e3cff */
[----:B------:R-:W-:-:S05]  /*54670*/  @!P2 LOP3.LUT R9, R9, R8, RZ, 0x3c, !PT ;  /* 0x000000080909a212 */ /* 0x000fca00078e3cff */
[----:B------:R-:W3:Y:S01]  /*54680*/  @!P2 LDG.E.U8 R17, desc[UR48][R8.64] ;  /* 0x000000300811a981 */ /* 0x000ee2000c1e1100 */
[----:B------:R-:W-:-:S03]  /*54690*/  ISETP.GE.AND P1, PT, R6, R5, PT ;  /* 0x000000050600720c */ /* 0x000fc60003f26270 */
[----:B---3--:R0:W-:Y:S04]  /*546a0*/  STL [R1+0x5bc], R17 ;  /* 0x0005bc1101007387 */ /* 0x0081e80000100800 */
[----:B0-----:R-:W3:Y:S04]  /*546b0*/  LDL.LU R17, [R1+0x4dec] ;  /* 0x004dec0001117983 */ /* 0x001ee80000300800 */
[----:B------:R-:W5:Y:S04]  /*546c0*/  LDL R8, [R1+0x2f18] ;  /* 0x002f180001087983 */ /* 0x000f680000100800 */
[----:B------:R-:W5:Y:S01]  /*546d0*/  LDL R9, [R1+0x2f1c] ;  /* 0x002f1c0001097983 */ /* 0x000f620000100800 */
[----:B--2---:R-:W-:-:S02]  /*546e0*/  PRMT R13, RZ, 0x7610, R13 ;  /* 0x00007610ff0d7816 */ /* 0x004fc4000000000d */
[----:B-----5:R-:W-:-:S04]  /*546f0*/  @!P1 LOP3.LUT R9, R9, R8, RZ, 0x3c, !PT ;  /* 0x0000000809099212 */ /* 0x020fc800078e3cff */
[----:B------:R-:W-:-:S04]  /*54700*/  @!P1 LOP3.LUT R8, R9, R8, RZ, 0x3c, !PT ;  /* 0x0000000809089212 */ /* 0x000fc800078e3cff */
[----:B------:R-:W-:-:S05]  /*54710*/  @!P1 LOP3.LUT R9, R9, R8, RZ, 0x3c, !PT ;  /* 0x0000000809099212 */ /* 0x000fca00078e3cff */
[----:B------:R-:W2:Y:S01]  /*54720*/  @!P1 LDG.E.U8 R13, desc[UR48][R8.64] ;  /* 0x00000030080d9981 */ /* 0x000ea2000c1e1100 */
[CC--:B------:R-:W-:Y:S02]  /*54730*/  ISETP.GE.AND P1, PT, R6.reuse, R5.reuse, PT ;  /* 0x000000050600720c */ /* 0x0c0fe40003f26270 */
[CC--:B------:R-:W-:Y:S02]  /*54740*/  ISETP.GE.AND P2, PT, R6.reuse, R5.reuse, PT ;  /* 0x000000050600720c */ /* 0x0c0fe40003f46270 */
[CC--:B------:R-:W-:Y:S02]  /*54750*/  ISETP.GE.AND P3, PT, R6.reuse, R5.reuse, PT ;  /* 0x000000050600720c */ /* 0x0c0fe40003f66270 */
[CC--:B------:R-:W-:Y:S02]  /*54760*/  ISETP.GE.AND P4, PT, R6.reuse, R5.reuse, PT ;  /* 0x000000050600720c */ /* 0x0c0fe40003f86270 */
[CC--:B------:R-:W-:Y:S02]  /*54770*/  ISETP.GE.AND P5, PT, R6.reuse, R5.reuse, PT ;  /* 0x000000050600720c */ /* 0x0c0fe40003fa6270 */
[----:B------:R-:W-:-:S02]  /*54780*/  ISETP.GE.AND P6, PT, R6, R5, PT ;  /* 0x000000050600720c */ /* 0x000fc40003fc6270 */
[----:B------:R-:W-:Y:S01]  /*54790*/  ISETP.GE.AND P0, PT, R4, R5, PT ;  /* 0x000000050400720c */ /* 0x000fe20003f06270 */
[----:B--2---:R0:W-:Y:S04]  /*547a0*/  STL [R1+0x5b8], R13 ;  /* 0x0005b80d01007387 */ /* 0x0041e80000100800 */
[----:B0-----:R-:W2:Y:S04]  /*547b0*/  LDL.LU R13, [R1+0x4de8] ;  /* 0x004de800010d7983 */ /* 0x001ea80000300800 */
[----:B------:R-:W4:Y:S04]  /*547c0*/  LDL R6, [R1+0x38bc] ;  /* 0x0038bc0001067983 */ /* 0x000f280000100800 */
[----:B----4-:R-:W-:-:S02]  /*547d0*/  @!P0 LOP3.LUT R7, R7, R6, RZ, 0x3c, !PT ;  /* 0x0000000607078212 */ /* 0x010fc400078e3cff */
[----:B--2---:R-:W-:Y:S02]  /*547e0*/  PRMT R13, RZ, 0x7610, R13 ;  /* 0x00007610ff0d7816 */ /* 0x004fe4000000000d */
[----:B------:R-:W-:-:S04]  /*547f0*/  @!P0 LOP3.LUT R6, R7, R6, RZ, 0x3c, !PT ;  /* 0x0000000607068212 */ /* 0x000fc800078e3cff */
[----:B------:R-:W-:-:S05]  /*54800*/  @!P0 LOP3.LUT R7, R7, R6, RZ, 0x3c, !PT ;  /* 0x0000000607078212 */ /* 0x000fca00078e3cff */
[----:B------:R-:W2:Y:S04]  /*54810*/  @!P0 LDG.E.U8 R13, desc[UR48][R6.64] ;  /* 0x00000030060d8981 */ /* 0x000ea8000c1e1100 */
        /* <DEDUP_REMOVED lines=8> */
[----:B------:R-:W3:Y:S04]  /*548a0*/  @!P0 LDG.E.U8 R17, desc[UR48][R6.64] ;  /* 0x0000003006118981 */ /* 0x000ee8000c1e1100 */
        /* <DEDUP_REMOVED lines=2828> */
[----:B--2---:R-:W-:Y:S02]  /*5f970*/  PRMT R13, RZ, 0x7610, R13 ;  /* 0x00007610ff0d7816 */ /* 0x004fe4000000000d */
        /* <DEDUP_REMOVED lines=10> */
[----:B---3--:R-:W-:-:S02]  /*5fa20*/  PRMT R17, RZ, 0x7610, R17 ;  /* 0x00007610ff117816 */ /* 0x008fc40000000011 */
[----:B-----5:R-:W-:-:S04]  /*5fa30*/  @!P0 LOP3.LUT R7, R7, R6, RZ, 0x3c, !PT ;  /* 0x0000000607078212 */ /* 0x020fc800078e3cff */
[----:B------:R-:W-:-:S04]  /*5fa40*/  @!P0 LOP3.LUT R6, R7, R6, RZ, 0x3c, !PT ;  /* 0x0000000607068212 */ /* 0x000fc800078e3cff */
[----:B------:R-:W-:-:S05]  /*5fa50*/  @!P0 LOP3.LUT R7, R7, R6, RZ, 0x3c, !PT ;  /* 0x0000000607078212 */ /* 0x000fca00078e3cff */
[----:B------:R-:W3:Y:S04]  /*5fa60*/  @!P0 LDG.E.U8 R17, desc[UR48][R6.64] ;  /* 0x0000003006118981 */ /* 0x000ee8000c1e1100 */
        /* <DEDUP_REMOVED lines=8> */
[----:B------:R-:W2:Y:S04]  /*5faf0*/  @!P1 LDG.E.U8 R13, desc[UR48][R6.64] ;  /* 0x00000030060d9981 */ /* 0x000ea8000c1e1100 */
[----:B--2---:R0:W-:Y:S04]  /*5fb00*/  STL [R1+0x3c], R13 ;  /* 0x00003c0d01007387 */ /* 0x0041e80000100800 */
[----:B0-----:R-:W2:Y:S04]  /*5fb10*/  LDL.LU R13, [R1+0x48f0] ;  /* 0x0048f000010d7983 */ /* 0x001ea80000300800 */
[----:B------:R-:W5:Y:S04]  /*5fb20*/  LDL R6, [R1+0x2a00] ;  /* 0x002a000001067983 */ /* 0x000f680000100800 */
[----:B------:R-:W5:Y:S01]  /*5fb30*/  LDL R7, [R1+0x2a04] ;  /* 0x002a040001077983 */ /* 0x000f620000100800 */
[----:B------:R-:W-:-:S02]  /*5fb40*/  PRMT R29, RZ, 0x7610, R29 ;  /* 0x00007610ff1d7816 */ /* 0x000fc4000000001d */
[----:B-----5:R-:W-:-:S04]  /*5fb50*/  @!P0 LOP3.LUT R7, R7, R6, RZ, 0x3c, !PT ;  /* 0x0000000607078212 */ /* 0x020fc800078e3cff */
[----:B------:R-:W-:-:S04]  /*5fb60*/  @!P0 LOP3.LUT R6, R7, R6, RZ, 0x3c, !PT ;  /* 0x0000000607068212 */ /* 0x000fc800078e3cff */
[----:B------:R-:W-:-:S05]  /*5fb70*/  @!P0 LOP3.LUT R7, R7, R6, RZ, 0x3c, !PT ;  /* 0x0000000607078212 */ /* 0x000fca00078e3cff */
[----:B------:R0:W5:Y:S04]  /*5fb80*/  @!P0 LDG.E.U8 R29, desc[UR48][R6.64] ;  /* 0x00000030061d8981 */ /* 0x000168000c1e1100 */
[----:B------:R-:W0:Y:S04]  /*5fb90*/  LDL R6, [R1+0x29f8] ;  /* 0x0029f80001067983 */ /* 0x000e280000100800 */
[----:B------:R-:W0:Y:S01]  /*5fba0*/  LDL R7, [R1+0x29fc] ;  /* 0x0029fc0001077983 */ /* 0x000e220000100800 */
[----:B--2---:R-:W-:Y:S02]  /*5fbb0*/  PRMT R13, RZ, 0x7610, R13 ;  /* 0x00007610ff0d7816 */ /* 0x004fe4000000000d */
[----:B0-----:R-:W-:-:S04]  /*5fbc0*/  @!P1 LOP3.LUT R7, R7, R6, RZ, 0x3c, !PT ;  /* 0x0000000607079212 */ /* 0x001fc800078e3cff */
[----:B------:R-:W-:-:S04]  /*5fbd0*/  @!P1 LOP3.LUT R6, R7, R6, RZ, 0x3c, !PT ;  /* 0x0000000607069212 */ /* 0x000fc800078e3cff */
[----:B------:R-:W-:-:S05]  /*5fbe0*/  @!P1 LOP3.LUT R7, R7, R6, RZ, 0x3c, !PT ;  /* 0x0000000607079212 */ /* 0x000fca00078e3cff */
[----:B------:R-:W2:Y:S04]  /*5fbf0*/  @!P1 LDG.E.U8 R13, desc[UR48][R6.64] ;  /* 0x00000030060d9981 */ /* 0x000ea8000c1e1100 */
[----:B-----5:R0:W-:Y:S04]  /*5fc00*/  STL [R1+0x38], R29 ;  /* 0x0000381d01007387 */ /* 0x0201e80000100800 */
[----:B0-----:R-:W5:Y:S04]  /*5fc10*/  LDL R29, [R1+0x29d4] ;  /* 0x0029d400011d7983 */ /* 0x001f680000100800 */
[----:B--2---:R0:W-:Y:S04]  /*5fc20*/  STL [R1+0x34], R13 ;  /* 0x0000340d01007387 */ /* 0x0041e80000100800 */
[----:B0-----:R-:W2:Y:S04]  /*5fc30*/  LDL.LU R13, [R1+0x48ec] ;  /* 0x0048ec00010d7983 */ /* 0x001ea80000300800 */
[----:B------:R-:W5:Y:S01]  /*5fc40*/  LDL R7, [R1+0x29f0] ;  /* 0x0029f00001077983 */ /* 0x000f620000100800 */
[----:B---3--:R-:W-:Y:S01]  /*5fc50*/  PRMT R17, RZ, 0x7610, R17 ;  /* 0x00007610ff117816 */ /* 0x008fe20000000011 */
[----:B----4-:R-:W-:-:S02]  /*5fc60*/  @!P0 IMAD.MOV.U32 R6, RZ, RZ, R15 ;  /* 0x000000ffff068224 */ /* 0x010fc400078e000f */
[----:B------:R-:W3:Y:S04]  /*5fc70*/  LDL R15, [R1+0x29cc] ;  /* 0x0029cc00010f7983 */ /* 0x000ee80000100800 */
[----:B-----5:R-:W4:Y:S04]  /*5fc80*/  @!P0 LDG.E.U8 R17, desc[UR48][R6.64] ;  /* 0x0000003006118981 */ /* 0x020f28000c1e1100 */
[----:B----4-:R0:W-:Y:S04]  /*5fc90*/  STL [R1+0x30], R17 ;  /* 0x0000301101007387 */ /* 0x0101e80000100800 */
[----:B0-----:R-:W4:Y:S04]  /*5fca0*/  LDL.LU R17, [R1+0x48e8] ;  /* 0x0048e80001117983 */ /* 0x001f280000300800 */
        /* <DEDUP_REMOVED lines=11> */
[----:B----4-:R-:W-:-:S02]  /*5fd60*/  PRMT R17, RZ, 0x7610, R17 ;  /* 0x00007610ff117816 */ /* 0x010fc40000000011 */
[----:B-----5:R-:W-:-:S04]  /*5fd70*/  @!P0 LOP3.LUT R7, R7, R6, RZ, 0x3c, !PT ;  /* 0x0000000607078212 */ /* 0x020fc800078e3cff */
[----:B------:R-:W-:-:S04]  /*5fd80*/  @!P0 LOP3.LUT R6, R7, R6, RZ, 0x3c, !PT ;  /* 0x0000000607068212 */ /* 0x000fc800078e3cff */
[----:B------:R-:W-:-:S05]  /*5fd90*/  @!P0 LOP3.LUT R7, R7, R6, RZ, 0x3c, !PT ;  /* 0x0000000607078212 */ /* 0x000fca00078e3cff */
[----:B------:R-:W4:Y:S04]  /*5fda0*/  @!P0 LDG.E.U8 R17, desc[UR48][R6.64] ;  /* 0x0000003006118981 */ /* 0x000f28000c1e1100 */
        /* <DEDUP_REMOVED lines=8> */
[----:B------:R-:W2:Y:S01]  /*5fe30*/  @!P1 LDG.E.U8 R13, desc[UR48][R6.64] ;  /* 0x00000030060d9981 */ /* 0x000ea2000c1e1100 */
[----:B------:R-:W-:-:S03]  /*5fe40*/  PRMT R11, RZ, 0x7610, R11 ;  /* 0x00007610ff0b7816 */ /* 0x000fc6000000000b */
[----:B--2---:R0:W-:Y:S04]  /*5fe50*/  STL [R1+0x24], R13 ;  /* 0x0000240d01007387 */ /* 0x0041e80000100800 */
[----:B0-----:R-:W2:Y:S04]  /*5fe60*/  LDL.LU R13, [R1+0x48dc] ;  /* 0x0048dc00010d7983 */ /* 0x001ea80000300800 */
[----:B------:R-:W5:Y:S01]  /*5fe70*/  LDL R7, [R1+0x29d0] ;  /* 0x0029d00001077983 */ /* 0x000f620000100800 */
[----:B------:R-:W-:Y:S01]  /*5fe80*/  @!P0 IMAD.MOV.U32 R6, RZ, RZ, R29 ;  /* 0x000000ffff068224 */ /* 0x000fe200078e001d */
[----:B------:R-:W-:-:S02]  /*5fe90*/  PRMT R14, RZ, 0x7610, R14 ;  /* 0x00007610ff0e7816 */ /* 0x000fc4000000000e */
[----:B------:R-:W4:Y:S04]  /*5fea0*/  LDL R29, [R1+0x29a8] ;  /* 0x0029a800011d7983 */ /* 0x000f280000100800 */
[----:B-----5:R3:W5:Y:S04]  /*5feb0*/  @!P0 LDG.E.U8 R11, desc[UR48][R6.64] ;  /* 0x00000030060b8981 */ /* 0x020768000c1e1100 */
[----:B------:R-:W4:Y:S01]  /*5fec0*/  LDL R7, [R1+0x29c8] ;  /* 0x0029c80001077983 */ /* 0x000f220000100800 */
[----:B---3--:R-:W-:-:S03]  /*5fed0*/  @!P1 IMAD.MOV.U32 R6, RZ, RZ, R15 ;  /* 0x000000ffff069224 */ /* 0x008fc600078e000f */
[----:B-----5:R0:W-:Y:S01]  /*5fee0*/  STL [R1+0x20], R11 ;  /* 0x0000200b01007387 */ /* 0x0201e20000100800 */
[----:B--2---:R-:W-:-:S03]  /*5fef0*/  PRMT R13, RZ, 0x7610, R13 ;  /* 0x00007610ff0d7816 */ /* 0x004fc6000000000d */
[----:B------:R-:W2:Y:S04]  /*5ff00*/  LDL R15, [R1+0x29a0] ;  /* 0x0029a000010f7983 */ /* 0x000ea80000100800 */
[----:B----4-:R1:W3:Y:S04]  /*5ff10*/  @!P1 LDG.E.U8 R14, desc[UR48][R6.64] ;  /* 0x00000030060e9981 */ /* 0x0102e8000c1e1100 */
[----:B0-----:R-:W4:Y:S04]  /*5ff20*/  LDL R11, [R1+0x29ac] ;  /* 0x0029ac00010b7983 */ /* 0x001f280000100800 */
[----:B------:R-:W1:Y:S04]  /*5ff30*/  LDL R6, [R1+0x29c0] ;  /* 0x0029c00001067983 */ /* 0x000e680000100800 */
[----:B------:R-:W1:Y:S02]  /*5ff40*/  LDL R7, [R1+0x29c4] ;  /* 0x0029c40001077983 */ /* 0x000e640000100800 */
[----:B-1----:R-:W-:-:S04]  /*5ff50*/  @!P0 LOP3.LUT R7, R7, R6, RZ, 0x3c, !PT ;  /* 0x0000000607078212 */ /* 0x002fc800078e3cff */
[----:B------:R-:W-:-:S04]  /*5ff60*/  @!P0 LOP3.LUT R6, R7, R6, RZ, 0x3c, !PT ;  /* 0x0000000607068212 */ /* 0x000fc800078e3cff */
[----:B------:R-:W-:-:S05]  /*5ff70*/  @!P0 LOP3.LUT R7, R7, R6, RZ, 0x3c, !PT ;  /* 0x0000000607078212 */ /* 0x000fca00078e3cff */
[----:B------:R-:W5:Y:S04]  /*5ff80*/  @!P0 LDG.E.U8 R13, desc[UR48][R6.64] ;  /* 0x00000030060d8981 */ /* 0x000f68000c1e1100 */
[----:B---3--:R0:W-:Y:S04]  /*5ff90*/  STL [R1+0x1c], R14 ;  /* 0x00001c0e01007387 */ /* 0x0081e80000100800 */
[----:B0-----:R-:W3:Y:S04]  /*5ffa0*/  LDL R14, [R1+0x29a4] ;  /* 0x0029a400010e7983 */ /* 0x001ee80000100800 */
[----:B-----5:R0:W-:Y:S04]  /*5ffb0*/  STL [R1+0x18], R13 ;  /* 0x0000180d01007387 */ /* 0x0201e80000100800 */
[----:B0-----:R-:W5:Y:S04]  /*5ffc0*/  LDL.LU R13, [R1+0x48d8] ;  /* 0x0048d800010d7983 */ /* 0x001f680000300800 */
[----:B------:R-:W2:Y:S04]  /*5ffd0*/  LDL R6, [R1+0x29b8] ;  /* 0x0029b80001067983 */ /* 0x000ea80000100800 */
[----:B------:R-:W2:Y:S01]  /*5ffe0*/  LDL R7, [R1+0x29bc] ;  /* 0x0029bc0001077983 */ /* 0x000ea20000100800 */
[----:B------:R-:W-:-:S02]  /*5fff0*/  PRMT R8, RZ, 0x7610, R8 ;  /* 0x00007610ff087816 */ /* 0x000fc40000000008 */
[----:B--2---:R-:W-:-:S04]  /*60000*/  @!P1 LOP3.LUT R7, R7, R6, RZ, 0x3c, !PT ;  /* 0x0000000607079212 */ /* 0x004fc800078e3cff */
[----:B------:R-:W-:-:S04]  /*60010*/  @!P1 LOP3.LUT R6, R7, R6, RZ, 0x3c, !PT ;  /* 0x0000000607069212 */ /* 0x000fc800078e3cff */
[----:B------:R-:W-:-:S05]  /*60020*/  @!P1 LOP3.LUT R7, R7, R6, RZ, 0x3c, !PT ;  /* 0x0000000607079212 */ /* 0x000fca00078e3cff */
[----:B------:R0:W2:Y:S04]  /*60030*/  @!P1 LDG.E.U8 R8, desc[UR48][R6.64] ;  /* 0x0000003006089981 */ /* 0x0000a8000c1e1100 */
[----:B------:R-:W0:Y:S04]  /*60040*/  LDL R6, [R1+0x29b0] ;  /* 0x0029b00001067983 */ /* 0x000e280000100800 */
[----:B------:R-:W0:Y:S01]  /*60050*/  LDL R7, [R1+0x29b4] ;  /* 0x0029b40001077983 */ /* 0x000e220000100800 */
[----:B-----5:R-:W-:Y:S02]  /*60060*/  PRMT R13, RZ, 0x7610, R13 ;  /* 0x00007610ff0d7816 */ /* 0x020fe4000000000d */
[----:B------:R-:W-:-:S02]  /*60070*/  PRMT R10, RZ, 0x7610, R10 ;  /* 0x00007610ff0a7816 */ /* 0x000fc4000000000a */
[----:B0-----:R-:W-:-:S04]  /*60080*/  @!P0 LOP3.LUT R7, R7, R6, RZ, 0x3c, !PT ;  /* 0x0000000607078212 */ /* 0x001fc800078e3cff */
[----:B------:R-:W-:-:S04]  /*60090*/  @!P0 LOP3.LUT R6, R7, R6, RZ, 0x3c, !PT ;  /* 0x0000000607068212 */ /* 0x000fc800078e3cff */
[----:B------:R-:W-:-:S05]  /*600a0*/  @!P0 LOP3.LUT R7, R7, R6, RZ, 0x3c, !PT ;  /* 0x0000000607078212 */ /* 0x000fca00078e3cff */
[----:B------:R4:W5:Y:S02]  /*600b0*/  @!P0 LDG.E.U8 R13, desc[UR48][R6.64] ;  /* 0x00000030060d8981 */ /* 0x000964000c1e1100 */
[----:B----4-:R-:W-:Y:S02]  /*600c0*/  @!P1 IMAD.MOV.U32 R6, RZ, RZ, R11 ;  /* 0x000000ffff069224 */ /* 0x010fe400078e000b */
[----:B------:R-:W-:-:S05]  /*600d0*/  @!P1 IMAD.MOV.U32 R7, RZ, RZ, R29 ;  /* 0x000000ffff079224 */ /* 0x000fca00078e001d */
[----:B------:R3:W4:Y:S01]  /*600e0*/  @!P1 LDG.E.U8 R10, desc[UR48][R6.64] ;  /* 0x00000030060a9981 */ /* 0x000722000c1e1100 */
[----:B------:R-:W-:-:S03]  /*600f0*/  PRMT R9, RZ, 0x7610, R9 ;  /* 0x00007610ff097816 */ /* 0x000fc60000000009 */
[----:B--2---:R0:W-:Y:S01]  /*60100*/  STL [R1+0x14], R8 ;  /* 0x0000140801007387 */ /* 0x0041e20000100800 */
[----:B---3--:R-:W-:Y:S02]  /*60110*/  @!P0 IMAD.MOV.U32 R6, RZ, RZ, R14 ;  /* 0x000000ffff068224 */ /* 0x008fe400078e000e */
[----:B------:R-:W-:Y:S01]  /*60120*/  @!P0 IMAD.MOV.U32 R7, RZ, RZ, R15 ;  /* 0x000000ffff078224 */ /* 0x000fe200078e000f */
[----:B0-----:R-:W2:Y:S04]  /*60130*/  LDL R8, [R1+0x299c] ;  /* 0x00299c0001087983 */ /* 0x001ea80000100800 */
[----:B------:R2:W3:Y:S04]  /*60140*/  @!P0 LDG.E.U8 R9, desc[UR48][R6.64] ;  /* 0x0000003006098981 */ /* 0x0004e8000c1e1100 */
[----:B-----5:R0:W-:Y:S04]  /*60150*/  STL [R1+0x10], R13 ;  /* 0x0000100d01007387 */ /* 0x0201e80000100800 */
[----:B0-----:R-:W5:Y:S04]  /*60160*/  LDL.LU R13, [R1+0x48d4] ;  /* 0x0048d400010d7983 */ /* 0x001f680000300800 */
[----:B------:R-:W5:Y:S04]  /*60170*/  LDL R11, [R1+0x2988] ;  /* 0x00298800010b7983 */ /* 0x000f680000100800 */
[----:B----4-:R0:W-:Y:S04]  /*60180*/  STL [R1+0xc], R10 ;  /* 0x00000c0a01007387 */ /* 0x0101e80000100800 */
[----:B------:R-:W4:Y:S01]  /*60190*/  LDL R7, [R1+0x2998] ;  /* 0x0029980001077983 */ /* 0x000f220000100800 */
[----:B------:R-:W-:-:S03]  /*601a0*/  PRMT R3, RZ, 0x7610, R3 ;  /* 0x00007610ff037816 */ /* 0x000fc60000000003 */
[----:B------:R-:W5:Y:S04]  /*601b0*/  LDL R29, [R1+0x2980] ;  /* 0x00298000011d7983 */ /* 0x000f680000100800 */
[----:B------:R-:W5:Y:S04]  /*601c0*/  LDL R15, [R1+0x2984] ;  /* 0x00298400010f7983 */ /* 0x000f680000100800 */
[----:B------:R-:W5:Y:S04]  /*601d0*/  LDL R14, [R1+0x2978] ;  /* 0x00297800010e7983 */ /* 0x000f680000100800 */
[----:B0-----:R-:W5:Y:S01]  /*601e0*/  LDL R10, [R1+0x298c] ;  /* 0x00298c00010a7983 */ /* 0x001f620000100800 */
[----:B--2---:R-:W-:-:S03]  /*601f0*/  @!P1 IMAD.MOV.U32 R6, RZ, RZ, R8 ;  /* 0x000000ffff069224 */ /* 0x004fc600078e0008 */
[----:B---3--:R0:W-:Y:S04]  /*60200*/  STL [R1+0x8], R9 ;  /* 0x0000080901007387 */ /* 0x0081e80000100800 */
[----:B------:R-:W2:Y:S04]  /*60210*/  LDL R8, [R1+0x2970] ;  /* 0x0029700001087983 */ /* 0x000ea80000100800 */
[----:B0-----:R-:W3:Y:S04]  /*60220*/  LDL R9, [R1+0x297c] ;  /* 0x00297c0001097983 */ /* 0x001ee80000100800 */
[----:B----4-:R0:W4:Y:S04]  /*60230*/  @!P1 LDG.E.U8 R3, desc[UR48][R6.64] ;  /* 0x0000003006039981 */ /* 0x010128000c1e1100 */
[----:B------:R-:W0:Y:S04]  /*60240*/  LDL R6, [R1+0x2990] ;  /* 0x0029900001067983 */ /* 0x000e280000100800 */
[----:B------:R-:W0:Y:S01]  /*60250*/  LDL R7, [R1+0x2994] ;  /* 0x0029940001077983 */ /* 0x000e220000100800 */
[----:B-----5:R-:W-:-:S02]  /*60260*/  PRMT R13, RZ, 0x7610, R13 ;  /* 0x00007610ff0d7816 */ /* 0x020fc4000000000d */
[----:B0-----:R-:W-:-:S04]  /*60270*/  @!P0 LOP3.LUT R7, R7, R6, RZ, 0x3c, !PT ;  /* 0x0000000607078212 */ /* 0x001fc800078e3cff */
[----:B------:R-:W-:-:S04]  /*60280*/  @!P0 LOP3.LUT R6, R7, R6, RZ, 0x3c, !PT ;  /* 0x0000000607068212 */ /* 0x000fc800078e3cff */
[----:B------:R-:W-:-:S05]  /*60290*/  @!P0 LOP3.LUT R7, R7, R6, RZ, 0x3c, !PT ;  /* 0x0000000607078212 */ /* 0x000fca00078e3cff */
[----:B------:R0:W5:Y:S04]  /*602a0*/  @!P0 LDG.E.U8 R13, desc[UR48][R6.64] ;  /* 0x00000030060d8981 */ /* 0x000168000c1e1100 */
[----:B----4-:R1:W-:Y:S04]  /*602b0*/  STL [R1+0x4], R3 ;  /* 0x0000040301007387 */ /* 0x0103e80000100800 */
[----:B-1----:R-:W4:Y:S01]  /*602c0*/  LDL R3, [R1+0x2974] ;  /* 0x0029740001037983 */ /* 0x002f220000100800 */
[----:B0-----:R-:W-:Y:S02]  /*602d0*/  @!P1 IMAD.MOV.U32 R6, RZ, RZ, R10 ;  /* 0x000000ffff069224 */ /* 0x001fe400078e000a */
[----:B------:R-:W-:Y:S01]  /*602e0*/  @!P1 IMAD.MOV.U32 R7, RZ, RZ, R11 ;  /* 0x000000ffff079224 */ /* 0x000fe200078e000b */
[----:B------:R-:W-:-:S02]  /*602f0*/  PRMT R28, RZ, 0x7610, R28 ;  /* 0x00007610ff1c7816 */ /* 0x000fc4000000001c */
[----:B------:R-:W-:-:S04]  /*60300*/  PRMT R27, RZ, 0x7610, R27 ;  /* 0x00007610ff1b7816 */ /* 0x000fc8000000001b */
[----:B------:R0:W2:Y:S04]  /*60310*/  @!P1 LDG.E.U8 R28, desc[UR48][R6.64] ;  /* 0x00000030061c9981 */ /* 0x0000a8000c1e1100 */
[----:B-----5:R1:W-:Y:S04]  /*60320*/  STL [R1], R13 ;  /* 0x0000000d01007387 */ /* 0x0203e80000100800 */
[----:B-1----:R-:W5:Y:S04]  /*60330*/  LDL.LU R13, [R1+0x48d0] ;  /* 0x0048d000010d7983 */ /* 0x002f680000300800 */
[----:B------:R-:W5:Y:S04]  /*60340*/  LDL R11, [R1+0x2968] ;  /* 0x00296800010b7983 */ /* 0x000f680000100800 */
[----:B------:R-:W5:Y:S01]  /*60350*/  LDL R10, [R1+0x296c] ;  /* 0x00296c00010a7983 */ /* 0x000f620000100800 */
[----:B0-----:R-:W-:-:S02]  /*60360*/  @!P0 IMAD.MOV.U32 R6, RZ, RZ, R15 ;  /* 0x000000ffff068224 */ /* 0x001fc400078e000f */
[----:B------:R-:W-:Y:S01]  /*60370*/  @!P0 IMAD.MOV.U32 R7, RZ, RZ, R29 ;  /* 0x000000ffff078224 */ /* 0x000fe200078e001d */
[----:B------:R-:W-:Y:S02]  /*60380*/  PRMT R26, RZ, 0x7610, R26 ;  /* 0x00007610ff1a7816 */ /* 0x000fe4000000001a */
[----:B------:R-:W-:Y:S02]  /*60390*/  PRMT R22, RZ, 0x7610, R22 ;  /* 0x00007610ff167816 */ /* 0x000fe40000000016 */
[----:B------:R-:W-:Y:S01]  /*603a0*/  PRMT R20, RZ, 0x7610, R20 ;  /* 0x00007610ff147816 */ /* 0x000fe20000000014 */
[----:B------:R-:W5:Y:S04]  /*603b0*/  LDL R15, [R1+0x2958] ;  /* 0x00295800010f7983 */ /* 0x000f680000100800 */
[----:B------:R3:W5:Y:S04]  /*603c0*/  @!P0 LDG.E.U8 R27, desc[UR48][R6.64] ;  /* 0x00000030061b8981 */ /* 0x000768000c1e1100 */
[----:B------:R-:W5:Y:S01]  /*603d0*/  LDL R29, [R1+0x294c] ;  /* 0x00294c00011d7983 */ /* 0x000f620000100800 */
[----:B---3--:R-:W-:-:S02]  /*603e0*/  @!P1 IMAD.MOV.U32 R6, RZ, RZ, R9 ;  /* 0x000000ffff069224 */ /* 0x008fc400078e0009 */
[----:B------:R-:W-:Y:S01]  /*603f0*/  @!P1 IMAD.MOV.U32 R7, RZ, RZ, R14 ;  /* 0x000000ffff079224 */ /* 0x000fe200078e000e */
[----:B------:R-:W3:Y:S04]  /*60400*/  LDL R9, [R1+0x2950] ;  /* 0x0029500001097983 */ /* 0x000ee80000100800 */
[----:B------:R-:W3:Y:S04]  /*60410*/  LDL R14, [R1+0x295c] ;  /* 0x00295c00010e7983 */ /* 0x000ee80000100800 */
[----:B------:R4:W3:Y:S02]  /*60420*/  @!P1 LDG.E.U8 R26, desc[UR48][R6.64] ;  /* 0x00000030061a9981 */ /* 0x0008e4000c1e1100 */
[----:B----4-:R-:W-:-:S02]  /*60430*/  @!P0 IMAD.MOV.U32 R6, RZ, RZ, R3 ;  /* 0x000000ffff068224 */ /* 0x010fc400078e0003 */
[----:B--2---:R-:W-:Y:S01]  /*60440*/  @!P0 IMAD.MOV.U32 R7, RZ, RZ, R8 ;  /* 0x000000ffff078224 */ /* 0x004fe200078e0008 */
[----:B------:R-:W2:Y:S04]  /*60450*/  LDL R3, [R1+0x38cc] ;  /* 0x0038cc0001037983 */ /* 0x000ea80000100800 */
[----:B------:R-:W3:Y:S04]  /*60460*/  LDL R8, [R1+0x2954] ;  /* 0x0029540001087983 */ /* 0x000ee80000100800 */
[----:B------:R5:W4:Y:S02]  /*60470*/  @!P0 LDG.E.U8 R22, desc[UR48][R6.64] ;  /* 0x0000003006168981 */ /* 0x000b24000c1e1100 */
[----:B-----5:R-:W-:-:S02]  /*60480*/  @!P1 IMAD.MOV.U32 R7, RZ, RZ, R11 ;  /* 0x000000ffff079224 */ /* 0x020fc400078e000b */
[----:B------:R-:W-:Y:S01]  /*60490*/  @!P1 IMAD.MOV.U32 R6, RZ, RZ, R10 ;  /* 0x000000ffff069224 */ /* 0x000fe200078e000a */
[----:B------:R-:W-:Y:S01]  /*604a0*/  PRMT R18, RZ, 0x7610, R18 ;  /* 0x00007610ff127816 */ /* 0x000fe20000000012 */
[----:B------:R-:W5:Y:S04]  /*604b0*/  LDL R11, [R1+0x2948] ;  /* 0x00294800010b7983 */ /* 0x000f680000100800 */
[----:B------:R0:W4:Y:S04]  /*604c0*/  @!P1 LDG.E.U8 R20, desc[UR48][R6.64] ;  /* 0x0000003006149981 */ /* 0x000128000c1e1100 */
[----:B------:R-:W5:Y:S04]  /*604d0*/  LDL R10, [R1+0x38c8] ;  /* 0x0038c800010a7983 */ /* 0x000f680000100800 */
[----:B------:R-:W0:Y:S04]  /*604e0*/  LDL R6, [R1+0x2960] ;  /* 0x0029600001067983 */ /* 0x000e280000100800 */
[----:B------:R-:W0:Y:S01]  /*604f0*/  LDL R7, [R1+0x2964] ;  /* 0x0029640001077983 */ /* 0x000e220000100800 */
[----:B------:R-:W-:-:S02]  /*60500*/  PRMT R16, RZ, 0x7610, R16 ;  /* 0x00007610ff107816 */ /* 0x000fc40000000010 */
[----:B------:R-:W-:-:S06]  /*60510*/  PRMT R5, RZ, 0x7610, R5 ;  /* 0x00007610ff057816 */ /* 0x000fcc0000000005 */
[----:B---3--:R-:W3:Y:S01]  /*60520*/  @!P0 LDG.E.U8 R5, desc[UR48][R8.64] ;  /* 0x0000003008058981 */ /* 0x008ee2000c1e1100 */
[----:B0-----:R-:W-:-:S04]  /*60530*/  @!P0 LOP3.LUT R7, R7, R6, RZ, 0x3c, !PT ;  /* 0x0000000607078212 */ /* 0x001fc800078e3cff */
[----:B------:R-:W-:-:S04]  /*60540*/  @!P0 LOP3.LUT R6, R7, R6, RZ, 0x3c, !PT ;  /* 0x0000000607068212 */ /* 0x000fc800078e3cff */
[----:B------:R-:W-:-:S05]  /*60550*/  @!P0 LOP3.LUT R7, R7, R6, RZ, 0x3c, !PT ;  /* 0x0000000607078212 */ /* 0x000fca00078e3cff */
[----:B------:R0:W4:Y:S02]  /*60560*/  @!P0 LDG.E.U8 R18, desc[UR48][R6.64] ;  /* 0x0000003006128981 */ /* 0x000124000c1e1100 */
[----:B0-----:R-:W-:Y:S02]  /*60570*/  @!P1 IMAD.MOV.U32 R6, RZ, RZ, R14 ;  /* 0x000000ffff069224 */ /* 0x001fe400078e000e */
[----:B------:R-:W-:Y:S01]  /*60580*/  @!P1 IMAD.MOV.U32 R7, RZ, RZ, R15 ;  /* 0x000000ffff079224 */ /* 0x000fe200078e000f */
[----:B------:R-:W3:Y:S04]  /*60590*/  LDL R14, [R1+0x38d4] ;  /* 0x0038d400010e7983 */ /* 0x000ee80000100800 */
[----:B------:R-:W3:Y:S04]  /*605a0*/  LDL R15, [R1+0x2940] ;  /* 0x00294000010f7983 */ /* 0x000ee80000100800 */
[----:B------:R0:W4:Y:S01]  /*605b0*/  @!P1 LDG.E.U8 R16, desc[UR48][R6.64] ;  /* 0x0000003006109981 */ /* 0x000122000c1e1100 */
[----:B--2---:R-:W-:-:S02]  /*605c0*/  @!P1 IMAD.MOV.U32 R8, RZ, RZ, R3 ;  /* 0x000000ffff089224 */ /* 0x004fc400078e0003 */
[----:B------:R-:W-:Y:S01]  /*605d0*/  @!P1 IMAD.MOV.U32 R9, RZ, RZ, R29 ;  /* 0x000000ffff099224 */ /* 0x000fe200078e001d */
[----:B------:R-:W2:Y:S04]  /*605e0*/  LDL R3, [R1+0x38dc] ;  /* 0x0038dc0001037983 */ /* 0x000ea80000100800 */
[----:B------:R-:W4:Y:S01]  /*605f0*/  LDL R29, [R1+0x38c4] ;  /* 0x0038c400011d7983 */ /* 0x000f220000100800 */
[----:B0-----:R-:W-:Y:S02]  /*60600*/  PRMT R6, RZ, 0x7610, R6 ;  /* 0x00007610ff067816 */ /* 0x001fe40000000006 */
[----:B------:R-:W-:-:S04]  /*60610*/  PRMT R7, RZ, 0x7610, R7 ;  /* 0x00007610ff077816 */ /* 0x000fc80000000007 */
[----:B------:R0:W4:Y:S04]  /*60620*/  @!P1 LDG.E.U8 R6, desc[UR48][R8.64] ;  /* 0x0000003008069981 */ /* 0x000128000c1e1100 */
[----:B-----5:R1:W5:Y:S01]  /*60630*/  @!P0 LDG.E.U8 R7, desc[UR48][R10.64] ;  /* 0x000000300a078981 */ /* 0x020362000c1e1100 */
[----:B0-----:R-:W-:-:S03]  /*60640*/  PRMT R9, RZ, 0x7610, R9 ;  /* 0x00007610ff097816 */ /* 0x001fc60000000009 */
[----:B------:R-:W1:Y:S04]  /*60650*/  LDL R10, [R1+0x2944] ;  /* 0x00294400010a7983 */ /* 0x000e680000100800 */
[----:B------:R-:W1:Y:S04]  /*60660*/  LDL R11, [R1+0x38d8] ;  /* 0x0038d800010b7983 */ /* 0x000e680000100800 */
[----:B---3--:R-:W3:Y:S04]  /*60670*/  @!P0 LDG.E.U8 R9, desc[UR48][R14.64] ;  /* 0x000000300e098981 */ /* 0x008ee8000c1e1100 */
[----:B------:R-:W2:Y:S04]  /*60680*/  LDL R14, [R1+0x293c] ;  /* 0x00293c00010e7983 */ /* 0x000ea80000100800 */
[----:B------:R-:W2:Y:S01]  /*60690*/  LDL R15, [R1+0x38e4] ;  /* 0x0038e400010f7983 */ /* 0x000ea20000100800 */
[----:B------:R-:W-:-:S02]  /*606a0*/  PRMT R8, RZ, 0x7610, R8 ;  /* 0x00007610ff087816 */ /* 0x000fc40000000008 */
[----:B-1----:R-:W-:-:S04]  /*606b0*/  @!P1 LOP3.LUT R11, R11, R10, RZ, 0x3c, !PT ;  /* 0x0000000a0b0b9212 */ /* 0x002fc800078e3cff */
[----:B------:R-:W-:-:S04]  /*606c0*/  @!P1 LOP3.LUT R10, R11, R10, RZ, 0x3c, !PT ;  /* 0x0000000a0b0a9212 */ /* 0x000fc800078e3cff */
[----:B------:R-:W-:-:S05]  /*606d0*/  @!P1 LOP3.LUT R11, R11, R10, RZ, 0x3c, !PT ;  /* 0x0000000a0b0b9212 */ /* 0x000fca00078e3cff */
[----:B------:R0:W3:Y:S02]  /*606e0*/  @!P1 LDG.E.U8 R8, desc[UR48][R10.64] ;  /* 0x000000300a089981 */ /* 0x0000e4000c1e1100 */
[----:B0-----:R-:W-:Y:S02]  /*606f0*/  PRMT R10, RZ, 0x7610, R10 ;  /* 0x00007610ff0a7816 */ /* 0x001fe4000000000a */
[----:B--2---:R-:W-:-:S04]  /*60700*/  @!P1 LOP3.LUT R15, R15, R14, RZ, 0x3c, !PT ;  /* 0x0000000e0f0f9212 */ /* 0x004fc800078e3cff */
[----:B------:R-:W-:-:S04]  /*60710*/  @!P1 LOP3.LUT R14, R15, R14, RZ, 0x3c, !PT ;  /* 0x0000000e0f0e9212 */ /* 0x000fc800078e3cff */
[----:B------:R-:W-:-:S05]  /*60720*/  @!P1 LOP3.LUT R15, R15, R14, RZ, 0x3c, !PT ;  /* 0x0000000e0f0f9212 */ /* 0x000fca00078e3cff */
[----:B------:R0:W2:Y:S04]  /*60730*/  @!P1 LDG.E.U8 R10, desc[UR48][R14.64] ;  /* 0x000000300e0a9981 */ /* 0x0000a8000c1e1100 */
[----:B------:R-:W0:Y:S04]  /*60740*/  LDL R14, [R1+0x2938] ;  /* 0x00293800010e7983 */ /* 0x000e280000100800 */
[----:B------:R-:W0:Y:S01]  /*60750*/  LDL R15, [R1+0x38e0] ;  /* 0x0038e000010f7983 */ /* 0x000e220000100800 */
[----:B------:R-:W-:Y:S02]  /*60760*/  PRMT R11, RZ, 0x7610, R11 ;  /* 0x00007610ff0b7816 */ /* 0x000fe4000000000b */
[----:B------:R-:W-:-:S02]  /*60770*/  PRMT R12, RZ, 0x7610, R12 ;  /* 0x00007610ff0c7816 */ /* 0x000fc4000000000c */
[----:B0-----:R-:W-:-:S04]  /*60780*/  @!P0 LOP3.LUT R15, R15, R14, RZ, 0x3c, !PT ;  /* 0x0000000e0f0f8212 */ /* 0x001fc800078e3cff */
[----:B------:R-:W-:-:S04]  /*60790*/  @!P0 LOP3.LUT R14, R15, R14, RZ, 0x3c, !PT ;  /* 0x0000000e0f0e8212 */ /* 0x000fc800078e3cff */
[----:B------:R-:W-:-:S05]  /*607a0*/  @!P0 LOP3.LUT R15, R15, R14, RZ, 0x3c, !PT ;  /* 0x0000000e0f0f8212 */ /* 0x000fca00078e3cff */
[----:B------:R0:W5:Y:S02]  /*607b0*/  @!P0 LDG.E.U8 R11, desc[UR48][R14.64] ;  /* 0x000000300e0b8981 */ /* 0x000164000c1e1100 */
[----:B0-----:R-:W-:Y:S02]  /*607c0*/  @!P1 IMAD.MOV.U32 R14, RZ, RZ, R3 ;  /* 0x000000ffff0e9224 */ /* 0x001fe400078e0003 */
[----:B----4-:R-:W-:Y:S01]  /*607d0*/  @!P1 IMAD.MOV.U32 R15, RZ, RZ, R29 ;  /* 0x000000ffff0f9224 */ /* 0x010fe200078e001d */
[----:B------:R-:W-:Y:S02]  /*607e0*/  PRMT R17, RZ, 0x7610, R17 ;  /* 0x00007610ff117816 */ /* 0x000fe40000000011 */
[----:B------:R-:W-:Y:S02]  /*607f0*/  PRMT R19, RZ, 0x7610, R19 ;  /* 0x00007610ff137816 */ /* 0x000fe40000000013 */
[----:B------:R-:W-:Y:S02]  /*60800*/  PRMT R21, RZ, 0x7610, R21 ;  /* 0x00007610ff157816 */ /* 0x000fe40000000015 */
[----:B------:R-:W-:Y:S01]  /*60810*/  PRMT R23, RZ, 0x7610, R23 ;  /* 0x00007610ff177816 */ /* 0x000fe20000000017 */
[----:B------:R0:W4:Y:S04]  /*60820*/  @!P1 LDG.E.U8 R12, desc[UR48][R14.64] ;  /* 0x000000300e0c9981 */ /* 0x000128000c1e1100 */
[----:B------:R-:W3:Y:S01]  /*60830*/  LDL R3, [R1+0x2910] ;  /* 0x0029100001037983 */ /* 0x000ee20000100800 */
[----:B------:R-:W-:-:S03]  /*60840*/  PRMT R24, RZ, 0x7610, R24 ;  /* 0x00007610ff187816 */ /* 0x000fc60000000018 */
[----:B------:R-:W2:Y:S04]  /*60850*/  LDL R29, [R1+0x290c] ;  /* 0x00290c00011d7983 */ /* 0x000ea80000100800 */
[----:B------:R-:W0:Y:S04]  /*60860*/  LDL R14, [R1+0x2934] ;  /* 0x00293400010e7983 */ /* 0x000e280000100800 */
[----:B------:R-:W0:Y:S02]  /*60870*/  LDL R15, [R1+0x38d0] ;  /* 0x0038d000010f7983 */ /* 0x000e240000100800 */
[----:B0-----:R-:W-:-:S04]  /*60880*/  @!P0 LOP3.LUT R15, R15, R14, RZ, 0x3c, !PT ;  /* 0x0000000e0f0f8212 */ /* 0x001fc800078e3cff */
[----:B------:R-:W-:-:S04]  /*60890*/  @!P0 LOP3.LUT R14, R15, R14, RZ, 0x3c, !PT ;  /* 0x0000000e0f0e8212 */ /* 0x000fc800078e3cff */
[----:B------:R-:W-:-:S05]  /*608a0*/  @!P0 LOP3.LUT R15, R15, R14, RZ, 0x3c, !PT ;  /* 0x0000000e0f0f8212 */ /* 0x000fca00078e3cff */
[----:B------:R0:W4:Y:S04]  /*608b0*/  @!P0 LDG.E.U8 R17, desc[UR48][R14.64] ;  /* 0x000000300e118981 */ /* 0x000128000c1e1100 */
        /* <DEDUP_REMOVED lines=23> */
[----:B------:R3:W4:Y:S02]  /*60a30*/  @!P0 LDG.E.U8 R24, desc[UR48][R14.64] ;  /* 0x000000300e188981 */ /* 0x000724000c1e1100 */
[----:B---3--:R-:W-:Y:S02]  /*60a40*/  @!P1 IMAD.MOV.U32 R14, RZ, RZ, R3 ;  /* 0x000000ffff0e9224 */ /* 0x008fe400078e0003 */
[----:B------:R-:W0:Y:S04]  /*60a50*/  LDS.U8 R3, [R13+UR7] ;  /* 0x000000070d037984 */ /* 0x000e280008000000 */
[----:B0-----:R-:W-:Y:S04]  /*60a60*/  STL [R1+0x5f0], R3 ;  /* 0x0005f00301007387 */ /* 0x001fe80000100800 */
[----:B------:R-:W0:Y:S04]  /*60a70*/  LDS.U8 R3, [R13+UR7+0x108] ;  /* 0x000108070d037984 */ /* 0x000e280008000000 */
        /* <DEDUP_REMOVED lines=501> */
[----:B------:R-:W0:Y:S01]  /*629d0*/  LDS.U8 R3, [R13+UR7+0x7098] ;  /* 0x007098070d037984 */ /* 0x000e220008000000 */
[----:B------:R-:W-:Y:S01]  /*629e0*/  PRMT R25, RZ, 0x7610, R25 ;  /* 0x00007610ff197816 */ /* 0x000fe20000000019 */
[----:B--2---:R-:W-:-:S02]  /*629f0*/  @!P1 IMAD.MOV.U32 R15, RZ, RZ, R29 ;  /* 0x000000ffff0f9224 */ /* 0x004fc400078e001d */
[----:B0-----:R-:W-:Y:S04]  /*62a00*/  STL [R1+0x44fc], R3 ;  /* 0x0044fc0301007387 */ /* 0x001fe80000100800 */
[----:B------:R-:W0:Y:S04]  /*62a10*/  LDS.U8 R3, [R13+UR7+0x7190] ;  /* 0x007190070d037984 */ /* 0x000e280008000000 */
[----:B------:R1:W2:Y:S01]  /*62a20*/  @!P1 LDG.E.U8 R25, desc[UR48][R14.64] ;  /* 0x000000300e199981 */ /* 0x0002a2000c1e1100 */
[C---:B------:R-:W-:Y:S02]  /*62a30*/  LOP3.LUT R29, R13.reuse, 0x60, RZ, 0x3c, !PT ;  /* 0x000000600d1d7812 */ /* 0x040fe400078e3cff */
[----:B-1----:R-:W-:-:S02]  /*62a40*/  LOP3.LUT R14, R13, 0x20, RZ, 0x3c, !PT ;  /* 0x000000200d0e7812 */ /* 0x002fc400078e3cff */
[----:B------:R-:W-:Y:S01]  /*62a50*/  LOP3.LUT R15, R13, 0x40, RZ, 0x3c, !PT ;  /* 0x000000400d0f7812 */ /* 0x000fe200078e3cff */
[----:B0-----:R-:W-:Y:S04]  /*62a60*/  STL [R1+0x44f8], R3 ;  /* 0x0044f80301007387 */ /* 0x001fe80000100800 */
[----:B------:R-:W0:Y:S04]  /*62a70*/  LDS.U8 R3, [R13+UR7+0x7288] ;  /* 0x007288070d037984 */ /* 0x000e280008000000 */
[----:B------:R-:W1:Y:S04]  /*62a80*/  LDS.U8 R13, [R13+UR7+0x7380] ;  /* 0x007380070d0d7984 */ /* 0x000e680008000000 */
[----:B0-----:R0:W-:Y:S04]  /*62a90*/  STL [R1+0x450c], R3 ;  /* 0x00450c0301007387 */ /* 0x0011e80000100800 */
[----:B0-----:R-:W3:Y:S04]  /*62aa0*/  LDL.LU R3, [R1+0x48cc] ;  /* 0x0048cc0001037983 */ /* 0x001ee80000300800 */
[----:B-1----:R-:W-:Y:S04]  /*62ab0*/  STL [R1+0x4500], R13 ;  /* 0x0045000d01007387 */ /* 0x002fe80000100800 */
        /* <DEDUP_REMOVED lines=509> */
[----:B------:R-:W1:Y:S04]  /*64a90*/  LDS.U8 R14, [R14+UR7+0x7380] ;  /* 0x007380070e0e7984 */ /* 0x000e680008000000 */
[----:B0-----:R-:W-:Y:S04]  /*64aa0*/  STL [R1+0x4644], R13 ;  /* 0x0046440d01007387 */ /* 0x001fe80000100800 */
[----:B------:R-:W0:Y:S04]  /*64ab0*/  LDS.U8 R13, [R15+UR7] ;  /* 0x000000070f0d7984 */ /* 0x000e280008000000 */
[----:B-1----:R-:W-:Y:S04]  /*64ac0*/  STL [R1+0x4640], R14 ;  /* 0x0046400e01007387 */ /* 0x002fe80000100800 */
[----:B------:R-:W1:Y:S04]  /*64ad0*/  LDS.U8 R14, [R15+UR7+0x108] ;  /* 0x000108070f0e7984 */ /* 0x000e680008000000 */
[----:B0-----:R-:W-:Y:S04]  /*64ae0*/  STL [R1+0x1948], R13 ;  /* 0x0019480d01007387 */ /* 0x001fe80000100800 */
[----:B------:R-:W0:Y:S04]  /*64af0*/  LDS.U8 R13, [R15+UR7+0x210] ;  /* 0x000210070f0d7984 */ /* 0x000e280008000000 */
        /* <DEDUP_REMOVED lines=506> */
[----:B------:R-:W-:Y:S04]  /*66aa0*/  LDS.U8 R15, [R29+UR7+0x108] ;  /* 0x000108071d0f7984 */ /* 0x000fe80008000000 */
[----:B0-----:R-:W-:Y:S04]  /*66ab0*/  STL [R1+0x4784], R13 ;  /* 0x0047840d01007387 */ /* 0x001fe80000100800 */
[----:B------:R-:W0:Y:S04]  /*66ac0*/  LDS.U8 R13, [R29+UR7] ;  /* 0x000000071d0d7984 */ /* 0x000e280008000000 */
[----:B-1----:R-:W-:Y:S04]  /*66ad0*/  STL [R1+0x4778], R14 ;  /* 0x0047780e01007387 */ /* 0x002fe80000100800 */
[----:B------:R-:W1:Y:S04]  /*66ae0*/  LDS.U8 R14, [R29+UR7+0x210] ;  /* 0x000210071d0e7984 */ /* 0x000e680008000000 */
[----:B0-----:R-:W-:Y:S04]  /*66af0*/  STL [R1+0x1988], R13 ;  /* 0x0019880d01007387 */ /* 0x001fe80000100800 */
[----:B------:R-:W0:Y:S04]  /*66b00*/  LDS.U8 R13, [R29+UR7+0x318] ;  /* 0x000318071d0d7984 */ /* 0x000e280008000000 */
[----:B------:R-:W-:Y:S04]  /*66b10*/  STL [R1+0x1984], R15 ;  /* 0x0019840f01007387 */ /* 0x000fe80000100800 */
[----:B------:R-:W5:Y:S04]  /*66b20*/  LDS.U8 R15, [R29+UR7+0x8] ;  /* 0x000008071d0f7984 */ /* 0x000f680008000000 */
[----:B-1----:R-:W-:Y:S04]  /*66b30*/  STL [R1+0x1ba8], R14 ;  /* 0x001ba80e01007387 */ /* 0x002fe80000100800 */
[----:B------:R-:W1:Y:S04]  /*66b40*/  LDS.U8 R14, [R29+UR7+0x100] ;  /* 0x000100071d0e7984 */ /* 0x000e680008000000 */
[----:B0-----:R-:W-:Y:S04]  /*66b50*/  STL [R1+0x1ba4], R13 ;  /* 0x001ba40d01007387 */ /* 0x001fe80000100800 */
[----:B------:R-:W0:Y:S04]  /*66b60*/  LDS.U8 R13, [R29+UR7+0x218] ;  /* 0x000218071d0d7984 */ /* 0x000e280008000000 */
[----:B-----5:R-:W-:Y:S04]  /*66b70*/  STL [R1+0x1990], R15 ;  /* 0x0019900f01007387 */ /* 0x020fe80000100800 */
        /* <DEDUP_REMOVED lines=494> */
[----:B------:R-:W-:Y:S04]  /*68a60*/  LDS.U8 R14, [R29+UR7+0x7288] ;  /* 0x007288071d0e7984 */ /* 0x000fe80008000000 */
[----:B0-----:R-:W-:Y:S04]  /*68a70*/  STL [R1+0x48c0], R13 ;  /* 0x0048c00d01007387 */ /* 0x001fe80000100800 */
[----:B------:R-:W0:Y:S04]  /*68a80*/  LDS.U8 R13, [R29+UR7+0x7380] ;  /* 0x007380071d0d7984 */ /* 0x000e280008000000 */
[----:B-----5:R-:W-:Y:S04]  /*68a90*/  STL [R1+0x48bc], R15 ;  /* 0x0048bc0f01007387 */ /* 0x020fe80000100800 */
[----:B0-----:R-:W-:Y:S04]  /*68aa0*/  STL [R1+0x48b8], R13 ;  /* 0x0048b80d01007387 */ /* 0x001fe80000100800 */
[----:B------:R-:W-:Y:S04]  /*68ab0*/  STL [R1+0x48c4], R14 ;  /* 0x0048c40e01007387 */ /* 0x000fe80000100800 */
[----:B------:R-:W5:Y:S01]  /*68ac0*/  LDL.LU R29, [R1+0x794] ;  /* 0x00079400011d7983 */ /* 0x000f620000300800 */
[----:B------:R-:W-:Y:S06]  /*68ad0*/  BAR.SYNC.DEFER_BLOCKING 0x0 ;  /* 0x0000000000007b1d */ /* 0x000fec0000010000 */
[----:B-----5:R0:W-:Y:S04]  /*68ae0*/  STL [R1+0xa1f8], R29 ;  /* 0x00a1f81d01007387 */ /* 0x0201e80000100800 */
[----:B0-----:R-:W5:Y:S04]  /*68af0*/  LDL.LU R29, [R1+0x5a4] ;  /* 0x0005a400011d7983 */ /* 0x001f680000300800 */
[----:B-----5:R0:W-:Y:S04]  /*68b00*/  STL [R1+0xa1fc], R29 ;  /* 0x00a1fc1d01007387 */ /* 0x0201e80000100800 */
[----:B0-----:R-:W5:Y:S04]  /*68b10*/  LDL.LU R29, [R1+0x964] ;  /* 0x00096400011d7983 */ /* 0x001f680000300800 */
[----:B-----5:R0:W-:Y:S04]  /*68b20*/  STL [R1+0xa200], R29 ;  /* 0x00a2001d01007387 */ /* 0x0201e80000100800 */
[----:B0-----:R-:W5:Y:S04]  /*68b30*/  LDL.LU R29, [R1+0x5b4] ;  /* 0x0005b400011d7983 */ /* 0x001f680000300800 */
[----:B------:R-:W2:Y:S04]  /*68b40*/  LDL.LU R15, [R1+0x4b4] ;  /* 0x0004b400010f7983 */ /* 0x000ea80000300800 */
[----:B------:R-:W2:Y:S04]  /*68b50*/  LDL.LU R14, [R1+0x7a4] ;  /* 0x0007a400010e7983 */ /* 0x000ea80000300800 */
[----:B------:R-:W2:Y:S04]  /*68b60*/  LDL.LU R13, [R1+0x4a4] ;  /* 0x0004a400010d7983 */ /* 0x000ea80000300800 */
[----:B------:R0:W-:Y:S04]  /*68b70*/  STL [R1+0xa1d0], R18 ;  /* 0x00a1d01201007387 */ /* 0x0001e80000100800 */
[----:B0-----:R-:W2:Y:S04]  /*68b80*/  LDL.LU R18, [R1+0x4c4] ;  /* 0x0004c40001127983 */ /* 0x001ea80000300800 */
[----:B------:R0:W-:Y:S04]  /*68b90*/  STL [R1+0xa1cc], R16 ;  /* 0x00a1cc1001007387 */ /* 0x0001e80000100800 */
[----:B0-----:R-:W2:Y:S04]  /*68ba0*/  LDL.LU R16, [R1+0x784] ;  /* 0x0007840001107983 */ /* 0x001ea80000300800 */
[----:B------:R0:W-:Y:S04]  /*68bb0*/  STL [R1+0xa1c8], R11 ;  /* 0x00a1c80b01007387 */ /* 0x0001e80000100800 */
[----:B0-----:R-:W2:Y:S04]  /*68bc0*/  LDL.LU R11, [R1+0x4d4] ;  /* 0x0004d400010b7983 */ /* 0x001ea80000300800 */
[----:B----4-:R0:W-:Y:S04]  /*68bd0*/  STL [R1+0xa1c4], R12 ;  /* 0x00a1c40c01007387 */ /* 0x0101e80000100800 */
[----:B0-----:R-:W4:Y:S04]  /*68be0*/  LDL.LU R12, [R1+0x754] ;  /* 0x00075400010c7983 */ /* 0x001f280000300800 */
[----:B---3--:R0:W-:Y:S04]  /*68bf0*/  STL [R1+0xa1c0], R3 ;  /* 0x00a1c00301007387 */ /* 0x0081e80000100800 */
[----:B0-----:R-:W3:Y:S04]  /*68c00*/  LDL.LU R3, [R1+0x4e4] ;  /* 0x0004e40001037983 */ /* 0x001ee80000300800 */
[----:B------:R0:W-:Y:S04]  /*68c10*/  STL [R1+0xa190], R28 ;  /* 0x00a1901c01007387 */ /* 0x0001e80000100800 */
[----:B0-----:R-:W4:Y:S04]  /*68c20*/  LDL.LU R28, [R1+0x744] ;  /* 0x00074400011c7983 */ /* 0x001f280000300800 */
[----:B------:R0:W-:Y:S04]  /*68c30*/  STL [R1+0xa18c], R5 ;  /* 0x00a18c0501007387 */ /* 0x0001e80000100800 */
        /* <DEDUP_REMOVED lines=28> */
[----:B-----5:R-:W-:Y:S04]  /*68e00*/  STS.U8 [R4+UR7], R29 ;  /* 0x0000001d04007988 */ /* 0x020fe80008000007 */
[----:B0-----:R-:W5:Y:S04]  /*68e10*/  LDL.LU R9, [R1+0x574] ;  /* 0x0005740001097983 */ /* 0x001f680000300800 */
[----:B------:R0:W-:Y:S04]  /*68e20*/  STL [R1+0xa100], R10 ;  /* 0x00a1000a01007387 */ /* 0x0001e80000100800 */
[----:B0-----:R-:W3:Y:S04]  /*68e30*/  LDL.LU R10, [R1+0x694] ;  /* 0x00069400010a7983 */ /* 0x001ee80000300800 */
[----:B------:R0:W-:Y:S04]  /*68e40*/  STL [R1+0xa0fc], R24 ;  /* 0x00a0fc1801007387 */ /* 0x0001e80000100800 */
[----:B0-----:R-:W4:Y:S04]  /*68e50*/  LDL.LU R24, [R1+0x594] ;  /* 0x0005940001187983 */ /* 0x001f280000300800 */
[----:B--2---:R0:W-:Y:S04]  /*68e60*/  STL [R1+0xa0f8], R25 ;  /* 0x00a0f81901007387 */ /* 0x0041e80000100800 */
[----:B0-----:R-:W2:Y:S04]  /*68e70*/  LDL.LU R25, [R1+0x684] ;  /* 0x0006840001197983 */ /* 0x001ea80000300800 */
[----:B------:R-:W5:Y:S04]  /*68e80*/  LDL.LU R29, [R1+0xa200] ;  /* 0x00a20000011d7983 */ /* 0x000f680000300800 */
[----:B-----5:R0:W-:Y:S04]  /*68e90*/  STS.U8 [R4+UR7+0x40], R29 ;  /* 0x0000401d04007988 */ /* 0x0201e80008000007 */
[----:B0-----:R-:W5:Y:S04]  /*68ea0*/  LDL.LU R29, [R1+0xa1fc] ;  /* 0x00a1fc00011d7983 */ /* 0x001f680000300800 */
[----:B--2---:R-:W-:Y:S04]  /*68eb0*/  STS.U8 [R4+UR7+0x200], R25 ;  /* 0x0002001904007988 */ /* 0x004fe80008000007 */
[----:B-----5:R0:W-:Y:S04]  /*68ec0*/  STS.U8 [R4+UR7+0x240], R29 ;  /* 0x0002401d04007988 */ /* 0x0201e80008000007 */
[----:B0-----:R-:W2:Y:S04]  /*68ed0*/  LDL.LU R29, [R1+0xa1f8] ;  /* 0x00a1f800011d7983 */ /* 0x001ea80000300800 */
[----:B------:R-:W5:Y:S04]  /*68ee0*/  LDL.LU R25, [R1+0x484] ;  /* 0x0004840001197983 */ /* 0x000f680000300800 */
[----:B----4-:R-:W-:Y:S04]  /*68ef0*/  STS.U8 [R4+UR7+0x400], R24 ;  /* 0x0004001804007988 */ /* 0x010fe80008000007 */
[----:B---3--:R-:W-:Y:S04]  /*68f00*/  STS.U8 [R4+UR7+0x440], R10 ;  /* 0x0004400a04007988 */ /* 0x008fe80008000007 */
        /* <DEDUP_REMOVED lines=25> */
[----:B-----5:R0:W-:Y:S04]  /*690a0*/  STL [R1+0xa1ec], R25 ;  /* 0x00a1ec1901007387 */ /* 0x0201e80000100800 */
[----:B0-----:R-:W2:Y:S04]  /*690b0*/  LDL.LU R25, [R1+0x7c4] ;  /* 0x0007c40001197983 */ /* 0x001ea80000300800 */
[----:B--2---:R0:W-:Y:S04]  /*690c0*/  STL [R1+0xa1f0], R25 ;  /* 0x00a1f01901007387 */ /* 0x0041e80000100800 */
        /* <DEDUP_REMOVED lines=30> */
[----:B--2---:R0:W-:Y:S04]  /*692b0*/  STS.U8 [R4+UR7+0x1e00], R25 ;  /* 0x001e001904007988 */ /* 0x0041e80008000007 */
[----:B0-----:R-:W2:Y:S04]  /*692c0*/  LDL.LU R25, [R1+0xa1f4] ;  /* 0x00a1f40001197983 */ /* 0x001ea80000300800 */
[----:B--2---:R0:W-:Y:S04]  /*692d0*/  STS.U8 [R4+UR7+0x2000], R25 ;  /* 0x0020001904007988 */ /* 0x0041e80008000007 */
[----:B0-----:R-:W2:Y:S04]  /*692e0*/  LDL.LU R25, [R1+0xa1f0] ;  /* 0x00a1f00001197983 */ /* 0x001ea80000300800 */
        /* <DEDUP_REMOVED lines=19> */
[----:B------:R0:W-:Y:S04]  /*69420*/  STS.U8 [R4+UR7+0x2800], R0 ;  /* 0x0028000004007988 */ /* 0x0001e80008000007 */
[----:B------:R-:W5:Y:S04]  /*69430*/  LDL.LU R22, [R1+0x364] ;  /* 0x0003640001167983 */ /* 0x000f680000300800 */
[----:B------:R1:W-:Y:S04]  /*69440*/  STS.U8 [R4+UR7+0x2840], R23 ;  /* 0x0028401704007988 */ /* 0x0003e80008000007 */
[----:B0-----:R-:W5:Y:S04]  /*69450*/  LDL.LU R0, [R1+0x608] ;  /* 0x0006080001007983 */ /* 0x001f680000300800 */
[----:B------:R0:W-:Y:S04]  /*69460*/  STS.U8 [R4+UR7+0x2a40], R21 ;  /* 0x002a401504007988 */ /* 0x0001e80008000007 */
[----:B-1----:R-:W5:Y:S04]  /*69470*/  LDL.LU R23, [R1+0x354] ;  /* 0x0003540001177983 */ /* 0x002f680000300800 */
        /* <DEDUP_REMOVED lines=23> */
[----:B-1----:R-:W3:Y:S04]  /*695f0*/  LDL.LU R3, [R1+0x2b8] ;  /* 0x0002b80001037983 */ /* 0x002ee80000300800 */
[----:B------:R1:W-:Y:S04]  /*69600*/  STS.U8 [R4+UR7+0x3600], R11 ;  /* 0x0036000b04007988 */ /* 0x0003e80008000007 */
[----:B0-----:R-:W4:Y:S04]  /*69610*/  LDL.LU R12, [R1+0x2b4] ;  /* 0x0002b400010c7983 */ /* 0x001f280000300800 */
[----:B------:R0:W-:Y:S04]  /*69620*/  STS.U8 [R4+UR7+0x3800], R16 ;  /* 0x0038001004007988 */ /* 0x0001e80008000007 */
[----:B-1----:R-:W5:Y:S04]  /*69630*/  LDL.LU R11, [R1+0x298] ;  /* 0x00029800010b7983 */ /* 0x002f680000300800 */
[----:B------:R1:W-:Y:S04]  /*69640*/  STS.U8 [R4+UR7+0x3840], R18 ;  /* 0x0038401204007988 */ /* 0x0003e80008000007 */
[----:B0-----:R-:W3:Y:S04]  /*69650*/  LDL.LU R16, [R1+0x294] ;  /* 0x0002940001107983 */ /* 0x001ee80000300800 */
[----:B------:R0:W-:Y:S04]  /*69660*/  STS.U8 [R4+UR7+0x3a40], R29 ;  /* 0x003a401d04007988 */ /* 0x0001e80008000007 */
[----:B-1----:R-:W4:Y:S04]  /*69670*/  LDL.LU R18, [R1+0x278] ;  /* 0x0002780001127983 */ /* 0x002f280000300800 */
[----:B------:R1:W-:Y:S04]  /*69680*/  STS.U8 [R4+UR7+0x3a00], R15 ;  /* 0x003a000f04007988 */ /* 0x0003e80008000007 */
[----:B0-----:R-:W5:Y:S04]  /*69690*/  LDL.LU R29, [R1+0x274] ;  /* 0x00027400011d7983 */ /* 0x001f680000300800 */
[----:B------:R0:W-:Y:S04]  /*696a0*/  STS.U8 [R4+UR7+0x3c00], R14 ;  /* 0x003c000e04007988 */ /* 0x0001e80008000007 */
[----:B-1----:R-:W5:Y:S04]  /*696b0*/  LDL.LU R15, [R1+0x258] ;  /* 0x00025800010f7983 */ /* 0x002f680000300800 */
[----:B------:R1:W-:Y:S04]  /*696c0*/  STS.U8 [R4+UR7+0x3c40], R13 ;  /* 0x003c400d04007988 */ /* 0x0003e80008000007 */
[----:B0-----:R-:W5:Y:S04]  /*696d0*/  LDL.LU R14, [R1+0x254] ;  /* 0x00025400010e7983 */ /* 0x001f680000300800 */
[----:B-1----:R-:W5:Y:S04]  /*696e0*/  LDL.LU R13, [R1+0x238] ;  /* 0x00023800010d7983 */ /* 0x002f680000300800 */
[----:B--2---:R0:W-:Y:S04]  /*696f0*/  STS.U8 [R4+UR7+0x3e40], R25 ;  /* 0x003e401904007988 */ /* 0x0041e80008000007 */
[----:B0-----:R-:W2:Y:S04]  /*69700*/  LDL.LU R25, [R1+0xa1e8] ;  /* 0x00a1e80001197983 */ /* 0x001ea80000300800 */
[----:B--2---:R0:W-:Y:S04]  /*69710*/  STS.U8 [R4+UR7+0x3e00], R25 ;  /* 0x003e001904007988 */ /* 0x0041e80008000007 */
[----:B0-----:R-:W2:Y:S04]  /*69720*/  LDL.LU R25, [R1+0xa1e4] ;  /* 0x00a1e40001197983 */ /* 0x001ea80000300800 */
[----:B----4-:R-:W-:Y:S04]  /*69730*/  STS.U8 [R4+UR7+0x5800], R18 ;  /* 0x0058001204007988 */ /* 0x010fe80008000007 */
[----:B--2---:R0:W-:Y:S04]  /*69740*/  STS.U8 [R4+UR7+0x4000], R25 ;  /* 0x0040001904007988 */ /* 0x0041e80008000007 */
[----:B0-----:R-:W2:Y:S04]  /*69750*/  LDL.LU R25, [R1+0xa1e0] ;  /* 0x00a1e00001197983 */ /* 0x001ea80000300800 */
[----:B------:R-:W4:Y:S04]  /*69760*/  LDL.LU R18, [R1+0x1c8] ;  /* 0x0001c80001127983 */ /* 0x000f280000300800 */
[----:B----4-:R0:W-:Y:S04]  /*69770*/  STL [R1+0xa1d4], R18 ;  /* 0x00a1d41201007387 */ /* 0x0101e80000100800 */
[----:B0-----:R-:W4:Y:S04]  /*69780*/  LDL.LU R18, [R1+0x204] ;  /* 0x0002040001127983 */ /* 0x001f280000300800 */
[----:B----4-:R0:W-:Y:S04]  /*69790*/  STL [R1+0xa1d8], R18 ;  /* 0x00a1d81201007387 */ /* 0x0101e80000100800 */
[----:B0-----:R-:W4:Y:S04]  /*697a0*/  LDL.LU R18, [R1+0x208] ;  /* 0x0002080001127983 */ /* 0x001f280000300800 */
[----:B---3--:R-:W-:Y:S04]  /*697b0*/  STS.U8 [R4+UR7+0x5600], R16 ;  /* 0x0056001004007988 */ /* 0x008fe80008000007 */
[----:B-----5:R-:W-:Y:S04]  /*697c0*/  STS.U8 [R4+UR7+0x5640], R11 ;  /* 0x0056400b04007988 */ /* 0x020fe80008000007 */
[----:B------:R-:W-:Y:S04]  /*697d0*/  STS.U8 [R4+UR7+0x5440], R12 ;  /* 0x0054400c04007988 */ /* 0x000fe80008000007 */
[----:B------:R-:W-:Y:S04]  /*697e0*/  STS.U8 [R4+UR7+0x5400], R3 ;  /* 0x0054000304007988 */ /* 0x000fe80008000007 */
[----:B--2---:R-:W-:Y:S04]  /*697f0*/  STS.U8 [R4+UR7+0x4040], R25 ;  /* 0x0040401904007988 */ /* 0x004fe80008000007 */
[----:B----4-:R0:W-:Y:S04]  /*69800*/  STL [R1+0xa1dc], R18 ;  /* 0x00a1dc1201007387 */ /* 0x0101e80000100800 */
        /* <DEDUP_REMOVED lines=66> */
[----:B------:R-:W5:Y:S04]  /*69c30*/  LDL.LU R3, [R1+0xa1c0] ;  /* 0x00a1c00001037983 */ /* 0x000f680000300800 */
[----:B------:R-:W2:Y:S04]  /*69c40*/  LDL.LU R25, [R1+0x6ac] ;  /* 0x0006ac0001197983 */ /* 0x000ea80000300800 */
[----:B--2---:R0:W-:Y:S04]  /*69c50*/  STL [R1+0xa1b8], R25 ;  /* 0x00a1b81901007387 */ /* 0x0041e80000100800 */
[----:B0-----:R-:W2:Y:S04]  /*69c60*/  LDL.LU R25, [R1+0x67c] ;  /* 0x00067c0001197983 */ /* 0x001ea80000300800 */
        /* <DEDUP_REMOVED lines=11> */
[----:B------:R0:W-:Y:S04]  /*69d20*/  STS.U8 [R4+UR7+0x6a00], R0 ;  /* 0x006a000004007988 */ /* 0x0001e80008000007 */
[----:B------:R-:W2:Y:S04]  /*69d30*/  LDL.LU R22, [R1+0x530] ;  /* 0x0005300001167983 */ /* 0x000ea80000300800 */
[----:B------:R1:W-:Y:S04]  /*69d40*/  STS.U8 [R4+UR7+0x6c00], R23 ;  /* 0x006c001704007988 */ /* 0x0003e80008000007 */
[----:B0-----:R-:W2:Y:S04]  /*69d50*/  LDL.LU R0, [R1+0x6fc] ;  /* 0x0006fc0001007983 */ /* 0x001ea80000300800 */
[----:B------:R0:W-:Y:S04]  /*69d60*/  STS.U8 [R4+UR7+0x6c40], R21 ;  /* 0x006c401504007988 */ /* 0x0001e80008000007 */
[----:B-1----:R-:W2:Y:S04]  /*69d70*/  LDL.LU R23, [R1+0x520] ;  /* 0x0005200001177983 */ /* 0x002ea80000300800 */
        /* <DEDUP_REMOVED lines=30> */
[----:B---3--:R0:W-:Y:S04]  /*69f60*/  STS.U8 [R4+UR7+0x7c40], R16 ;  /* 0x007c401004007988 */ /* 0x0081e80008000007 */
[----:B-1----:R-:W3:Y:S04]  /*69f70*/  LDL.LU R18, [R1+0x570] ;  /* 0x0005700001127983 */ /* 0x002ee80000300800 */
[----:B----4-:R1:W-:Y:S04]  /*69f80*/  STS.U8 [R4+UR7+0x7e40], R11 ;  /* 0x007e400b04007988 */ /* 0x0103e80008000007 */
[----:B0-----:R-:W4:Y:S04]  /*69f90*/  LDL.LU R16, [R1+0x69c] ;  /* 0x00069c0001107983 */ /* 0x001f280000300800 */
[----:B-----5:R0:W-:Y:S04]  /*69fa0*/  STS.U8 [R4+UR7+0x7e00], R12 ;  /* 0x007e000c04007988 */ /* 0x0201e80008000007 */
[----:B-1----:R-:W5:Y:S04]  /*69fb0*/  LDL.LU R11, [R1+0x590] ;  /* 0x00059000010b7983 */ /* 0x002f680000300800 */
[----:B0-----:R-:W3:Y:S04]  /*69fc0*/  LDL.LU R12, [R1+0x5a0] ;  /* 0x0005a000010c7983 */ /* 0x001ee80000300800 */
[----:B------:R-:W4:Y:S04]  /*69fd0*/  LDL.LU R4, [R1+0x68c] ;  /* 0x00068c0001047983 */ /* 0x000f280000300800 */
        /* <DEDUP_REMOVED lines=14> */
[----:B--2---:R-:W-:Y:S04]  /*6a0c0*/  STS.U8 [R3+UR7+0x680], R25 ;  /* 0x0006801903007988 */ /* 0x004fe80008000007 */
[----:B---3--:R0:W-:Y:S04]  /*6a0d0*/  STL [R1+0xa1b4], R12 ;  /* 0x00a1b40c01007387 */ /* 0x0081e80000100800 */
        /* <DEDUP_REMOVED lines=130> */
[----:B--2---:R-:W-:Y:S04]  /*6a900*/  STS.U8 [R3+UR7+0x4080], R12 ;  /* 0x0040800c03007988 */ /* 0x004fe80008000007 */
[----:B------:R-:W-:Y:S04]  /*6a910*/  STS.U8 [R3+UR7+0x4680], R10 ;  /* 0x0046800a03007988 */ /* 0x000fe80008000007 */
[----:B------:R0:W-:Y:S04]  /*6a920*/  STS.U8 [R3+UR7+0x5680], R28 ;  /* 0x0056801c03007988 */ /* 0x0001e80008000007 */
[----:B0-----:R-:W2:Y:S04]  /*6a930*/  LDL.LU R28, [R1+0x1ec] ;  /* 0x0001ec00011c7983 */ /* 0x001ea80000300800 */
[----:B--2---:R0:W-:Y:S04]  /*6a940*/  STL [R1+0xa194], R28 ;  /* 0x00a1941c01007387 */ /* 0x0041e80000100800 */
[----:B0-----:R-:W2:Y:S04]  /*6a950*/  LDL.LU R28, [R1+0x200] ;  /* 0x00020000011c7983 */ /* 0x001ea80000300800 */
        /* <DEDUP_REMOVED lines=49> */
[----:B-1----:R-:W5:Y:S04]  /*6ac70*/  LDL.LU R13, [R1] ;  /* 0x00000000010d7983 */ /* 0x002f680000300800 */
        /* <DEDUP_REMOVED lines=10> */
[----:B--2---:R0:W-:Y:S04]  /*6ad20*/  STS.U8 [R3+UR7+0x5e80], R28 ;  /* 0x005e801c03007988 */ /* 0x0041e80008000007 */
[----:B0-----:R-:W2:Y:S04]  /*6ad30*/  LDL.LU R28, [R1+0xa190] ;  /* 0x00a19000011c7983 */ /* 0x001ea80000300800 */
[----:B------:R-:W3:Y:S04]  /*6ad40*/  LDL.LU R5, [R1+0xa18c] ;  /* 0x00a18c0001057983 */ /* 0x000ee80000300800 */
[----:B------:R-:W4:Y:S04]  /*6ad50*/  LDL.LU R6, [R1+0xa188] ;  /* 0x00a1880001067983 */ /* 0x000f280000300800 */
[----:B------:R-:W5:Y:S04]  /*6ad60*/  LDL.LU R17, [R1+0xa184] ;  /* 0x00a1840001117983 */ /* 0x000f680000300800 */
[----:B------:R-:W2:Y:S04]  /*6ad70*/  LDL.LU R19, [R1+0xa180] ;  /* 0x00a1800001137983 */ /* 0x000ea80000300800 */
[----:B------:R0:W-:Y:S04]  /*6ad80*/  STS.U8 [R3+UR7+0x6480], R2 ;  /* 0x0064800203007988 */ /* 0x0001e80008000007 */
[----:B0-----:R-:W3:Y:S04]  /*6ad90*/  LDL.LU R2, [R1+0xa17c] ;  /* 0x00a17c0001027983 */ /* 0x001ee80000300800 */
[----:B------:R-:W-:Y:S04]  /*6ada0*/  STS.U8 [R3+UR7+0x7ac0], R13 ;  /* 0x007ac00d03007988 */ /* 0x000fe80008000007 */
[----:B--2---:R0:W-:Y:S04]  /*6adb0*/  STS.U8 [R3+UR7+0x7e80], R19 ;  /* 0x007e801303007988 */ /* 0x0041e80008000007 */
[----:B0-----:R-:W2:Y:S01]  /*6adc0*/  LDL.LU R19, [R1+0x57c] ;  /* 0x00057c0001137983 */ /* 0x001ea20000300800 */
[----:B------:R-:W0:Y:S03]  /*6add0*/  S2R R13, SR_TID.X ;  /* 0x00000000000d7919 */ /* 0x000e260000002100 */
[----:B-----5:R-:W-:Y:S04]  /*6ade0*/  STS.U8 [R3+UR7+0x7ec0], R17 ;  /* 0x007ec01103007988 */ /* 0x020fe80008000007 */
        /* <DEDUP_REMOVED lines=8> */
[----:B------:R0:W-:Y:S04]  /*6ae70*/  STS.U8 [R3+UR7+0x66c0], R4 ;  /* 0x0066c00403007988 */ /* 0x0001e80008000007 */
[----:B------:R-:W-:Y:S04]  /*6ae80*/  STS.U8 [R3+UR7+0x6c80], R10 ;  /* 0x006c800a03007988 */ /* 0x000fe80008000007 */
[----:B------:R-:W-:Y:S01]  /*6ae90*/  STS.U8 [R3+UR7+0x6cc0], R9 ;  /* 0x006cc00903007988 */ /* 0x000fe20008000007 */
[----:B0-----:R-:W-:-:S03]  /*6aea0*/  LOP3.LUT R4, R13, 0x7, RZ, 0xc0, !PT ;  /* 0x000000070d047812 */ /* 0x001fc600078ec0ff */
[----:B------:R-:W-:Y:S04]  /*6aeb0*/  STS.U8 [R3+UR7+0x6ec0], R20 ;  /* 0x006ec01403007988 */ /* 0x000fe80008000007 */
[----:B------:R-:W-:Y:S01]  /*6aec0*/  STS.U8 [R3+UR7+0x6e80], R22 ;  /* 0x006e801603007988 */ /* 0x000fe20008000007 */
[----:B------:R-:W-:-:S03]  /*6aed0*/  IMAD R4, R4, 0x90, RZ ;  /* 0x0000009004047824 */ /* 0x000fc600078e02ff */
        /* <DEDUP_REMOVED lines=10> */
[----:B---3--:R0:W-:Y:S02]  /*6af80*/  STS.U8 [R3+UR7+0x7c80], R5 ;  /* 0x007c800503007988 */ /* 0x0081e40008000007 */
[----:B0-----:R-:W-:-:S02]  /*6af90*/  IMAD.SHL.U32 R3, R13, 0x2, RZ ;  /* 0x000000020d037824 */ /* 0x001fc400078e00ff */
[----:B------:R-:W-:-:S03]  /*6afa0*/  IMAD.SHL.U32 R5, R13, 0x20, RZ ;  /* 0x000000200d057824 */ /* 0x000fc600078e00ff */
[----:B------:R-:W-:Y:S02]  /*6afb0*/  LOP3.LUT R3, R4, 0x30, R3, 0x78, !PT ;  /* 0x0000003004037812 */ /* 0x000fe400078e7803 */
[----:B------:R-:W-:-:S04]  /*6afc0*/  LOP3.LUT R4, R5, 0x400, RZ, 0xc0, !PT ;  /* 0x0000040005047812 */ /* 0x000fc800078ec0ff */
[----:B------:R-:W-:Y:S01]  /*6afd0*/  LOP3.LUT R4, R3, R4, RZ, 0xfc, !PT ;  /* 0x0000000403047212 */ /* 0x000fe200078efcff */
        /* <DEDUP_REMOVED lines=26> */
[----:B------:R-:W3:Y:S04]  /*6b180*/  LDL.LU R5, [R1+0x690] ;  /* 0x0006900001057983 */ /* 0x000ee80000300800 */
[----:B------:R-:W4:Y:S04]  /*6b190*/  LDL.LU R3, [R1+0x680] ;  /* 0x0006800001037983 */ /* 0x000f280000300800 */
[----:B------:R0:W-:Y:S04]  /*6b1a0*/  STL [R1+0x1700], R4 ;  /* 0x0017000401007387 */ /* 0x0001e80000100800 */
[----:B0-----:R-:W5:Y:S04]  /*6b1b0*/  LDL.LU R4, [R1+0x59c] ;  /* 0x00059c0001047983 */ /* 0x001f680000300800 */
[----:B--2---:R0:W-:Y:S04]  /*6b1c0*/  STS.U8 [R2+UR7+0x100], R19 ;  /* 0x0001001302007988 */ /* 0x0041e80008000007 */
[----:B0-----:R-:W2:Y:S04]  /*6b1d0*/  LDL.LU R19, [R1+0xa178] ;  /* 0x00a1780001137983 */ /* 0x001ea80000300800 */
[----:B----4-:R0:W-:Y:S04]  /*6b1e0*/  STS.U8 [R2+UR7+0x140], R3 ;  /* 0x0001400302007988 */ /* 0x0101e80008000007 */
[----:B0-----:R-:W4:Y:S04]  /*6b1f0*/  LDL.LU R3, [R1+0x48c] ;  /* 0x00048c0001037983 */ /* 0x001f280000300800 */
[----:B----4-:R0:W-:Y:S04]  /*6b200*/  STL [R1+0xa16c], R3 ;  /* 0x00a16c0301007387 */ /* 0x0101e80000100800 */
[----:B0-----:R-:W4:Y:S04]  /*6b210*/  LDL.LU R3, [R1+0x7c0] ;  /* 0x0007c00001037983 */ /* 0x001f280000300800 */
[----:B----4-:R0:W-:Y:S04]  /*6b220*/  STL [R1+0xa170], R3 ;  /* 0x00a1700301007387 */ /* 0x0101e80000100800 */
[----:B0-----:R-:W4:Y:S04]  /*6b230*/  LDL.LU R3, [R1+0x49c] ;  /* 0x00049c0001037983 */ /* 0x001f280000300800 */
[----:B-----5:R-:W-:Y:S04]  /*6b240*/  STS.U8 [R2+UR7+0x340], R4 ;  /* 0x0003400402007988 */ /* 0x020fe80008000007 */
[----:B---3--:R-:W-:Y:S04]  /*6b250*/  STS.U8 [R2+UR7+0x300], R5 ;  /* 0x0003000502007988 */ /* 0x008fe80008000007 */
[----:B--2---:R-:W-:Y:S04]  /*6b260*/  STS.U8 [R2+UR7+0x500], R19 ;  /* 0x0005001302007988 */ /* 0x004fe80008000007 */
[----:B------:R-:W-:Y:S04]  /*6b270*/  STS.U8 [R2+UR7+0x540], R17 ;  /* 0x0005401102007988 */ /* 0x000fe80008000007 */
[----:B------:R-:W-:Y:S04]  /*6b280*/  STS.U8 [R2+UR7+0x740], R6 ;  /* 0x0007400602007988 */ /* 0x000fe80008000007 */
        /* <DEDUP_REMOVED lines=111> */
[----:B-1----:R-:W3:Y:S04]  /*6b980*/  LDL.LU R27, [R1+0x288] ;  /* 0x00028800011b7983 */ /* 0x002ee80000300800 */
[----:B------:R1:W-:Y:S04]  /*6b990*/  STS.U8 [R2+UR7+0x3940], R15 ;  /* 0x0039400f02007988 */ /* 0x0003e80008000007 */
[----:B0-----:R-:W4:Y:S04]  /*6b9a0*/  LDL.LU R29, [R1+0x284] ;  /* 0x00028400011d7983 */ /* 0x001f280000300800 */
[----:B------:R0:W-:Y:S04]  /*6b9b0*/  STS.U8 [R2+UR7+0x3b40], R14 ;  /* 0x003b400e02007988 */ /* 0x0001e80008000007 */
[----:B-1----:R-:W4:Y:S04]  /*6b9c0*/  LDL.LU R15, [R1+0x268] ;  /* 0x00026800010f7983 */ /* 0x002f280000300800 */
[----:B------:R1:W-:Y:S04]  /*6b9d0*/  STS.U8 [R2+UR7+0x3b00], R13 ;  /* 0x003b000d02007988 */ /* 0x0003e80008000007 */
[----:B0-----:R-:W4:Y:S04]  /*6b9e0*/  LDL.LU R14, [R1+0x264] ;  /* 0x00026400010e7983 */ /* 0x001f280000300800 */
[----:B-1----:R-:W4:Y:S04]  /*6b9f0*/  LDL.LU R13, [R1+0x248] ;  /* 0x00024800010d7983 */ /* 0x002f280000300800 */
        /* <DEDUP_REMOVED lines=12> */
[----:B-----5:R-:W-:Y:S04]  /*6bac0*/  STS.U8 [R2+UR7+0x5540], R26 ;  /* 0x0055401a02007988 */ /* 0x020fe80008000007 */
[----:B----4-:R-:W-:Y:S04]  /*6bad0*/  STS.U8 [R2+UR7+0x5500], R7 ;  /* 0x0055000702007988 */ /* 0x010fe80008000007 */
        /* <DEDUP_REMOVED lines=9> */
[----:B------:R0:W-:Y:S04]  /*6bb70*/  STS.U8 [R2+UR7+0x5100], R0 ;  /* 0x0051000002007988 */ /* 0x0001e80008000007 */
[----:B------:R-:W5:Y:S04]  /*6bb80*/  LDL.LU R23, [R1+0x174] ;  /* 0x0001740001177983 */ /* 0x000f680000300800 */
[----:B--2---:R1:W-:Y:S04]  /*6bb90*/  STS.U8 [R2+UR7+0x3f00], R3 ;  /* 0x003f000302007988 */ /* 0x0043e80008000007 */
        /* <DEDUP_REMOVED lines=41> */
[----:B-1----:R-:W2:Y:S04]  /*6be30*/  LDL.LU R13, [R1+0x14] ;  /* 0x00001400010d7983 */ /* 0x002ea80000300800 */
[----:B---3--:R0:W-:Y:S04]  /*6be40*/  STS.U8 [R2+UR7+0x5b00], R27 ;  /* 0x005b001b02007988 */ /* 0x0081e80008000007 */
[----:B0-----:R-:W3:Y:S04]  /*6be50*/  LDL.LU R27, [R1+0xa15c] ;  /* 0x00a15c00011b7983 */ /* 0x001ee80000300800 */
[----:B---3--:R0:W-:Y:S04]  /*6be60*/  STS.U8 [R2+UR7+0x5d00], R27 ;  /* 0x005d001b02007988 */ /* 0x0081e80008000007 */
[----:B0-----:R-:W3:Y:S04]  /*6be70*/  LDL.LU R27, [R1+0xa158] ;  /* 0x00a15800011b7983 */ /* 0x001ee80000300800 */
[----:B---3--:R0:W-:Y:S04]  /*6be80*/  STS.U8 [R2+UR7+0x5d40], R27 ;  /* 0x005d401b02007988 */ /* 0x0081e80008000007 */
[----:B0-----:R-:W3:Y:S04]  /*6be90*/  LDL.LU R27, [R1+0xa154] ;  /* 0x00a15400011b7983 */ /* 0x001ee80000300800 */
[----:B----4-:R-:W-:Y:S04]  /*6bea0*/  STS.U8 [R2+UR7+0x5f00], R26 ;  /* 0x005f001a02007988 */ /* 0x010fe80008000007 */
[----:B-----5:R-:W-:Y:S04]  /*6beb0*/  STS.U8 [R2+UR7+0x6100], R7 ;  /* 0x0061000702007988 */ /* 0x020fe80008000007 */
[----:B------:R-:W-:Y:S04]  /*6bec0*/  STS.U8 [R2+UR7+0x6140], R8 ;  /* 0x0061400802007988 */ /* 0x000fe80008000007 */
[----:B------:R-:W-:Y:S04]  /*6bed0*/  STS.U8 [R2+UR7+0x6340], R21 ;  /* 0x0063401502007988 */ /* 0x000fe80008000007 */
[----:B------:R-:W-:Y:S04]  /*6bee0*/  STS.U8 [R2+UR7+0x6300], R23 ;  /* 0x0063001702007988 */ /* 0x000fe80008000007 */
[----:B--2---:R-:W-:Y:S04]  /*6bef0*/  STS.U8 [R2+UR7+0x6500], R0 ;  /* 0x0065000002007988 */ /* 0x004fe80008000007 */
[----:B------:R-:W-:Y:S04]  /*6bf00*/  STS.U8 [R2+UR7+0x6540], R3 ;  /* 0x0065400302007988 */ /* 0x000fe80008000007 */
[----:B---3--:R0:W-:Y:S04]  /*6bf10*/  STS.U8 [R2+UR7+0x5f40], R27 ;  /* 0x005f401b02007988 */ /* 0x0081e80008000007 */
[----:B0-----:R-:W2:Y:S04]  /*6bf20*/  LDL.LU R27, [R1+0xa150] ;  /* 0x00a15000011b7983 */ /* 0x001ea80000300800 */
[----:B------:R-:W3:Y:S04]  /*6bf30*/  LDL.LU R26, [R1+0xa14c] ;  /* 0x00a14c00011a7983 */ /* 0x000ee80000300800 */
[----:B------:R-:W4:Y:S04]  /*6bf40*/  LDL.LU R7, [R1+0xa148] ;  /* 0x00a1480001077983 */ /* 0x000f280000300800 */
[----:B------:R-:W5:Y:S04]  /*6bf50*/  LDL.LU R8, [R1+0xa144] ;  /* 0x00a1440001087983 */ /* 0x000f680000300800 */
[----:B------:R-:W5:Y:S04]  /*6bf60*/  LDL.LU R21, [R1+0xa140] ;  /* 0x00a1400001157983 */ /* 0x000f680000300800 */
[----:B------:R-:W5:Y:S04]  /*6bf70*/  LDL.LU R23, [R1+0xa13c] ;  /* 0x00a13c0001177983 */ /* 0x000f680000300800 */
[----:B------:R-:W5:Y:S04]  /*6bf80*/  LDL.LU R0, [R1+0xa138] ;  /* 0x00a1380001007983 */ /* 0x000f680000300800 */
[----:B------:R-:W4:Y:S04]  /*6bf90*/  LDL.LU R3, [R1+0x548] ;  /* 0x0005480001037983 */ /* 0x000f280000300800 */
        /* <DEDUP_REMOVED lines=44> */
[----:B------:R-:W3:Y:S04]  /*6c260*/  LDL.LU R27, [R1+0x6b8] ;  /* 0x0006b800011b7983 */ /* 0x000ee80000300800 */
[----:B------:R-:W4:Y:S04]  /*6c270*/  LDL.LU R26, [R1+0x558] ;  /* 0x00055800011a7983 */ /* 0x000f280000300800 */
[----:B------:R0:W-:Y:S04]  /*6c280*/  STS.U8 [R2+UR7+0x7d00], R7 ;  /* 0x007d000702007988 */ /* 0x0001e80008000007 */
[----:B-----5:R1:W-:Y:S04]  /*6c290*/  STS.U8 [R2+UR7+0x7d40], R8 ;  /* 0x007d400802007988 */ /* 0x0203e80008000007 */
[----:B------:R5:W-:Y:S04]  /*6c2a0*/  STS.U8 [R2+UR7+0x7f40], R21 ;  /* 0x007f401502007988 */ /* 0x000be80008000007 */
[----:B0-----:R-:W3:Y:S04]  /*6c2b0*/  LDL.LU R7, [R1+0x6a8] ;  /* 0x0006a80001077983 */ /* 0x001ee80000300800 */
[----:B-1----:R-:W4:Y:S04]  /*6c2c0*/  LDL.LU R8, [R1+0x578] ;  /* 0x0005780001087983 */ /* 0x002f280000300800 */
[----:B-----5:R-:W5:Y:S04]  /*6c2d0*/  LDL.LU R21, [R1+0x698] ;  /* 0x0006980001157983 */ /* 0x020f680000300800 */
[----:B------:R0:W-:Y:S04]  /*6c2e0*/  STS.U8 [R2+UR7+0x7f00], R23 ;  /* 0x007f001702007988 */ /* 0x0001e80008000007 */
[----:B0-----:R-:W3:Y:S04]  /*6c2f0*/  LDL.LU R23, [R1+0x688] ;  /* 0x0006880001177983 */ /* 0x001ee80000300800 */
[----:B------:R-:W4:Y:S04]  /*6c300*/  LDL.LU R2, [R1+0x598] ;  /* 0x0005980001027983 */ /* 0x000f280000300800 */
[----:B--2---:R0:W-:Y:S04]  /*6c310*/  STS.U8 [R0+UR7+0x180], R3 ;  /* 0x0001800300007988 */ /* 0x0041e80008000007 */
[----:B0-----:R-:W2:Y:S04]  /*6c320*/  LDL.LU R3, [R1+0xa134] ;  /* 0x00a1340001037983 */ /* 0x001ea80000300800 */
[----:B---3--:R0:W-:Y:S04]  /*6c330*/  STS.U8 [R0+UR7+0x1c0], R23 ;  /* 0x0001c01700007988 */ /* 0x0081e80008000007 */
        /* <DEDUP_REMOVED lines=84> */
[----:B--2---:R0:W-:Y:S04]  /*6c880*/  STS.U8 [R0+UR7+0x27c0], R27 ;  /* 0x0027c01b00007988 */ /* 0x0041e80008000007 */
        /* <DEDUP_REMOVED lines=26> */
[----:B0-----:R-:W4:Y:S04]  /*6ca30*/  LDL.LU R25, [R1+0x2dc] ;  /* 0x0002dc0001197983 */ /* 0x001f280000300800 */
[----:B------:R0:W-:Y:S04]  /*6ca40*/  STS.U8 [R0+UR7+0x3580], R10 ;  /* 0x0035800a00007988 */ /* 0x0001e80008000007 */
[----:B-1----:R-:W5:Y:S04]  /*6ca50*/  LDL.LU R24, [R1+0x2c0] ;  /* 0x0002c00001187983 */ /* 0x002f680000300800 */
[----:B------:R1:W-:Y:S04]  /*6ca60*/  STS.U8 [R0+UR7+0x35c0], R9 ;  /* 0x0035c00900007988 */ /* 0x0003e80008000007 */
[----:B0-----:R-:W2:Y:S04]  /*6ca70*/  LDL.LU R10, [R1+0x2bc] ;  /* 0x0002bc00010a7983 */ /* 0x001ea80000300800 */
[----:B------:R0:W-:Y:S04]  /*6ca80*/  STS.U8 [R0+UR7+0x37c0], R20 ;  /* 0x0037c01400007988 */ /* 0x0001e80008000007 */
[----:B-1----:R-:W4:Y:S04]  /*6ca90*/  LDL.LU R9, [R1+0x2a0] ;  /* 0x0002a00001097983 */ /* 0x002f280000300800 */
[----:B------:R1:W-:Y:S04]  /*6caa0*/  STS.U8 [R0+UR7+0x3780], R22 ;  /* 0x0037801600007988 */ /* 0x0003e80008000007 */
[----:B0-----:R-:W5:Y:S04]  /*6cab0*/  LDL.LU R20, [R1+0x29c] ;  /* 0x00029c0001147983 */ /* 0x001f680000300800 */
[----:B------:R0:W-:Y:S04]  /*6cac0*/  STS.U8 [R0+UR7+0x3980], R29 ;  /* 0x0039801d00007988 */ /* 0x0001e80008000007 */
[----:B-1----:R-:W2:Y:S04]  /*6cad0*/  LDL.LU R22, [R1+0x280] ;  /* 0x0002800001167983 */ /* 0x002ea80000300800 */
[----:B------:R1:W-:Y:S04]  /*6cae0*/  STS.U8 [R0+UR7+0x39c0], R15 ;  /* 0x0039c00f00007988 */ /* 0x0003e80008000007 */
[----:B0-----:R-:W4:Y:S04]  /*6caf0*/  LDL.LU R29, [R1+0x27c] ;  /* 0x00027c00011d7983 */ /* 0x001f280000300800 */
[----:B------:R0:W-:Y:S04]  /*6cb00*/  STS.U8 [R0+UR7+0x3bc0], R14 ;  /* 0x003bc00e00007988 */ /* 0x0001e80008000007 */
[----:B-1----:R-:W4:Y:S04]  /*6cb10*/  LDL.LU R15, [R1+0x260] ;  /* 0x00026000010f7983 */ /* 0x002f280000300800 */
[----:B------:R1:W-:Y:S04]  /*6cb20*/  STS.U8 [R0+UR7+0x3b80], R13 ;  /* 0x003b800d00007988 */ /* 0x0003e80008000007 */
[----:B0-----:R-:W4:Y:S04]  /*6cb30*/  LDL.LU R14, [R1+0x25c] ;  /* 0x00025c00010e7983 */ /* 0x001f280000300800 */
[----:B-1----:R-:W4:Y:S04]  /*6cb40*/  LDL.LU R13, [R1+0x240] ;  /* 0x00024000010d7983 */ /* 0x002f280000300800 */
[----:B---3--:R0:W-:Y:S04]  /*6cb50*/  STS.U8 [R0+UR7+0x3d80], R23 ;  /* 0x003d801700007988 */ /* 0x0081e80008000007 */
[----:B0-----:R-:W3:Y:S04]  /*6cb60*/  LDL.LU R23, [R1+0xa124] ;  /* 0x00a1240001177983 */ /* 0x001ee80000300800 */
[----:B---3--:R0:W-:Y:S04]  /*6cb70*/  STS.U8 [R0+UR7+0x3dc0], R23 ;  /* 0x003dc01700007988 */ /* 0x0081e80008000007 */
[----:B0-----:R-:W3:Y:S04]  /*6cb80*/  LDL.LU R23, [R1+0xa120] ;  /* 0x00a1200001177983 */ /* 0x001ee80000300800 */
[----:B--2---:R-:W-:Y:S04]  /*6cb90*/  STS.U8 [R0+UR7+0x57c0], R22 ;  /* 0x0057c01600007988 */ /* 0x004fe80008000007 */
[----:B---3--:R0:W-:Y:S04]  /*6cba0*/  STS.U8 [R0+UR7+0x3fc0], R23 ;  /* 0x003fc01700007988 */ /* 0x0081e80008000007 */
        /* <DEDUP_REMOVED lines=72> */
[----:B--2---:R-:W-:Y:S04]  /*6d030*/  STS.U8 [R0+UR7+0x6380], R25 ;  /* 0x0063801900007988 */ /* 0x004fe80008000007 */
[----:B---3--:R0:W-:Y:S04]  /*6d040*/  STS.U8 [R0+UR7+0x5fc0], R22 ;  /* 0x005fc01600007988 */ /* 0x0081e80008000007 */
[----:B0-----:R-:W2:Y:S04]  /*6d050*/  LDL.LU R22, [R1+0xa10c] ;  /* 0x00a10c0001167983 */ /* 0x001ea80000300800 */
[----:B------:R-:W3:Y:S04]  /*6d060*/  LDL.LU R20, [R1+0xa108] ;  /* 0x00a1080001147983 */ /* 0x000ee80000300800 */
[----:B------:R-:W4:Y:S04]  /*6d070*/  LDL.LU R9, [R1+0xa104] ;  /* 0x00a1040001097983 */ /* 0x000f280000300800 */
[----:B------:R-:W5:Y:S04]  /*6d080*/  LDL.LU R10, [R1+0xa100] ;  /* 0x00a10000010a7983 */ /* 0x000f680000300800 */
[----:B------:R-:W5:Y:S04]  /*6d090*/  LDL.LU R24, [R1+0xa0fc] ;  /* 0x00a0fc0001187983 */ /* 0x000f680000300800 */
[----:B------:R-:W5:Y:S04]  /*6d0a0*/  LDL.LU R25, [R1+0xa0f8] ;  /* 0x00a0f80001197983 */ /* 0x000f680000300800 */
[----:B------:R0:W-:Y:S04]  /*6d0b0*/  STS.U8 [R0+UR7+0x6fc0], R19 ;  /* 0x006fc01300007988 */ /* 0x0001e80008000007 */
[----:B------:R1:W-:Y:S04]  /*6d0c0*/  STS.U8 [R0+UR7+0x7580], R16 ;  /* 0x0075801000007988 */ /* 0x0003e80008000007 */
[----:B------:R1:W-:Y:S04]  /*6d0d0*/  STS.U8 [R0+UR7+0x6f80], R17 ;  /* 0x006f801100007988 */ /* 0x0003e80008000007 */
[----:B0-----:R-:W5:Y:S04]  /*6d0e0*/  LDL.LU R19, [R1+0x5f0] ;  /* 0x0005f00001137983 */ /* 0x001f680000300800 */
[----:B-1----:R-:W5:Y:S04]  /*6d0f0*/  LDL.LU R16, [R1+0x5ec] ;  /* 0x0005ec0001107983 */ /* 0x002f680000300800 */
        /* <DEDUP_REMOVED lines=24> */
[----:B0-----:R-:W5:Y:S04]  /*6d280*/  LDL.LU R14, [R1+0x624] ;  /* 0x00062400010e7983 */ /* 0x001f680000300800 */
[----:B--2---:R-:W-:Y:S04]  /*6d290*/  STS.U8 [R0+UR7+0x7bc0], R22 ;  /* 0x007bc01600007988 */ /* 0x004fe80008000007 */
[----:B---3--:R-:W-:Y:S04]  /*6d2a0*/  STS.U8 [R0+UR7+0x7b80], R20 ;  /* 0x007b801400007988 */ /* 0x008fe80008000007 */
[----:B----4-:R-:W-:Y:S04]  /*6d2b0*/  STS.U8 [R0+UR7+0x7d80], R9 ;  /* 0x007d800900007988 */ /* 0x010fe80008000007 */
[----:B-----5:R-:W-:Y:S04]  /*6d2c0*/  STS.U8 [R0+UR7+0x7dc0], R10 ;  /* 0x007dc00a00007988 */ /* 0x020fe80008000007 */
[----:B------:R-:W-:Y:S04]  /*6d2d0*/  STS.U8 [R0+UR7+0x7fc0], R24 ;  /* 0x007fc01800007988 */ /* 0x000fe80008000007 */
[----:B------:R0:W-:Y:S04]  /*6d2e0*/  STS.U8 [R0+UR7+0x7f80], R25 ;  /* 0x007f801900007988 */ /* 0x0001e80008000007 */
[----:B0-----:R-:W2:Y:S01]  /*6d2f0*/  LDL.LU R0, [R1+0x1700] ;  /* 0x0017000001007983 */ /* 0x001ea20000300800 */
[----:B------:R-:W-:Y:S06]  /*6d300*/  BAR.SYNC.DEFER_BLOCKING 0x0 ;  /* 0x0000000000007b1d */ /* 0x000fec0000010000 */
[----:B--2---:R-:W0:Y:S04]  /*6d310*/  LDSM.16.M88.4 R4, [R0+UR7] ;  /* 0x000000070004783b */ /* 0x004e280008000200 */
[----:B0-----:R-:W-:Y:S01]  /*6d320*/  STL.64 [R1+0x1600], R4 ;  /* 0x0016000401007387 */ /* 0x001fe20000100a00 */
[----:B------:R-:W-:-:S02]  /*6d330*/  IMAD.MOV.U32 R12, RZ, RZ, R4 ;  /* 0x000000ffff0c7224 */ /* 0x000fc400078e0004 */
[----:B------:R-:W-:Y:S01]  /*6d340*/  IMAD.MOV.U32 R13, RZ, RZ, R5 ;  /* 0x000000ffff0d7224 */ /* 0x000fe200078e0005 */
[----:B------:R-:W-:Y:S04]  /*6d350*/  STL.64 [R1+0x1608], R6 ;  /* 0x0016080601007387 */ /* 0x000fe80000100a00 */
[----:B------:R-:W0:Y:S04]  /*6d360*/  LDSM.16.M88.4 R4, [R0+UR7+0x800] ;  /* 0x000800070004783b */ /* 0x000e280008000200 */
[----:B0-----:R-:W-:Y:S01]  /*6d370*/  STL.64 [R1+0x1610], R4 ;  /* 0x0016100401007387 */ /* 0x001fe20000100a00 */
[----:B------:R-:W-:-:S02]  /*6d380*/  IMAD.MOV.U32 R10, RZ, RZ, R4 ;  /* 0x000000ffff0a7224 */ /* 0x000fc400078e0004 */
[----:B------:R-:W-:Y:S01]  /*6d390*/  IMAD.MOV.U32 R11, RZ, RZ, R5 ;  /* 0x000000ffff0b7224 */ /* 0x000fe200078e0005 */
[----:B------:R-:W-:Y:S04]  /*6d3a0*/  STL.64 [R1+0x1618], R6 ;  /* 0x0016180601007387 */ /* 0x000fe80000100a00 */
[----:B------:R-:W0:Y:S02]  /*6d3b0*/  LDSM.16.M88.4 R4, [R0+UR7+0x1000] ;  /* 0x001000070004783b */ /* 0x000e240008000200 */
[----:B0-----:R-:W-:Y:S02]  /*6d3c0*/  IMAD.MOV.U32 R8, RZ, RZ, R4 ;  /* 0x000000ffff087224 */ /* 0x001fe400078e0004 */
[----:B------:R-:W-:Y:S01]  /*6d3d0*/  IMAD.MOV.U32 R9, RZ, RZ, R5 ;  /* 0x000000ffff097224 */ /* 0x000fe200078e0005 */
[----:B------:R-:W-:Y:S04]  /*6d3e0*/  STL.64 [R1+0x1620], R4 ;  /* 0x0016200401007387 */ /* 0x000fe80000100a00 */
[----:B------:R-:W-:Y:S04]  /*6d3f0*/  STL.64 [R1+0x1628], R6 ;  /* 0x0016280601007387 */ /* 0x000fe80000100a00 */
[----:B------:R-:W-:Y:S04]  /*6d400*/  STL.64 [R1+0xa0f0], R10 ;  /* 0x00a0f00a01007387 */ /* 0x000fe80000100a00 */
[----:B------:R-:W0:Y:S04]  /*6d410*/  LDSM.16.M88.4 R4, [R0+UR7+0x1800] ;  /* 0x001800070004783b */ /* 0x000e280008000200 */
[----:B------:R-:W-:Y:S04]  /*6d420*/  STL.64 [R1+0xa0e8], R8 ;  /* 0x00a0e80801007387 */ /* 0x000fe80000100a00 */
[----:B------:R-:W1:Y:S04]  /*6d430*/  LDSM.16.M88.4 R8, [R0+UR7+0x2000] ;  /* 0x002000070008783b */ /* 0x000e680008000200 */
[----:B0-----:R0:W-:Y:S01]  /*6d440*/  STL.64 [R1+0x1630], R4 ;  /* 0x0016300401007387 */ /* 0x0011e20000100a00 */
[----:B------:R-:W-:-:S02]  /*6d450*/  IMAD.MOV.U32 R2, RZ, RZ, R4 ;  /* 0x000000ffff027224 */ /* 0x000fc400078e0004 */
[----:B------:R-:W-:Y:S01]  /*6d460*/  IMAD.MOV.U32 R3, RZ, RZ, R5 ;  /* 0x000000ffff037224 */ /* 0x000fe200078e0005 */
[----:B------:R-:W-:Y:S04]  /*6d470*/  STL.64 [R1+0x1638], R6 ;  /* 0x0016380601007387 */ /* 0x000fe80000100a00 */
[----:B-1----:R-:W-:Y:S01]  /*6d480*/  STL.64 [R1+0x1640], R8 ;  /* 0x0016400801007387 */ /* 0x002fe20000100a00 */
[----:B0-----:R-:W-:-:S03]  /*6d490*/  IMAD.MOV.U32 R4, RZ, RZ, R8 ;  /* 0x000000ffff047224 */ /* 0x001fc600078e0008 */
[----:B------:R-:W-:Y:S01]  /*6d4a0*/  STL.64 [R1+0x1648], R10 ;  /* 0x0016480a01007387 */ /* 0x000fe20000100a00 */
[----:B------:R-:W-:-:S03]  /*6d4b0*/  IMAD.MOV.U32 R5, RZ, RZ, R9 ;  /* 0x000000ffff057224 */ /* 0x000fc600078e0009 */
[----:B------:R-:W0:Y:S04]  /*6d4c0*/  LDSM.16.M88.4 R8, [R0+UR7+0x2800] ;  /* 0x002800070008783b */ /* 0x000e280008000200 */
[----:B0-----:R-:W-:Y:S01]  /*6d4d0*/  STL.64 [R1+0x1650], R8 ;  /* 0x0016500801007387 */ /* 0x001fe20000100a00 */
[----:B------:R-:W-:Y:S02]  /*6d4e0*/  IMAD.MOV.U32 R27, RZ, RZ, R8 ;  /* 0x000000ffff1b7224 */ /* 0x000fe400078e0008 */
[----:B------:R-:W-:Y:S01]  /*6d4f0*/  IMAD.MOV.U32 R6, RZ, RZ, R9 ;  /* 0x000000ffff067224 */ /* 0x000fe200078e0009 */
[----:B------:R-:W-:Y:S04]  /*6d500*/  STL.64 [R1+0x1658], R10 ;  /* 0x0016580a01007387 */ /* 0x000fe80000100a00 */
[----:B------:R-:W0:Y:S04]  /*6d510*/  LDSM.16.M88.4 R8, [R0+UR7+0x3000] ;  /* 0x003000070008783b */ /* 0x000e280008000200 */
        /* <DEDUP_REMOVED lines=10> */
[----:B------:R-:W-:Y:S04]  /*6d5c0*/  STL.64 [R1+0xa0e0], R26 ;  /* 0x00a0e01a01007387 */ /* 0x000fe80000100a00 */
[----:B------:R1:W-:Y:S04]  /*6d5d0*/  STL.64 [R1+0xa0d8], R24 ;  /* 0x00a0d81801007387 */ /* 0x0003e80000100a00 */
[----:B0-----:R-:W-:Y:S01]  /*6d5e0*/  STL.64 [R1+0x1680], R8 ;  /* 0x0016800801007387 */ /* 0x001fe20000100a00 */
[----:B------:R-:W-:-:S02]  /*6d5f0*/  IMAD.MOV.U32 R22, RZ, RZ, R8 ;  /* 0x000000ffff167224 */ /* 0x000fc400078e0008 */
[----:B------:R-:W-:Y:S01]  /*6d600*/  IMAD.MOV.U32 R7, RZ, RZ, R9 ;  /* 0x000000ffff077224 */ /* 0x000fe200078e0009 */
[----:B------:R-:W-:Y:S04]  /*6d610*/  STL.64 [R1+0x1688], R10 ;  /* 0x0016880a01007387 */ /* 0x000fe80000100a00 */
[----:B------:R-:W0:Y:S01]  /*6d620*/  LDSM.16.M88.4 R8, [R0+UR7+0x4800] ;  /* 0x004800070008783b */ /* 0x000e220008000200 */
[----:B------:R-:W-:-:S03]  /*6d630*/  F2FP.F16.E4M3.UNPACK_B R12, R12 ;  /* 0x0000000cff0c723e */ /* 0x000fc600020006ff */
[----:B-1----:R-:W2:Y:S01]  /*6d640*/  LDL.LU.64 R24, [R1+0x310] ;  /* 0x0003100001187983 */ /* 0x002ea20000300a00 */
[----:B------:R-:W-:-:S03]  /*6d650*/  F2FP.F16.E4M3.UNPACK_B R13, R13 ;  /* 0x0000000dff0d723e */ /* 0x000fc600020006ff */
[----:B------:R-:W2:Y:S04]  /*6d660*/  LDL.LU.64 R26, [R1+0x318] ;  /* 0x00031800011a7983 */ /* 0x000ea80000300a00 */
[----:B------:R-:W-:Y:S04]  /*6d670*/  STL [R1+0x20], R12 ;  /* 0x0000200c01007387 */ /* 0x000fe80000100800 */
[----:B0-----:R-:W-:Y:S01]  /*6d680*/  STL.64 [R1+0x1690], R8 ;  /* 0x0016900801007387 */ /* 0x001fe20000100a00 */
[----:B------:R-:W-:Y:S02]  /*6d690*/  IMAD.MOV.U32 R20, RZ, RZ, R8 ;  /* 0x000000ffff147224 */ /* 0x000fe400078e0008 */
[----:B------:R-:W-:Y:S01]  /*6d6a0*/  IMAD.MOV.U32 R21, RZ, RZ, R9 ;  /* 0x000000ffff157224 */ /* 0x000fe200078e0009 */
[----:B------:R0:W-:Y:S04]  /*6d6b0*/  STL.64 [R1+0x1698], R10 ;  /* 0x0016980a01007387 */ /* 0x0001e80000100a00 */
[----:B0-----:R-:W3:Y:S04]  /*6d6c0*/  LDL.LU.64 R10, [R1+0xa0f0] ;  /* 0x00a0f000010a7983 */ /* 0x001ee80000300a00 */
[----:B------:R-:W4:Y:S04]  /*6d6d0*/  LDL.LU.64 R8, [R1+0xa0e8] ;  /* 0x00a0e80001087983 */ /* 0x000f280000300a00 */
[----:B------:R-:W-:Y:S04]  /*6d6e0*/  STL [R1+0x24], R13 ;  /* 0x0000240d01007387 */ /* 0x000fe80000100800 */
[----:B------:R-:W-:Y:S04]  /*6d6f0*/  STL.64 [R1+0xa0c0], R22 ;  /* 0x00a0c01601007387 */ /* 0x000fe80000100a00 */
[----:B------:R0:W-:Y:S04]  /*6d700*/  STL.64 [R1+0xa0b8], R20 ;  /* 0x00a0b81401007387 */ /* 0x0001e80000100a00 */
[----:B0-----:R-:W5:Y:S04]  /*6d710*/  LDL.LU.64 R20, [R1+0x220] ;  /* 0x0002200001147983 */ /* 0x001f680000300a00 */
[----:B------:R-:W5:Y:S01]  /*6d720*/  LDL.LU.64 R22, [R1+0x228] ;  /* 0x0002280001167983 */ /* 0x000f620000300a00 */
[----:B------:R-:W-:-:S02]  /*6d730*/  IMAD R16, R16, 0x100, R19 ;  /* 0x0000010010107824 */ /* 0x000fc400078e0213 */
[----:B------:R-:W-:Y:S02]  /*6d740*/  IMAD R17, R28, 0x100, R17 ;  /* 0x000001001c117824 */ /* 0x000fe400078e0211 */
[----:B------:R-:W-:Y:S02]  /*6d750*/  IMAD R18, R29, 0x100, R18 ;  /* 0x000001001d127824 */ /* 0x000fe400078e0212 */
[----:B------:R-:W-:Y:S01]  /*6d760*/  IMAD R19, R14, 0x100, R15 ;  /* 0x000001000e137824 */ /* 0x000fe200078e020f */
[----:B------:R-:W-:Y:S02]  /*6d770*/  F2FP.F16.E4M3.UNPACK_B R16, R16 ;  /* 0x00000010ff10723e */ /* 0x000fe400020006ff */
[----:B------:R-:W-:Y:S02]  /*6d780*/  F2FP.F16.E4M3.UNPACK_B R17, R17 ;  /* 0x00000011ff11723e */ /* 0x000fe400020006ff */
[----:B------:R-:W-:Y:S02]  /*6d790*/  F2FP.F16.E4M3.UNPACK_B R18, R18 ;  /* 0x00000012ff12723e */ /* 0x000fe400020006ff */
[----:B------:R-:W-:-:S02]  /*6d7a0*/  F2FP.F16.E4M3.UNPACK_B R19, R19 ;  /* 0x00000013ff13723e */ /* 0x000fc400020006ff */
[----:B---3--:R-:W-:Y:S02]  /*6d7b0*/  F2FP.F16.E4M3.UNPACK_B R10, R10 ;  /* 0x0000000aff0a723e */ /* 0x008fe400020006ff */
[----:B------:R-:W-:-:S07]  /*6d7c0*/  F2FP.F16.E4M3.UNPACK_B R11, R11 ;  /* 0x0000000bff0b723e */ /* 0x000fce00020006ff */
[C---:B--2---:R-:W-:Y:S06]  /*6d7d0*/  HMMA.16816.F32 R24, R16.reuse, R10, R24 ;  /* 0x0000000a1018723c */ /* 0x044fec0000001818 */
[----:B-----5:R-:W-:Y:S01]  /*6d7e0*/  HMMA.16816.F32 R12, R16, R12, R20 ;  /* 0x0000000c100c723c */ /* 0x020fe20000001814 */
[----:B------:R-:W0:-:S15]  /*6d7f0*/  LDSM.16.M88.4 R20, [R0+UR7+0x5000] ;  /* 0x005000070014783b */ /* 0x000e1e0008000200 */
[----:B------:R-:W-:-:S07]  /*6d800*/  NOP ;  /* 0x0000000000007918 */ /* 0x000fce0000000000 */
[----:B------:R-:W-:Y:S04]  /*6d810*/  STL.64 [R1+0x40], R12 ;  /* 0x0000400c01007387 */ /* 0x000fe80000100a00 */
[----:B------:R1:W-:Y:S04]  /*6d820*/  STL.64 [R1+0x48], R14 ;  /* 0x0000480e01007387 */ /* 0x0003e80000100a00 */
[----:B0-----:R0:W-:Y:S01]  /*6d830*/  STL.64 [R1+0x16a0], R20 ;  /* 0x0016a01401007387 */ /* 0x0011e20000100a00 */
[----:B-1----:R-:W-:Y:S02]  /*6d840*/  IMAD.MOV.U32 R14, RZ, RZ, R20 ;  /* 0x000000ffff0e7224 */ /* 0x002fe400078e0014 */
[----:B------:R-:W-:Y:S01]  /*6d850*/  IMAD.MOV.U32 R15, RZ, RZ, R21 ;  /* 0x000000ffff0f7224 */ /* 0x000fe200078e0015 */
[----:B------:R1:W-:Y:S04]  /*6d860*/  STL.64 [R1+0x16a8], R22 ;  /* 0x0016a81601007387 */ /* 0x0003e80000100a00 */
[----:B------:R-:W-:Y:S04]  /*6d870*/  STL.64 [R1+0x18], R10 ;  /* 0x0000180a01007387 */ /* 0x000fe80000100a00 */
[----:B0-----:R-:W2:Y:S04]  /*6d880*/  LDL.LU.64 R20, [R1+0x860] ;  /* 0x0008600001147983 */ /* 0x001ea80000300a00 */
[----:B-1----:R-:W2:Y:S04]  /*6d890*/  LDL.LU.64 R22, [R1+0x868] ;  /* 0x0008680001167983 */ /* 0x002ea80000300a00 */
[----:B------:R-:W-:Y:S04]  /*6d8a0*/  STL.64 [R1+0x50], R24 ;  /* 0x0000501801007387 */ /* 0x000fe80000100a00 */
[----:B------:R-:W-:Y:S04]  /*6d8b0*/  STL.64 [R1+0x58], R26 ;  /* 0x0000581a01007387 */ /* 0x000fe80000100a00 */
[----:B------:R-:W0:Y:S01]  /*6d8c0*/  LDSM.16.M88.4 R24, [R0+UR7+0x5800] ;  /* 0x005800070018783b */ /* 0x000e220008000200 */
[----:B----4-:R-:W-:-:S02]  /*6d8d0*/  F2FP.F16.E4M3.UNPACK_B R8, R8 ;  /* 0x00000008ff08723e */ /* 0x010fc400020006ff */
[----:B------:R-:W-:Y:S01]  /*6d8e0*/  F2FP.F16.E4M3.UNPACK_B R9, R9 ;  /* 0x00000009ff09723e */ /* 0x000fe200020006ff */
[----:B0-----:R-:W-:Y:S01]  /*6d8f0*/  STL.64 [R1+0x16b0], R24 ;  /* 0x0016b01801007387 */ /* 0x001fe20000100a00 */
[----:B------:R-:W-:Y:S02]  /*6d900*/  IMAD.MOV.U32 R12, RZ, RZ, R24 ;  /* 0x000000ffff0c7224 */ /* 0x000fe400078e0018 */
[----:B------:R-:W-:Y:S01]  /*6d910*/  IMAD.MOV.U32 R13, RZ, RZ, R25 ;  /* 0x000000ffff0d7224 */ /* 0x000fe200078e0019 */
[----:B------:R0:W-:Y:S04]  /*6d920*/  STL.64 [R1+0x16b8], R26 ;  /* 0x0016b81a01007387 */ /* 0x0001e80000100a00 */
[----:B0-----:R-:W3:Y:S04]  /*6d930*/  LDL.LU.64 R26, [R1+0xa0e0] ;  /* 0x00a0e000011a7983 */ /* 0x001ee80000300a00 */
[----:B------:R-:W4:Y:S04]  /*6d940*/  LDL.LU.64 R24, [R1+0xa0d8] ;  /* 0x00a0d80001187983 */ /* 0x000f280000300a00 */
[----:B------:R-:W-:Y:S04]  /*6d950*/  STL.64 [R1+0x10], R8 ;  /* 0x0000100801007387 */ /* 0x000fe80000100a00 */
[----:B------:R-:W-:Y:S04]  /*6d960*/  STL.64 [R1+0xa0b0], R14 ;  /* 0x00a0b00e01007387 */ /* 0x000fe80000100a00 */
[----:B------:R0:W-:Y:S04]  /*6d970*/  STL.64 [R1+0xa0a8], R12 ;  /* 0x00a0a80c01007387 */ /* 0x0001e80000100a00 */
[----:B0-----:R-:W5:Y:S04]  /*6d980*/  LDL.LU.64 R12, [R1+0x810] ;  /* 0x00081000010c7983 */ /* 0x001f680000300a00 */
[----:B------:R-:W5:Y:S01]  /*6d990*/  LDL.LU.64 R14, [R1+0x818] ;  /* 0x00081800010e7983 */ /* 0x000f620000300a00 */
[----:B------:R-:W-:-:S02]  /*6d9a0*/  F2FP.F16.E4M3.UNPACK_B R2, R2 ;  /* 0x00000002ff02723e */ /* 0x000fc400020006ff */
[----:B------:R-:W-:Y:S02]  /*6d9b0*/  F2FP.F16.E4M3.UNPACK_B R3, R3 ;  /* 0x00000003ff03723e */ /* 0x000fe400020006ff */
[----:B------:R-:W-:Y:S02]  /*6d9c0*/  F2FP.F16.E4M3.UNPACK_B R4, R4 ;  /* 0x00000004ff04723e */ /* 0x000fe400020006ff */
[----:B------:R-:W-:-:S03]  /*6d9d0*/  F2FP.F16.E4M3.UNPACK_B R5, R5 ;  /* 0x00000005ff05723e */ /* 0x000fc600020006ff */
[C---:B--2---:R-:W-:Y:S06]  /*6d9e0*/  HMMA.16816.F32 R20, R16.reuse, R2, R20 ;  /* 0x000000021014723c */ /* 0x044fec0000001814 */
[----:B-----5:R-:W-:Y:S01]  /*6d9f0*/  HMMA.16816.F32 R8, R16, R8, R12 ;  /* 0x000000081008723c */ /* 0x020fe2000000180c */
[----:B------:R-:W0:-:S15]  /*6da00*/  LDSM.16.M88.4 R12, [R0+UR7+0x6000] ;  /* 0x00600007000c783b */ /* 0x000e1e0008000200 */
[----:B------:R-:W-:-:S07]  /*6da10*/  NOP ;  /* 0x0000000000007918 */ /* 0x000fce0000000000 */
[----:B------:R-:W-:Y:S04]  /*6da20*/  STL.64 [R1+0x60], R8 ;  /* 0x0000600801007387 */ /* 0x000fe80000100a00 */
[----:B------:R1:W-:Y:S04]  /*6da30*/  STL.64 [R1+0x68], R10 ;  /* 0x0000680a01007387 */ /* 0x0003e80000100a00 */
[----:B0-----:R-:W-:Y:S01]  /*6da40*/  STL.64 [R1+0x16c0], R12 ;  /* 0x0016c00c01007387 */ /* 0x001fe20000100a00 */
[----:B-1----:R-:W-:Y:S02]  /*6da50*/  IMAD.MOV.U32 R10, RZ, RZ, R12 ;  /* 0x000000ffff0a7224 */ /* 0x002fe400078e000c */
[----:B------:R-:W-:Y:S01]  /*6da60*/  IMAD.MOV.U32 R11, RZ, RZ, R13 ;  /* 0x000000ffff0b7224 */ /* 0x000fe200078e000d */
[----:B------:R-:W-:Y:S04]  /*6da70*/  STL.64 [R1+0x16c8], R14 ;  /* 0x0016c80e01007387 */ /* 0x000fe80000100a00 */
[----:B------:R-:W0:Y:S04]  /*6da80*/  LDSM.16.M88.4 R12, [R0+UR7+0x6800] ;  /* 0x00680007000c783b */ /* 0x000e280008000200 */
[----:B------:R-:W-:Y:S04]  /*6da90*/  STL.64 [R1+0x8], R2 ;  /* 0x0000080201007387 */ /* 0x000fe80000100a00 */
[----:B------:R1:W-:Y:S04]  /*6daa0*/  STL.64 [R1+0x70], R20 ;  /* 0x0000701401007387 */ /* 0x0003e80000100a00 */
[----:B------:R2:W-:Y:S04]  /*6dab0*/  STL.64 [R1+0x78], R22 ;  /* 0x0000781601007387 */ /* 0x0005e80000100a00 */
[----:B0-----:R-:W-:Y:S04]  /*6dac0*/  STL.64 [R1+0x16d0], R12 ;  /* 0x0016d00c01007387 */ /* 0x001fe80000100a00 */
[----:B------:R-:W-:Y:S04]  /*6dad0*/  STL.64 [R1+0x16d8], R14 ;  /* 0x0016d80e01007387 */ /* 0x000fe80000100a00 */
[----:B------:R-:W-:Y:S04]  /*6dae0*/  STL.64 [R1], R4 ;  /* 0x0000000401007387 */ /* 0x000fe80000100a00 */
[----:B-1----:R-:W5:Y:S04]  /*6daf0*/  LDL.LU.64 R20, [R1+0x8f0] ;  /* 0x0008f00001147983 */ /* 0x002f680000300a00 */
[----:B--2---:R-:W2:Y:S01]  /*6db00*/  LDL.LU.64 R22, [R1+0x8f8] ;  /* 0x0008f80001167983 */ /* 0x004ea20000300a00 */
[----:B------:R-:W-:-:S02]  /*6db10*/  IMAD.MOV.U32 R8, RZ, RZ, R12 ;  /* 0x000000ffff087224 */ /* 0x000fc400078e000c */
[----:B------:R-:W-:Y:S02]  /*6db20*/  IMAD.MOV.U32 R9, RZ, RZ, R13 ;  /* 0x000000ffff097224 */ /* 0x000fe400078e000d */
[----:B------:R-:W0:Y:S04]  /*6db30*/  LDSM.16.M88.4 R12, [R0+UR7+0x7000] ;  /* 0x00700007000c783b */ /* 0x000e280008000200 */
[----:B--2---:R-:W-:Y:S04]  /*6db40*/  STL.64 [R1+0xa0d0], R22 ;  /* 0x00a0d01601007387 */ /* 0x004fe80000100a00 */
[----:B-----5:R1:W-:Y:S04]  /*6db50*/  STL.64 [R1+0xa0c8], R20 ;  /* 0x00a0c81401007387 */ /* 0x0203e80000100a00 */
[----:B-1----:R-:W2:Y:S04]  /*6db60*/  LDL.LU.64 R20, [R1+0x8b0] ;  /* 0x0008b00001147983 */ /* 0x002ea80000300a00 */
[----:B------:R-:W2:Y:S01]  /*6db70*/  LDL.LU.64 R22, [R1+0x8b8] ;  /* 0x0008b80001167983 */ /* 0x000ea20000300a00 */
[----:B0-----:R-:W-:-:S03]  /*6db80*/  IMAD.MOV.U32 R2, RZ, RZ, R12 ;  /* 0x000000ffff027224 */ /* 0x001fc600078e000c */
[----:B------:R-:W-:Y:S01]  /*6db90*/  STL.64 [R1+0xa090], R10 ;  /* 0x00a0900a01007387 */ /* 0x000fe20000100a00 */
[----:B------:R-:W-:-:S03]  /*6dba0*/  IMAD.MOV.U32 R3, RZ, RZ, R13 ;  /* 0x000000ffff037224 */ /* 0x000fc600078e000d */
[----:B------:R-:W-:Y:S04]  /*6dbb0*/  STL.64 [R1+0xa088], R8 ;  /* 0x00a0880801007387 */ /* 0x000fe80000100a00 */
[----:B------:R0:W-:Y:S04]  /*6dbc0*/  STL.64 [R1+0x16e0], R12 ;  /* 0x0016e00c01007387 */ /* 0x0001e80000100a00 */
[----:B------:R1:W-:Y:S04]  /*6dbd0*/  STL.64 [R1+0x16e8], R14 ;  /* 0x0016e80e01007387 */ /* 0x0003e80000100a00 */
[----:B0-----:R-:W5:Y:S04]  /*6dbe0*/  LDL.LU.64 R12, [R1+0x920] ;  /* 0x00092000010c7983 */ /* 0x001f680000300a00 */
[----:B-1----:R-:W5:Y:S04]  /*6dbf0*/  LDL.LU.64 R14, [R1+0x928] ;  /* 0x00092800010e7983 */ /* 0x002f680000300a00 */
[----:B------:R-:W5:Y:S04]  /*6dc00*/  LDL.LU.64 R8, [R1+0x950] ;  /* 0x0009500001087983 */ /* 0x000f680000300a00 */
[----:B------:R-:W5:Y:S01]  /*6dc10*/  LDL.LU.64 R10, [R1+0x958] ;  /* 0x00095800010a7983 */ /* 0x000f620000300a00 */
[----:B------:R-:W-:Y:S01]  /*6dc20*/  F2FP.F16.E4M3.UNPACK_B R29, R6 ;  /* 0x00000006ff1d723e */ /* 0x000fe200020006ff */
[----:B--2---:R-:W-:-:S15]  /*6dc30*/  HMMA.16816.F32 R20, R16, R4, R20 ;  /* 0x000000041014723c */ /* 0x004fde0000001814 */
[----:B------:R-:W-:-:S08]  /*6dc40*/  NOP ;  /* 0x0000000000007918 */ /* 0x000fd00000000000 */
[----:B------:R-:W-:Y:S04]  /*6dc50*/  STL.64 [R1+0x80], R20 ;  /* 0x0000801401007387 */ /* 0x000fe80000100a00 */
[----:B------:R-:W-:Y:S04]  /*6dc60*/  STL.64 [R1+0x88], R22 ;  /* 0x0000881601007387 */ /* 0x000fe80000100a00 */
[----:B------:R-:W0:Y:S04]  /*6dc70*/  LDSM.16.M88.4 R20, [R0+UR7+0x7800] ;  /* 0x007800070014783b */ /* 0x000e280008000200 */
[----:B------:R-:W2:Y:S04]  /*6dc80*/  LDL.LU R4, [R1+0x880] ;  /* 0x0008800001047983 */ /* 0x000ea80000300800 */
[----:B------:R-:W2:Y:S04]  /*6dc90*/  LDL.LU R5, [R1+0x894] ;  /* 0x0008940001057983 */ /* 0x000ea80000300800 */
[----:B------:R-:W2:Y:S04]  /*6dca0*/  LDL.LU R6, [R1+0x8c0] ;  /* 0x0008c00001067983 */ /* 0x000ea80000300800 */
[----:B0-----:R-:W-:Y:S04]  /*6dcb0*/  STL.64 [R1+0x16f0], R20 ;  /* 0x0016f01401007387 */ /* 0x001fe80000100a00 */
[----:B------:R0:W-:Y:S04]  /*6dcc0*/  STL.64 [R1+0x16f8], R22 ;  /* 0x0016f81601007387 */ /* 0x0001e80000100a00 */
[----:B0-----:R-:W4:Y:S04]  /*6dcd0*/  LDL.LU.64 R22, [R1+0xa0d0] ;  /* 0x00a0d00001167983 */ /* 0x001f280000300a00 */
[----:B------:R-:W4:Y:S01]  /*6dce0*/  LDL.LU.64 R20, [R1+0xa0c8] ;  /* 0x00a0c80001147983 */ /* 0x000f220000300a00 */
[----:B---3--:R-:W-:-:S03]  /*6dcf0*/  F2FP.F16.E4M3.UNPACK_B R28, R27 ;  /* 0x0000001bff1c723e */ /* 0x008fc600020006ff */
[----:B------:R0:W-:Y:S04]  /*6dd00*/  STL [R1+0x6650], R0 ;  /* 0x0066500001007387 */ /* 0x0001e80000100800 */
[----:B0-----:R-:W3:Y:S01]  /*6dd10*/  LDL.LU R0, [R1+0x8c4] ;  /* 0x0008c40001007983 */ /* 0x001ee20000300800 */
[----:B----4-:R-:W-:-:S15]  /*6dd20*/  HMMA.16816.F32 R20, R16, R28, R20 ;  /* 0x0000001c1014723c */ /* 0x010fde0000001814 */
[----:B------:R-:W-:-:S08]  /*6dd30*/  NOP ;  /* 0x0000000000007918 */ /* 0x000fd00000000000 */
[----:B------:R-:W-:Y:S04]  /*6dd40*/  STL.64 [R1+0x90], R20 ;  /* 0x0000901401007387 */ /* 0x000fe80000100a00 */
[----:B------:R0:W-:Y:S04]  /*6dd50*/  STL.64 [R1+0x98], R22 ;  /* 0x0000981601007387 */ /* 0x0001e80000100a00 */
[----:B0-----:R-:W4:Y:S01]  /*6dd60*/  LDL.LU.64 R22, [R1+0xa0c0] ;  /* 0x00a0c00001167983 */ /* 0x001f220000300a00 */
[----:B------:R-:W-:Y:S02]  /*6dd70*/  F2FP.F16.E4M3.UNPACK_B R26, R26 ;  /* 0x0000001aff1a723e */ /* 0x000fe400020006ff */
[----:B------:R-:W-:Y:S01]  /*6dd80*/  F2FP.F16.E4M3.UNPACK_B R27, R25 ;  /* 0x00000019ff1b723e */ /* 0x000fe200020006ff */
[----:B------:R-:W2:Y:S01]  /*6dd90*/  LDL.LU.64 R20, [R1+0xa0b8] ;  /* 0x00a0b80001147983 */ /* 0x000ea20000300a00 */
[----:B------:R-:W-:-:S05]  /*6dda0*/  F2FP.F16.E4M3.UNPACK_B R24, R24 ;  /* 0x00000018ff18723e */ /* 0x000fca00020006ff */
[----:B-----5:R-:W-:Y:S01]  /*6ddb0*/  HMMA.16816.F32 R12, R16, R26, R12 ;  /* 0x0000001a100c723c */ /* 0x020fe2000000180c */
[----:B------:R0:W-:Y:S04]  /*6ddc0*/  STL.64 [R1+0xa040], R28 ;  /* 0x00a0401c01007387 */ /* 0x0001e80000100a00 */
[----:B0-----:R-:W5:-:S15]  /*6ddd0*/  LDL.LU R28, [R1+0x898] ;  /* 0x00089800011c7983 */ /* 0x001f5e0000300800 */
[----:B------:R-:W-:-:S03]  /*6dde0*/  NOP ;  /* 0x0000000000007918 */ /* 0x000fc60000000000 */
[----:B------:R0:W-:Y:S04]  /*6ddf0*/  STL.64 [R1+0xa0], R12 ;  /* 0x0000a00c01007387 */ /* 0x0001e80000100a00 */
[----:B------:R1:W-:Y:S04]  /*6de00*/  STL.64 [R1+0xa8], R14 ;  /* 0x0000a80e01007387 */ /* 0x0003e80000100a00 */
[----:B0-----:R-:W3:Y:S04]  /*6de10*/  LDL.LU.64 R12, [R1+0x990] ;  /* 0x00099000010c7983 */ /* 0x001ee80000300a00 */
[----:B-1----:R-:W3:Y:S01]  /*6de20*/  LDL.LU.64 R14, [R1+0x998] ;  /* 0x00099800010e7983 */ /* 0x002ee20000300a00 */
[----:B----4-:R-:W-:-:S07]  /*6de30*/  F2FP.F16.E4M3.UNPACK_B R25, R23 ;  /* 0x00000017ff19723e */ /* 0x010fce00020006ff */
[----:B------:R-:W-:-:S15]  /*6de40*/  HMMA.16816.F32 R8, R16, R24, R8 ;  /* 0x000000181008723c */ /* 0x000fde0000001808 */
[----:B------:R-:W-:-:S08]  /*6de50*/  NOP ;  /* 0x0000000000007918 */ /* 0x000fd00000000000 */
[----:B------:R0:W-:Y:S04]  /*6de60*/  STL.64 [R1+0xb0], R8 ;  /* 0x0000b00801007387 */ /* 0x0001e80000100a00 */
[----:B------:R1:W-:Y:S04]  /*6de70*/  STL.64 [R1+0xb8], R10 ;  /* 0x0000b80a01007387 */ /* 0x0003e80000100a00 */
[----:B0-----:R-:W4:Y:S04]  /*6de80*/  LDL.LU.64 R8, [R1+0xaa0] ;  /* 0x000aa00001087983 */ /* 0x001f280000300a00 */
[----:B-1----:R-:W2:Y:S01]  /*6de90*/  LDL.LU.64 R10, [R1+0xaa8] ;  /* 0x000aa800010a7983 */ /* 0x002ea20000300a00 */
[----:B------:R-:W-:-:S02]  /*6dea0*/  F2FP.F16.E4M3.UNPACK_B R22, R22 ;  /* 0x00000016ff16723e */ /* 0x000fc400020006ff */
[----:B------:R-:W-:Y:S01]  /*6deb0*/  F2FP.F16.E4M3.UNPACK_B R23, R7 ;  /* 0x00000007ff17723e */ /* 0x000fe200020006ff */
[----:B--2---:R-:W-:Y:S04]  /*6dec0*/  STL.64 [R1+0xa0a0], R10 ;  /* 0x00a0a00a01007387 */ /* 0x004fe80000100a00 */
[----:B----4-:R0:W-:Y:S04]  /*6ded0*/  STL.64 [R1+0xa098], R8 ;  /* 0x00a0980801007387 */ /* 0x0101e80000100a00 */
[----:B0-----:R-:W2:Y:S04]  /*6dee0*/  LDL.LU.64 R8, [R1+0xa30] ;  /* 0x000a300001087983 */ /* 0x001ea80000300a00 */
[----:B------:R-:W2:Y:S01]  /*6def0*/  LDL.LU.64 R10, [R1+0xa38] ;  /* 0x000a3800010a7983 */ /* 0x000ea20000300a00 */
[----:B------:R-:W-:Y:S01]  /*6df00*/  F2FP.F16.E4M3.UNPACK_B R20, R20 ;  /* 0x00000014ff14723e */ /* 0x000fe200020006ff */
[C---:B---3--:R-:W-:Y:S01]  /*6df10*/  HMMA.16816.F32 R12, R16.reuse, R22, R12 ;  /* 0x00000016100c723c */ /* 0x048fe2000000180c */
[----:B------:R-:W-:Y:S01]  /*6df20*/  F2FP.F16.E4M3.UNPACK_B R21, R21 ;  /* 0x00000015ff15723e */ /* 0x000fe200020006ff */
[----:B------:R-:W3:Y:S04]  /*6df30*/  LDL.LU R29, [R1+0x90c] ;  /* 0x00090c00011d7983 */ /* 0x000ee80000300800 */
[----:B------:R-:W3:Y:S04]  /*6df40*/  LDL.LU R7, [R1+0x908] ;  /* 0x0009080001077983 */ /* 0x000ee80000300800 */
[----:B------:R0:W-:Y:S04]  /*6df50*/  STL.64 [R1+0xa038], R26 ;  /* 0x00a0381a01007387 */ /* 0x0001e80000100a00 */
[----:B0-----:R-:W4:Y:S04]  /*6df60*/  LDL.LU R27, [R1+0x884] ;  /* 0x00088400011b7983 */ /* 0x001f280000300800 */
[----:B------:R-:W-:Y:S05]  /*6df70*/  STL.64 [R1+0xa030], R24 ;  /* 0x00a0301801007387 */ /* 0x000fea0000100a00 */
[----:B------:R-:W-:Y:S04]  /*6df80*/  STL.64 [R1+0xc0], R12 ;  /* 0x0000c00c01007387 */ /* 0x000fe80000100a00 */
[----:B------:R0:W-:Y:S04]  /*6df90*/  STL.64 [R1+0xc8], R14 ;  /* 0x0000c80e01007387 */ /* 0x0001e80000100a00 */
[----:B0-----:R-:W5:Y:S04]  /*6dfa0*/  LDL.LU.64 R14, [R1+0xa0b0] ;  /* 0x00a0b000010e7983 */ /* 0x001f680000300a00 */
[----:B------:R-:W3:Y:S01]  /*6dfb0*/  LDL.LU.64 R12, [R1+0xa0a8] ;  /* 0x00a0a800010c7983 */ /* 0x000ee20000300a00 */
[----:B--2---:R-:W-:-:S15]  /*6dfc0*/  HMMA.16816.F32 R8, R16, R20, R8 ;  /* 0x000000141008723c */ /* 0x004fde0000001808 */
[----:B------:R-:W-:-:S08]  /*6dfd0*/  NOP ;  /* 0x0000000000007918 */ /* 0x000fd00000000000 */
[----:B------:R-:W-:Y:S04]  /*6dfe0*/  STL.64 [R1+0xd0], R8 ;  /* 0x0000d00801007387 */ /* 0x000fe80000100a00 */
[----:B------:R0:W-:Y:S04]  /*6dff0*/  STL.64 [R1+0xd8], R10 ;  /* 0x0000d80a01007387 */ /* 0x0001e80000100a00 */
[----:B0-----:R-:W2:Y:S04]  /*6e000*/  LDL.LU.64 R10, [R1+0xa0a0] ;  /* 0x00a0a000010a7983 */ /* 0x001ea80000300a00 */
[----:B------:R-:W2:Y:S04]  /*6e010*/  LDL.LU.64 R8, [R1+0xa098] ;  /* 0x00a0980001087983 */ /* 0x000ea80000300a00 */
[----:B------:R-:W-:Y:S04]  /*6e020*/  STL.64 [R1+0xa028], R22 ;  /* 0x00a0281601007387 */ /* 0x000fe80000100a00 */
[----:B------:R0:W-:Y:S04]  /*6e030*/  STL.64 [R1+0xa020], R20 ;  /* 0x00a0201401007387 */ /* 0x0001e80000100a00 */
[----:B0-----:R-:W2:Y:S04]  /*6e040*/  LDL.LU.64 R20, [R1+0xb50] ;  /* 0x000b500001147983 */ /* 0x001ea80000300a00 */
[----:B------:R-:W2:Y:S01]  /*6e050*/  LDL.LU.64 R22, [R1+0xb58] ;  /* 0x000b580001167983 */ /* 0x000ea20000300a00 */
[----:B-----5:R-:W-:-:S02]  /*6e060*/  F2FP.F16.E4M3.UNPACK_B R14, R14 ;  /* 0x0000000eff0e723e */ /* 0x020fc400020006ff */
[----:B------:R-:W-:Y:S02]  /*6e070*/  F2FP.F16.E4M3.UNPACK_B R15, R15 ;  /* 0x0000000fff0f723e */ /* 0x000fe400020006ff */
[----:B---3--:R-:W-:Y:S02]  /*6e080*/  F2FP.F16.E4M3.UNPACK_B R12, R12 ;  /* 0x0000000cff0c723e */ /* 0x008fe400020006ff */
[----:B------:R-:W-:Y:S01]  /*6e090*/  F2FP.F16.E4M3.UNPACK_B R13, R13 ;  /* 0x0000000dff0d723e */ /* 0x000fe200020006ff */
[----:B----4-:R-:W-:Y:S02]  /*6e0a0*/  IMAD R4, R4, 0x100, R27 ;  /* 0x0000010004047824 */ /* 0x010fe400078e021b */
[C---:B--2---:R-:W-:Y:S06]  /*6e0b0*/  HMMA.16816.F32 R8, R16.reuse, R14, R8 ;  /* 0x0000000e1008723c */ /* 0x044fec0000001808 */
[----:B------:R-:W-:-:S15]  /*6e0c0*/  HMMA.16816.F32 R20, R16, R12, R20 ;  /* 0x0000000c1014723c */ /* 0x000fde0000001814 */
[----:B------:R-:W-:-:S02]  /*6e0d0*/  NOP ;  /* 0x0000000000007918 */ /* 0x000fc40000000000 */
[----:B------:R-:W-:Y:S04]  /*6e0e0*/  STL.64 [R1+0xe0], R8 ;  /* 0x0000e00801007387 */ /* 0x000fe80000100a00 */
[----:B------:R0:W-:Y:S04]  /*6e0f0*/  STL.64 [R1+0xe8], R10 ;  /* 0x0000e80a01007387 */ /* 0x0001e80000100a00 */
[----:B0-----:R-:W2:Y:S04]  /*6e100*/  LDL.LU.64 R10, [R1+0xa090] ;  /* 0x00a09000010a7983 */ /* 0x001ea80000300a00 */
[----:B------:R-:W3:Y:S04]  /*6e110*/  LDL.LU.64 R8, [R1+0xa088] ;  /* 0x00a0880001087983 */ /* 0x000ee80000300a00 */
[----:B------:R-:W4:Y:S04]  /*6e120*/  LDL.64 R26, [R1+0x10] ;  /* 0x00001000011a7983 */ /* 0x000f280000100a00 */
[----:B------:R-:W5:Y:S04]  /*6e130*/  LDL R24, [R1+0x18] ;  /* 0x0000180001187983 */ /* 0x000f680000100800 */
[----:B------:R0:W-:Y:S04]  /*6e140*/  STL.64 [R1+0xf0], R20 ;  /* 0x0000f01401007387 */ /* 0x0001e80000100a00 */
[----:B------:R-:W-:Y:S04]  /*6e150*/  STL.64 [R1+0xf8], R22 ;  /* 0x0000f81601007387 */ /* 0x000fe80000100a00 */
[----:B------:R-:W5:Y:S04]  /*6e160*/  LDL R25, [R1+0x1c] ;  /* 0x00001c0001197983 */ /* 0x000f680000100800 */
[----:B0-----:R-:W2:Y:S04]  /*6e170*/  LDL R20, [R1+0x20] ;  /* 0x0000200001147983 */ /* 0x001ea80000100800 */
[----:B------:R-:W2:Y:S01]  /*6e180*/  LDL R21, [R1+0x24] ;  /* 0x0000240001157983 */ /* 0x000ea20000100800 */
[----:B------:R-:W-:-:S03]  /*6e190*/  IMAD R6, R6, 0x100, R0 ;  /* 0x0000010006067824 */ /* 0x000fc600078e0200 */
[----:B------:R-:W3:Y:S04]  /*6e1a0*/  LDL R0, [R1+0x16f4] ;  /* 0x0016f40001007983 */ /* 0x000ee80000100800 */
[----:B--2---:R0:W-:Y:S04]  /*6e1b0*/  STL.64 [R1+0xa060], R20 ;  /* 0x00a0601401007387 */ /* 0x0041e80000100a00 */
[----:B0-----:R-:W2:Y:S04]  /*6e1c0*/  LDL R21, [R1+0x16f0] ;  /* 0x0016f00001157983 */ /* 0x001ea80000100800 */
[----:B----4-:R-:W-:Y:S04]  /*6e1d0*/  STL.64 [R1+0xa058], R26 ;  /* 0x00a0581a01007387 */ /* 0x010fe80000100a00 */
[----:B-----5:R0:W-:Y:S04]  /*6e1e0*/  STL.64 [R1+0xa050], R24 ;  /* 0x00a0501801007387 */ /* 0x0201e80000100a00 */
[----:B0-----:R-:W4:Y:S04]  /*6e1f0*/  LDL.LU.64 R24, [R1+0xbd0] ;  /* 0x000bd00001187983 */ /* 0x001f280000300a00 */
[----:B------:R-:W4:Y:S01]  /*6e200*/  LDL.LU.64 R26, [R1+0xbd8] ;  /* 0x000bd800011a7983 */ /* 0x000f220000300a00 */
[----:B------:R-:W-:-:S02]  /*6e210*/  F2FP.F16.E4M3.UNPACK_B R10, R10 ;  /* 0x0000000aff0a723e */ /* 0x000fc400020006ff */
[----:B------:R-:W-:Y:S01]  /*6e220*/  F2FP.F16.E4M3.UNPACK_B R11, R11 ;  /* 0x0000000bff0b723e */ /* 0x000fe200020006ff */
[----:B------:R-:W-:Y:S04]  /*6e230*/  STL.64 [R1+0xa008], R14 ;  /* 0x00a0080e01007387 */ /* 0x000fe80000100a00 */
[----:B------:R0:W-:Y:S04]  /*6e240*/  STL.64 [R1+0xa000], R12 ;  /* 0x00a0000c01007387 */ /* 0x0001e80000100a00 */
[----:B------:R-:W5:Y:S04]  /*6e250*/  LDL R22, [R1+0x8] ;  /* 0x0000080001167983 */ /* 0x000f680000100800 */
[----:B------:R-:W5:Y:S04]  /*6e260*/  LDL R23, [R1+0xc] ;  /* 0x00000c0001177983 */ /* 0x000f680000100800 */
[----:B0-----:R-:W2:Y:S04]  /*6e270*/  LDL.LU.64 R12, [R1+0x1920] ;  /* 0x00192000010c7983 */ /* 0x001ea80000300a00 */
[----:B------:R-:W2:Y:S01]  /*6e280*/  LDL.LU.64 R14, [R1+0x1928] ;  /* 0x00192800010e7983 */ /* 0x000ea20000300a00 */
[----:B----4-:R-:W-:-:S15]  /*6e290*/  HMMA.16816.F32 R24, R16, R10, R24 ;  /* 0x0000000a1018723c */ /* 0x010fde0000001818 */
[----:B------:R-:W-:-:S08]  /*6e2a0*/  NOP ;  /* 0x0000000000007918 */ /* 0x000fd00000000000 */
[----:B------:R0:W-:Y:S04]  /*6e2b0*/  STL.64 [R1+0x100], R24 ;  /* 0x0001001801007387 */ /* 0x0001e80000100a00 */
[----:B------:R1:W-:Y:S04]  /*6e2c0*/  STL.64 [R1+0x108], R26 ;  /* 0x0001081a01007387 */ /* 0x0003e80000100a00 */
[----:B0-----:R-:W4:Y:S04]  /*6e2d0*/  LDL.LU.64 R24, [R1+0x1720] ;  /* 0x0017200001187983 */ /* 0x001f280000300a00 */
[----:B-1----:R-:W3:Y:S04]  /*6e2e0*/  LDL.LU.64 R26, [R1+0x1728] ;  /* 0x00172800011a7983 */ /* 0x002ee80000300a00 */
[----:B---3--:R-:W-:Y:S04]  /*6e2f0*/  STL.64 [R1+0xa070], R26 ;  /* 0x00a0701a01007387 */ /* 0x008fe80000100a00 */
[----:B----4-:R0:W-:Y:S04]  /*6e300*/  STL.64 [R1+0xa068], R24 ;  /* 0x00a0681801007387 */ /* 0x0101e80000100a00 */
[----:B0-----:R-:W3:Y:S04]  /*6e310*/  LDL.LU.64 R24, [R1+0x1730] ;  /* 0x0017300001187983 */ /* 0x001ee80000300a00 */
[----:B------:R-:W4:Y:S01]  /*6e320*/  LDL.LU.64 R26, [R1+0x1738] ;  /* 0x00173800011a7983 */ /* 0x000f220000300a00 */
[----:B------:R-:W-:-:S02]  /*6e330*/  F2FP.F16.E4M3.UNPACK_B R8, R8 ;  /* 0x00000008ff08723e */ /* 0x000fc400020006ff */
[----:B------:R-:W-:Y:S01]  /*6e340*/  F2FP.F16.E4M3.UNPACK_B R9, R9 ;  /* 0x00000009ff09723e */ /* 0x000fe200020006ff */
[----:B----4-:R-:W-:Y:S04]  /*6e350*/  STL.64 [R1+0xa080], R26 ;  /* 0x00a0801a01007387 */ /* 0x010fe80000100a00 */
[----:B---3--:R0:W-:Y:S04]  /*6e360*/  STL.64 [R1+0xa078], R24 ;  /* 0x00a0781801007387 */ /* 0x0081e80000100a00 */
[----:B0-----:R-:W3:Y:S04]  /*6e370*/  LDL.LU.64 R24, [R1+0x1910] ;  /* 0x0019100001187983 */ /* 0x001ee80000300a00 */
[----:B------:R-:W3:Y:S01]  /*6e380*/  LDL.LU.64 R26, [R1+0x1918] ;  /* 0x00191800011a7983 */ /* 0x000ee20000300a00 */
[----:B--2---:R-:W-:Y:S01]  /*6e390*/  HMMA.16816.F32 R12, R16, R8, R12 ;  /* 0x00000008100c723c */ /* 0x004fe2000000180c */
[----:B------:R-:W-:-:S02]  /*6e3a0*/  F2FP.F16.E4M3.UNPACK_B R2, R2 ;  /* 0x00000002ff02723e */ /* 0x000fc400020006ff */
[----:B------:R-:W-:Y:S01]  /*6e3b0*/  F2FP.F16.E4M3.UNPACK_B R3, R3 ;  /* 0x00000003ff03723e */ /* 0x000fe200020006ff */
[----:B------:R-:W-:Y:S02]  /*6e3c0*/  IMAD R5, R5, 0x100, R28 ;  /* 0x0000010005057824 */ /* 0x000fe400078e021c */
[----:B------:R-:W-:Y:S01]  /*6e3d0*/  IMAD R7, R7, 0x100, R29 ;  /* 0x0000010007077824 */ /* 0x000fe200078e021d */
[----:B------:R-:W-:Y:S01]  /*6e3e0*/  F2FP.F16.E4M3.UNPACK_B R20, R21 ;  /* 0x00000015ff14723e */ /* 0x000fe200020006ff */
[----:B------:R-:W2:Y:S01]  /*6e3f0*/  LDL.64 R28, [R1] ;  /* 0x00000000011c7983 */ /* 0x000ea20000100a00 */
[----:B------:R-:W-:-:S03]  /*6e400*/  F2FP.F16.E4M3.UNPACK_B R21, R0 ;  /* 0x00000000ff15723e */ /* 0x000fc600020006ff */
[----:B------:R-:W-:Y:S04]  /*6e410*/  STL [R1+0x9ff4], R10 ;  /* 0x009ff40a01007387 */ /* 0x000fe80000100800 */
[----:B------:R-:W-:Y:S07]  /*6e420*/  STL [R1+0x9ff0], R11 ;  /* 0x009ff00b01007387 */ /* 0x000fee0000100800 */
[----:B------:R0:W-:Y:S04]  /*6e430*/  STL.64 [R1+0x550], R12 ;  /* 0x0005500c01007387 */ /* 0x0001e80000100a00 */
[----:B------:R1:W-:Y:S04]  /*6e440*/  STL.64 [R1+0x558], R14 ;  /* 0x0005580e01007387 */ /* 0x0003e80000100a00 */
[----:B0-----:R-:W5:Y:S04]  /*6e450*/  LDL.LU.64 R12, [R1+0x15e0] ;  /* 0x0015e000010c7983 */ /* 0x001f680000300a00 */
[----:B------:R-:W-:Y:S04]  /*6e460*/  STL [R1+0x28], R20 ;  /* 0x0000281401007387 */ /* 0x000fe80000100800 */
[----:B-1----:R-:W5:Y:S04]  /*6e470*/  LDL.LU.64 R14, [R1+0x15e8] ;  /* 0x0015e800010e7983 */ /* 0x002f680000300a00 */
[----:B------:R-:W-:Y:S04]  /*6e480*/  STL [R1+0x2c], R21 ;  /* 0x00002c1501007387 */ /* 0x000fe80000100800 */
[----:B------:R-:W-:Y:S04]  /*6e490*/  STL [R1+0x9ffc], R8 ;  /* 0x009ffc0801007387 */ /* 0x000fe80000100800 */
[----:B------:R0:W-:Y:S04]  /*6e4a0*/  STL [R1+0x9ff8], R9 ;  /* 0x009ff80901007387 */ /* 0x0001e80000100800 */
[----:B0-----:R-:W4:Y:S04]  /*6e4b0*/  LDL.LU.64 R8, [R1+0x15f0] ;  /* 0x0015f00001087983 */ /* 0x001f280000300a00 */
[----:B------:R-:W4:Y:S01]  /*6e4c0*/  LDL.LU.64 R10, [R1+0x15f8] ;  /* 0x0015f800010a7983 */ /* 0x000f220000300a00 */
[----:B---3--:R-:W-:-:S15]  /*6e4d0*/  HMMA.16816.F32 R24, R16, R2, R24 ;  /* 0x000000021018723c */ /* 0x008fde0000001818 */
[----:B------:R-:W-:-:S08]  /*6e4e0*/  NOP ;  /* 0x0000000000007918 */ /* 0x000fd00000000000 */
[----:B------:R-:W-:Y:S04]  /*6e4f0*/  STL.64 [R1+0x540], R24 ;  /* 0x0005401801007387 */ /* 0x000fe80000100a00 */
[----:B------:R0:W-:Y:S04]  /*6e500*/  STL.64 [R1+0x548], R26 ;  /* 0x0005481a01007387 */ /* 0x0001e80000100a00 */
[----:B0-----:R-:W3:Y:S04]  /*6e510*/  LDL.LU.64 R26, [R1+0xa080] ;  /* 0x00a08000011a7983 */ /* 0x001ee80000300a00 */
[----:B------:R-:W3:Y:S01]  /*6e520*/  LDL.LU.64 R24, [R1+0xa078] ;  /* 0x00a0780001187983 */ /* 0x000ee20000300a00 */
[----:B------:R-:W-:Y:S01]  /*6e530*/  IMAD.MOV.U32 R0, RZ, RZ, R21 ;  /* 0x000000ffff007224 */ /* 0x000fe200078e0015 */
[----:B------:R-:W-:-:S02]  /*6e540*/  F2FP.F16.E4M3.UNPACK_B R4, R4 ;  /* 0x00000004ff04723e */ /* 0x000fc400020006ff */
[----:B------:R-:W-:Y:S01]  /*6e550*/  F2FP.F16.E4M3.UNPACK_B R5, R5 ;  /* 0x00000005ff05723e */ /* 0x000fe200020006ff */
[----:B---3--:R-:W-:Y:S01]  /*6e560*/  HMMA.16816.F32 R16, R16, R20, R24 ;  /* 0x000000141010723c */ /* 0x008fe20000001818 */
[----:B------:R-:W3:Y:S04]  /*6e570*/  LDL.LU.64 R26, [R1+0xa070] ;  /* 0x00a07000011a7983 */ /* 0x000ee80000300a00 */
[----:B------:R-:W3:Y:S04]  /*6e580*/  LDL.LU.64 R24, [R1+0xa068] ;  /* 0x00a0680001187983 */ /* 0x000ee80000300a00 */
[----:B------:R-:W3:Y:S01]  /*6e590*/  LDL.LU.64 R20, [R1+0xa060] ;  /* 0x00a0600001147983 */ /* 0x000ee20000300a00 */
[----:B------:R-:W-:-:S02]  /*6e5a0*/  F2FP.F16.E4M3.UNPACK_B R6, R6 ;  /* 0x00000006ff06723e */ /* 0x000fc400020006ff */
[----:B------:R-:W-:-:S11]  /*6e5b0*/  F2FP.F16.E4M3.UNPACK_B R7, R7 ;  /* 0x00000007ff07723e */ /* 0x000fd600020006ff */
[----:B------:R0:W-:Y:S04]  /*6e5c0*/  STL.64 [R1+0x4b0], R16 ;  /* 0x0004b01001007387 */ /* 0x0001e80000100a00 */
[----:B------:R1:W-:Y:S04]  /*6e5d0*/  STL.64 [R1+0x4b8], R18 ;  /* 0x0004b81201007387 */ /* 0x0003e80000100a00 */
[----:B0-----:R-:W2:Y:S04]  /*6e5e0*/  LDL.LU.64 R16, [R1+0x1710] ;  /* 0x0017100001107983 */ /* 0x001ea80000300a00 */
[----:B-1----:R-:W2:Y:S01]  /*6e5f0*/  LDL.LU.64 R18, [R1+0x1718] ;  /* 0x0017180001127983 */ /* 0x002ea20000300a00 */
[----:B---3--:R-:W-:-:S15]  /*6e600*/  HMMA.16816.F32 R24, R4, R20, R24 ;  /* 0x000000140418723c */ /* 0x008fde0000001818 */
[----:B------:R-:W-:-:S08]  /*6e610*/  NOP ;  /* 0x0000000000007918 */ /* 0x000fd00000000000 */
[----:B------:R-:W-:Y:S04]  /*6e620*/  STL.64 [R1+0x4a0], R24 ;  /* 0x0004a01801007387 */ /* 0x000fe80000100a00 */
[----:B------:R0:W-:Y:S04]  /*6e630*/  STL.64 [R1+0x4a8], R26 ;  /* 0x0004a81a01007387 */ /* 0x0001e80000100a00 */
[----:B0-----:R-:W4:Y:S04]  /*6e640*/  LDL.LU.64 R26, [R1+0xa058] ;  /* 0x00a05800011a7983 */ /* 0x001f280000300a00 */
[----:B------:R-:W2:Y:S01]  /*6e650*/  LDL.LU.64 R24, [R1+0xa050] ;  /* 0x00a0500001187983 */ /* 0x000ea20000300a00 */
[C---:B-----5:R-:W-:Y:S06]  /*6e660*/  HMMA.16816.F32 R12, R4.reuse, R22, R12 ;  /* 0x00000016040c723c */ /* 0x060fec000000180c */
[----:B--2---:R-:W-:-:S15]  /*6e670*/  HMMA.16816.F32 R16, R4, R24, R16 ;  /* 0x000000180410723c */ /* 0x004fde0000001810 */
[----:B------:R-:W-:-:S08]  /*6e680*/  NOP ;  /* 0x0000000000007918 */ /* 0x000fd00000000000 */
[----:B------:R-:W-:Y:S04]  /*6e690*/  STL.64 [R1+0x490], R16 ;  /* 0x0004901001007387 */ /* 0x000fe80000100a00 */
[----:B------:R4:W-:Y:S02]  /*6e6a0*/  STL.64 [R1+0x498], R18 ;  /* 0x0004981201007387 */ /* 0x0009e40000100a00 */
[----:B----4-:R-:W-:Y:S07]  /*6e6b0*/  HMMA.16816.F32 R16, R4, R26, R8 ;  /* 0x0000001a0410723c */ /* 0x010fee0000001808 */
[----:B------:R-:W-:-:S02]  /*6e6c0*/  IMAD.MOV.U32 R10, RZ, RZ, R26 ;  /* 0x000000ffff0a7224 */ /* 0x000fc400078e001a */
[----:B------:R-:W-:-:S14]  /*6e6d0*/  IMAD.MOV.U32 R11, RZ, RZ, R27 ;  /* 0x000000ffff0b7224 */ /* 0x000fdc00078e001b */
[----:B------:R-:W-:Y:S04]  /*6e6e0*/  STL.64 [R1+0x480], R16 ;  /* 0x0004801001007387 */ /* 0x000fe80000100a00 */
[----:B------:R-:W-:Y:S04]  /*6e6f0*/  STL.64 [R1+0x488], R18 ;  /* 0x0004881201007387 */ /* 0x000fe80000100a00 */
[----:B------:R0:W-:Y:S04]  /*6e700*/  STL.64 [R1+0xa048], R10 ;  /* 0x00a0480a01007387 */ /* 0x0001e80000100a00 */
[----:B------:R-:W2:Y:S04]  /*6e710*/  LDL.LU.64 R8, [R1+0x15d0] ;  /* 0x0015d00001087983 */ /* 0x000ea80000300a00 */
[----:B0-----:R-:W2:Y:S04]  /*6e720*/  LDL.LU.64 R10, [R1+0x15d8] ;  /* 0x0015d800010a7983 */ /* 0x001ea80000300a00 */
[----:B------:R-:W3:Y:S04]  /*6e730*/  LDL.LU.64 R24, [R1+0x15c0] ;  /* 0x0015c00001187983 */ /* 0x000ee80000300a00 */
[----:B------:R-:W3:Y:S04]  /*6e740*/  LDL.LU.64 R26, [R1+0x15c8] ;  /* 0x0015c800011a7983 */ /* 0x000ee80000300a00 */
[----:B------:R-:W4:Y:S04]  /*6e750*/  LDL.LU.64 R16, [R1+0x15b0] ;  /* 0x0015b00001107983 */ /* 0x000f280000300a00 */
[----:B------:R-:W4:Y:S04]  /*6e760*/  LDL.LU.64 R18, [R1+0x15b8] ;  /* 0x0015b80001127983 */ /* 0x000f280000300a00 */
[----:B------:R-:W5:Y:S04]  /*6e770*/  LDL.LU.64 R20, [R1+0x15a0] ;  /* 0x0015a00001147983 */ /* 0x000f680000300a00 */
[----:B------:R-:W5:Y:S04]  /*6e780*/  LDL.LU.64 R22, [R1+0x15a8] ;  /* 0x0015a80001167983 */ /* 0x000f680000300a00 */
[----:B------:R0:W-:Y:S04]  /*6e790*/  STL.64 [R1+0x470], R12 ;  /* 0x0004700c01007387 */ /* 0x0001e80000100a00 */
[----:B------:R1:W-:Y:S04]  /*6e7a0*/  STL.64 [R1+0x478], R14 ;  /* 0x0004780e01007387 */ /* 0x0003e80000100a00 */
[----:B0-----:R-:W3:Y:S04]  /*6e7b0*/  LDL.LU.64 R12, [R1+0x1580] ;  /* 0x00158000010c7983 */ /* 0x001ee80000300a00 */
[----:B-1----:R-:W4:Y:S01]  /*6e7c0*/  LDL.LU.64 R14, [R1+0x1588] ;  /* 0x00158800010e7983 */ /* 0x002f220000300a00 */
[----:B--2---:R-:W-:Y:S03]  /*6e7d0*/  HMMA.16816.F32 R8, R4, R28, R8 ;  /* 0x0000001c0408723c */ /* 0x004fe60000001808 */
[----:B----4-:R-:W-:Y:S04]  /*6e7e0*/  STL.64 [R1+0xa018], R14 ;  /* 0x00a0180e01007387 */ /* 0x010fe80000100a00 */
[----:B---3--:R0:W-:Y:S04]  /*6e7f0*/  STL.64 [R1+0xa010], R12 ;  /* 0x00a0100c01007387 */ /* 0x0081e80000100a00 */
[----:B0-----:R-:W2:Y:S04]  /*6e800*/  LDL.LU.64 R12, [R1+0x1590] ;  /* 0x00159000010c7983 */ /* 0x001ea80000300a00 */
[----:B------:R-:W2:Y:S08]  /*6e810*/  LDL.LU.64 R14, [R1+0x1598] ;  /* 0x00159800010e7983 */ /* 0x000eb00000300a00 */
[----:B------:R0:W-:Y:S04]  /*6e820*/  STL.64 [R1+0x460], R8 ;  /* 0x0004600801007387 */ /* 0x0001e80000100a00 */
[----:B------:R1:W-:Y:S01]  /*6e830*/  STL.64 [R1+0x468], R10 ;  /* 0x0004680a01007387 */ /* 0x0003e20000100a00 */
[----:B0-----:R-:W-:-:S02]  /*6e840*/  IMAD.MOV.U32 R8, RZ, RZ, R28 ;  /* 0x000000ffff087224 */ /* 0x001fc400078e001c */
[----:B------:R-:W-:Y:S01]  /*6e850*/  IMAD.MOV.U32 R9, RZ, RZ, R29 ;  /* 0x000000ffff097224 */ /* 0x000fe200078e001d */
[----:B-1----:R-:W3:Y:S04]  /*6e860*/  LDL.LU.64 R10, [R1+0xa048] ;  /* 0x00a04800010a7983 */ /* 0x002ee80000300a00 */
[----:B------:R-:W4:Y:S02]  /*6e870*/  LDL.LU.64 R28, [R1+0xa040] ;  /* 0x00a04000011c7983 */ /* 0x000f240000300a00 */
[----:B----4-:R-:W-:-:S15]  /*6e880*/  HMMA.16816.F32 R24, R4, R28, R24 ;  /* 0x0000001c0418723c */ /* 0x010fde0000001818 */
[----:B------:R-:W-:-:S08]  /*6e890*/  NOP ;  /* 0x0000000000007918 */ /* 0x000fd00000000000 */
[----:B------:R-:W-:Y:S04]  /*6e8a0*/  STL.64 [R1+0x450], R24 ;  /* 0x0004501801007387 */ /* 0x000fe80000100a00 */
[----:B------:R0:W-:Y:S04]  /*6e8b0*/  STL.64 [R1+0x458], R26 ;  /* 0x0004581a01007387 */ /* 0x0001e80000100a00 */
[----:B0-----:R-:W4:Y:S04]  /*6e8c0*/  LDL.LU.64 R26, [R1+0xa038] ;  /* 0x00a03800011a7983 */ /* 0x001f280000300a00 */
[----:B------:R-:W5:Y:S04]  /*6e8d0*/  LDL.LU.64 R24, [R1+0xa030] ;  /* 0x00a0300001187983 */ /* 0x000f680000300a00 */
[----:B------:R-:W-:Y:S01]  /*6e8e0*/  STL.64 [R1+0x9fb8], R28 ;  /* 0x009fb81c01007387 */ /* 0x000fe20000100a00 */
[C---:B----4-:R-:W-:Y:S06]  /*6e8f0*/  HMMA.16816.F32 R16, R4.reuse, R26, R16 ;  /* 0x0000001a0410723c */ /* 0x050fec0000001810 */
[----:B-----5:R-:W-:-:S15]  /*6e900*/  HMMA.16816.F32 R20, R4, R24, R20 ;  /* 0x000000180414723c */ /* 0x020fde0000001814 */
[----:B------:R-:W-:-:S02]  /*6e910*/  NOP ;  /* 0x0000000000007918 */ /* 0x000fc40000000000 */
[----:B------:R0:W-:Y:S04]  /*6e920*/  STL.64 [R1+0x440], R16 ;  /* 0x0004401001007387 */ /* 0x0001e80000100a00 */
[----:B------:R1:W-:Y:S04]  /*6e930*/  STL.64 [R1+0x448], R18 ;  /* 0x0004481201007387 */ /* 0x0003e80000100a00 */
[----:B0-----:R-:W4:Y:S04]  /*6e940*/  LDL.LU R16, [R1+0x96c] ;  /* 0x00096c0001107983 */ /* 0x001f280000300800 */
[----:B------:R-:W5:Y:S04]  /*6e950*/  LDL.LU R17, [R1+0x974] ;  /* 0x0009740001117983 */ /* 0x000f680000300800 */
[----:B-1----:R-:W5:Y:S04]  /*6e960*/  LDL.LU R18, [R1+0x97c] ;  /* 0x00097c0001127983 */ /* 0x002f680000300800 */
[----:B------:R-:W5:Y:S04]  /*6e970*/  LDL.LU R19, [R1+0x9a4] ;  /* 0x0009a40001137983 */ /* 0x000f680000300800 */
[----:B------:R-:W-:Y:S04]  /*6e980*/  STL.64 [R1+0x430], R20 ;  /* 0x0004301401007387 */ /* 0x000fe80000100a00 */
[----:B------:R0:W-:Y:S04]  /*6e990*/  STL.64 [R1+0x438], R22 ;  /* 0x0004381601007387 */ /* 0x0001e80000100a00 */
[----:B0-----:R-:W2:Y:S04]  /*6e9a0*/  LDL.LU.64 R22, [R1+0xa028] ;  /* 0x00a0280001167983 */ /* 0x001ea80000300a00 */
[----:B------:R-:W3:Y:S04]  /*6e9b0*/  LDL.LU.64 R20, [R1+0xa020] ;  /* 0x00a0200001147983 */ /* 0x000ee80000300a00 */
[----:B------:R-:W-:Y:S04]  /*6e9c0*/  STL.64 [R1+0x9f90], R26 ;  /* 0x009f901a01007387 */ /* 0x000fe80000100a00 */
[----:B------:R0:W-:Y:S04]  /*6e9d0*/  STL.64 [R1+0x9f88], R24 ;  /* 0x009f881801007387 */ /* 0x0001e80000100a00 */
[----:B0-----:R-:W4:Y:S04]  /*6e9e0*/  LDL.LU.64 R24, [R1+0x1560] ;  /* 0x0015600001187983 */ /* 0x001f280000300a00 */
[----:B------:R-:W4:Y:S01]  /*6e9f0*/  LDL.LU.64 R26, [R1+0x1568] ;  /* 0x00156800011a7983 */ /* 0x000f220000300a00 */
[----:B--2---:R-:W-:-:S15]  /*6ea00*/  HMMA.16816.F32 R12, R4, R22, R12 ;  /* 0x00000016040c723c */ /* 0x004fde000000180c */
[----:B------:R-:W-:-:S08]  /*6ea10*/  NOP ;  /* 0x0000000000007918 */ /* 0x000fd00000000000 */
[----:B------:R-:W-:Y:S04]  /*6ea20*/  STL.64 [R1+0x420], R12 ;  /* 0x0004200c01007387 */ /* 0x000fe80000100a00 */
[----:B------:R0:W-:Y:S04]  /*6ea30*/  STL.64 [R1+0x428], R14 ;  /* 0x0004280e01007387 */ /* 0x0001e80000100a00 */
[----:B0-----:R-:W3:Y:S04]  /*6ea40*/  LDL.LU.64 R14, [R1+0xa018] ;  /* 0x00a01800010e7983 */ /* 0x001ee80000300a00 */
[----:B------:R-:W3:Y:S02]  /*6ea50*/  LDL.LU.64 R12, [R1+0xa010] ;  /* 0x00a01000010c7983 */ /* 0x000ee40000300a00 */
[----:B---3--:R-:W-:-:S15]  /*6ea60*/  HMMA.16816.F32 R12, R4, R20, R12 ;  /* 0x00000014040c723c */ /* 0x008fde000000180c */
[----:B------:R-:W-:-:S08]  /*6ea70*/  NOP ;  /* 0x0000000000007918 */ /* 0x000fd00000000000 */
[----:B------:R-:W-:Y:S04]  /*6ea80*/  STL.64 [R1+0x410], R12 ;  /* 0x0004100c01007387 */ /* 0x000fe80000100a00 */
[----:B------:R0:W-:Y:S04]  /*6ea90*/  STL.64 [R1+0x418], R14 ;  /* 0x0004180e01007387 */ /* 0x0001e80000100a00 */
[----:B0-----:R-:W2:Y:S04]  /*6eaa0*/  LDL.LU.64 R14, [R1+0xa008] ;  /* 0x00a00800010e7983 */ /* 0x001ea80000300a00 */
[----:B------:R-:W4:Y:S04]  /*6eab0*/  LDL.LU.64 R12, [R1+0xa000] ;  /* 0x00a00000010c7983 */ /* 0x000f280000300a00 */
[----:B------:R-:W-:Y:S04]  /*6eac0*/  STL.64 [R1+0x9f70], R22 ;  /* 0x009f701601007387 */ /* 0x000fe80000100a00 */
[----:B------:R0:W-:Y:S04]  /*6ead0*/  STL.64 [R1+0x9f68], R20 ;  /* 0x009f681401007387 */ /* 0x0001e80000100a00 */
[----:B0-----:R-:W2:Y:S04]  /*6eae0*/  LDL.LU.64 R20, [R1+0x1570] ;  /* 0x0015700001147983 */ /* 0x001ea80000300a00 */
[----:B------:R-:W2:Y:S01]  /*6eaf0*/  LDL.LU.64 R22, [R1+0x1578] ;  /* 0x0015780001167983 */ /* 0x000ea20000300a00 */
[C---:B----4-:R-:W-:Y:S06]  /*6eb00*/  HMMA.16816.F32 R24, R4.reuse, R12, R24 ;  /* 0x0000000c0418723c */ /* 0x050fec0000001818 */
[----:B--2---:R-:W-:-:S15]  /*6eb10*/  HMMA.16816.F32 R20, R4, R14, R20 ;  /* 0x0000000e0414723c */ /* 0x004fde0000001814 */
[----:B------:R-:W-:-:S08]  /*6eb20*/  NOP ;  /* 0x0000000000007918 */ /* 0x000fd00000000000 */
[----:B------:R-:W-:Y:S04]  /*6eb30*/  STL.64 [R1+0x400], R20 ;  /* 0x0004001401007387 */ /* 0x000fe80000100a00 */
[----:B------:R0:W-:Y:S02]  /*6eb40*/  STL.64 [R1+0x408], R22 ;  /* 0x0004081601007387 */ /* 0x0001e40000100a00 */
[----:B0-----:R-:W-:Y:S02]  /*6eb50*/  IMAD.MOV.U32 R22, RZ, RZ, R8 ;  /* 0x000000ffff167224 */ /* 0x001fe400078e0008 */
[----:B------:R-:W2:Y:S01]  /*6eb60*/  LDL.LU R8, [R1+0x9ffc] ;  /* 0x009ffc0001087983 */ /* 0x000ea20000300800 */
[----:B------:R-:W-:-:S03]  /*6eb70*/  IMAD.MOV.U32 R23, RZ, RZ, R9 ;  /* 0x000000ffff177224 */ /* 0x000fc600078e0009 */
[----:B------:R-:W-:Y:S04]  /*6eb80*/  STL.64 [R1+0x3f0], R24 ;  /* 0x0003f01801007387 */ /* 0x000fe80000100a00 */
[----:B------:R0:W-:Y:S04]  /*6eb90*/  STL.64 [R1+0x3f8], R26 ;  /* 0x0003f81a01007387 */ /* 0x0001e80000100a00 */
[----:B------:R-:W2:Y:S01]  /*6eba0*/  LDL.LU R9, [R1+0x9ff8] ;  /* 0x009ff80001097983 */ /* 0x000ea20000300800 */
[----:B0-----:R-:W-:-:S03]  /*6ebb0*/  IMAD.MOV.U32 R26, RZ, RZ, R10 ;  /* 0x000000ffff1a7224 */ /* 0x001fc600078e000a */
[----:B------:R-:W3:Y:S01]  /*6ebc0*/  LDL.LU R10, [R1+0x9ff4] ;  /* 0x009ff400010a7983 */ /* 0x000ee20000300800 */
[----:B------:R-:W-:-:S03]  /*6ebd0*/  IMAD.MOV.U32 R27, RZ, RZ, R11 ;  /* 0x000000ffff1b7224 */ /* 0x000fc600078e000b */
[----:B------:R-:W4:Y:S04]  /*6ebe0*/  LDL.LU R11, [R1+0x9ff0] ;  /* 0x009ff000010b7983 */ /* 0x000f280000300800 */
[----:B------:R-:W5:Y:S04]  /*6ebf0*/  LDL.64 R24, [R1+0x18] ;  /* 0x0000180001187983 */ /* 0x000f680000100a00 */
[----:B------:R-:W2:Y:S04]  /*6ec00*/  LDL.64 R28, [R1+0x20] ;  /* 0x00002000011c7983 */ /* 0x000ea80000100a00 */
[----:B------:R-:W-:Y:S04]  /*6ec10*/  STL.64 [R1+0x9fc8], R26 ;  /* 0x009fc81a01007387 */ /* 0x000fe80000100a00 */
[----:B-----5:R0:W-:Y:S04]  /*6ec20*/  STL.64 [R1+0x9fc0], R24 ;  /* 0x009fc01801007387 */ /* 0x0201e80000100a00 */
[----:B0-----:R-:W2:Y:S04]  /*6ec30*/  LDL.LU.64 R24, [R1+0x1900] ;  /* 0x0019000001187983 */ /* 0x001ea80000300a00 */
[----:B------:R-:W2:Y:S04]  /*6ec40*/  LDL.LU.64 R26, [R1+0x1908] ;  /* 0x00190800011a7983 */ /* 0x000ea80000300a00 */
[----:B------:R-:W5:Y:S04]  /*6ec50*/  LDL.64 R20, [R1+0x8] ;  /* 0x0000080001147983 */ /* 0x000f680000100a00 */
[----:B------:R0:W-:Y:S04]  /*6ec60*/  STL.64 [R1+0x9fa0], R22 ;  /* 0x009fa01601007387 */ /* 0x0001e80000100a00 */
[----:B0-----:R-:W2:Y:S04]  /*6ec70*/  LDL.LU R22, [R1+0x9a0] ;  /* 0x0009a00001167983 */ /* 0x001ea80000300800 */
[----:B------:R-:W2:Y:S04]  /*6ec80*/  LDL.LU R23, [R1+0x9a8] ;  /* 0x0009a80001177983 */ /* 0x000ea80000300800 */
[----:B-----5:R0:W-:Y:S04]  /*6ec90*/  STL.64 [R1+0x9f98], R20 ;  /* 0x009f981401007387 */ /* 0x0201e80000100a00 */
[----:B0-----:R-:W5:Y:S04]  /*6eca0*/  LDL.LU R20, [R1+0x970] ;  /* 0x0009700001147983 */ /* 0x001f680000300800 */
[----:B------:R-:W5:Y:S04]  /*6ecb0*/  LDL.LU R21, [R1+0x978] ;  /* 0x0009780001157983 */ /* 0x000f680000300800 */
[----:B------:R-:W-:Y:S04]  /*6ecc0*/  STL.64 [R1+0x9f50], R14 ;  /* 0x009f500e01007387 */ /* 0x000fe80000100a00 */
[----:B------:R0:W-:Y:S04]  /*6ecd0*/  STL.64 [R1+0x9f48], R12 ;  /* 0x009f480c01007387 */ /* 0x0001e80000100a00 */
[----:B0-----:R-:W2:Y:S04]  /*6ece0*/  LDL.LU.64 R12, [R1+0x1550] ;  /* 0x00155000010c7983 */ /* 0x001ea80000300a00 */
[----:B------:R-:W2:Y:S04]  /*6ecf0*/  LDL.LU.64 R14, [R1+0x1558] ;  /* 0x00155800010e7983 */ /* 0x000ea80000300a00 */
[----:B---3--:R-:W-:Y:S04]  /*6ed00*/  STL [R1+0x9f34], R10 ;  /* 0x009f340a01007387 */ /* 0x008fe80000100800 */
[----:B----4-:R-:W-:Y:S01]  /*6ed10*/  STL [R1+0x9f30], R11 ;  /* 0x009f300b01007387 */ /* 0x010fe20000100800 */
[----:B--2---:R-:W-:-:S15]  /*6ed20*/  HMMA.16816.F32 R12, R4, R10, R12 ;  /* 0x0000000a040c723c */ /* 0x004fde000000180c */
[----:B------:R-:W-:-:S08]  /*6ed30*/  NOP ;  /* 0x0000000000007918 */ /* 0x000fd00000000000 */
[----:B------:R-:W-:Y:S04]  /*6ed40*/  STL.64 [R1+0x3e0], R12 ;  /* 0x0003e00c01007387 */ /* 0x000fe80000100a00 */
[----:B------:R0:W-:Y:S02]  /*6ed50*/  STL.64 [R1+0x3e8], R14 ;  /* 0x0003e80e01007387 */ /* 0x0001e40000100a00 */
[----:B0-----:R-:W-:Y:S02]  /*6ed60*/  HMMA.16816.F32 R12, R4, R8, R24 ;  /* 0x00000008040c723c */ /* 0x001fe40000001818 */
[----:B------:R-:W2:Y:S04]  /*6ed70*/  LDL.LU.64 R24, [R1+0x1530] ;  /* 0x0015300001187983 */ /* 0x000ea80000300a00 */
[----:B------:R-:W3:-:S15]  /*6ed80*/  LDL.LU.64 R26, [R1+0x1538] ;  /* 0x00153800011a7983 */ /* 0x000ede0000300a00 */
[----:B------:R-:W-:-:S02]  /*6ed90*/  NOP ;  /* 0x0000000000007918 */ /* 0x000fc40000000000 */
[----:B------:R-:W-:Y:S04]  /*6eda0*/  STL.64 [R1+0x530], R12 ;  /* 0x0005300c01007387 */ /* 0x000fe80000100a00 */
[----:B------:R-:W-:Y:S04]  /*6edb0*/  STL.64 [R1+0x538], R14 ;  /* 0x0005380e01007387 */ /* 0x000fe80000100a00 */
[----:B---3--:R-:W-:Y:S04]  /*6edc0*/  STL.64 [R1+0x9fd8], R26 ;  /* 0x009fd81a01007387 */ /* 0x008fe80000100a00 */
[----:B--2---:R0:W-:Y:S04]  /*6edd0*/  STL.64 [R1+0x9fd0], R24 ;  /* 0x009fd01801007387 */ /* 0x0041e80000100a00 */
[----:B0-----:R-:W2:Y:S04]  /*6ede0*/  LDL.LU.64 R24, [R1+0x1540] ;  /* 0x0015400001187983 */ /* 0x001ea80000300a00 */
[----:B------:R-:W3:Y:S01]  /*6edf0*/  LDL.LU.64 R26, [R1+0x1548] ;  /* 0x00154800011a7983 */ /* 0x000ee20000300a00 */
[----:B-----5:R-:W-:-:S02]  /*6ee00*/  IMAD R16, R16, 0x100, R20 ;  /* 0x0000010010107824 */ /* 0x020fc400078e0214 */
[----:B------:R-:W-:Y:S02]  /*6ee10*/  IMAD R17, R17, 0x100, R21 ;  /* 0x0000010011117824 */ /* 0x000fe400078e0215 */
[----:B------:R-:W-:Y:S02]  /*6ee20*/  IMAD R18, R18, 0x100, R22 ;  /* 0x0000010012127824 */ /* 0x000fe400078e0216 */
[----:B------:R-:W-:Y:S01]  /*6ee30*/  IMAD R19, R19, 0x100, R23 ;  /* 0x0000010013137824 */ /* 0x000fe200078e0217 */
[----:B---3--:R-:W-:Y:S04]  /*6ee40*/  STL.64 [R1+0x9fe8], R26 ;  /* 0x009fe81a01007387 */ /* 0x008fe80000100a00 */
[----:B--2---:R0:W-:Y:S04]  /*6ee50*/  STL.64 [R1+0x9fe0], R24 ;  /* 0x009fe01801007387 */ /* 0x0041e80000100a00 */
[----:B0-----:R-:W2:Y:S04]  /*6ee60*/  LDL.LU.64 R24, [R1+0x18f0] ;  /* 0x0018f00001187983 */ /* 0x001ea80000300a00 */
[----:B------:R-:W2:Y:S04]  /*6ee70*/  LDL.LU.64 R26, [R1+0x18f8] ;  /* 0x0018f800011a7983 */ /* 0x000ea80000300a00 */
[----:B------:R-:W3:Y:S04]  /*6ee80*/  LDL.LU.64 R20, [R1+0x1510] ;  /* 0x0015100001147983 */ /* 0x000ee80000300a00 */
[----:B------:R-:W4:Y:S01]  /*6ee90*/  LDL.LU.64 R22, [R1+0x1518] ;  /* 0x0015180001167983 */ /* 0x000f220000300a00 */
[----:B--2---:R-:W-:Y:S03]  /*6eea0*/  HMMA.16816.F32 R24, R4, R2, R24 ;  /* 0x000000020418723c */ /* 0x004fe60000001818 */
[----:B----4-:R-:W-:Y:S04]  /*6eeb0*/  STL.64 [R1+0x9fb0], R22 ;  /* 0x009fb01601007387 */ /* 0x010fe80000100a00 */
[----:B---3--:R0:W-:Y:S04]  /*6eec0*/  STL.64 [R1+0x9fa8], R20 ;  /* 0x009fa81401007387 */ /* 0x0081e80000100a00 */
[----:B0-----:R-:W2:Y:S04]  /*6eed0*/  LDL.LU.64 R20, [R1+0x1520] ;  /* 0x0015200001147983 */ /* 0x001ea80000300a00 */
[----:B------:R-:W2:Y:S04]  /*6eee0*/  LDL.LU.64 R22, [R1+0x1528] ;  /* 0x0015280001167983 */ /* 0x000ea80000300a00 */
[----:B------:R-:W3:Y:S04]  /*6eef0*/  LDL.LU.64 R12, [R1+0x14e0] ;  /* 0x0014e000010c7983 */ /* 0x000ee80000300a00 */
[----:B------:R-:W3:Y:S04]  /*6ef00*/  LDL.LU.64 R14, [R1+0x14e8] ;  /* 0x0014e800010e7983 */ /* 0x000ee80000300a00 */
[----:B------:R-:W-:Y:S04]  /*6ef10*/  STL [R1+0x9f1c], R8 ;  /* 0x009f1c0801007387 */ /* 0x000fe80000100800 */
[----:B------:R0:W-:Y:S04]  /*6ef20*/  STL [R1+0x9f18], R9 ;  /* 0x009f180901007387 */ /* 0x0001e80000100800 */
[----:B0-----:R-:W4:Y:S04]  /*6ef30*/  LDL.LU.64 R8, [R1+0x14f0] ;  /* 0x0014f00001087983 */ /* 0x001f280000300a00 */
[----:B------:R-:W4:Y:S04]  /*6ef40*/  LDL.LU.64 R10, [R1+0x14f8] ;  /* 0x0014f800010a7983 */ /* 0x000f280000300a00 */
[----:B------:R-:W-:Y:S04]  /*6ef50*/  STL.64 [R1+0x520], R24 ;  /* 0x0005201801007387 */ /* 0x000fe80000100a00 */
[----:B------:R0:W-:Y:S04]  /*6ef60*/  STL.64 [R1+0x528], R26 ;  /* 0x0005281a01007387 */ /* 0x0001e80000100a00 */
[----:B0-----:R-:W5:Y:S04]  /*6ef70*/  LDL.LU.64 R26, [R1+0x9fe8] ;  /* 0x009fe800011a7983 */ /* 0x001f680000300a00 */
[----:B------:R-:W5:Y:S04]  /*6ef80*/  LDL.LU.64 R24, [R1+0x9fe0] ;  /* 0x009fe00001187983 */ /* 0x000f680000300a00 */
[----:B------:R0:W-:Y:S04]  /*6ef90*/  STL [R1+0x9f3c], R2 ;  /* 0x009f3c0201007387 */ /* 0x0001e80000100800 */
[----:B------:R1:W-:Y:S04]  /*6efa0*/  STL [R1+0x9f38], R3 ;  /* 0x009f380301007387 */ /* 0x0003e80000100800 */
[----:B0-----:R-:W5:Y:S01]  /*6efb0*/  LDL R2, [R1+0x28] ;  /* 0x0000280001027983 */ /* 0x001f620000100800 */
[----:B-1----:R-:W-:Y:S01]  /*6efc0*/  IMAD.MOV.U32 R3, RZ, RZ, R0 ;  /* 0x000000ffff037224 */ /* 0x002fe200078e0000 */
[----:B------:R-:W-:-:S06]  /*6efd0*/  F2FP.F16.E4M3.UNPACK_B R16, R16 ;  /* 0x00000010ff10723e */ /* 0x000fcc00020006ff */
[----:B-----5:R-:W-:Y:S01]  /*6efe0*/  HMMA.16816.F32 R4, R4, R2, R24 ;  /* 0x000000020404723c */ /* 0x020fe20000001818 */
[----:B------:R-:W5:Y:S04]  /*6eff0*/  LDL.LU.64 R26, [R1+0x9fd8] ;  /* 0x009fd800011a7983 */ /* 0x000f680000300a00 */
[----:B------:R-:W5:Y:S01]  /*6f000*/  LDL.LU.64 R24, [R1+0x9fd0] ;  /* 0x009fd00001187983 */ /* 0x000f620000300a00 */
[----:B------:R-:W-:Y:S02]  /*6f010*/  F2FP.F16.E4M3.UNPACK_B R17, R17 ;  /* 0x00000011ff11723e */ /* 0x000fe400020006ff */
[----:B------:R-:W-:Y:S02]  /*6f020*/  F2FP.F16.E4M3.UNPACK_B R18, R18 ;  /* 0x00000012ff12723e */ /* 0x000fe400020006ff */
[----:B------:R-:W-:-:S13]  /*6f030*/  F2FP.F16.E4M3.UNPACK_B R19, R19 ;  /* 0x00000013ff13723e */ /* 0x000fda00020006ff */
[----:B------:R0:W-:Y:S04]  /*6f040*/  STL.64 [R1+0x3d0], R4 ;  /* 0x0003d00401007387 */ /* 0x0001e80000100a00 */
[----:B------:R1:W-:Y:S04]  /*6f050*/  STL.64 [R1+0x3d8], R6 ;  /* 0x0003d80601007387 */ /* 0x0003e80000100a00 */
[----:B0-----:R-:W3:Y:S04]  /*6f060*/  LDL.LU.64 R4, [R1+0x1500] ;  /* 0x0015000001047983 */ /* 0x001ee80000300a00 */
[----:B-1----:R-:W3:Y:S01]  /*6f070*/  LDL.LU.64 R6, [R1+0x1508] ;  /* 0x0015080001067983 */ /* 0x002ee20000300a00 */
[----:B-----5:R-:W-:-:S15]  /*6f080*/  HMMA.16816.F32 R24, R16, R28, R24 ;  /* 0x0000001c1018723c */ /* 0x020fde0000001818 */
[----:B------:R-:W-:-:S08]  /*6f090*/  NOP ;  /* 0x0000000000007918 */ /* 0x000fd00000000000 */
[----:B------:R-:W-:Y:S04]  /*6f0a0*/  STL.64 [R1+0x3c0], R24 ;  /* 0x0003c01801007387 */ /* 0x000fe80000100a00 */
[----:B------:R0:W-:Y:S04]  /*6f0b0*/  STL.64 [R1+0x3c8], R26 ;  /* 0x0003c81a01007387 */ /* 0x0001e80000100a00 */
[----:B0-----:R-:W5:Y:S04]  /*6f0c0*/  LDL.LU.64 R26, [R1+0x9fc8] ;  /* 0x009fc800011a7983 */ /* 0x001f680000300a00 */
[----:B------:R-:W2:Y:S01]  /*6f0d0*/  LDL.LU.64 R24, [R1+0x9fc0] ;  /* 0x009fc00001187983 */ /* 0x000ea20000300a00 */
[----:B------:R-:W-:-:S02]  /*6f0e0*/  IMAD.MOV.U32 R2, RZ, RZ, R28 ;  /* 0x000000ffff027224 */ /* 0x000fc400078e001c */
[----:B------:R-:W-:Y:S02]  /*6f0f0*/  IMAD.MOV.U32 R3, RZ, RZ, R29 ;  /* 0x000000ffff037224 */ /* 0x000fe400078e001d */
[----:B------:R-:W3:Y:S01]  /*6f100*/  LDL.LU.64 R28, [R1+0x9fb8] ;  /* 0x009fb800011c7983 */ /* 0x000ee20000300a00 */
[----:B--2---:R-:W-:-:S15]  /*6f110*/  HMMA.16816.F32 R20, R16, R24, R20 ;  /* 0x000000181014723c */ /* 0x004fde0000001814 */
[----:B------:R-:W-:-:S08]  /*6f120*/  NOP ;  /* 0x0000000000007918 */ /* 0x000fd00000000000 */
[----:B------:R-:W-:Y:S04]  /*6f130*/  STL.64 [R1+0x3b0], R20 ;  /* 0x0003b01401007387 */ /* 0x000fe80000100a00 */
[----:B------:R0:W-:Y:S04]  /*6f140*/  STL.64 [R1+0x3b8], R22 ;  /* 0x0003b81601007387 */ /* 0x0001e80000100a00 */
[----:B0-----:R-:W5:Y:S04]  /*6f150*/  LDL.LU.64 R22, [R1+0x9fb0] ;  /* 0x009fb00001167983 */ /* 0x001f680000300a00 */
[----:B------:R-:W5:Y:S01]  /*6f160*/  LDL.LU.64 R20, [R1+0x9fa8] ;  /* 0x009fa80001147983 */ /* 0x000f620000300a00 */
[----:B------:R-:W-:-:S05]  /*6f170*/  IMAD.MOV.U32 R0, RZ, RZ, R25 ;  /* 0x000000ffff007224 */ /* 0x000fca00078e0019 */
[----:B------:R-:W-:Y:S01]  /*6f180*/  STL [R1+0x9f40], R0 ;  /* 0x009f400001007387 */ /* 0x000fe20000100800 */
[----:B-----5:R-:W-:Y:S03]  /*6f190*/  HMMA.16816.F32 R24, R16, R26, R20 ;  /* 0x0000001a1018723c */ /* 0x020fe60000001814 */
[----:B------:R-:W4:Y:S04]  /*6f1a0*/  LDL.LU.64 R22, [R1+0x9fa0] ;  /* 0x009fa00001167983 */ /* 0x000f280000300a00 */
[----:B------:R-:W3:-:S15]  /*6f1b0*/  LDL.LU.64 R20, [R1+0x9f98] ;  /* 0x009f980001147983 */ /* 0x000ede0000300a00 */
[----:B------:R-:W-:-:S01]  /*6f1c0*/  NOP ;  /* 0x0000000000007918 */ /* 0x000fc20000000000 */
[----:B------:R-:W-:Y:S04]  /*6f1d0*/  STL.64 [R1+0x3a0], R24 ;  /* 0x0003a01801007387 */ /* 0x000fe80000100a00 */
[----:B------:R0:W-:Y:S04]  /*6f1e0*/  STL.64 [R1+0x3a8], R26 ;  /* 0x0003a81a01007387 */ /* 0x0001e80000100a00 */
[----:B0-----:R-:W2:Y:S04]  /*6f1f0*/  LDL.LU.64 R26, [R1+0x9f90] ;  /* 0x009f9000011a7983 */ /* 0x001ea80000300a00 */
[----:B------:R-:W5:Y:S01]  /*6f200*/  LDL.LU.64 R24, [R1+0x9f88] ;  /* 0x009f880001187983 */ /* 0x000f620000300a00 */
[C---:B----4-:R-:W-:Y:S06]  /*6f210*/  HMMA.16816.F32 R8, R16.reuse, R22, R8 ;  /* 0x000000161008723c */ /* 0x050fec0000001808 */
[----:B---3--:R-:W-:Y:S06]  /*6f220*/  HMMA.16816.F32 R4, R16, R20, R4 ;  /* 0x000000141004723c */ /* 0x008fec0000001804 */
[----:B------:R-:W-:-:S15]  /*6f230*/  IMAD.MOV.U32 R0, RZ, RZ, R21 ;  /* 0x000000ffff007224 */ /* 0x000fde00078e0015 */
[----:B------:R-:W-:-:S02]  /*6f240*/  NOP ;  /* 0x0000000000007918 */ /* 0x000fc40000000000 */
[----:B------:R-:W-:Y:S04]  /*6f250*/  STL.64 [R1+0x390], R4 ;  /* 0x0003900401007387 */ /* 0x000fe80000100a00 */
[----:B------:R0:W-:Y:S04]  /*6f260*/  STL.64 [R1+0x398], R6 ;  /* 0x0003980601007387 */ /* 0x0001e80000100a00 */
[----:B------:R-:W3:Y:S04]  /*6f270*/  LDL.LU.64 R20, [R1+0x14c0] ;  /* 0x0014c00001147983 */ /* 0x000ee80000300a00 */
[----:B------:R-:W-:Y:S04]  /*6f280*/  STL.64 [R1+0x380], R8 ;  /* 0x0003800801007387 */ /* 0x000fe80000100a00 */
[----:B------:R-:W-:Y:S04]  /*6f290*/  STL.64 [R1+0x388], R10 ;  /* 0x0003880a01007387 */ /* 0x000fe80000100a00 */
[----:B------:R-:W4:Y:S01]  /*6f2a0*/  LDL.LU.64 R22, [R1+0x14c8] ;  /* 0x0014c80001167983 */ /* 0x000f220000300a00 */
[----:B0-----:R-:W-:-:S15]  /*6f2b0*/  HMMA.16816.F32 R4, R16, R28, R12 ;  /* 0x0000001c1004723c */ /* 0x001fde000000180c */
[----:B------:R-:W-:-:S08]  /*6f2c0*/  NOP ;  /* 0x0000000000007918 */ /* 0x000fd00000000000 */
[----:B------:R-:W-:Y:S04]  /*6f2d0*/  STL.64 [R1+0x370], R4 ;  /* 0x0003700401007387 */ /* 0x000fe80000100a00 */
[----:B------:R-:W-:Y:S04]  /*6f2e0*/  STL.64 [R1+0x378], R6 ;  /* 0x0003780601007387 */ /* 0x000fe80000100a00 */
[----:B----4-:R-:W-:Y:S04]  /*6f2f0*/  STL.64 [R1+0x9f80], R22 ;  /* 0x009f801601007387 */ /* 0x010fe80000100a00 */
[----:B---3--:R0:W-:Y:S04]  /*6f300*/  STL.64 [R1+0x9f78], R20 ;  /* 0x009f781401007387 */ /* 0x0081e80000100a00 */
[----:B0-----:R-:W2:Y:S04]  /*6f310*/  LDL.LU.64 R20, [R1+0x14d0] ;  /* 0x0014d00001147983 */ /* 0x001ea80000300a00 */
[----:B------:R-:W2:Y:S04]  /*6f320*/  LDL.LU.64 R22, [R1+0x14d8] ;  /* 0x0014d80001167983 */ /* 0x000ea80000300a00 */
[----:B------:R-:W3:Y:S04]  /*6f330*/  LDL.LU.64 R12, [R1+0x14a0] ;  /* 0x0014a000010c7983 */ /* 0x000ee80000300a00 */
[----:B------:R-:W4:Y:S01]  /*6f340*/  LDL.LU.64 R14, [R1+0x14a8] ;  /* 0x0014a800010e7983 */ /* 0x000f220000300a00 */
[C---:B--2---:R-:W-:Y:S03]  /*6f350*/  HMMA.16816.F32 R20, R16.reuse, R26, R20 ;  /* 0x0000001a1014723c */ /* 0x044fe60000001814 */
[----:B----4-:R-:W-:Y:S04]  /*6f360*/  STL.64 [R1+0x9f60], R14 ;  /* 0x009f600e01007387 */ /* 0x010fe80000100a00 */
[----:B---3--:R0:W-:Y:S04]  /*6f370*/  STL.64 [R1+0x9f58], R12 ;  /* 0x009f580c01007387 */ /* 0x0081e80000100a00 */
[----:B0-----:R-:W2:Y:S04]  /*6f380*/  LDL.LU.64 R12, [R1+0x14b0] ;  /* 0x0014b000010c7983 */ /* 0x001ea80000300a00 */
[----:B------:R-:W2:Y:S04]  /*6f390*/  LDL.LU.64 R14, [R1+0x14b8] ;  /* 0x0014b800010e7983 */ /* 0x000ea80000300a00 */
[----:B------:R-:W3:Y:S04]  /*6f3a0*/  LDL.LU R10, [R1+0x1704] ;  /* 0x00170400010a7983 */ /* 0x000ee80000300800 */
[----:B------:R-:W3:Y:S04]  /*6f3b0*/  LDL.LU R4, [R1+0x9ac] ;  /* 0x0009ac0001047983 */ /* 0x000ee80000300800 */
[----:B------:R-:W4:Y:S04]  /*6f3c0*/  LDL.LU R11, [R1+0x170c] ;  /* 0x00170c00010b7983 */ /* 0x000f280000300800 */
[----:B------:R-:W4:Y:S04]  /*6f3d0*/  LDL.LU R5, [R1+0x1708] ;  /* 0x0017080001057983 */ /* 0x000f280000300800 */
[----:B------:R-:W4:Y:S04]  /*6f3e0*/  LDL.LU R8, [R1+0x1938] ;  /* 0x0019380001087983 */ /* 0x000f280000300800 */
[----:B------:R-:W4:Y:S04]  /*6f3f0*/  LDL.LU R6, [R1+0x1934] ;  /* 0x0019340001067983 */ /* 0x000f280000300800 */
[----:B------:R-:W4:Y:S04]  /*6f400*/  LDL.LU R9, [R1+0x1940] ;  /* 0x0019400001097983 */ /* 0x000f280000300800 */
[----:B------:R-:W4:Y:S04]  /*6f410*/  LDL.LU R7, [R1+0x193c] ;  /* 0x00193c0001077983 */ /* 0x000f280000300800 */
[----:B------:R-:W-:Y:S04]  /*6f420*/  STL.64 [R1+0x9ed8], R28 ;  /* 0x009ed81c01007387 */ /* 0x000fe80000100a00 */
[----:B------:R-:W-:Y:S04]  /*6f430*/  STL.64 [R1+0x360], R20 ;  /* 0x0003601401007387 */ /* 0x000fe80000100a00 */
[----:B------:R0:W-:Y:S04]  /*6f440*/  STL.64 [R1+0x368], R22 ;  /* 0x0003681601007387 */ /* 0x0001e80000100a00 */
[----:B0-----:R-:W5:Y:S04]  /*6f450*/  LDL.LU.64 R22, [R1+0x9f80] ;  /* 0x009f800001167983 */ /* 0x001f680000300a00 */
[----:B------:R-:W5:Y:S02]  /*6f460*/  LDL.LU.64 R20, [R1+0x9f78] ;  /* 0x009f780001147983 */ /* 0x000f640000300a00 */
[----:B-----5:R-:W-:-:S15]  /*6f470*/  HMMA.16816.F32 R20, R16, R24, R20 ;  /* 0x000000181014723c */ /* 0x020fde0000001814 */
[----:B------:R-:W-:-:S08]  /*6f480*/  NOP ;  /* 0x0000000000007918 */ /* 0x000fd00000000000 */
[----:B------:R-:W-:Y:S04]  /*6f490*/  STL.64 [R1+0x350], R20 ;  /* 0x0003501401007387 */ /* 0x000fe80000100a00 */
[----:B------:R0:W-:Y:S04]  /*6f4a0*/  STL.64 [R1+0x358], R22 ;  /* 0x0003581601007387 */ /* 0x0001e80000100a00 */
[----:B0-----:R-:W2:Y:S04]  /*6f4b0*/  LDL.LU.64 R22, [R1+0x9f70] ;  /* 0x009f700001167983 */ /* 0x001ea80000300a00 */
[----:B------:R-:W5:Y:S04]  /*6f4c0*/  LDL.LU.64 R20, [R1+0x9f68] ;  /* 0x009f680001147983 */ /* 0x000f680000300a00 */
[----:B------:R-:W-:Y:S04]  /*6f4d0*/  STL.64 [R1+0x9ee8], R26 ;  /* 0x009ee81a01007387 */ /* 0x000fe80000100a00 */
[----:B------:R0:W-:Y:S04]  /*6f4e0*/  STL.64 [R1+0x9ee0], R24 ;  /* 0x009ee01801007387 */ /* 0x0001e80000100a00 */
[----:B0-----:R-:W3:Y:S04]  /*6f4f0*/  LDL.LU.64 R24, [R1+0x1480] ;  /* 0x0014800001187983 */ /* 0x001ee80000300a00 */
[----:B------:R-:W3:Y:S01]  /*6f500*/  LDL.LU.64 R26, [R1+0x1488] ;  /* 0x00148800011a7983 */ /* 0x000ee20000300a00 */
[----:B--2---:R-:W-:-:S15]  /*6f510*/  HMMA.16816.F32 R12, R16, R22, R12 ;  /* 0x00000016100c723c */ /* 0x004fde000000180c */
[----:B------:R-:W-:-:S08]  /*6f520*/  NOP ;  /* 0x0000000000007918 */ /* 0x000fd00000000000 */
        /* <DEDUP_REMOVED lines=9> */
[----:B------:R-:W3:Y:S04]  /*6f5c0*/  LDL.LU.64 R12, [R1+0x9f48] ;  /* 0x009f4800010c7983 */ /* 0x000ee80000300a00 */
[----:B------:R-:W-:Y:S04]  /*6f5d0*/  STL.64 [R1+0x9ec0], R22 ;  /* 0x009ec01601007387 */ /* 0x000fe80000100a00 */
[----:B------:R0:W-:Y:S04]  /*6f5e0*/  STL.64 [R1+0x9eb8], R20 ;  /* 0x009eb81401007387 */ /* 0x0001e80000100a00 */
[----:B0-----:R-:W2:Y:S04]  /*6f5f0*/  LDL.LU.64 R20, [R1+0x1490] ;  /* 0x0014900001147983 */ /* 0x001ea80000300a00 */
[----:B------:R-:W2:Y:S01]  /*6f600*/  LDL.LU.64 R22, [R1+0x1498] ;  /* 0x0014980001167983 */ /* 0x000ea20000300a00 */
[C---:B---3--:R-:W-:Y:S06]  /*6f610*/  HMMA.16816.F32 R24, R16.reuse, R12, R24 ;  /* 0x0000000c1018723c */ /* 0x048fec0000001818 */
[----:B--2---:R-:W-:-:S15]  /*6f620*/  HMMA.16816.F32 R20, R16, R14, R20 ;  /* 0x0000000e1014723c */ /* 0x004fde0000001814 */
[----:B------:R-:W-:-:S08]  /*6f630*/  NOP ;  /* 0x0000000000007918 */ /* 0x000fd00000000000 */
[----:B------:R0:W-:Y:S04]  /*6f640*/  STL.64 [R1+0x320], R20 ;  /* 0x0003201401007387 */ /* 0x0001e80000100a00 */
[----:B------:R1:W-:Y:S04]  /*6f650*/  STL.64 [R1+0x328], R22 ;  /* 0x0003281601007387 */ /* 0x0003e80000100a00 */
[----:B0-----:R-:W2:Y:S01]  /*6f660*/  LDL R20, [R1+0x8] ;  /* 0x0000080001147983 */ /* 0x001ea20000100800 */
[----:B------:R-:W-:-:S03]  /*6f670*/  IMAD.MOV.U32 R21, RZ, RZ, R0 ;  /* 0x000000ffff157224 */ /* 0x000fc600078e0000 */
[----:B------:R-:W-:Y:S04]  /*6f680*/  STL.64 [R1+0x310], R24 ;  /* 0x0003101801007387 */ /* 0x000fe80000100a00 */
[----:B------:R-:W-:Y:S04]  /*6f690*/  STL.64 [R1+0x318], R26 ;  /* 0x0003181a01007387 */ /* 0x000fe80000100a00 */
[----:B------:R-:W3:Y:S04]  /*6f6a0*/  LDL.LU R0, [R1+0x9f40] ;  /* 0x009f400001007983 */ /* 0x000ee80000300800 */
[----:B-1----:R-:W5:Y:S04]  /*6f6b0*/  LDL.64 R22, [R1] ;  /* 0x0000000001167983 */ /* 0x002f680000100a00 */
[----:B------:R-:W3:Y:S04]  /*6f6c0*/  LDL.64 R28, [R1+0x10] ;  /* 0x00001000011c7983 */ /* 0x000ee80000100a00 */
[----:B-----5:R0:W-:Y:S02]  /*6f6d0*/  STL.64 [R1+0x9ef8], R22 ;  /* 0x009ef81601007387 */ /* 0x0201e40000100a00 */
[----:B0-----:R-:W-:-:S02]  /*6f6e0*/  IMAD.MOV.U32 R22, RZ, RZ, R2 ;  /* 0x000000ffff167224 */ /* 0x001fc400078e0002 */
[----:B------:R-:W5:Y:S01]  /*6f6f0*/  LDL.LU R2, [R1+0x9f3c] ;  /* 0x009f3c0001027983 */ /* 0x000f620000300800 */
[----:B------:R-:W-:-:S03]  /*6f700*/  IMAD.MOV.U32 R23, RZ, RZ, R3 ;  /* 0x000000ffff177224 */ /* 0x000fc600078e0003 */
[----:B------:R-:W5:Y:S04]  /*6f710*/  LDL.LU R3, [R1+0x9f38] ;  /* 0x009f380001037983 */ /* 0x000f680000300800 */
[----:B------:R-:W2:Y:S04]  /*6f720*/  LDL.LU.64 R24, [R1+0x18d0] ;  /* 0x0018d00001187983 */ /* 0x000ea80000300a00 */
[----:B------:R-:W3:Y:S01]  /*6f730*/  LDL.LU.64 R26, [R1+0x18d8] ;  /* 0x0018d800011a7983 */ /* 0x000ee20000300a00 */
[----:B------:R-:W-:Y:S02]  /*6f740*/  IMAD R4, R4, 0x100, R10 ;  /* 0x0000010004047824 */ /* 0x000fe400078e020a */
[----:B----4-:R-:W-:Y:S01]  /*6f750*/  IMAD R5, R5, 0x100, R11 ;  /* 0x0000010005057824 */ /* 0x010fe200078e020b */
[----:B---3--:R-:W-:Y:S04]  /*6f760*/  STL.64 [R1+0x9f28], R26 ;  /* 0x009f281a01007387 */ /* 0x008fe80000100a00 */
[----:B--2---:R0:W-:Y:S04]  /*6f770*/  STL.64 [R1+0x9f20], R24 ;  /* 0x009f201801007387 */ /* 0x0041e80000100a00 */
[----:B0-----:R-:W2:Y:S04]  /*6f780*/  LDL.LU.64 R24, [R1+0x1470] ;  /* 0x0014700001187983 */ /* 0x001ea80000300a00 */
[----:B------:R-:W2:Y:S04]  /*6f790*/  LDL.LU.64 R26, [R1+0x1478] ;  /* 0x00147800011a7983 */ /* 0x000ea80000300a00 */
[----:B------:R0:W-:Y:S04]  /*6f7a0*/  STL.64 [R1+0x9ef0], R20 ;  /* 0x009ef01401007387 */ /* 0x0001e80000100a00 */
[----:B0-----:R-:W3:Y:S04]  /*6f7b0*/  LDL.64 R20, [R1+0x28] ;  /* 0x0000280001147983 */ /* 0x001ee80000100a00 */
[----:B------:R-:W-:Y:S04]  /*6f7c0*/  STL.64 [R1+0x9ea0], R14 ;  /* 0x009ea00e01007387 */ /* 0x000fe80000100a00 */
[----:B------:R0:W-:Y:S04]  /*6f7d0*/  STL.64 [R1+0x9e98], R12 ;  /* 0x009e980c01007387 */ /* 0x0001e80000100a00 */
[----:B0-----:R-:W4:Y:S04]  /*6f7e0*/  LDL.LU.64 R12, [R1+0x18e0] ;  /* 0x0018e000010c7983 */ /* 0x001f280000300a00 */
[----:B------:R-:W4:Y:S04]  /*6f7f0*/  LDL.LU.64 R14, [R1+0x18e8] ;  /* 0x0018e800010e7983 */ /* 0x000f280000300a00 */
[----:B------:R-:W2:Y:S04]  /*6f800*/  LDL.LU R10, [R1+0x9f34] ;  /* 0x009f3400010a7983 */ /* 0x000ea80000300800 */
[----:B------:R-:W2:Y:S01]  /*6f810*/  LDL.LU R11, [R1+0x9f30] ;  /* 0x009f3000010b7983 */ /* 0x000ea20000300800 */
[----:B------:R-:W-:-:S02]  /*6f820*/  IMAD R6, R6, 0x100, R8 ;  /* 0x0000010006067824 */ /* 0x000fc400078e0208 */
[----:B------:R-:W-:Y:S01]  /*6f830*/  IMAD R7, R7, 0x100, R9 ;  /* 0x0000010007077824 */ /* 0x000fe200078e0209 */
[----:B--2---:R-:W-:-:S15]  /*6f840*/  HMMA.16816.F32 R24, R16, R10, R24 ;  /* 0x0000000a1018723c */ /* 0x004fde0000001818 */
[----:B------:R-:W-:-:S08]  /*6f850*/  NOP ;  /* 0x0000000000007918 */ /* 0x000fd00000000000 */
[----:B------:R-:W-:Y:S04]  /*6f860*/  STL.64 [R1+0x300], R24 ;  /* 0x0003001801007387 */ /* 0x000fe80000100a00 */
[----:B------:R0:W-:Y:S04]  /*6f870*/  STL.64 [R1+0x308], R26 ;  /* 0x0003081a01007387 */ /* 0x0001e80000100a00 */
[----:B0-----:R-:W5:Y:S04]  /*6f880*/  LDL.LU.64 R26, [R1+0x9f28] ;  /* 0x009f2800011a7983 */ /* 0x001f680000300a00 */
[----:B------:R-:W5:Y:S04]  /*6f890*/  LDL.LU.64 R24, [R1+0x9f20] ;  /* 0x009f200001187983 */ /* 0x000f680000300a00 */
[----:B------:R-:W4:Y:S04]  /*6f8a0*/  LDL.LU R8, [R1+0x9f1c] ;  /* 0x009f1c0001087983 */ /* 0x000f280000300800 */
[----:B------:R-:W4:Y:S02]  /*6f8b0*/  LDL.LU R9, [R1+0x9f18] ;  /* 0x009f180001097983 */ /* 0x000f240000300800 */
[----:B----4-:R-:W-:Y:S06]  /*6f8c0*/  HMMA.16816.F32 R12, R16, R8, R12 ;  /* 0x00000008100c723c */ /* 0x010fec000000180c */
[----:B------:R-:W-:Y:S04]  /*6f8d0*/  STL [R1+0x9e70], R8 ;  /* 0x009e700801007387 */ /* 0x000fe80000100800 */
[----:B------:R0:W-:-:S13]  /*6f8e0*/  STL [R1+0x9e6c], R9 ;  /* 0x009e6c0901007387 */ /* 0x0001da0000100800 */
[----:B------:R-:W-:Y:S04]  /*6f8f0*/  STL.64 [R1+0x510], R12 ;  /* 0x0005100c01007387 */ /* 0x000fe80000100a00 */
[----:B------:R-:W-:Y:S04]  /*6f900*/  STL.64 [R1+0x518], R14 ;  /* 0x0005180e01007387 */ /* 0x000fe80000100a00 */
[----:B------:R1:W-:Y:S04]  /*6f910*/  STL.64 [R1+0x9f10], R10 ;  /* 0x009f100a01007387 */ /* 0x0003e80000100a00 */
[----:B0-----:R-:W3:Y:S04]  /*6f920*/  LDL.LU.64 R8, [R1+0x1460] ;  /* 0x0014600001087983 */ /* 0x001ee80000300a00 */
[----:B-1----:R-:W3:Y:S01]  /*6f930*/  LDL.LU.64 R10, [R1+0x1468] ;  /* 0x00146800010a7983 */ /* 0x002ee20000300a00 */
[----:B-----5:R-:W-:Y:S03]  /*6f940*/  HMMA.16816.F32 R12, R16, R2, R24 ;  /* 0x00000002100c723c */ /* 0x020fe60000001818 */
[----:B------:R-:W2:Y:S04]  /*6f950*/  LDL.LU.64 R24, [R1+0x1430] ;  /* 0x0014300001187983 */ /* 0x000ea80000300a00 */
[----:B------:R-:W4:-:S15]  /*6f960*/  LDL.LU.64 R26, [R1+0x1438] ;  /* 0x00143800011a7983 */ /* 0x000f1e0000300a00 */
[----:B------:R-:W-:-:S01]  /*6f970*/  NOP ;  /* 0x0000000000007918 */ /* 0x000fc20000000000 */
[----:B------:R-:W-:Y:S04]  /*6f980*/  STL.64 [R1+0x500], R12 ;  /* 0x0005000c01007387 */ /* 0x000fe80000100a00 */
[----:B------:R-:W-:Y:S01]  /*6f990*/  STL.64 [R1+0x508], R14 ;  /* 0x0005080e01007387 */ /* 0x000fe20000100a00 */
[----:B---3--:R-:W-:Y:S03]  /*6f9a0*/  HMMA.16816.F32 R16, R16, R20, R8 ;  /* 0x000000141010723c */ /* 0x008fe60000001808 */
[----:B----4-:R-:W-:Y:S04]  /*6f9b0*/  STL.64 [R1+0x9f08], R26 ;  /* 0x009f081a01007387 */ /* 0x010fe80000100a00 */
[----:B--2---:R0:W-:Y:S04]  /*6f9c0*/  STL.64 [R1+0x9f00], R24 ;  /* 0x009f001801007387 */ /* 0x0041e80000100a00 */
[----:B0-----:R-:W2:Y:S04]  /*6f9d0*/  LDL.LU.64 R24, [R1+0x1450] ;  /* 0x0014500001187983 */ /* 0x001ea80000300a00 */
[----:B------:R-:W2:Y:S04]  /*6f9e0*/  LDL.LU.64 R26, [R1+0x1458] ;  /* 0x00145800011a7983 */ /* 0x000ea80000300a00 */
[----:B------:R-:W3:Y:S04]  /*6f9f0*/  LDL.LU.64 R12, [R1+0x1410] ;  /* 0x00141000010c7983 */ /* 0x000ee80000300a00 */
[----:B------:R-:W3:Y:S04]  /*6fa00*/  LDL.LU.64 R14, [R1+0x1418] ;  /* 0x00141800010e7983 */ /* 0x000ee80000300a00 */
[----:B------:R0:W-:Y:S04]  /*6fa10*/  STL [R1+0x9e74], R2 ;  /* 0x009e740201007387 */ /* 0x0001e80000100800 */
[----:B------:R-:W-:Y:S04]  /*6fa20*/  STL [R1+0x9e68], R3 ;  /* 0x009e680301007387 */ /* 0x000fe80000100800 */
[----:B0-----:R-:W4:Y:S04]  /*6fa30*/  LDL R2, [R1+0x18] ;  /* 0x0000180001027983 */ /* 0x001f280000100800 */
[----:B------:R-:W5:Y:S04]  /*6fa40*/  LDL.LU.64 R10, [R1+0x9f10] ;  /* 0x009f1000010a7983 */ /* 0x000f680000300a00 */
[----:B------:R0:W-:Y:S04]  /*6fa50*/  STL.64 [R1+0x2f0], R16 ;  /* 0x0002f01001007387 */ /* 0x0001e80000100a00 */
[----:B------:R1:W-:Y:S04]  /*6fa60*/  STL.64 [R1+0x2f8], R18 ;  /* 0x0002f81201007387 */ /* 0x0003e80000100a00 */
[----:B0-----:R-:W4:Y:S04]  /*6fa70*/  LDL.LU.64 R16, [R1+0x1440] ;  /* 0x0014400001107983 */ /* 0x001f280000300a00 */
[----:B-1----:R-:W4:Y:S01]  /*6fa80*/  LDL.LU.64 R18, [R1+0x1448] ;  /* 0x0014480001127983 */ /* 0x002f220000300a00 */
[----:B------:R-:W-:-:S02]  /*6fa90*/  F2FP.F16.E4M3.UNPACK_B R4, R4 ;  /* 0x00000004ff04723e */ /* 0x000fc400020006ff */
[----:B------:R-:W-:Y:S02]  /*6faa0*/  F2FP.F16.E4M3.UNPACK_B R5, R5 ;  /* 0x00000005ff05723e */ /* 0x000fe400020006ff */
[----:B------:R-:W-:Y:S02]  /*6fab0*/  F2FP.F16.E4M3.UNPACK_B R6, R6 ;  /* 0x00000006ff06723e */ /* 0x000fe400020006ff */
[----:B------:R-:W-:Y:S01]  /*6fac0*/  F2FP.F16.E4M3.UNPACK_B R7, R7 ;  /* 0x00000007ff07723e */ /* 0x000fe200020006ff */
[----:B------:R-:W-:Y:S02]  /*6fad0*/  IMAD.MOV.U32 R3, RZ, RZ, R0 ;  /* 0x000000ffff037224 */ /* 0x000fe400078e0000 */
[----:B------:R-:W-:-:S04]  /*6fae0*/  IMAD.MOV.U32 R9, RZ, RZ, R20 ;  /* 0x000000ffff097224 */ /* 0x000fc800078e0014 */
[----:B--2---:R-:W-:Y:S01]  /*6faf0*/  HMMA.16816.F32 R20, R4, R22, R24 ;  /* 0x000000160414723c */ /* 0x004fe20000001818 */
[----:B------:R-:W2:Y:S04]  /*6fb00*/  LDL.LU.64 R26, [R1+0x9f08] ;  /* 0x009f0800011a7983 */ /* 0x000ea80000300a00 */
[----:B------:R-:W2:-:S15]  /*6fb10*/  LDL.LU.64 R24, [R1+0x9f00] ;  /* 0x009f000001187983 */ /* 0x000e9e0000300a00 */
[----:B------:R-:W-:-:S03]  /*6fb20*/  NOP ;  /* 0x0000000000007918 */ /* 0x000fc60000000000 */
[----:B------:R-:W-:Y:S01]  /*6fb30*/  STL.64 [R1+0x2e0], R20 ;  /* 0x0002e01401007387 */ /* 0x000fe20000100a00 */
[----:B----4-:R-:W-:Y:S03]  /*6fb40*/  HMMA.16816.F32 R16, R4, R2, R16 ;  /* 0x000000020410723c */ /* 0x010fe60000001810 */
[----:B------:R0:W-:Y:S04]  /*6fb50*/  STL.64 [R1+0x2e8], R22 ;  /* 0x0002e81601007387 */ /* 0x0001e80000100a00 */
[----:B0-----:R-:W3:Y:S04]  /*6fb60*/  LDL.LU.64 R22, [R1+0x9ef8] ;  /* 0x009ef80001167983 */ /* 0x001ee80000300a00 */
[----:B------:R-:W4:-:S12]  /*6fb70*/  LDL.LU.64 R20, [R1+0x9ef0] ;  /* 0x009ef00001147983 */ /* 0x000f180000300a00 */
[----:B------:R0:W-:Y:S04]  /*6fb80*/  STL.64 [R1+0x2d0], R16 ;  /* 0x0002d01001007387 */ /* 0x0001e80000100a00 */
[----:B------:R1:W-:Y:S04]  /*6fb90*/  STL.64 [R1+0x2d8], R18 ;  /* 0x0002d81201007387 */ /* 0x0003e80000100a00 */
[----:B0-----:R-:W5:Y:S04]  /*6fba0*/  LDL.LU R16, [R1+0x1944] ;  /* 0x0019440001107983 */ /* 0x001f680000300800 */
[----:B------:R-:W5:Y:S04]  /*6fbb0*/  LDL.LU R17, [R1+0x194c] ;  /* 0x00194c0001117983 */ /* 0x000f680000300800 */
[----:B-1----:R-:W2:Y:S04]  /*6fbc0*/  LDL.LU R18, [R1+0x1954] ;  /* 0x0019540001127983 */ /* 0x002ea80000300800 */
[----:B------:R-:W2:Y:S04]  /*6fbd0*/  LDL.LU R19, [R1+0x195c] ;  /* 0x00195c0001137983 */ /* 0x000ea80000300800 */
[----:B--2---:R-:W-:Y:S04]  /*6fbe0*/  STL.64 [R1+0x9e80], R18 ;  /* 0x009e801201007387 */ /* 0x004fe80000100a00 */
[----:B-----5:R0:W-:Y:S04]  /*6fbf0*/  STL.64 [R1+0x9e78], R16 ;  /* 0x009e781001007387 */ /* 0x0201e80000100a00 */
[----:B0-----:R-:W4:Y:S04]  /*6fc00*/  LDL.LU.64 R16, [R1+0x1420] ;  /* 0x0014200001107983 */ /* 0x001f280000300a00 */
[----:B------:R-:W4:Y:S01]  /*6fc10*/  LDL.LU.64 R18, [R1+0x1428] ;  /* 0x0014280001127983 */ /* 0x000f220000300a00 */
[C---:B------:R-:W-:Y:S06]  /*6fc20*/  HMMA.16816.F32 R24, R4.reuse, R28, R24 ;  /* 0x0000001c0418723c */ /* 0x040fec0000001818 */
[----:B---3--:R-:W-:Y:S01]  /*6fc30*/  HMMA.16816.F32 R12, R4, R22, R12 ;  /* 0x00000016040c723c */ /* 0x008fe2000000180c */
[----:B------:R-:W-:-:S02]  /*6fc40*/  IMAD.MOV.U32 R3, RZ, RZ, R28 ;  /* 0x000000ffff037224 */ /* 0x000fc400078e001c */
[----:B------:R-:W-:-:S03]  /*6fc50*/  IMAD.MOV.U32 R0, RZ, RZ, R29 ;  /* 0x000000ffff007224 */ /* 0x000fc600078e001d */
[----:B------:R-:W-:-:S11]  /*6fc60*/  IMAD.MOV.U32 R2, RZ, RZ, R22 ;  /* 0x000000ffff027224 */ /* 0x000fd600078e0016 */
[----:B------:R-:W-:Y:S04]  /*6fc70*/  STL.64 [R1+0x2c0], R24 ;  /* 0x0002c01801007387 */ /* 0x000fe80000100a00 */
[----:B------:R0:W-:Y:S01]  /*6fc80*/  STL.64 [R1+0x2c8], R26 ;  /* 0x0002c81a01007387 */ /* 0x0001e20000100a00 */
[----:B------:R-:W-:-:S03]  /*6fc90*/  IMAD.MOV.U32 R8, RZ, RZ, R23 ;  /* 0x000000ffff087224 */ /* 0x000fc600078e0017 */
[----:B0-----:R-:W2:Y:S04]  /*6fca0*/  LDL.LU.64 R26, [R1+0x9ee8] ;  /* 0x009ee800011a7983 */ /* 0x001ea80000300a00 */
[----:B------:R-:W3:Y:S04]  /*6fcb0*/  LDL.LU.64 R24, [R1+0x9ee0] ;  /* 0x009ee00001187983 */ /* 0x000ee80000300a00 */
[----:B------:R-:W5:Y:S01]  /*6fcc0*/  LDL.LU.64 R28, [R1+0x9ed8] ;  /* 0x009ed800011c7983 */ /* 0x000f620000300a00 */
[----:B----4-:R-:W-:-:S15]  /*6fcd0*/  HMMA.16816.F32 R16, R4, R20, R16 ;  /* 0x000000140410723c */ /* 0x010fde0000001810 */
[----:B------:R-:W-:-:S08]  /*6fce0*/  NOP ;  /* 0x0000000000007918 */ /* 0x000fd00000000000 */
[----:B------:R0:W-:Y:S04]  /*6fcf0*/  STL.64 [R1+0x2b0], R16 ;  /* 0x0002b01001007387 */ /* 0x0001e80000100a00 */
[----:B------:R1:W-:Y:S04]  /*6fd00*/  STL.64 [R1+0x2b8], R18 ;  /* 0x0002b81201007387 */ /* 0x0003e80000100a00 */
[----:B------:R-:W-:Y:S04]  /*6fd10*/  STL.64 [R1+0x2a0], R12 ;  /* 0x0002a00c01007387 */ /* 0x000fe80000100a00 */
[----:B------:R-:W-:Y:S04]  /*6fd20*/  STL.64 [R1+0x2a8], R14 ;  /* 0x0002a80e01007387 */ /* 0x000fe80000100a00 */
[----:B0-----:R-:W5:Y:S04]  /*6fd30*/  LDL.LU.64 R16, [R1+0x1400] ;  /* 0x0014000001107983 */ /* 0x001f680000300a00 */
[----:B-1----:R-:W5:Y:S04]  /*6fd40*/  LDL.LU.64 R18, [R1+0x1408] ;  /* 0x0014080001127983 */ /* 0x002f680000300a00 */
[----:B------:R-:W4:Y:S04]  /*6fd50*/  LDL.LU.64 R20, [R1+0x13e0] ;  /* 0x0013e00001147983 */ /* 0x000f280000300a00 */
[----:B------:R-:W2:Y:S04]  /*6fd60*/  LDL.LU.64 R22, [R1+0x13e8] ;  /* 0x0013e80001167983 */ /* 0x000ea80000300a00 */
[----:B--2---:R-:W-:Y:S04]  /*6fd70*/  STL.64 [R1+0x9ed0], R22 ;  /* 0x009ed01601007387 */ /* 0x004fe80000100a00 */
[----:B----4-:R0:W-:Y:S04]  /*6fd80*/  STL.64 [R1+0x9ec8], R20 ;  /* 0x009ec81401007387 */ /* 0x0101e80000100a00 */
[----:B0-----:R-:W2:Y:S04]  /*6fd90*/  LDL.LU.64 R20, [R1+0x13f0] ;  /* 0x0013f00001147983 */ /* 0x001ea80000300a00 */
[----:B------:R-:W2:Y:S04]  /*6fda0*/  LDL.LU.64 R22, [R1+0x13f8] ;  /* 0x0013f80001167983 */ /* 0x000ea80000300a00 */
[----:B------:R-:W4:Y:S04]  /*6fdb0*/  LDL.LU.64 R12, [R1+0x13c0] ;  /* 0x0013c000010c7983 */ /* 0x000f280000300a00 */
[----:B------:R-:W3:Y:S01]  /*6fdc0*/  LDL.LU.64 R14, [R1+0x13c8] ;  /* 0x0013c800010e7983 */ /* 0x000ee20000300a00 */
[C---:B-----5:R-:W-:Y:S06]  /*6fdd0*/  HMMA.16816.F32 R16, R4.reuse, R28, R16 ;  /* 0x0000001c0410723c */ /* 0x060fec0000001810 */
[C---:B--2---:R-:W-:Y:S01]  /*6fde0*/  HMMA.16816.F32 R20, R4.reuse, R26, R20 ;  /* 0x0000001a0414723c */ /* 0x044fe20000001814 */
[----:B---3--:R-:W-:Y:S04]  /*6fdf0*/  STL.64 [R1+0x9eb0], R14 ;  /* 0x009eb00e01007387 */ /* 0x008fe80000100a00 */
[----:B----4-:R0:W-:Y:S04]  /*6fe00*/  STL.64 [R1+0x9ea8], R12 ;  /* 0x009ea80c01007387 */ /* 0x0101e80000100a00 */
[----:B0-----:R-:W2:Y:S04]  /*6fe10*/  LDL.LU.64 R12, [R1+0x13d0] ;  /* 0x0013d000010c7983 */ /* 0x001ea80000300a00 */
[----:B------:R-:W2:Y:S04]  /*6fe20*/  LDL.LU.64 R14, [R1+0x13d8] ;  /* 0x0013d800010e7983 */ /* 0x000ea80000300a00 */
[----:B------:R-:W-:Y:S04]  /*6fe30*/  STL.64 [R1+0x9e90], R10 ;  /* 0x009e900a01007387 */ /* 0x000fe80000100a00 */
[----:B------:R0:W-:Y:S04]  /*6fe40*/  STL.64 [R1+0x9e88], R8 ;  /* 0x009e880801007387 */ /* 0x0001e80000100a00 */
[----:B0-----:R-:W3:Y:S04]  /*6fe50*/  LDL.LU.64 R8, [R1+0x13b0] ;  /* 0x0013b00001087983 */ /* 0x001ee80000300a00 */
[----:B------:R-:W3:Y:S04]  /*6fe60*/  LDL.LU.64 R10, [R1+0x13b8] ;  /* 0x0013b800010a7983 */ /* 0x000ee80000300a00 */
[----:B------:R0:W-:Y:S04]  /*6fe70*/  STL.64 [R1+0x290], R16 ;  /* 0x0002901001007387 */ /* 0x0001e80000100a00 */
[----:B------:R1:W-:Y:S04]  /*6fe80*/  STL.64 [R1+0x298], R18 ;  /* 0x0002981201007387 */ /* 0x0003e80000100a00 */
[----:B0-----:R-:W4:Y:S04]  /*6fe90*/  LDL.LU.64 R16, [R1+0x13a0] ;  /* 0x0013a00001107983 */ /* 0x001f280000300a00 */
[----:B-1----:R-:W4:Y:S04]  /*6fea0*/  LDL.LU.64 R18, [R1+0x13a8] ;  /* 0x0013a80001127983 */ /* 0x002f280000300a00 */
[----:B------:R0:W-:Y:S04]  /*6feb0*/  STL.64 [R1+0x9e40], R28 ;  /* 0x009e401c01007387 */ /* 0x0001e80000100a00 */
[----:B0-----:R-:W5:Y:S04]  /*6fec0*/  LDL.LU R28, [R1+0x1958] ;  /* 0x00195800011c7983 */ /* 0x001f680000300800 */
[----:B------:R-:W5:Y:S04]  /*6fed0*/  LDL.LU R29, [R1+0x1960] ;  /* 0x00196000011d7983 */ /* 0x000f680000300800 */
[----:B------:R-:W-:Y:S04]  /*6fee0*/  STL.64 [R1+0x280], R20 ;  /* 0x0002801401007387 */ /* 0x000fe80000100a00 */
[----:B------:R0:W-:Y:S04]  /*6fef0*/  STL.64 [R1+0x288], R22 ;  /* 0x0002881601007387 */ /* 0x0001e80000100a00 */
[----:B0-----:R-:W2:Y:S04]  /*6ff00*/  LDL.LU.64 R22, [R1+0x9ed0] ;  /* 0x009ed00001167983 */ /* 0x001ea80000300a00 */
[----:B------:R-:W2:Y:S02]  /*6ff10*/  LDL.LU.64 R20, [R1+0x9ec8] ;  /* 0x009ec80001147983 */ /* 0x000ea40000300a00 */
[----:B--2---:R-:W-:-:S15]  /*6ff20*/  HMMA.16816.F32 R20, R4, R24, R20 ;  /* 0x000000180414723c */ /* 0x004fde0000001814 */
[----:B------:R-:W-:-:S08]  /*6ff30*/  NOP ;  /* 0x0000000000007918 */ /* 0x000fd00000000000 */
[----:B------:R-:W-:Y:S04]  /*6ff40*/  STL.64 [R1+0x270], R20 ;  /* 0x0002701401007387 */ /* 0x000fe80000100a00 */
[----:B------:R0:W-:Y:S04]  /*6ff50*/  STL.64 [R1+0x278], R22 ;  /* 0x0002781601007387 */ /* 0x0001e80000100a00 */
[----:B0-----:R-:W2:Y:S04]  /*6ff60*/  LDL.LU.64 R22, [R1+0x9ec0] ;  /* 0x009ec00001167983 */ /* 0x001ea80000300a00 */
[----:B------:R-:W3:Y:S04]  /*6ff70*/  LDL.LU.64 R20, [R1+0x9eb8] ;  /* 0x009eb80001147983 */ /* 0x000ee80000300a00 */
[----:B------:R-:W-:Y:S04]  /*6ff80*/  STL.64 [R1+0x9df8], R26 ;  /* 0x009df81a01007387 */ /* 0x000fe80000100a00 */
[----:B------:R0:W-:Y:S04]  /*6ff90*/  STL.64 [R1+0x9df0], R24 ;  /* 0x009df01801007387 */ /* 0x0001e80000100a00 */
[----:B0-----:R-:W5:Y:S04]  /*6ffa0*/  LDL.LU R24, [R1+0x1948] ;  /* 0x0019480001187983 */ /* 0x001f680000300800 */
[----:B------:R-:W5:Y:S01]  /*6ffb0*/  LDL.LU R25, [R1+0x1950] ;  /* 0x0019500001197983 */ /* 0x000f620000300800 */
[----:B--2---:R-:W-:-:S15]  /*6ffc0*/  HMMA.16816.F32 R12, R4, R22, R12 ;  /* 0x00000016040c723c */ /* 0x004fde000000180c */
[----:B------:R-:W-:-:S08]  /*6ffd0*/  NOP ;  /* 0x0000000000007918 */ /* 0x000fd00000000000 */
[----:B------:R-:W-:Y:S04]  /*6ffe0*/  STL.64 [R1+0x260], R12 ;  /* 0x0002600c01007387 */ /* 0x000fe80000100a00 */
[----:B------:R0:W-:Y:S04]  /*6fff0*/  STL.64 [R1+0x268], R14 ;  /* 0x0002680e01007387 */ /* 0x0001e80000100a00 */
[----:B0-----:R-:W3:Y:S04]  /*70000*/  LDL.LU.64 R14, [R1+0x9eb0] ;  /* 0x009eb000010e7983 */ /* 0x001ee80000300a00 */
[----:B------:R-:W3:Y:S04]  /*70010*/  LDL.LU.64 R12, [R1+0x9ea8] ;  /* 0x009ea800010c7983 */ /* 0x000ee80000300a00 */
[----:B------:R-:W-:Y:S01]  /*70020*/  STL [R1+0x9dec], R23 ;  /* 0x009dec1701007387 */ /* 0x000fe20000100800 */
[----:B---3--:R-:W-:-:S15]  /*70030*/  HMMA.16816.F32 R12, R4, R20, R12 ;  /* 0x00000014040c723c */ /* 0x008fde000000180c */
[----:B------:R-:W-:-:S08]  /*70040*/  NOP ;  /* 0x0000000000007918 */ /* 0x000fd00000000000 */
[----:B------:R-:W-:Y:S04]  /*70050*/  STL.64 [R1+0x250], R12 ;  /* 0x0002500c01007387 */ /* 0x000fe80000100a00 */
[----:B------:R0:W-:Y:S04]  /*70060*/  STL.64 [R1+0x258], R14 ;  /* 0x0002580e01007387 */ /* 0x0001e80000100a00 */
[----:B0-----:R-:W2:Y:S04]  /*70070*/  LDL.LU.64 R14, [R1+0x9ea0] ;  /* 0x009ea000010e7983 */ /* 0x001ea80000300a00 */
[----:B------:R-:W4:Y:S04]  /*70080*/  LDL.LU.64 R12, [R1+0x9e98] ;  /* 0x009e9800010c7983 */ /* 0x000f280000300a00 */
[----:B------:R-:W-:Y:S04]  /*70090*/  STL [R1+0x9de8], R20 ;  /* 0x009de81401007387 */ /* 0x000fe80000100800 */
[----:B------:R0:W-:Y:S04]  /*700a0*/  STL [R1+0x9de4], R21 ;  /* 0x009de41501007387 */ /* 0x0001e80000100800 */
[----:B------:R1:W-:Y:S04]  /*700b0*/  STL [R1+0x9e48], R22 ;  /* 0x009e481601007387 */ /* 0x0003e80000100800 */
[----:B0-----:R-:W3:Y:S04]  /*700c0*/  LDL.LU.64 R20, [R1+0x1390] ;  /* 0x0013900001147983 */ /* 0x001ee80000300a00 */
[----:B-1----:R-:W3:Y:S01]  /*700d0*/  LDL.LU.64 R22, [R1+0x1398] ;  /* 0x0013980001167983 */ /* 0x002ee20000300a00 */
[C---:B--2---:R-:W-:Y:S06]  /*700e0*/  HMMA.16816.F32 R8, R4.reuse, R14, R8 ;  /* 0x0000000e0408723c */ /* 0x044fec0000001808 */
[----:B----4-:R-:W-:-:S15]  /*700f0*/  HMMA.16816.F32 R16, R4, R12, R16 ;  /* 0x0000000c0410723c */ /* 0x010fde0000001810 */
[----:B------:R-:W-:-:S02]  /*70100*/  NOP ;  /* 0x0000000000007918 */ /* 0x000fc40000000000 */
[----:B------:R-:W-:Y:S04]  /*70110*/  STL.64 [R1+0x240], R8 ;  /* 0x0002400801007387 */ /* 0x000fe80000100a00 */
[----:B------:R0:W-:Y:S04]  /*70120*/  STL.64 [R1+0x248], R10 ;  /* 0x0002480a01007387 */ /* 0x0001e80000100a00 */
[----:B0-----:R-:W3:Y:S04]  /*70130*/  LDL.LU.64 R10, [R1+0x9e90] ;  /* 0x009e9000010a7983 */ /* 0x001ee80000300a00 */
[----:B------:R-:W2:Y:S04]  /*70140*/  LDL.LU.64 R8, [R1+0x9e88] ;  /* 0x009e880001087983 */ /* 0x000ea80000300a00 */
[----:B------:R-:W-:Y:S04]  /*70150*/  STL.64 [R1+0x230], R16 ;  /* 0x0002301001007387 */ /* 0x000fe80000100a00 */
[----:B------:R0:W-:Y:S04]  /*70160*/  STL.64 [R1+0x238], R18 ;  /* 0x0002381201007387 */ /* 0x0001e80000100a00 */
[----:B0-----:R-:W4:Y:S04]  /*70170*/  LDL.LU.64 R18, [R1+0x9e80] ;  /* 0x009e800001127983 */ /* 0x001f280000300a00 */
[----:B------:R-:W5:Y:S01]  /*70180*/  LDL.LU.64 R16, [R1+0x9e78] ;  /* 0x009e780001107983 */ /* 0x000f620000300a00 */
[----:B------:R-:W-:-:S03]  /*70190*/  IMAD.MOV.U32 R26, RZ, RZ, R2 ;  /* 0x000000ffff1a7224 */ /* 0x000fc600078e0002 */
[----:B------:R-:W4:Y:S01]  /*701a0*/  LDL.LU R2, [R1+0x9e74] ;  /* 0x009e740001027983 */ /* 0x000f220000300800 */
[----:B--2---:R-:W-:-:S03]  /*701b0*/  IMAD.MOV.U32 R27, RZ, RZ, R8 ;  /* 0x000000ffff1b7224 */ /* 0x004fc600078e0008 */
[----:B------:R-:W2:Y:S04]  /*701c0*/  LDL.LU R8, [R1+0x9e70] ;  /* 0x009e700001087983 */ /* 0x000ea80000300800 */
[----:B------:R-:W-:Y:S04]  /*701d0*/  STL.64 [R1+0x9dc8], R14 ;  /* 0x009dc80e01007387 */ /* 0x000fe80000100a00 */
[----:B------:R3:W-:Y:S01]  /*701e0*/  STL.64 [R1+0x9dc0], R12 ;  /* 0x009dc00c01007387 */ /* 0x0007e20000100a00 */
[----:B-----5:R-:W-:Y:S02]  /*701f0*/  IMAD R16, R16, 0x100, R24 ;  /* 0x0000010010107824 */ /* 0x020fe400078e0218 */
[----:B------:R-:W-:-:S02]  /*70200*/  IMAD R17, R17, 0x100, R25 ;  /* 0x0000010011117824 */ /* 0x000fc400078e0219 */
[----:B------:R-:W5:Y:S01]  /*70210*/  LDL.64 R24, [R1+0x8] ;  /* 0x0000080001187983 */ /* 0x000f620000100a00 */
[----:B---3--:R-:W-:Y:S03]  /*70220*/  HMMA.16816.F32 R12, R4, R10, R20 ;  /* 0x0000000a040c723c */ /* 0x008fe60000001814 */
[----:B------:R-:W-:Y:S01]  /*70230*/  STL.64 [R1+0x9e28], R26 ;  /* 0x009e281a01007387 */ /* 0x000fe20000100a00 */
[----:B----4-:R-:W-:Y:S02]  /*70240*/  IMAD R18, R18, 0x100, R28 ;  /* 0x0000010012127824 */ /* 0x010fe400078e021c */
[----:B------:R-:W-:Y:S01]  /*70250*/  IMAD R19, R19, 0x100, R29 ;  /* 0x0000010013137824 */ /* 0x000fe200078e021d */
[----:B-----5:R-:W-:Y:S04]  /*70260*/  STL.64 [R1+0x9e20], R24 ;  /* 0x009e201801007387 */ /* 0x020fe80000100a00 */
[----:B------:R-:W2:Y:S04]  /*70270*/  LDL.LU.64 R20, [R1+0x18c0] ;  /* 0x0018c00001147983 */ /* 0x000ea80000300a00 */
[----:B------:R-:W2:Y:S08]  /*70280*/  LDL.LU.64 R22, [R1+0x18c8] ;  /* 0x0018c80001167983 */ /* 0x000eb00000300a00 */
[----:B------:R0:W-:Y:S04]  /*70290*/  STL.64 [R1+0x220], R12 ;  /* 0x0002200c01007387 */ /* 0x0001e80000100a00 */
[----:B------:R1:W-:Y:S04]  /*702a0*/  STL.64 [R1+0x228], R14 ;  /* 0x0002280e01007387 */ /* 0x0003e80000100a00 */
[----:B0-----:R-:W3:Y:S04]  /*702b0*/  LDL.LU.64 R12, [R1+0x18b0] ;  /* 0x0018b000010c7983 */ /* 0x001ee80000300a00 */
[----:B-1----:R-:W3:Y:S04]  /*702c0*/  LDL.LU.64 R14, [R1+0x18b8] ;  /* 0x0018b800010e7983 */ /* 0x002ee80000300a00 */
[----:B------:R-:W4:Y:S01]  /*702d0*/  LDL.64 R28, [R1+0x20] ;  /* 0x00002000011c7983 */ /* 0x000f220000100a00 */
[----:B------:R-:W-:-:S02]  /*702e0*/  IMAD.MOV.U32 R26, RZ, RZ, R3 ;  /* 0x000000ffff1a7224 */ /* 0x000fc400078e0003 */
[----:B------:R-:W-:Y:S01]  /*702f0*/  IMAD.MOV.U32 R27, RZ, RZ, R0 ;  /* 0x000000ffff1b7224 */ /* 0x000fe200078e0000 */
[----:B----4-:R0:W-:Y:S02]  /*70300*/  STL.64 [R1+0x9e50], R28 ;  /* 0x009e501c01007387 */ /* 0x0101e40000100a00 */
[----:B0-----:R-:W-:Y:S02]  /*70310*/  IMAD.MOV.U32 R28, RZ, RZ, R9 ;  /* 0x000000ffff1c7224 */ /* 0x001fe400078e0009 */
[----:B------:R-:W2:Y:S04]  /*70320*/  LDL.LU R9, [R1+0x9e6c] ;  /* 0x009e6c0001097983 */ /* 0x000ea80000300800 */
[----:B------:R-:W4:Y:S04]  /*70330*/  LDL.64 R24, [R1+0x18] ;  /* 0x0000180001187983 */ /* 0x000f280000100a00 */
[----:B------:R-:W5:Y:S04]  /*70340*/  LDL R29, [R1+0x2c] ;  /* 0x00002c00011d7983 */ /* 0x000f680000100800 */
[----:B------:R-:W3:Y:S04]  /*70350*/  LDL.LU R3, [R1+0x9e68] ;  /* 0x009e680001037983 */ /* 0x000ee80000300800 */
[----:B------:R-:W-:Y:S01]  /*70360*/  STL.64 [R1+0x9e60], R26 ;  /* 0x009e601a01007387 */ /* 0x000fe20000100a00 */
[C---:B--2---:R-:W-:Y:S03]  /*70370*/  HMMA.16816.F32 R20, R4.reuse, R8, R20 ;  /* 0x000000080414723c */ /* 0x044fe60000001814 */
[----:B----4-:R-:W-:Y:S04]  /*70380*/  STL.64 [R1+0x9e58], R24 ;  /* 0x009e581801007387 */ /* 0x010fe80000100a00 */
[----:B------:R-:W-:Y:S04]  /*70390*/  STL.64 [R1+0x9db8], R10 ;  /* 0x009db80a01007387 */ /* 0x000fe80000100a00 */
[----:B------:R3:W-:Y:S02]  /*703a0*/  STL.64 [R1+0x9db0], R8 ;  /* 0x009db00801007387 */ /* 0x0007e40000100a00 */
[C---:B---3--:R-:W-:Y:S10]  /*703b0*/  HMMA.16816.F32 R8, R4.reuse, R2, R12 ;  /* 0x000000020408723c */ /* 0x048ff4000000180c */
[----:B------:R0:W-:Y:S04]  /*703c0*/  STL.64 [R1+0x4f0], R20 ;  /* 0x0004f01401007387 */ /* 0x0001e80000100a00 */
[----:B------:R1:W-:Y:S04]  /*703d0*/  STL.64 [R1+0x4f8], R22 ;  /* 0x0004f81601007387 */ /* 0x0003e80000100a00 */
[----:B------:R-:W5:Y:S04]  /*703e0*/  LDL.LU.64 R24, [R1+0x1380] ;  /* 0x0013800001187983 */ /* 0x000f680000300a00 */
[----:B------:R-:W5:Y:S04]  /*703f0*/  LDL.LU.64 R26, [R1+0x1388] ;  /* 0x00138800011a7983 */ /* 0x000f680000300a00 */
[----:B------:R2:W-:Y:S04]  /*70400*/  STL.64 [R1+0x4e0], R8 ;  /* 0x0004e00801007387 */ /* 0x0005e80000100a00 */
[----:B------:R3:W-:Y:S04]  /*70410*/  STL.64 [R1+0x4e8], R10 ;  /* 0x0004e80a01007387 */ /* 0x0007e80000100a00 */
[----:B0-----:R-:W4:Y:S04]  /*70420*/  LDL.LU.64 R20, [R1+0x1370] ;  /* 0x0013700001147983 */ /* 0x001f280000300a00 */
[----:B-1----:R-:W4:Y:S04]  /*70430*/  LDL.LU.64 R22, [R1+0x1378] ;  /* 0x0013780001167983 */ /* 0x002f280000300a00 */
[----:B--2---:R-:W2:Y:S04]  /*70440*/  LDL.LU.64 R8, [R1+0x1f0] ;  /* 0x0001f00001087983 */ /* 0x004ea80000300a00 */
[----:B---3--:R-:W2:Y:S04]  /*70450*/  LDL.LU.64 R10, [R1+0x1f8] ;  /* 0x0001f800010a7983 */ /* 0x008ea80000300a00 */
[----:B------:R-:W3:Y:S04]  /*70460*/  LDL.LU.64 R12, [R1+0x1340] ;  /* 0x00134000010c7983 */ /* 0x000ee80000300a00 */
[----:B------:R-:W5:Y:S04]  /*70470*/  LDL.LU.64 R14, [R1+0x1348] ;  /* 0x00134800010e7983 */ /* 0x000f680000300a00 */
[----:B-----5:R-:W-:Y:S04]  /*70480*/  STL.64 [R1+0x9e08], R14 ;  /* 0x009e080e01007387 */ /* 0x020fe80000100a00 */
[----:B---3--:R0:W-:Y:S04]  /*70490*/  STL.64 [R1+0x9e00], R12 ;  /* 0x009e000c01007387 */ /* 0x0081e80000100a00 */
[----:B0-----:R-:W3:Y:S04]  /*704a0*/  LDL.LU.64 R12, [R1+0x1350] ;  /* 0x00135000010c7983 */ /* 0x001ee80000300a00 */
[----:B------:R-:W5:Y:S04]  /*704b0*/  LDL.LU.64 R14, [R1+0x1358] ;  /* 0x00135800010e7983 */ /* 0x000f680000300a00 */
[----:B-----5:R-:W-:Y:S04]  /*704c0*/  STL.64 [R1+0x9e18], R14 ;  /* 0x009e180e01007387 */ /* 0x020fe80000100a00 */
[----:B---3--:R0:W-:Y:S04]  /*704d0*/  STL.64 [R1+0x9e10], R12 ;  /* 0x009e100c01007387 */ /* 0x0081e80000100a00 */
[----:B0-----:R-:W3:Y:S04]  /*704e0*/  LDL.LU.64 R12, [R1+0x1d0] ;  /* 0x0001d000010c7983 */ /* 0x001ee80000300a00 */
[----:B------:R-:W5:Y:S01]  /*704f0*/  LDL.LU.64 R14, [R1+0x1d8] ;  /* 0x0001d800010e7983 */ /* 0x000f620000300a00 */
[----:B------:R-:W-:Y:S03]  /*70500*/  HMMA.16816.F32 R4, R4, R28, R24 ;  /* 0x0000001c0404723c */ /* 0x000fe60000001818 */
[----:B-----5:R-:W-:Y:S04]  /*70510*/  STL.64 [R1+0x9e38], R14 ;  /* 0x009e380e01007387 */ /* 0x020fe80000100a00 */
[----:B---3--:R0:W-:Y:S04]  /*70520*/  STL.64 [R1+0x9e30], R12 ;  /* 0x009e300c01007387 */ /* 0x0081e80000100a00 */
[----:B0-----:R-:W3:Y:S04]  /*70530*/  LDL.LU.64 R12, [R1+0x1360] ;  /* 0x00136000010c7983 */ /* 0x001ee80000300a00 */
[----:B------:R-:W3:Y:S04]  /*70540*/  LDL.LU.64 R14, [R1+0x1368] ;  /* 0x00136800010e7983 */ /* 0x000ee80000300a00 */
[----:B------:R-:W-:Y:S04]  /*70550*/  STL [R1+0x9de0], R3 ;  /* 0x009de00301007387 */ /* 0x000fe80000100800 */
[----:B------:R-:W3:Y:S04]  /*70560*/  LDL.LU.64 R26, [R1+0x9e60] ;  /* 0x009e6000011a7983 */ /* 0x000ee80000300a00 */
[----:B------:R-:W2:Y:S04]  /*70570*/  LDL.LU.64 R24, [R1+0x9e58] ;  /* 0x009e580001187983 */ /* 0x000ea80000300a00 */
[----:B------:R-:W4:Y:S01]  /*70580*/  LDL.LU.64 R28, [R1+0x9e50] ;  /* 0x009e5000011c7983 */ /* 0x000f220000300a00 */
[----:B------:R-:W-:-:S02]  /*70590*/  F2FP.F16.E4M3.UNPACK_B R16, R16 ;  /* 0x00000010ff10723e */ /* 0x000fc400020006ff */
[----:B------:R-:W-:Y:S02]  /*705a0*/  F2FP.F16.E4M3.UNPACK_B R17, R17 ;  /* 0x00000011ff11723e */ /* 0x000fe400020006ff */
[----:B------:R-:W-:Y:S02]  /*705b0*/  F2FP.F16.E4M3.UNPACK_B R18, R18 ;  /* 0x00000012ff12723e */ /* 0x000fe400020006ff */
[----:B------:R-:W-:Y:S01]  /*705c0*/  F2FP.F16.E4M3.UNPACK_B R19, R19 ;  /* 0x00000013ff13723e */ /* 0x000fe200020006ff */
[----:B------:R0:W-:Y:S04]  /*705d0*/  STL.64 [R1+0x210], R4 ;  /* 0x0002100401007387 */ /* 0x0001e80000100a00 */
[----:B------:R1:W-:Y:S04]  /*705e0*/  STL.64 [R1+0x218], R6 ;  /* 0x0002180601007387 */ /* 0x0003e80000100a00 */
[----:B0-----:R-:W5:Y:S04]  /*705f0*/  LDL.LU.64 R4, [R1+0x1b0] ;  /* 0x0001b00001047983 */ /* 0x001f680000300a00 */
[----:B-1----:R-:W5:Y:S01]  /*70600*/  LDL.LU.64 R6, [R1+0x1b8] ;  /* 0x0001b80001067983 */ /* 0x002f620000300a00 */
[C---:B----4-:R-:W-:Y:S06]  /*70610*/  HMMA.16816.F32 R20, R16.reuse, R28, R20 ;  /* 0x0000001c1014723c */ /* 0x050fec0000001814 */
[----:B--2---:R-:W-:-:S15]  /*70620*/  HMMA.16816.F32 R8, R16, R24, R8 ;  /* 0x000000181008723c */ /* 0x004fde0000001808 */
[----:B------:R-:W-:-:S02]  /*70630*/  NOP ;  /* 0x0000000000007918 */ /* 0x000fc40000000000 */
[----:B------:R0:W-:Y:S04]  /*70640*/  STL.64 [R1+0x200], R20 ;  /* 0x0002001401007387 */ /* 0x0001e80000100a00 */
[----:B------:R1:W-:Y:S01]  /*70650*/  STL.64 [R1+0x208], R22 ;  /* 0x0002081601007387 */ /* 0x0003e20000100a00 */
[----:B0-----:R-:W-:Y:S02]  /*70660*/  IMAD.MOV.U32 R20, RZ, RZ, R25 ;  /* 0x000000ffff147224 */ /* 0x001fe400078e0019 */
[----:B-1----:R-:W-:Y:S01]  /*70670*/  IMAD.MOV.U32 R23, RZ, RZ, R24 ;  /* 0x000000ffff177224 */ /* 0x002fe200078e0018 */
[----:B------:R-:W2:Y:S01]  /*70680*/  LDL.LU R22, [R1+0x9e48] ;  /* 0x009e480001167983 */ /* 0x000ea20000300800 */
[----:B---3--:R-:W-:Y:S01]  /*70690*/  HMMA.16816.F32 R24, R16, R26, R12 ;  /* 0x0000001a1018723c */ /* 0x008fe2000000180c */
[----:B------:R-:W-:-:S02]  /*706a0*/  IMAD.MOV.U32 R21, RZ, RZ, R28 ;  /* 0x000000ffff157224 */ /* 0x000fc400078e001c */
[----:B------:R-:W-:Y:S02]  /*706b0*/  IMAD.MOV.U32 R3, RZ, RZ, R29 ;  /* 0x000000ffff037224 */ /* 0x000fe400078e001d */
[----:B------:R-:W5:Y:S04]  /*706c0*/  LDL.LU.64 R28, [R1+0x9e40] ;  /* 0x009e4000011c7983 */ /* 0x000f680000300a00 */
[----:B------:R0:W-:Y:S04]  /*706d0*/  STL.64 [R1+0x1f0], R8 ;  /* 0x0001f00801007387 */ /* 0x0001e80000100a00 */
[----:B------:R1:W-:Y:S04]  /*706e0*/  STL.64 [R1+0x1f8], R10 ;  /* 0x0001f80a01007387 */ /* 0x0003e80000100a00 */
[----:B0-----:R-:W3:Y:S04]  /*706f0*/  LDL.LU.64 R8, [R1+0x190] ;  /* 0x0001900001087983 */ /* 0x001ee80000300a00 */
[----:B-1----:R-:W3:Y:S04]  /*70700*/  LDL.LU.64 R10, [R1+0x198] ;  /* 0x00019800010a7983 */ /* 0x002ee80000300a00 */
[----:B------:R-:W4:Y:S04]  /*70710*/  LDL.LU.64 R14, [R1+0x9e38] ;  /* 0x009e3800010e7983 */ /* 0x000f280000300a00 */
[----:B------:R-:W4:Y:S04]  /*70720*/  LDL.LU.64 R12, [R1+0x9e30] ;  /* 0x009e3000010c7983 */ /* 0x000f280000300a00 */
[----:B------:R-:W-:Y:S04]  /*70730*/  STL.64 [R1+0x1e0], R24 ;  /* 0x0001e01801007387 */ /* 0x000fe80000100a00 */
[----:B------:R0:W-:Y:S04]  /*70740*/  STL.64 [R1+0x1e8], R26 ;  /* 0x0001e81a01007387 */ /* 0x0001e80000100a00 */
[----:B0-----:R-:W2:Y:S04]  /*70750*/  LDL.LU.64 R26, [R1+0x9e28] ;  /* 0x009e2800011a7983 */ /* 0x001ea80000300a00 */
[----:B------:R-:W4:Y:S02]  /*70760*/  LDL.LU.64 R24, [R1+0x9e20] ;  /* 0x009e200001187983 */ /* 0x000f240000300a00 */
[----:B----4-:R-:W-:-:S15]  /*70770*/  HMMA.16816.F32 R12, R16, R24, R12 ;  /* 0x00000018100c723c */ /* 0x010fde000000180c */
[----:B------:R-:W-:-:S08]  /*70780*/  NOP ;  /* 0x0000000000007918 */ /* 0x000fd00000000000 */
[----:B------:R-:W-:Y:S04]  /*70790*/  STL.64 [R1+0x1d0], R12 ;  /* 0x0001d00c01007387 */ /* 0x000fe80000100a00 */
[----:B------:R0:W-:Y:S04]  /*707a0*/  STL.64 [R1+0x1d8], R14 ;  /* 0x0001d80e01007387 */ /* 0x0001e80000100a00 */
[----:B0-----:R-:W2:Y:S04]  /*707b0*/  LDL.LU.64 R14, [R1+0x9e18] ;  /* 0x009e1800010e7983 */ /* 0x001ea80000300a00 */
[----:B------:R-:W2:Y:S01]  /*707c0*/  LDL.LU.64 R12, [R1+0x9e10] ;  /* 0x009e1000010c7983 */ /* 0x000ea20000300a00 */
[----:B------:R-:W-:-:S02]  /*707d0*/  IMAD.MOV.U32 R0, RZ, RZ, R25 ;  /* 0x000000ffff007224 */ /* 0x000fc400078e0019 */
[----:B--2---:R-:W-:Y:S01]  /*707e0*/  HMMA.16816.F32 R24, R16, R26, R12 ;  /* 0x0000001a1018723c */ /* 0x004fe2000000180c */
[----:B------:R-:W2:Y:S04]  /*707f0*/  LDL.LU.64 R14, [R1+0x9e08] ;  /* 0x009e0800010e7983 */ /* 0x000ea80000300a00 */
[----:B------:R-:W2:-:S15]  /*70800*/  LDL.LU.64 R12, [R1+0x9e00] ;  /* 0x009e0000010c7983 */ /* 0x000e9e0000300a00 */
[----:B------:R-:W-:-:S03]  /*70810*/  NOP ;  /* 0x0000000000007918 */ /* 0x000fc60000000000 */
[----:B------:R-:W-:Y:S04]  /*70820*/  STL.64 [R1+0x1c0], R24 ;  /* 0x0001c01801007387 */ /* 0x000fe80000100a00 */
[----:B------:R0:W-:Y:S04]  /*70830*/  STL.64 [R1+0x1c8], R26 ;  /* 0x0001c81a01007387 */ /* 0x0001e80000100a00 */
[----:B0-----:R-:W2:Y:S01]  /*70840*/  LDL.LU.64 R26, [R1+0x9df8] ;  /* 0x009df800011a7983 */ /* 0x001ea20000300a00 */
[----:B-----5:R-:W-:Y:S03]  /*70850*/  HMMA.16816.F32 R4, R16, R28, R4 ;  /* 0x0000001c1004723c */ /* 0x020fe60000001804 */
[----:B------:R-:W3:-:S15]  /*70860*/  LDL.LU.64 R24, [R1+0x9df0] ;  /* 0x009df00001187983 */ /* 0x000ede0000300a00 */
[----:B------:R-:W-:-:S05]  /*70870*/  NOP ;  /* 0x0000000000007918 */ /* 0x000fca0000000000 */
[----:B------:R0:W-:Y:S04]  /*70880*/  STL.64 [R1+0x1b0], R4 ;  /* 0x0001b00401007387 */ /* 0x0001e80000100a00 */
[----:B------:R-:W-:Y:S04]  /*70890*/  STL.64 [R1+0x1b8], R6 ;  /* 0x0001b80601007387 */ /* 0x000fe80000100a00 */
[----:B0-----:R-:W4:Y:S04]  /*708a0*/  LDL.LU R4, [R1+0x1964] ;  /* 0x0019640001047983 */ /* 0x001f280000300800 */
[----:B------:R-:W5:Y:S01]  /*708b0*/  LDL.LU R5, [R1+0x196c] ;  /* 0x00196c0001057983 */ /* 0x000f620000300800 */
[----:B--2---:R-:W-:-:S15]  /*708c0*/  HMMA.16816.F32 R12, R16, R26, R12 ;  /* 0x0000001a100c723c */ /* 0x004fde000000180c */
[----:B------:R-:W-:-:S08]  /*708d0*/  NOP ;  /* 0x0000000000007918 */ /* 0x000fd00000000000 */
[----:B------:R0:W-:Y:S04]  /*708e0*/  STL.64 [R1+0x1a0], R12 ;  /* 0x0001a00c01007387 */ /* 0x0001e80000100a00 */
[----:B------:R1:W-:Y:S04]  /*708f0*/  STL.64 [R1+0x1a8], R14 ;  /* 0x0001a80e01007387 */ /* 0x0003e80000100a00 */
[----:B0-----:R-:W2:Y:S04]  /*70900*/  LDL.LU.64 R12, [R1+0x1320] ;  /* 0x00132000010c7983 */ /* 0x001ea80000300a00 */
[----:B-1----:R-:W4:Y:S01]  /*70910*/  LDL.LU.64 R14, [R1+0x1328] ;  /* 0x00132800010e7983 */ /* 0x002f220000300a00 */
[----:B---3--:R-:W-:Y:S03]  /*70920*/  HMMA.16816.F32 R8, R16, R24, R8 ;  /* 0x000000181008723c */ /* 0x008fe60000001808 */
[----:B----4-:R-:W-:Y:S04]  /*70930*/  STL.64 [R1+0x9dd8], R14 ;  /* 0x009dd80e01007387 */ /* 0x010fe80000100a00 */
[----:B--2---:R0:W-:Y:S04]  /*70940*/  STL.64 [R1+0x9dd0], R12 ;  /* 0x009dd00c01007387 */ /* 0x0041e80000100a00 */
[----:B0-----:R-:W2:Y:S04]  /*70950*/  LDL.LU.64 R12, [R1+0x1330] ;  /* 0x00133000010c7983 */ /* 0x001ea80000300a00 */
[----:B------:R-:W2:Y:S08]  /*70960*/  LDL.LU.64 R14, [R1+0x1338] ;  /* 0x00133800010e7983 */ /* 0x000eb00000300a00 */
[----:B------:R0:W-:Y:S04]  /*70970*/  STL.64 [R1+0x190], R8 ;  /* 0x0001900801007387 */ /* 0x0001e80000100a00 */
[----:B------:R1:W-:Y:S04]  /*70980*/  STL.64 [R1+0x198], R10 ;  /* 0x0001980a01007387 */ /* 0x0003e80000100a00 */
[----:B0-----:R-:W3:Y:S04]  /*70990*/  LDL.LU.64 R8, [R1+0x1310] ;  /* 0x0013100001087983 */ /* 0x001ee80000300a00 */
[----:B-1----:R-:W3:Y:S04]  /*709a0*/  LDL.LU.64 R10, [R1+0x1318] ;  /* 0x00131800010a7983 */ /* 0x002ee80000300a00 */
[----:B------:R-:W4:Y:S04]  /*709b0*/  LDL.LU R6, [R1+0x1974] ;  /* 0x0019740001067983 */ /* 0x000f280000300800 */
[----:B------:R-:W4:Y:S04]  /*709c0*/  LDL.LU R7, [R1+0x197c] ;  /* 0x00197c0001077983 */ /* 0x000f280000300800 */
[----:B------:R0:W-:Y:S02]  /*709d0*/  STL.64 [R1+0x9d30], R26 ;  /* 0x009d301a01007387 */ /* 0x0001e40000100a00 */
[----:B0-----:R-:W-:-:S02]  /*709e0*/  IMAD.MOV.U32 R26, RZ, RZ, R23 ;  /* 0x000000ffff1a7224 */ /* 0x001fc400078e0017 */
[----:B------:R-:W2:Y:S01]  /*709f0*/  LDL.LU R23, [R1+0x9dec] ;  /* 0x009dec0001177983 */ /* 0x000ea20000300800 */
[----:B------:R-:W-:-:S03]  /*70a00*/  IMAD.MOV.U32 R27, RZ, RZ, R20 ;  /* 0x000000ffff1b7224 */ /* 0x000fc600078e0014 */
[----:B------:R-:W5:Y:S04]  /*70a10*/  LDL.LU R20, [R1+0x9de8] ;  /* 0x009de80001147983 */ /* 0x000f680000300800 */
[----:B------:R0:W-:Y:S02]  /*70a20*/  STL.64 [R1+0x9d28], R24 ;  /* 0x009d281801007387 */ /* 0x0001e40000100a00 */
[----:B0-----:R-:W-:Y:S02]  /*70a30*/  IMAD.MOV.U32 R24, RZ, RZ, R21 ;  /* 0x000000ffff187224 */ /* 0x001fe400078e0015 */
[----:B------:R-:W5:Y:S01]  /*70a40*/  LDL.LU R21, [R1+0x9de4] ;  /* 0x009de40001157983 */ /* 0x000f620000300800 */
[----:B------:R-:W-:-:S03]  /*70a50*/  IMAD.MOV.U32 R25, RZ, RZ, R3 ;  /* 0x000000ffff197224 */ /* 0x000fc600078e0003 */
[----:B------:R-:W4:Y:S04]  /*70a60*/  LDL.LU R3, [R1+0x9de0] ;  /* 0x009de00001037983 */ /* 0x000f280000300800 */
[----:B------:R0:W-:Y:S04]  /*70a70*/  STL.64 [R1+0x9d80], R26 ;  /* 0x009d801a01007387 */ /* 0x0001e80000100a00 */
[----:B0-----:R-:W4:Y:S04]  /*70a80*/  LDL.LU R26, [R1+0x1968] ;  /* 0x00196800011a7983 */ /* 0x001f280000300800 */
[----:B------:R-:W4:Y:S04]  /*70a90*/  LDL.LU R27, [R1+0x1970] ;  /* 0x00197000011b7983 */ /* 0x000f280000300800 */
[----:B------:R-:W-:Y:S01]  /*70aa0*/  STL.64 [R1+0x9d78], R24 ;  /* 0x009d781801007387 */ /* 0x000fe20000100a00 */
        /* <DEDUP_REMOVED lines=10> */
[----:B0-----:R-:W3:Y:S04]  /*70b50*/  LDL.LU.64 R14, [R1+0x9dc8] ;  /* 0x009dc800010e7983 */ /* 0x001ee80000300a00 */
[----:B------:R-:W2:Y:S04]  /*70b60*/  LDL.LU.64 R12, [R1+0x9dc0] ;  /* 0x009dc000010c7983 */ /* 0x000ea80000300a00 */
[----:B------:R-:W-:Y:S04]  /*70b70*/  STL [R1+0x9d10], R21 ;  /* 0x009d101501007387 */ /* 0x000fe80000100800 */
[----:B------:R-:W-:Y:S04]  /*70b80*/  STL.64 [R1+0x9d90], R22 ;  /* 0x009d901601007387 */ /* 0x000fe80000100a00 */
[----:B------:R0:W-:Y:S04]  /*70b90*/  STL [R1+0x9d88], R20 ;  /* 0x009d881401007387 */ /* 0x0001e80000100800 */
[----:B0-----:R-:W2:Y:S04]  /*70ba0*/  LDL.LU.64 R20, [R1+0x1300] ;  /* 0x0013000001147983 */ /* 0x001ea80000300a00 */
[----:B------:R-:W2:Y:S01]  /*70bb0*/  LDL.LU.64 R22, [R1+0x1308] ;  /* 0x0013080001167983 */ /* 0x000ea20000300a00 */
[C---:B---3--:R-:W-:Y:S06]  /*70bc0*/  HMMA.16816.F32 R8, R16.reuse, R14, R8 ;  /* 0x0000000e1008723c */ /* 0x048fec0000001808 */
[----:B--2---:R-:W-:-:S15]  /*70bd0*/  HMMA.16816.F32 R20, R16, R12, R20 ;  /* 0x0000000c1014723c */ /* 0x004fde0000001814 */
[----:B------:R-:W-:-:S02]  /*70be0*/  NOP ;  /* 0x0000000000007918 */ /* 0x000fc40000000000 */
[----:B------:R-:W-:Y:S04]  /*70bf0*/  STL.64 [R1+0x160], R8 ;  /* 0x0001600801007387 */ /* 0x000fe80000100a00 */
[----:B------:R0:W-:Y:S04]  /*70c00*/  STL.64 [R1+0x168], R10 ;  /* 0x0001680a01007387 */ /* 0x0001e80000100a00 */
[----:B0-----:R-:W2:Y:S04]  /*70c10*/  LDL.LU.64 R10, [R1+0x9db8] ;  /* 0x009db800010a7983 */ /* 0x001ea80000300a00 */
[----:B------:R-:W3:Y:S04]  /*70c20*/  LDL.LU.64 R8, [R1+0x9db0] ;  /* 0x009db00001087983 */ /* 0x000ee80000300a00 */
[----:B------:R-:W-:Y:S04]  /*70c30*/  STL.64 [R1+0x9d08], R14 ;  /* 0x009d080e01007387 */ /* 0x000fe80000100a00 */
[----:B------:R0:W-:Y:S04]  /*70c40*/  STL.64 [R1+0x9d00], R12 ;  /* 0x009d000c01007387 */ /* 0x0001e80000100a00 */
[----:B------:R-:W-:Y:S04]  /*70c50*/  STL.64 [R1+0x150], R20 ;  /* 0x0001501401007387 */ /* 0x000fe80000100a00 */
[----:B------:R-:W-:Y:S04]  /*70c60*/  STL.64 [R1+0x158], R22 ;  /* 0x0001581601007387 */ /* 0x000fe80000100a00 */
[----:B0-----:R-:W5:Y:S04]  /*70c70*/  LDL.64 R12, [R1+0x28] ;  /* 0x00002800010c7983 */ /* 0x001f680000100a00 */
[----:B-----5:R0:W-:Y:S04]  /*70c80*/  STL.64 [R1+0x9d98], R12 ;  /* 0x009d980c01007387 */ /* 0x0201e80000100a00 */
[----:B0-----:R-:W5:Y:S04]  /*70c90*/  LDL.LU.64 R12, [R1+0x18a0] ;  /* 0x0018a000010c7983 */ /* 0x001f680000300a00 */
[----:B------:R-:W4:Y:S04]  /*70ca0*/  LDL.LU.64 R14, [R1+0x18a8] ;  /* 0x0018a800010e7983 */ /* 0x000f280000300a00 */
[----:B----4-:R-:W-:Y:S04]  /*70cb0*/  STL.64 [R1+0x9da8], R14 ;  /* 0x009da80e01007387 */ /* 0x010fe80000100a00 */
[----:B-----5:R0:W-:Y:S04]  /*70cc0*/  STL.64 [R1+0x9da0], R12 ;  /* 0x009da00c01007387 */ /* 0x0201e80000100a00 */
[----:B0-----:R-:W2:Y:S04]  /*70cd0*/  LDL.LU.64 R12, [R1+0x12f0] ;  /* 0x0012f000010c7983 */ /* 0x001ea80000300a00 */
[----:B------:R-:W2:Y:S01]  /*70ce0*/  LDL.LU.64 R14, [R1+0x12f8] ;  /* 0x0012f800010e7983 */ /* 0x000ea20000300a00 */
[----:B------:R-:W-:-:S03]  /*70cf0*/  IMAD R4, R4, 0x100, R26 ;  /* 0x0000010004047824 */ /* 0x000fc600078e021a */
[----:B------:R-:W4:Y:S01]  /*70d00*/  LDL.LU.64 R20, [R1+0x1890] ;  /* 0x0018900001147983 */ /* 0x000f220000300a00 */
[----:B------:R-:W-:-:S03]  /*70d10*/  IMAD R5, R5, 0x100, R27 ;  /* 0x0000010005057824 */ /* 0x000fc600078e021b */
[----:B------:R-:W4:Y:S04]  /*70d20*/  LDL.LU.64 R22, [R1+0x1898] ;  /* 0x0018980001167983 */ /* 0x000f280000300a00 */
[----:B------:R-:W5:Y:S04]  /*70d30*/  LDL.LU.64 R24, [R1+0x12e0] ;  /* 0x0012e00001187983 */ /* 0x000f680000300a00 */
[----:B------:R-:W5:Y:S01]  /*70d40*/  LDL.LU.64 R26, [R1+0x12e8] ;  /* 0x0012e800011a7983 */ /* 0x000f620000300a00 */
[----:B--2---:R-:W-:-:S15]  /*70d50*/  HMMA.16816.F32 R12, R16, R10, R12 ;  /* 0x0000000a100c723c */ /* 0x004fde000000180c */
[----:B------:R-:W-:-:S08]  /*70d60*/  NOP ;  /* 0x0000000000007918 */ /* 0x000fd00000000000 */
[----:B------:R-:W-:Y:S04]  /*70d70*/  STL.64 [R1+0x140], R12 ;  /* 0x0001400c01007387 */ /* 0x000fe80000100a00 */
[----:B------:R0:W-:Y:S04]  /*70d80*/  STL.64 [R1+0x148], R14 ;  /* 0x0001480e01007387 */ /* 0x0001e80000100a00 */
[----:B0-----:R-:W3:Y:S04]  /*70d90*/  LDL.LU.64 R14, [R1+0x9da8] ;  /* 0x009da800010e7983 */ /* 0x001ee80000300a00 */
[----:B------:R-:W3:Y:S04]  /*70da0*/  LDL.LU.64 R12, [R1+0x9da0] ;  /* 0x009da000010c7983 */ /* 0x000ee80000300a00 */
[----:B------:R0:W-:Y:S04]  /*70db0*/  STL [R1+0x9cec], R10 ;  /* 0x009cec0a01007387 */ /* 0x0001e80000100800 */
[----:B0-----:R-:W2:Y:S04]  /*70dc0*/  LDL.LU R10, [R1+0x1980] ;  /* 0x00198000010a7983 */ /* 0x001ea80000300800 */
[----:B------:R0:W-:Y:S04]  /*70dd0*/  STL [R1+0x9ce8], R11 ;  /* 0x009ce80b01007387 */ /* 0x0001e80000100800 */
[----:B0-----:R-:W5:Y:S01]  /*70de0*/  LDL.LU R11, [R1+0x1978] ;  /* 0x00197800010b7983 */ /* 0x001f620000300800 */
[----:B---3--:R-:W-:-:S15]  /*70df0*/  HMMA.16816.F32 R12, R16, R8, R12 ;  /* 0x00000008100c723c */ /* 0x008fde000000180c */
[----:B------:R-:W-:-:S08]  /*70e00*/  NOP ;  /* 0x0000000000007918 */ /* 0x000fd00000000000 */
[----:B------:R0:W-:Y:S04]  /*70e10*/  STL.64 [R1+0x4d0], R12 ;  /* 0x0004d00c01007387 */ /* 0x0001e80000100a00 */
[----:B------:R1:W-:Y:S04]  /*70e20*/  STL.64 [R1+0x4d8], R14 ;  /* 0x0004d80e01007387 */ /* 0x0003e80000100a00 */
[----:B0-----:R-:W3:Y:S01]  /*70e30*/  LDL.LU.64 R12, [R1+0x9d98] ;  /* 0x009d9800010c7983 */ /* 0x001ee20000300a00 */
[----:B----4-:R-:W-:Y:S03]  /*70e40*/  HMMA.16816.F32 R20, R16, R2, R20 ;  /* 0x000000021014723c */ /* 0x010fe60000001814 */
[----:B-1----:R-:W4:Y:S01]  /*70e50*/  LDL.64 R14, [R1+0x10] ;  /* 0x00001000010e7983 */ /* 0x002f220000100a00 */
[----:B-----5:R-:W-:-:S03]  /*70e60*/  IMAD R6, R6, 0x100, R11 ;  /* 0x0000010006067824 */ /* 0x020fc600078e020b */
[----:B------:R-:W-:Y:S01]  /*70e70*/  STL [R1+0x9cd4], R8 ;  /* 0x009cd40801007387 */ /* 0x000fe20000100800 */
[----:B--2---:R-:W-:-:S03]  /*70e80*/  IMAD R7, R7, 0x100, R10 ;  /* 0x0000010007077824 */ /* 0x004fc600078e020a */
[----:B------:R0:W-:Y:S04]  /*70e90*/  STL [R1+0x9cd0], R9 ;  /* 0x009cd00901007387 */ /* 0x0001e80000100800 */
[----:B0-----:R-:W2:Y:S04]  /*70ea0*/  LDL.LU.64 R8, [R1+0x12c0] ;  /* 0x0012c00001087983 */ /* 0x001ea80000300a00 */
[----:B------:R-:W2:Y:S04]  /*70eb0*/  LDL.LU.64 R10, [R1+0x12c8] ;  /* 0x0012c800010a7983 */ /* 0x000ea80000300a00 */
[----:B------:R-:W-:Y:S04]  /*70ec0*/  STL.64 [R1+0x4c0], R20 ;  /* 0x0004c01401007387 */ /* 0x000fe80000100a00 */
[----:B------:R0:W-:Y:S04]  /*70ed0*/  STL.64 [R1+0x4c8], R22 ;  /* 0x0004c81601007387 */ /* 0x0001e80000100a00 */
[----:B0-----:R-:W5:Y:S04]  /*70ee0*/  LDL.LU.64 R22, [R1+0x9d90] ;  /* 0x009d900001167983 */ /* 0x001f680000300a00 */
[----:B------:R-:W4:Y:S01]  /*70ef0*/  LDL.LU R20, [R1+0x9d88] ;  /* 0x009d880001147983 */ /* 0x000f220000300800 */
[----:B---3--:R-:W-:Y:S03]  /*70f00*/  HMMA.16816.F32 R16, R16, R12, R24 ;  /* 0x0000000c1010723c */ /* 0x008fe60000001818 */
[----:B------:R-:W2:Y:S04]  /*70f10*/  LDL.LU.64 R26, [R1+0x9d80] ;  /* 0x009d8000011a7983 */ /* 0x000ea80000300a00 */
[----:B------:R-:W3:-:S15]  /*70f20*/  LDL.LU.64 R24, [R1+0x9d78] ;  /* 0x009d780001187983 */ /* 0x000ede0000300a00 */
[----:B------:R-:W-:-:S01]  /*70f30*/  NOP ;  /* 0x0000000000007918 */ /* 0x000fc20000000000 */
[----:B------:R0:W-:Y:S04]  /*70f40*/  STL.64 [R1+0x130], R16 ;  /* 0x0001301001007387 */ /* 0x0001e80000100a00 */
[----:B------:R1:W-:Y:S04]  /*70f50*/  STL.64 [R1+0x138], R18 ;  /* 0x0001381201007387 */ /* 0x0003e80000100a00 */
[----:B0-----:R-:W3:Y:S04]  /*70f60*/  LDL.LU.64 R16, [R1+0x12d0] ;  /* 0x0012d00001107983 */ /* 0x001ee80000300a00 */
[----:B-1----:R-:W3:Y:S01]  /*70f70*/  LDL.LU.64 R18, [R1+0x12d8] ;  /* 0x0012d80001127983 */ /* 0x002ee20000300a00 */
[----:B------:R-:W-:-:S02]  /*70f80*/  F2FP.F16.E4M3.UNPACK_B R4, R4 ;  /* 0x00000004ff04723e */ /* 0x000fc400020006ff */
[----:B------:R-:W-:Y:S02]  /*70f90*/  F2FP.F16.E4M3.UNPACK_B R5, R5 ;  /* 0x00000005ff05723e */ /* 0x000fe400020006ff */
[----:B------:R-:W-:Y:S02]  /*70fa0*/  F2FP.F16.E4M3.UNPACK_B R6, R6 ;  /* 0x00000006ff06723e */ /* 0x000fe400020006ff */
[----:B------:R-:W-:Y:S01]  /*70fb0*/  F2FP.F16.E4M3.UNPACK_B R7, R7 ;  /* 0x00000007ff07723e */ /* 0x000fe200020006ff */
[----:B------:R-:W-:Y:S01]  /*70fc0*/  IMAD.MOV.U32 R21, RZ, RZ, R12 ;  /* 0x000000ffff157224 */ /* 0x000fe200078e000c */
[----:B-----5:R-:W-:Y:S04]  /*70fd0*/  STL.64 [R1+0x9d20], R22 ;  /* 0x009d201601007387 */ /* 0x020fe80000100a00 */
[----:B----4-:R-:W-:Y:S01]  /*70fe0*/  STL.64 [R1+0x9d18], R20 ;  /* 0x009d181401007387 */ /* 0x010fe20000100a00 */
[C---:B--2---:R-:W-:Y:S06]  /*70ff0*/  HMMA.16816.F32 R8, R4.reuse, R26, R8 ;  /* 0x0000001a0408723c */ /* 0x044fec0000001808 */
[----:B---3--:R-:W-:Y:S01]  /*71000*/  HMMA.16816.F32 R16, R4, R24, R16 ;  /* 0x000000180410723c */ /* 0x008fe20000001810 */
[----:B------:R-:W2:-:S15]  /*71010*/  LDL.LU.64 R24, [R1+0x1280] ;  /* 0x0012800001187983 */ /* 0x000e9e0000300a00 */
[----:B------:R-:W-:-:S07]  /*71020*/  NOP ;  /* 0x0000000000007918 */ /* 0x000fce0000000000 */
[----:B------:R-:W-:Y:S04]  /*71030*/  STL.64 [R1+0x120], R16 ;  /* 0x0001201001007387 */ /* 0x000fe80000100a00 */
[----:B------:R-:W-:Y:S04]  /*71040*/  STL.64 [R1+0x128], R18 ;  /* 0x0001281201007387 */ /* 0x000fe80000100a00 */
[----:B------:R-:W3:Y:S04]  /*71050*/  LDL.LU.64 R26, [R1+0x1288] ;  /* 0x00128800011a7983 */ /* 0x000ee80000300a00 */
[----:B------:R-:W-:Y:S04]  /*71060*/  STL.64 [R1+0x110], R8 ;  /* 0x0001100801007387 */ /* 0x000fe80000100a00 */
[----:B------:R-:W-:Y:S04]  /*71070*/  STL.64 [R1+0x118], R10 ;  /* 0x0001180a01007387 */ /* 0x000fe80000100a00 */
[----:B---3--:R0:W-:Y:S04]  /*71080*/  STL.64 [R1+0x9d40], R26 ;  /* 0x009d401a01007387 */ /* 0x0081e80000100a00 */
[----:B0-----:R-:W3:Y:S04]  /*71090*/  LDL R26, [R1] ;  /* 0x00000000011a7983 */ /* 0x001ee80000100800 */
[----:B------:R-:W3:Y:S04]  /*710a0*/  LDL R27, [R1+0x4] ;  /* 0x00000400011b7983 */ /* 0x000ee80000100800 */
[----:B--2---:R0:W-:Y:S04]  /*710b0*/  STL.64 [R1+0x9d38], R24 ;  /* 0x009d381801007387 */ /* 0x0041e80000100a00 */
[----:B0-----:R-:W2:Y:S01]  /*710c0*/  LDL R24, [R1+0x8] ;  /* 0x0000080001187983 */ /* 0x001ea20000100800 */
[----:B------:R-:W-:-:S03]  /*710d0*/  IMAD.MOV.U32 R25, RZ, RZ, R0 ;  /* 0x000000ffff197224 */ /* 0x000fc600078e0000 */
[----:B---3--:R-:W-:Y:S04]  /*710e0*/  STL.64 [R1+0x9d58], R26 ;  /* 0x009d581a01007387 */ /* 0x008fe80000100a00 */
[----:B--2---:R0:W-:Y:S04]  /*710f0*/  STL.64 [R1+0x9d70], R24 ;  /* 0x009d701801007387 */ /* 0x0041e80000100a00 */
[----:B0-----:R-:W2:Y:S04]  /*71100*/  LDL.LU.64 R24, [R1+0x12b0] ;  /* 0x0012b00001187983 */ /* 0x001ea80000300a00 */
[----:B------:R-:W2:Y:S04]  /*71110*/  LDL.LU.64 R26, [R1+0x12b8] ;  /* 0x0012b800011a7983 */ /* 0x000ea80000300a00 */
[----:B------:R-:W3:Y:S04]  /*71120*/  LDL.LU.64 R20, [R1+0x1270] ;  /* 0x0012700001147983 */ /* 0x000ee80000300a00 */
[----:B------:R-:W4:Y:S04]  /*71130*/  LDL.LU.64 R22, [R1+0x1278] ;  /* 0x0012780001167983 */ /* 0x000f280000300a00 */
[----:B----4-:R-:W-:Y:S04]  /*71140*/  STL.64 [R1+0x9d50], R22 ;  /* 0x009d501601007387 */ /* 0x010fe80000100a00 */
[----:B---3--:R0:W-:Y:S04]  /*71150*/  STL.64 [R1+0x9d48], R20 ;  /* 0x009d481401007387 */ /* 0x0081e80000100a00 */
[----:B0-----:R-:W3:Y:S04]  /*71160*/  LDL.LU.64 R20, [R1+0x1290] ;  /* 0x0012900001147983 */ /* 0x001ee80000300a00 */
[----:B------:R-:W4:Y:S01]  /*71170*/  LDL.LU.64 R22, [R1+0x1298] ;  /* 0x0012980001167983 */ /* 0x000f220000300a00 */
[C---:B--2---:R-:W-:Y:S06]  /*71180*/  HMMA.16816.F32 R24, R4.reuse, R14, R24 ;  /* 0x0000000e0418723c */ /* 0x044fec0000001818 */
[----:B------:R-:W-:Y:S01]  /*71190*/  IMAD.MOV.U32 R0, RZ, RZ, R15 ;  /* 0x000000ffff007224 */ /* 0x000fe200078e000f */
[----:B----4-:R-:W-:Y:S04]  /*711a0*/  STL.64 [R1+0x9d68], R22 ;  /* 0x009d681601007387 */ /* 0x010fe80000100a00 */
[----:B---3--:R0:W-:Y:S04]  /*711b0*/  STL.64 [R1+0x9d60], R20 ;  /* 0x009d601401007387 */ /* 0x0081e80000100a00 */
[----:B0-----:R-:W2:Y:S04]  /*711c0*/  LDL.LU.64 R20, [R1+0x12a0] ;  /* 0x0012a00001147983 */ /* 0x001ea80000300a00 */
[----:B------:R-:W2:Y:S04]  /*711d0*/  LDL.LU.64 R22, [R1+0x12a8] ;  /* 0x0012a80001167983 */ /* 0x000ea80000300a00 */
[----:B------:R-:W3:Y:S04]  /*711e0*/  LDL.LU R8, [R1+0x1998] ;  /* 0x0019980001087983 */ /* 0x000ee80000300800 */
[----:B------:R-:W4:Y:S04]  /*711f0*/  LDL.LU R18, [R1+0x1994] ;  /* 0x0019940001127983 */ /* 0x000f280000300800 */
[----:B------:R-:W3:Y:S04]  /*71200*/  LDL.LU R9, [R1+0x19a0] ;  /* 0x0019a00001097983 */ /* 0x000ee80000300800 */
[----:B------:R-:W5:Y:S04]  /*71210*/  LDL.LU R19, [R1+0x199c] ;  /* 0x00199c0001137983 */ /* 0x000f680000300800 */
[----:B------:R0:W-:Y:S04]  /*71220*/  STL.64 [R1+0x570], R24 ;  /* 0x0005701801007387 */ /* 0x0001e80000100a00 */
[----:B------:R2:W-:Y:S04]  /*71230*/  STL.64 [R1+0x578], R26 ;  /* 0x0005781a01007387 */ /* 0x0005e80000100a00 */
[----:B0-----:R-:W2:Y:S04]  /*71240*/  LDL.LU.64 R24, [R1+0x9d70] ;  /* 0x009d700001187983 */ /* 0x001ea80000300a00 */
[----:B------:R-:W4:Y:S04]  /*71250*/  LDL.LU.64 R12, [R1+0x1250] ;  /* 0x00125000010c7983 */ /* 0x000f280000300a00 */
[----:B------:R-:W4:Y:S04]  /*71260*/  LDL.LU.64 R14, [R1+0x1258] ;  /* 0x00125800010e7983 */ /* 0x000f280000300a00 */
[----:B------:R-:W3:Y:S04]  /*71270*/  LDL.LU R10, [R1+0x1988] ;  /* 0x00198800010a7983 */ /* 0x000ee80000300800 */
[----:B------:R-:W5:Y:S04]  /*71280*/  LDL.LU R16, [R1+0x1984] ;  /* 0x0019840001107983 */ /* 0x000f680000300800 */
[----:B------:R-:W3:Y:S01]  /*71290*/  LDL.LU R11, [R1+0x1990] ;  /* 0x00199000010b7983 */ /* 0x000ee20000300800 */
[C---:B--2---:R-:W-:Y:S03]  /*712a0*/  HMMA.16816.F32 R24, R4.reuse, R24, R20 ;  /* 0x000000180418723c */ /* 0x044fe60000001814 */
[----:B---3--:R-:W-:Y:S04]  /*712b0*/  STL.64 [R1+0x9cf8], R10 ;  /* 0x009cf80a01007387 */ /* 0x008fe80000100a00 */
[----:B------:R0:W-:Y:S04]  /*712c0*/  STL.64 [R1+0x9cf0], R8 ;  /* 0x009cf00801007387 */ /* 0x0001e80000100a00 */
[----:B0-----:R-:W2:Y:S04]  /*712d0*/  LDL.LU.64 R8, [R1+0x1260] ;  /* 0x0012600001087983 */ /* 0x001ea80000300a00 */
[----:B------:R-:W2:Y:S04]  /*712e0*/  LDL.LU.64 R10, [R1+0x1268] ;  /* 0x00126800010a7983 */ /* 0x000ea80000300a00 */
[----:B------:R-:W3:Y:S04]  /*712f0*/  LDL.LU R17, [R1+0x198c] ;  /* 0x00198c0001117983 */ /* 0x000ee80000300800 */
[----:B------:R-:W4:Y:S04]  /*71300*/  LDL.LU.64 R22, [R1+0x9d68] ;  /* 0x009d680001167983 */ /* 0x000f280000300a00 */
[----:B------:R-:W4:Y:S04]  /*71310*/  LDL.LU.64 R20, [R1+0x9d60] ;  /* 0x009d600001147983 */ /* 0x000f280000300a00 */
[----:B------:R-:W-:Y:S04]  /*71320*/  STL.64 [R1+0x590], R24 ;  /* 0x0005901801007387 */ /* 0x000fe80000100a00 */
[----:B------:R0:W-:Y:S04]  /*71330*/  STL.64 [R1+0x598], R26 ;  /* 0x0005981a01007387 */ /* 0x0001e80000100a00 */
[----:B0-----:R-:W4:Y:S02]  /*71340*/  LDL.LU.64 R26, [R1+0x9d58] ;  /* 0x009d5800011a7983 */ /* 0x001f240000300a00 */
[----:B----4-:R-:W-:Y:S02]  /*71350*/  HMMA.16816.F32 R24, R4, R26, R20 ;  /* 0x0000001a0418723c */ /* 0x010fe40000001814 */
[----:B------:R-:W4:Y:S04]  /*71360*/  LDL.LU.64 R22, [R1+0x9d50] ;  /* 0x009d500001167983 */ /* 0x000f280000300a00 */
[----:B------:R-:W4:-:S15]  /*71370*/  LDL.LU.64 R20, [R1+0x9d48] ;  /* 0x009d480001147983 */ /* 0x000f1e0000300a00 */
[----:B------:R-:W-:-:S02]  /*71380*/  NOP ;  /* 0x0000000000007918 */ /* 0x000fc40000000000 */
        /* <DEDUP_REMOVED lines=8> */
[----:B0-----:R-:W4:Y:S04]  /*71410*/  LDL.LU.64 R26, [R1+0x9d30] ;  /* 0x009d3000011a7983 */ /* 0x001f280000300a00 */
[----:B------:R-:W2:Y:S01]  /*71420*/  LDL.LU.64 R24, [R1+0x9d28] ;  /* 0x009d280001187983 */ /* 0x000ea20000300a00 */
[----:B----4-:R-:W-:-:S15]  /*71430*/  HMMA.16816.F32 R20, R4, R26, R20 ;  /* 0x0000001a0414723c */ /* 0x010fde0000001814 */
[----:B------:R-:W-:-:S08]  /*71440*/  NOP ;  /* 0x0000000000007918 */ /* 0x000fd00000000000 */
[----:B------:R-:W-:Y:S04]  /*71450*/  STL.64 [R1+0x5c0], R20 ;  /* 0x0005c01401007387 */ /* 0x000fe80000100a00 */
[----:B------:R0:W-:Y:S04]  /*71460*/  STL.64 [R1+0x5c8], R22 ;  /* 0x0005c81601007387 */ /* 0x0001e80000100a00 */
[----:B0-----:R-:W4:Y:S04]  /*71470*/  LDL.LU.64 R22, [R1+0x9d20] ;  /* 0x009d200001167983 */ /* 0x001f280000300a00 */
[----:B------:R-:W5:Y:S01]  /*71480*/  LDL.LU.64 R20, [R1+0x9d18] ;  /* 0x009d180001147983 */ /* 0x000f620000300a00 */
[----:B--2---:R-:W-:-:S15]  /*71490*/  HMMA.16816.F32 R8, R4, R24, R8 ;  /* 0x000000180408723c */ /* 0x004fde0000001808 */
[----:B------:R-:W-:-:S08]  /*714a0*/  NOP ;  /* 0x0000000000007918 */ /* 0x000fd00000000000 */
[----:B------:R0:W-:Y:S04]  /*714b0*/  STL.64 [R1+0x5d0], R8 ;  /* 0x0005d00801007387 */ /* 0x0001e80000100a00 */
[----:B------:R1:W-:Y:S04]  /*714c0*/  STL.64 [R1+0x5d8], R10 ;  /* 0x0005d80a01007387 */ /* 0x0003e80000100a00 */
[----:B0-----:R-:W2:Y:S04]  /*714d0*/  LDL.LU.64 R8, [R1+0x1230] ;  /* 0x0012300001087983 */ /* 0x001ea80000300a00 */
[----:B-1----:R-:W2:Y:S04]  /*714e0*/  LDL.LU.64 R10, [R1+0x1238] ;  /* 0x00123800010a7983 */ /* 0x002ea80000300a00 */
[----:B------:R5:W-:Y:S02]  /*714f0*/  STL.64 [R1+0x9c50], R26 ;  /* 0x009c501a01007387 */ /* 0x000be40000100a00 */
[----:B-----5:R-:W-:-:S02]  /*71500*/  IMAD.MOV.U32 R26, RZ, RZ, R21 ;  /* 0x000000ffff1a7224 */ /* 0x020fc400078e0015 */
[----:B------:R-:W5:Y:S04]  /*71510*/  LDL.LU R21, [R1+0x9d10] ;  /* 0x009d100001157983 */ /* 0x000f680000300800 */
[----:B------:R-:W3:Y:S04]  /*71520*/  LDL R27, [R1+0x2c] ;  /* 0x00002c00011b7983 */ /* 0x000ee80000100800 */
[----:B------:R0:W-:Y:S04]  /*71530*/  STL.64 [R1+0x9c48], R24 ;  /* 0x009c481801007387 */ /* 0x0001e80000100a00 */
[----:B---3--:R1:W-:Y:S04]  /*71540*/  STL.64 [R1+0x9cc8], R26 ;  /* 0x009cc81a01007387 */ /* 0x0083e80000100a00 */
[----:B0-----:R-:W5:Y:S04]  /*71550*/  LDL.LU.64 R24, [R1+0x1240] ;  /* 0x0012400001187983 */ /* 0x001f680000300a00 */
[----:B-1----:R-:W5:Y:S01]  /*71560*/  LDL.LU.64 R26, [R1+0x1248] ;  /* 0x00124800011a7983 */ /* 0x002f620000300a00 */
[----:B----4-:R-:W-:-:S15]  /*71570*/  HMMA.16816.F32 R12, R4, R22, R12 ;  /* 0x00000016040c723c */ /* 0x010fde000000180c */
[----:B------:R-:W-:-:S08]  /*71580*/  NOP ;  /* 0x0000000000007918 */ /* 0x000fd00000000000 */
[----:B------:R-:W-:Y:S04]  /*71590*/  STL.64 [R1+0x5e0], R12 ;  /* 0x0005e00c01007387 */ /* 0x000fe80000100a00 */
[----:B------:R0:W-:Y:S04]  /*715a0*/  STL.64 [R1+0x5e8], R14 ;  /* 0x0005e80e01007387 */ /* 0x0001e80000100a00 */
[----:B0-----:R-:W2:Y:S04]  /*715b0*/  LDL.LU.64 R14, [R1+0x9d08] ;  /* 0x009d0800010e7983 */ /* 0x001ea80000300a00 */
[----:B------:R-:W3:Y:S01]  /*715c0*/  LDL.LU.64 R12, [R1+0x9d00] ;  /* 0x009d0000010c7983 */ /* 0x000ee20000300a00 */
[----:B-----5:R-:W-:-:S15]  /*715d0*/  HMMA.16816.F32 R24, R4, R20, R24 ;  /* 0x000000140418723c */ /* 0x020fde0000001818 */
[----:B------:R-:W-:-:S08]  /*715e0*/  NOP ;  /* 0x0000000000007918 */ /* 0x000fd00000000000 */
[----:B------:R0:W-:Y:S04]  /*715f0*/  STL.64 [R1+0x5f0], R24 ;  /* 0x0005f01801007387 */ /* 0x0001e80000100a00 */
[----:B------:R1:W-:Y:S04]  /*71600*/  STL.64 [R1+0x5f8], R26 ;  /* 0x0005f81a01007387 */ /* 0x0003e80000100a00 */
[----:B0-----:R-:W4:Y:S04]  /*71610*/  LDL.LU.64 R24, [R1+0x1880] ;  /* 0x0018800001187983 */ /* 0x001f280000300a00 */
[----:B-1----:R-:W5:Y:S01]  /*71620*/  LDL.LU.64 R26, [R1+0x1888] ;  /* 0x00188800011a7983 */ /* 0x002f620000300a00 */
[C---:B--2---:R-:W-:Y:S03]  /*71630*/  HMMA.16816.F32 R8, R4.reuse, R14, R8 ;  /* 0x0000000e0408723c */ /* 0x044fe60000001808 */
[----:B-----5:R-:W-:Y:S04]  /*71640*/  STL.64 [R1+0x9ce0], R26 ;  /* 0x009ce01a01007387 */ /* 0x020fe80000100a00 */
[----:B----4-:R0:W-:Y:S04]  /*71650*/  STL.64 [R1+0x9cd8], R24 ;  /* 0x009cd81801007387 */ /* 0x0101e80000100a00 */
[----:B0-----:R-:W2:Y:S04]  /*71660*/  LDL.LU.64 R24, [R1+0x1210] ;  /* 0x0012100001187983 */ /* 0x001ea80000300a00 */
[----:B------:R-:W2:Y:S04]  /*71670*/  LDL.LU.64 R26, [R1+0x1218] ;  /* 0x00121800011a7983 */ /* 0x000ea80000300a00 */
[----:B------:R-:W-:Y:S04]  /*71680*/  STL [R1+0x9c34], R21 ;  /* 0x009c341501007387 */ /* 0x000fe80000100800 */
[----:B------:R-:W-:Y:S04]  /*71690*/  STL.64 [R1+0x9cc0], R22 ;  /* 0x009cc01601007387 */ /* 0x000fe80000100a00 */
[----:B------:R0:W-:Y:S04]  /*716a0*/  STL [R1+0x9cb8], R20 ;  /* 0x009cb81401007387 */ /* 0x0001e80000100800 */
[----:B0-----:R-:W3:Y:S04]  /*716b0*/  LDL.LU.64 R20, [R1+0x1220] ;  /* 0x0012200001147983 */ /* 0x001ee80000300a00 */
[----:B------:R-:W3:Y:S04]  /*716c0*/  LDL.LU.64 R22, [R1+0x1228] ;  /* 0x0012280001167983 */ /* 0x000ee80000300a00 */
[----:B------:R-:W-:Y:S04]  /*716d0*/  STL.64 [R1+0x600], R8 ;  /* 0x0006000801007387 */ /* 0x000fe80000100a00 */
[----:B------:R0:W-:Y:S04]  /*716e0*/  STL.64 [R1+0x608], R10 ;  /* 0x0006080a01007387 */ /* 0x0001e80000100a00 */
[----:B0-----:R-:W4:Y:S04]  /*716f0*/  LDL.LU.64 R10, [R1+0x9cf8] ;  /* 0x009cf800010a7983 */ /* 0x001f280000300a00 */
[----:B------:R-:W5:Y:S01]  /*71700*/  LDL.LU.64 R8, [R1+0x9cf0] ;  /* 0x009cf00001087983 */ /* 0x000f620000300a00 */
[----:B---3--:R-:W-:-:S15]  /*71710*/  HMMA.16816.F32 R20, R4, R12, R20 ;  /* 0x0000000c0414723c */ /* 0x008fde0000001814 */
[----:B------:R-:W-:-:S08]  /*71720*/  NOP ;  /* 0x0000000000007918 */ /* 0x000fd00000000000 */
[----:B------:R0:W-:Y:S04]  /*71730*/  STL.64 [R1+0x610], R20 ;  /* 0x0006101401007387 */ /* 0x0001e80000100a00 */
[----:B------:R1:W-:Y:S01]  /*71740*/  STL.64 [R1+0x618], R22 ;  /* 0x0006181601007387 */ /* 0x0003e20000100a00 */
[----:B----4-:R-:W-:-:S03]  /*71750*/  IMAD R16, R16, 0x100, R10 ;  /* 0x0000010010107824 */ /* 0x010fc600078e020a */
[----:B0-----:R-:W3:Y:S04]  /*71760*/  LDL.LU.64 R20, [R1+0x1200] ;  /* 0x0012000001147983 */ /* 0x001ee80000300a00 */
[----:B-1----:R-:W3:Y:S04]  /*71770*/  LDL.LU.64 R22, [R1+0x1208] ;  /* 0x0012080001167983 */ /* 0x002ee80000300a00 */
[----:B------:R-:W-:Y:S01]  /*71780*/  STL.64 [R1+0x9c18], R14 ;  /* 0x009c180e01007387 */ /* 0x000fe20000100a00 */
[----:B------:R-:W-:-:S03]  /*71790*/  IMAD R17, R17, 0x100, R11 ;  /* 0x0000010011117824 */ /* 0x000fc600078e020b */
[----:B------:R0:W-:Y:S04]  /*717a0*/  STL.64 [R1+0x9c10], R12 ;  /* 0x009c100c01007387 */ /* 0x0001e80000100a00 */
[----:B0-----:R-:W4:Y:S04]  /*717b0*/  LDL.LU.64 R12, [R1+0x1870] ;  /* 0x00187000010c7983 */ /* 0x001f280000300a00 */
[----:B------:R-:W4:Y:S04]  /*717c0*/  LDL.LU.64 R14, [R1+0x1878] ;  /* 0x00187800010e7983 */ /* 0x000f280000300a00 */
[----:B------:R-:W2:Y:S04]  /*717d0*/  LDL.LU R10, [R1+0x9cec] ;  /* 0x009cec00010a7983 */ /* 0x000ea80000300800 */
[----:B------:R-:W2:Y:S01]  /*717e0*/  LDL.LU R11, [R1+0x9ce8] ;  /* 0x009ce800010b7983 */ /* 0x000ea20000300800 */
[----:B-----5:R-:W-:-:S02]  /*717f0*/  IMAD R18, R18, 0x100, R8 ;  /* 0x0000010012127824 */ /* 0x020fc400078e0208 */
[----:B------:R-:W-:Y:S01]  /*71800*/  IMAD R19, R19, 0x100, R9 ;  /* 0x0000010013137824 */ /* 0x000fe200078e0209 */
[----:B--2---:R-:W-:-:S15]  /*71810*/  HMMA.16816.F32 R24, R4, R10, R24 ;  /* 0x0000000a0418723c */ /* 0x004fde0000001818 */
[----:B------:R-:W-:-:S08]  /*71820*/  NOP ;  /* 0x0000000000007918 */ /* 0x000fd00000000000 */
[----:B------:R-:W-:Y:S04]  /*71830*/  STL.64 [R1+0x620], R24 ;  /* 0x0006201801007387 */ /* 0x000fe80000100a00 */
[----:B------:R0:W-:Y:S04]  /*71840*/  STL.64 [R1+0x628], R26 ;  /* 0x0006281a01007387 */ /* 0x0001e80000100a00 */
[----:B0-----:R-:W2:Y:S04]  /*71850*/  LDL.LU.64 R26, [R1+0x9ce0] ;  /* 0x009ce000011a7983 */ /* 0x001ea80000300a00 */
[----:B------:R-:W2:Y:S04]  /*71860*/  LDL.LU.64 R24, [R1+0x9cd8] ;  /* 0x009cd80001187983 */ /* 0x000ea80000300a00 */
[----:B------:R-:W2:Y:S04]  /*71870*/  LDL.LU R8, [R1+0x9cd4] ;  /* 0x009cd40001087983 */ /* 0x000ea80000300800 */
[----:B------:R-:W2:Y:S02]  /*71880*/  LDL.LU R9, [R1+0x9cd0] ;  /* 0x009cd00001097983 */ /* 0x000ea40000300800 */
[----:B--2---:R-:W-:-:S15]  /*71890*/  HMMA.16816.F32 R24, R4, R8, R24 ;  /* 0x000000080418723c */ /* 0x004fde0000001818 */
[----:B------:R-:W-:-:S08]  /*718a0*/  NOP ;  /* 0x0000000000007918 */ /* 0x000fd00000000000 */
[----:B------:R-:W-:Y:S04]  /*718b0*/  STL.64 [R1+0x660], R24 ;  /* 0x0006601801007387 */ /* 0x000fe80000100a00 */
[----:B------:R0:W-:Y:S04]  /*718c0*/  STL.64 [R1+0x668], R26 ;  /* 0x0006681a01007387 */ /* 0x0001e80000100a00 */
[----:B0-----:R-:W3:Y:S04]  /*718d0*/  LDL.LU.64 R26, [R1+0x9cc8] ;  /* 0x009cc800011a7983 */ /* 0x001ee80000300a00 */
[----:B------:R-:W-:Y:S04]  /*718e0*/  STL [R1+0x9be8], R9 ;  /* 0x009be80901007387 */ /* 0x000fe80000100800 */
[----:B------:R-:W-:Y:S04]  /*718f0*/  STL.64 [R1+0x9c40], R10 ;  /* 0x009c400a01007387 */ /* 0x000fe80000100a00 */
[----:B------:R4:W-:Y:S02]  /*71900*/  STL [R1+0x9c38], R8 ;  /* 0x009c380801007387 */ /* 0x0009e40000100800 */
[----:B----4-:R-:W-:Y:S06]  /*71910*/  HMMA.16816.F32 R8, R4, R2, R12 ;  /* 0x000000020408723c */ /* 0x010fec000000180c */
[----:B------:R-:W-:-:S15]  /*71920*/  STL [R1+0x9c30], R3 ;  /* 0x009c300301007387 */ /* 0x000fde0000100800 */
[----:B------:R-:W-:-:S02]  /*71930*/  NOP ;  /* 0x0000000000007918 */ /* 0x000fc40000000000 */
[----:B------:R-:W-:Y:S04]  /*71940*/  STL.64 [R1+0x650], R8 ;  /* 0x0006500801007387 */ /* 0x000fe80000100a00 */
[----:B------:R-:W-:Y:S01]  /*71950*/  STL.64 [R1+0x658], R10 ;  /* 0x0006580a01007387 */ /* 0x000fe20000100a00 */
[----:B---3--:R-:W-:Y:S03]  /*71960*/  HMMA.16816.F32 R4, R4, R26, R20 ;  /* 0x0000001a0404723c */ /* 0x008fe60000001814 */
[----:B------:R-:W2:Y:S04]  /*71970*/  LDL.LU.64 R20, [R1+0x11f0] ;  /* 0x0011f00001147983 */ /* 0x000ea80000300a00 */
[----:B------:R-:W2:-:S15]  /*71980*/  LDL.LU.64 R22, [R1+0x11f8] ;  /* 0x0011f80001167983 */ /* 0x000e9e0000300a00 */
[----:B------:R-:W-:-:S01]  /*71990*/  NOP ;  /* 0x0000000000007918 */ /* 0x000fc20000000000 */
[----:B------:R-:W-:Y:S04]  /*719a0*/  STL.64 [R1+0x630], R4 ;  /* 0x0006300401007387 */ /* 0x000fe80000100a00 */
[----:B------:R0:W-:Y:S04]  /*719b0*/  STL.64 [R1+0x638], R6 ;  /* 0x0006380601007387 */ /* 0x0001e80000100a00 */
[----:B0-----:R-:W2:Y:S04]  /*719c0*/  LDL.64 R6, [R1+0x20] ;  /* 0x0000200001067983 */ /* 0x001ea80000100a00 */
[----:B------:R-:W3:Y:S04]  /*719d0*/  LDL.LU.64 R24, [R1+0x11a0] ;  /* 0x0011a00001187983 */ /* 0x000ee80000300a00 */
[----:B------:R-:W4:Y:S04]  /*719e0*/  LDL.LU.64 R26, [R1+0x11a8] ;  /* 0x0011a800011a7983 */ /* 0x000f280000300a00 */
[----:B----4-:R0:W-:Y:S04]  /*719f0*/  STL.64 [R1+0x9c60], R26 ;  /* 0x009c601a01007387 */ /* 0x0101e80000100a00 */
[----:B0-----:R-:W4:Y:S04]  /*71a00*/  LDL R26, [R1] ;  /* 0x00000000011a7983 */ /* 0x001f280000100800 */
[----:B------:R-:W4:Y:S04]  /*71a10*/  LDL R27, [R1+0x4] ;  /* 0x00000400011b7983 */ /* 0x000f280000100800 */
[----:B---3--:R0:W-:Y:S04]  /*71a20*/  STL.64 [R1+0x9c58], R24 ;  /* 0x009c581801007387 */ /* 0x0081e80000100a00 */
[----:B0-----:R-:W3:Y:S04]  /*71a30*/  LDL.64 R24, [R1+0x8] ;  /* 0x0000080001187983 */ /* 0x001ee80000100a00 */
[----:B----4-:R0:W-:Y:S04]  /*71a40*/  STL.64 [R1+0x9c90], R26 ;  /* 0x009c901a01007387 */ /* 0x0101e80000100a00 */
[----:B0-----:R-:W4:Y:S04]  /*71a50*/  LDL R26, [R1+0x10] ;  /* 0x00001000011a7983 */ /* 0x001f280000100800 */
[----:B---3--:R0:W-:Y:S04]  /*71a60*/  STL.64 [R1+0x9c88], R24 ;  /* 0x009c881801007387 */ /* 0x0081e80000100a00 */
[----:B0-----:R-:W3:Y:S04]  /*71a70*/  LDL.64 R24, [R1+0x18] ;  /* 0x0000180001187983 */ /* 0x001ee80000100a00 */
[----:B------:R-:W5:Y:S04]  /*71a80*/  LDL.LU.64 R8, [R1+0x1190] ;  /* 0x0011900001087983 */ /* 0x000f680000300a00 */
[----:B------:R-:W2:Y:S04]  /*71a90*/  LDL.LU.64 R10, [R1+0x1198] ;  /* 0x00119800010a7983 */ /* 0x000ea80000300a00 */
[----:B--2---:R-:W-:Y:S04]  /*71aa0*/  STL.64 [R1+0x9c70], R10 ;  /* 0x009c700a01007387 */ /* 0x004fe80000100a00 */
[----:B-----5:R0:W-:Y:S04]  /*71ab0*/  STL.64 [R1+0x9c68], R8 ;  /* 0x009c680801007387 */ /* 0x0201e80000100a00 */
[----:B0-----:R-:W2:Y:S04]  /*71ac0*/  LDL.LU.64 R8, [R1+0x11b0] ;  /* 0x0011b00001087983 */ /* 0x001ea80000300a00 */
[----:B------:R-:W5:Y:S04]  /*71ad0*/  LDL.LU.64 R10, [R1+0x11b8] ;  /* 0x0011b800010a7983 */ /* 0x000f680000300a00 */
[----:B-----5:R-:W-:Y:S04]  /*71ae0*/  STL.64 [R1+0x9c80], R10 ;  /* 0x009c800a01007387 */ /* 0x020fe80000100a00 */
[----:B--2---:R0:W-:Y:S04]  /*71af0*/  STL.64 [R1+0x9c78], R8 ;  /* 0x009c780801007387 */ /* 0x0041e80000100a00 */
[----:B0-----:R-:W2:Y:S04]  /*71b00*/  LDL.LU.64 R8, [R1+0x11c0] ;  /* 0x0011c00001087983 */ /* 0x001ea80000300a00 */
[----:B------:R-:W5:Y:S04]  /*71b10*/  LDL.LU.64 R10, [R1+0x11c8] ;  /* 0x0011c800010a7983 */ /* 0x000f680000300a00 */
[----:B-----5:R-:W-:Y:S04]  /*71b20*/  STL.64 [R1+0x9ca0], R10 ;  /* 0x009ca00a01007387 */ /* 0x020fe80000100a00 */
[----:B--2---:R0:W-:Y:S04]  /*71b30*/  STL.64 [R1+0x9c98], R8 ;  /* 0x009c980801007387 */ /* 0x0041e80000100a00 */
[----:B0-----:R-:W2:Y:S04]  /*71b40*/  LDL.LU.64 R8, [R1+0x11d0] ;  /* 0x0011d00001087983 */ /* 0x001ea80000300a00 */
[----:B------:R-:W5:Y:S01]  /*71b50*/  LDL.LU.64 R10, [R1+0x11d8] ;  /* 0x0011d800010a7983 */ /* 0x000f620000300a00 */
[----:B------:R-:W-:-:S02]  /*71b60*/  F2FP.F16.E4M3.UNPACK_B R16, R16 ;  /* 0x00000010ff10723e */ /* 0x000fc400020006ff */
[----:B------:R-:W-:Y:S02]  /*71b70*/  F2FP.F16.E4M3.UNPACK_B R17, R17 ;  /* 0x00000011ff11723e */ /* 0x000fe400020006ff */
[----:B------:R-:W-:Y:S02]  /*71b80*/  F2FP.F16.E4M3.UNPACK_B R18, R18 ;  /* 0x00000012ff12723e */ /* 0x000fe400020006ff */
[----:B------:R-:W-:Y:S01]  /*71b90*/  F2FP.F16.E4M3.UNPACK_B R19, R19 ;  /* 0x00000013ff13723e */ /* 0x000fe200020006ff */
[----:B-----5:R-:W-:Y:S04]  /*71ba0*/  STL.64 [R1+0x9cb0], R10 ;  /* 0x009cb00a01007387 */ /* 0x020fe80000100a00 */
[----:B--2---:R0:W-:Y:S04]  /*71bb0*/  STL.64 [R1+0x9ca8], R8 ;  /* 0x009ca80801007387 */ /* 0x0041e80000100a00 */
[----:B0-----:R-:W3:Y:S04]  /*71bc0*/  LDL.LU.64 R8, [R1+0x11e0] ;  /* 0x0011e00001087983 */ /* 0x001ee80000300a00 */
[----:B------:R-:W3:Y:S01]  /*71bd0*/  LDL.LU.64 R10, [R1+0x11e8] ;  /* 0x0011e800010a7983 */ /* 0x000ee20000300a00 */
[----:B------:R-:W-:Y:S03]  /*71be0*/  HMMA.16816.F32 R20, R16, R6, R20 ;  /* 0x000000061014723c */ /* 0x000fe60000001814 */
[----:B------:R-:W2:Y:S04]  /*71bf0*/  LDL.LU.64 R12, [R1+0x1180] ;  /* 0x00118000010c7983 */ /* 0x000ea80000300a00 */
[----:B------:R-:W2:-:S15]  /*71c00*/  LDL.LU.64 R14, [R1+0x1188] ;  /* 0x00118800010e7983 */ /* 0x000e9e0000300a00 */
[----:B------:R-:W-:-:S01]  /*71c10*/  NOP ;  /* 0x0000000000007918 */ /* 0x000fc20000000000 */
[----:B------:R-:W-:Y:S04]  /*71c20*/  STL.64 [R1+0x640], R20 ;  /* 0x0006401401007387 */ /* 0x000fe80000100a00 */
[----:B------:R0:W-:Y:S04]  /*71c30*/  STL.64 [R1+0x648], R22 ;  /* 0x0006481601007387 */ /* 0x0001e80000100a00 */
[----:B0-----:R-:W5:Y:S04]  /*71c40*/  LDL.LU.64 R22, [R1+0x9cc0] ;  /* 0x009cc00001167983 */ /* 0x001f680000300a00 */
[----:B------:R-:W5:Y:S04]  /*71c50*/  LDL.LU R20, [R1+0x9cb8] ;  /* 0x009cb80001147983 */ /* 0x000f680000300800 */
[----:B------:R-:W5:Y:S04]  /*71c60*/  LDL.LU R4, [R1+0x19a4] ;  /* 0x0019a40001047983 */ /* 0x000f680000300800 */
[----:B------:R-:W5:Y:S01]  /*71c70*/  LDL.LU R5, [R1+0x19ac] ;  /* 0x0019ac0001057983 */ /* 0x000f620000300800 */
[----:B---3--:R-:W-:-:S15]  /*71c80*/  HMMA.16816.F32 R8, R16, R24, R8 ;  /* 0x000000181008723c */ /* 0x008fde0000001808 */
[----:B------:R-:W-:-:S08]  /*71c90*/  NOP ;  /* 0x0000000000007918 */ /* 0x000fd00000000000 */
[----:B------:R-:W-:Y:S04]  /*71ca0*/  STL.64 [R1+0x670], R8 ;  /* 0x0006700801007387 */ /* 0x000fe80000100a00 */
[----:B------:R0:W-:Y:S04]  /*71cb0*/  STL.64 [R1+0x678], R10 ;  /* 0x0006780a01007387 */ /* 0x0001e80000100a00 */
[----:B0-----:R-:W4:Y:S04]  /*71cc0*/  LDL.LU.64 R10, [R1+0x9cb0] ;  /* 0x009cb000010a7983 */ /* 0x001f280000300a00 */
[----:B------:R-:W4:Y:S01]  /*71cd0*/  LDL.LU.64 R8, [R1+0x9ca8] ;  /* 0x009ca80001087983 */ /* 0x000f220000300a00 */
[----:B------:R-:W-:-:S02]  /*71ce0*/  IMAD.MOV.U32 R27, RZ, RZ, R0 ;  /* 0x000000ffff1b7224 */ /* 0x000fc400078e0000 */
[----:B------:R-:W-:Y:S02]  /*71cf0*/  IMAD.MOV.U32 R21, RZ, RZ, R6 ;  /* 0x000000ffff157224 */ /* 0x000fe400078e0006 */
[----:B------:R-:W-:Y:S02]  /*71d00*/  IMAD.MOV.U32 R3, RZ, RZ, R7 ;  /* 0x000000ffff037224 */ /* 0x000fe400078e0007 */
[----:B------:R-:W-:Y:S02]  /*71d10*/  IMAD.MOV.U32 R7, RZ, RZ, R24 ;  /* 0x000000ffff077224 */ /* 0x000fe400078e0018 */
[----:B------:R-:W-:Y:S02]  /*71d20*/  IMAD.MOV.U32 R6, RZ, RZ, R25 ;  /* 0x000000ffff067224 */ /* 0x000fe400078e0019 */
[----:B----4-:R-:W-:Y:S01]  /*71d30*/  HMMA.16816.F32 R24, R16, R26, R8 ;  /* 0x0000001a1018723c */ /* 0x010fe20000001808 */
[----:B------:R-:W3:Y:S04]  /*71d40*/  LDL.LU.64 R10, [R1+0x9ca0] ;  /* 0x009ca000010a7983 */ /* 0x000ee80000300a00 */
[----:B------:R-:W3:-:S15]  /*71d50*/  LDL.LU.64 R8, [R1+0x9c98] ;  /* 0x009c980001087983 */ /* 0x000ede0000300a00 */
[----:B------:R-:W-:-:S03]  /*71d60*/  NOP ;  /* 0x0000000000007918 */ /* 0x000fc60000000000 */
[----:B------:R-:W-:Y:S04]  /*71d70*/  STL.64 [R1+0x680], R24 ;  /* 0x0006801801007387 */ /* 0x000fe80000100a00 */
[----:B------:R0:W-:Y:S04]  /*71d80*/  STL.64 [R1+0x688], R26 ;  /* 0x0006881a01007387 */ /* 0x0001e80000100a00 */
[----:B0-----:R-:W4:Y:S04]  /*71d90*/  LDL.LU.64 R26, [R1+0x9c90] ;  /* 0x009c9000011a7983 */ /* 0x001f280000300a00 */
[----:B------:R-:W3:Y:S02]  /*71da0*/  LDL.LU.64 R24, [R1+0x9c88] ;  /* 0x009c880001187983 */ /* 0x000ee40000300a00 */
[----:B---3--:R-:W-:-:S15]  /*71db0*/  HMMA.16816.F32 R8, R16, R24, R8 ;  /* 0x000000181008723c */ /* 0x008fde0000001808 */
[----:B------:R-:W-:-:S08]  /*71dc0*/  NOP ;  /* 0x0000000000007918 */ /* 0x000fd00000000000 */
[----:B------:R-:W-:Y:S04]  /*71dd0*/  STL.64 [R1+0x690], R8 ;  /* 0x0006900801007387 */ /* 0x000fe80000100a00 */
[----:B------:R0:W-:Y:S04]  /*71de0*/  STL.64 [R1+0x698], R10 ;  /* 0x0006980a01007387 */ /* 0x0001e80000100a00 */
[----:B0-----:R-:W4:Y:S04]  /*71df0*/  LDL.LU.64 R10, [R1+0x9c80] ;  /* 0x009c8000010a7983 */ /* 0x001f280000300a00 */
[----:B------:R-:W4:Y:S01]  /*71e00*/  LDL.LU.64 R8, [R1+0x9c78] ;  /* 0x009c780001087983 */ /* 0x000f220000300a00 */
[----:B------:R-:W-:-:S02]  /*71e10*/  IMAD.MOV.U32 R0, RZ, RZ, R25 ;  /* 0x000000ffff007224 */ /* 0x000fc400078e0019 */
[----:B----4-:R-:W-:Y:S01]  /*71e20*/  HMMA.16816.F32 R24, R16, R26, R8 ;  /* 0x0000001a1018723c */ /* 0x010fe20000001808 */
[----:B------:R-:W3:Y:S04]  /*71e30*/  LDL.LU.64 R10, [R1+0x9c70] ;  /* 0x009c7000010a7983 */ /* 0x000ee80000300a00 */
[----:B------:R-:W3:-:S15]  /*71e40*/  LDL.LU.64 R8, [R1+0x9c68] ;  /* 0x009c680001087983 */ /* 0x000ede0000300a00 */
[----:B------:R-:W-:-:S03]  /*71e50*/  NOP ;  /* 0x0000000000007918 */ /* 0x000fc60000000000 */
[----:B------:R-:W-:Y:S04]  /*71e60*/  STL.64 [R1+0x6a0], R24 ;  /* 0x0006a01801007387 */ /* 0x000fe80000100a00 */
[----:B------:R0:W-:Y:S04]  /*71e70*/  STL.64 [R1+0x6a8], R26 ;  /* 0x0006a81a01007387 */ /* 0x0001e80000100a00 */
[----:B0-----:R-:W4:Y:S04]  /*71e80*/  LDL.LU.64 R26, [R1+0x9c60] ;  /* 0x009c6000011a7983 */ /* 0x001f280000300a00 */
[----:B------:R-:W4:Y:S02]  /*71e90*/  LDL.LU.64 R24, [R1+0x9c58] ;  /* 0x009c580001187983 */ /* 0x000f240000300a00 */
[----:B----4-:R-:W-:-:S15]  /*71ea0*/  HMMA.16816.F32 R24, R16, R28, R24 ;  /* 0x0000001c1018723c */ /* 0x010fde0000001818 */
[----:B------:R-:W-:-:S08]  /*71eb0*/  NOP ;  /* 0x0000000000007918 */ /* 0x000fd00000000000 */
[----:B------:R-:W-:Y:S04]  /*71ec0*/  STL.64 [R1+0x6b0], R24 ;  /* 0x0006b01801007387 */ /* 0x000fe80000100a00 */
[----:B------:R0:W-:Y:S04]  /*71ed0*/  STL.64 [R1+0x6b8], R26 ;  /* 0x0006b81a01007387 */ /* 0x0001e80000100a00 */
[----:B0-----:R-:W3:Y:S04]  /*71ee0*/  LDL.LU.64 R26, [R1+0x9c50] ;  /* 0x009c5000011a7983 */ /* 0x001ee80000300a00 */
[----:B------:R-:W2:Y:S04]  /*71ef0*/  LDL.LU.64 R24, [R1+0x9c48] ;  /* 0x009c480001187983 */ /* 0x000ea80000300a00 */
[----:B------:R0:W-:Y:S04]  /*71f00*/  STL.64 [R1+0x9b78], R28 ;  /* 0x009b781c01007387 */ /* 0x0001e80000100a00 */
[----:B0-----:R-:W4:Y:S01]  /*71f10*/  LDL.LU R28, [R1+0x19b0] ;  /* 0x0019b000011c7983 */ /* 0x001f220000300800 */
[C---:B---3--:R-:W-:Y:S06]  /*71f20*/  HMMA.16816.F32 R8, R16.reuse, R26, R8 ;  /* 0x0000001a1008723c */ /* 0x048fec0000001808 */
[----:B--2---:R-:W-:-:S15]  /*71f30*/  HMMA.16816.F32 R12, R16, R24, R12 ;  /* 0x00000018100c723c */ /* 0x004fde000000180c */
[----:B------:R-:W-:-:S02]  /*71f40*/  NOP ;  /* 0x0000000000007918 */ /* 0x000fc40000000000 */
[----:B------:R-:W-:Y:S04]  /*71f50*/  STL.64 [R1+0x6d0], R8 ;  /* 0x0006d00801007387 */ /* 0x000fe80000100a00 */
[----:B------:R0:W-:Y:S04]  /*71f60*/  STL.64 [R1+0x6d8], R10 ;  /* 0x0006d80a01007387 */ /* 0x0001e80000100a00 */
[----:B0-----:R-:W2:Y:S04]  /*71f70*/  LDL.LU.64 R10, [R1+0x9c40] ;  /* 0x009c4000010a7983 */ /* 0x001ea80000300a00 */
[----:B------:R-:W3:Y:S04]  /*71f80*/  LDL.LU R8, [R1+0x9c38] ;  /* 0x009c380001087983 */ /* 0x000ee80000300800 */
[----:B------:R0:W-:Y:S04]  /*71f90*/  STL.64 [R1+0x6f0], R12 ;  /* 0x0006f00c01007387 */ /* 0x0001e80000100a00 */
[----:B------:R1:W-:Y:S04]  /*71fa0*/  STL.64 [R1+0x6f8], R14 ;  /* 0x0006f80e01007387 */ /* 0x0003e80000100a00 */
[----:B0-----:R-:W5:Y:S04]  /*71fb0*/  LDL.LU.64 R12, [R1+0x1160] ;  /* 0x00116000010c7983 */ /* 0x001f680000300a00 */
[----:B-1----:R-:W4:Y:S04]  /*71fc0*/  LDL.LU.64 R14, [R1+0x1168] ;  /* 0x00116800010e7983 */ /* 0x002f280000300a00 */
[----:B----4-:R-:W-:Y:S04]  /*71fd0*/  STL.64 [R1+0x9c28], R14 ;  /* 0x009c280e01007387 */ /* 0x010fe80000100a00 */
[----:B-----5:R0:W-:Y:S04]  /*71fe0*/  STL.64 [R1+0x9c20], R12 ;  /* 0x009c200c01007387 */ /* 0x0201e80000100a00 */
[----:B0-----:R-:W4:Y:S04]  /*71ff0*/  LDL.LU.64 R12, [R1+0x1170] ;  /* 0x00117000010c7983 */ /* 0x001f280000300a00 */
[----:B------:R-:W4:Y:S04]  /*72000*/  LDL.LU.64 R14, [R1+0x1178] ;  /* 0x00117800010e7983 */ /* 0x000f280000300a00 */
[----:B------:R0:W-:Y:S04]  /*72010*/  STL.64 [R1+0x9b70], R26 ;  /* 0x009b701a01007387 */ /* 0x0001e80000100a00 */
[----:B------:R-:W5:Y:S01]  /*72020*/  LDL.LU R29, [R1+0x19b8] ;  /* 0x0019b800011d7983 */ /* 0x000f620000300800 */
[----:B0-----:R-:W-:-:S03]  /*72030*/  IMAD.MOV.U32 R27, RZ, RZ, R6 ;  /* 0x000000ffff1b7224 */ /* 0x001fc600078e0006 */
[----:B------:R-:W5:Y:S04]  /*72040*/  LDL.LU R6, [R1+0x19b4] ;  /* 0x0019b40001067983 */ /* 0x000f680000300800 */
[----:B------:R-:W3:Y:S01]  /*72050*/  LDL.LU R9, [R1+0x19c0] ;  /* 0x0019c00001097983 */ /* 0x000ee20000300800 */
[----:B------:R-:W-:-:S03]  /*72060*/  IMAD.MOV.U32 R26, RZ, RZ, R7 ;  /* 0x000000ffff1a7224 */ /* 0x000fc600078e0007 */
[----:B--2---:R-:W-:Y:S01]  /*72070*/  STL.64 [R1+0x9c08], R10 ;  /* 0x009c080a01007387 */ /* 0x004fe20000100a00 */
[----:B----4-:R-:W-:Y:S03]  /*72080*/  HMMA.16816.F32 R12, R16, R22, R12 ;  /* 0x00000016100c723c */ /* 0x010fe6000000180c */
[----:B---3--:R0:W-:Y:S04]  /*72090*/  STL.64 [R1+0x9c00], R8 ;  /* 0x009c000801007387 */ /* 0x0081e80000100a00 */
[----:B0-----:R-:W2:Y:S04]  /*720a0*/  LDL.LU.64 R8, [R1+0x1150] ;  /* 0x0011500001087983 */ /* 0x001ea80000300a00 */
[----:B------:R-:W2:Y:S04]  /*720b0*/  LDL.LU.64 R10, [R1+0x1158] ;  /* 0x00115800010a7983 */ /* 0x000ea80000300a00 */
[----:B------:R-:W5:Y:S04]  /*720c0*/  LDL.LU R7, [R1+0x19bc] ;  /* 0x0019bc0001077983 */ /* 0x000f680000300800 */
[----:B------:R0:W-:Y:S02]  /*720d0*/  STL.64 [R1+0x9b68], R24 ;  /* 0x009b681801007387 */ /* 0x0001e40000100a00 */
[----:B0-----:R-:W-:-:S02]  /*720e0*/  IMAD.MOV.U32 R24, RZ, RZ, R21 ;  /* 0x000000ffff187224 */ /* 0x001fc400078e0015 */
[----:B------:R-:W-:Y:S01]  /*720f0*/  IMAD.MOV.U32 R25, RZ, RZ, R3 ;  /* 0x000000ffff197224 */ /* 0x000fe200078e0003 */
[----:B------:R-:W3:Y:S04]  /*72100*/  LDL.LU R21, [R1+0x9c34] ;  /* 0x009c340001157983 */ /* 0x000ee80000300800 */
[----:B------:R-:W4:Y:S04]  /*72110*/  LDL.LU R3, [R1+0x9c30] ;  /* 0x009c300001037983 */ /* 0x000f280000300800 */
[----:B------:R0:W-:Y:S04]  /*72120*/  STL.64 [R1+0x9bc0], R26 ;  /* 0x009bc01a01007387 */ /* 0x0001e80000100a00 */
[----:B0-----:R-:W2:Y:S04]  /*72130*/  LDL.LU R27, [R1+0x19a8] ;  /* 0x0019a800011b7983 */ /* 0x001ea80000300800 */
[----:B------:R-:W-:Y:S04]  /*72140*/  STL.64 [R1+0x9bb8], R24 ;  /* 0x009bb81801007387 */ /* 0x000fe80000100a00 */
        /* <DEDUP_REMOVED lines=8> */
[----:B0-----:R-:W3:Y:S04]  /*721d0*/  LDL.LU.64 R14, [R1+0x9c18] ;  /* 0x009c1800010e7983 */ /* 0x001ee80000300a00 */
[----:B------:R-:W5:Y:S04]  /*721e0*/  LDL.LU.64 R12, [R1+0x9c10] ;  /* 0x009c1000010c7983 */ /* 0x000f680000300a00 */
[----:B------:R-:W-:Y:S04]  /*721f0*/  STL.64 [R1+0x9b60], R22 ;  /* 0x009b601601007387 */ /* 0x000fe80000100a00 */
[----:B------:R0:W-:Y:S04]  /*72200*/  STL.64 [R1+0x9b58], R20 ;  /* 0x009b581401007387 */ /* 0x0001e80000100a00 */
[----:B0-----:R-:W5:Y:S04]  /*72210*/  LDL.LU.64 R20, [R1+0x1140] ;  /* 0x0011400001147983 */ /* 0x001f680000300a00 */
[----:B------:R-:W5:Y:S01]  /*72220*/  LDL.LU.64 R22, [R1+0x1148] ;  /* 0x0011480001167983 */ /* 0x000f620000300a00 */
[----:B--2---:R-:W-:-:S02]  /*72230*/  IMAD R4, R4, 0x100, R27 ;  /* 0x0000010004047824 */ /* 0x004fc400078e021b */
[----:B------:R-:W-:Y:S01]  /*72240*/  IMAD R5, R5, 0x100, R28 ;  /* 0x0000010005057824 */ /* 0x000fe200078e021c */
[C---:B---3--:R-:W-:Y:S06]  /*72250*/  HMMA.16816.F32 R8, R16.reuse, R14, R8 ;  /* 0x0000000e1008723c */ /* 0x048fec0000001808 */
[----:B-----5:R-:W-:-:S15]  /*72260*/  HMMA.16816.F32 R20, R16, R12, R20 ;  /* 0x0000000c1014723c */ /* 0x020fde0000001814 */
[----:B------:R-:W-:-:S02]  /*72270*/  NOP ;  /* 0x0000000000007918 */ /* 0x000fc40000000000 */
[----:B------:R-:W-:Y:S04]  /*72280*/  STL.64 [R1+0x730], R8 ;  /* 0x0007300801007387 */ /* 0x000fe80000100a00 */
[----:B------:R0:W-:Y:S04]  /*72290*/  STL.64 [R1+0x738], R10 ;  /* 0x0007380a01007387 */ /* 0x0001e80000100a00 */
[----:B0-----:R-:W2:Y:S04]  /*722a0*/  LDL.LU.64 R10, [R1+0x9c08] ;  /* 0x009c0800010a7983 */ /* 0x001ea80000300a00 */
[----:B------:R-:W3:Y:S04]  /*722b0*/  LDL.LU.64 R8, [R1+0x9c00] ;  /* 0x009c000001087983 */ /* 0x000ee80000300a00 */
[----:B------:R-:W-:Y:S04]  /*722c0*/  STL.64 [R1+0x9b40], R14 ;  /* 0x009b400e01007387 */ /* 0x000fe80000100a00 */
[----:B------:R-:W-:Y:S04]  /*722d0*/  STL.64 [R1+0x9b38], R12 ;  /* 0x009b380c01007387 */ /* 0x000fe80000100a00 */
[----:B------:R-:W-:Y:S04]  /*722e0*/  STL.64 [R1+0x740], R20 ;  /* 0x0007401401007387 */ /* 0x000fe80000100a00 */
[----:B------:R-:W-:Y:S04]  /*722f0*/  STL.64 [R1+0x748], R22 ;  /* 0x0007481601007387 */ /* 0x000fe80000100a00 */
[----:B------:R-:W-:Y:S04]  /*72300*/  STL.64 [R1+0x9bf8], R6 ;  /* 0x009bf80601007387 */ /* 0x000fe80000100a00 */
[----:B------:R0:W-:Y:S04]  /*72310*/  STL.64 [R1+0x9bf0], R4 ;  /* 0x009bf00401007387 */ /* 0x0001e80000100a00 */
[----:B0-----:R-:W2:Y:S04]  /*72320*/  LDL.LU.64 R4, [R1+0x1130] ;  /* 0x0011300001047983 */ /* 0x001ea80000300a00 */
[----:B------:R-:W2:Y:S04]  /*72330*/  LDL.LU.64 R6, [R1+0x1138] ;  /* 0x0011380001067983 */ /* 0x000ea80000300a00 */
[----:B------:R-:W5:Y:S04]  /*72340*/  LDL.LU.64 R24, [R1+0x1120] ;  /* 0x0011200001187983 */ /* 0x000f680000300a00 */
[----:B------:R-:W4:Y:S04]  /*72350*/  LDL.LU.64 R26, [R1+0x1128] ;  /* 0x00112800011a7983 */ /* 0x000f280000300a00 */
[----:B----4-:R-:W-:Y:S04]  /*72360*/  STL.64 [R1+0x9bd0], R26 ;  /* 0x009bd01a01007387 */ /* 0x010fe80000100a00 */
[----:B-----5:R0:W-:Y:S04]  /*72370*/  STL.64 [R1+0x9bc8], R24 ;  /* 0x009bc81801007387 */ /* 0x0201e80000100a00 */
[----:B0-----:R-:W4:Y:S04]  /*72380*/  LDL.LU.64 R24, [R1+0x1850] ;  /* 0x0018500001187983 */ /* 0x001f280000300a00 */
[----:B------:R-:W5:Y:S01]  /*72390*/  LDL.LU.64 R26, [R1+0x1858] ;  /* 0x00185800011a7983 */ /* 0x000f620000300a00 */
[----:B--2---:R-:W-:Y:S03]  /*723a0*/  HMMA.16816.F32 R4, R16, R10, R4 ;  /* 0x0000000a1004723c */ /* 0x004fe60000001804 */
[----:B-----5:R-:W-:Y:S04]  /*723b0*/  STL.64 [R1+0x9be0], R26 ;  /* 0x009be01a01007387 */ /* 0x020fe80000100a00 */
[----:B----4-:R0:W-:Y:S04]  /*723c0*/  STL.64 [R1+0x9bd8], R24 ;  /* 0x009bd81801007387 */ /* 0x0101e80000100a00 */
[----:B0-----:R-:W2:Y:S04]  /*723d0*/  LDL.LU.64 R24, [R1+0x1860] ;  /* 0x0018600001187983 */ /* 0x001ea80000300a00 */
[----:B------:R-:W2:Y:S04]  /*723e0*/  LDL.LU.64 R26, [R1+0x1868] ;  /* 0x00186800011a7983 */ /* 0x000ea80000300a00 */
[----:B------:R-:W4:Y:S04]  /*723f0*/  LDL.LU.64 R20, [R1+0x1110] ;  /* 0x0011100001147983 */ /* 0x000f280000300a00 */
[----:B------:R-:W4:Y:S04]  /*72400*/  LDL.LU.64 R22, [R1+0x1118] ;  /* 0x0011180001167983 */ /* 0x000f280000300a00 */
[----:B------:R-:W5:Y:S04]  /*72410*/  LDL.LU.64 R12, [R1+0x1100] ;  /* 0x00110000010c7983 */ /* 0x000f680000300a00 */
[----:B------:R-:W5:Y:S04]  /*72420*/  LDL.LU.64 R14, [R1+0x1108] ;  /* 0x00110800010e7983 */ /* 0x000f680000300a00 */
[----:B------:R-:W-:Y:S04]  /*72430*/  STL.64 [R1+0x750], R4 ;  /* 0x0007500401007387 */ /* 0x000fe80000100a00 */
[----:B------:R0:W-:Y:S04]  /*72440*/  STL.64 [R1+0x758], R6 ;  /* 0x0007580601007387 */ /* 0x0001e80000100a00 */
[----:B0-----:R-:W3:Y:S04]  /*72450*/  LDL.LU.64 R6, [R1+0x9bf8] ;  /* 0x009bf80001067983 */ /* 0x001ee80000300a00 */
[----:B------:R-:W4:Y:S01]  /*72460*/  LDL.LU.64 R4, [R1+0x9bf0] ;  /* 0x009bf00001047983 */ /* 0x000f220000300a00 */
[----:B---3--:R-:W-:-:S03]  /*72470*/  IMAD R6, R6, 0x100, R29 ;  /* 0x0000010006067824 */ /* 0x008fc600078e021d */
[----:B------:R-:W3:Y:S01]  /*72480*/  LDL.64 R28, [R1] ;  /* 0x00000000011c7983 */ /* 0x000ee20000100a00 */
[----:B------:R-:W-:-:S03]  /*72490*/  IMAD R7, R7, 0x100, R9 ;  /* 0x0000010007077824 */ /* 0x000fc600078e0209 */
[----:B------:R-:W2:Y:S02]  /*724a0*/  LDL.LU R9, [R1+0x9be8] ;  /* 0x009be80001097983 */ /* 0x000ea40000300800 */
[----:B--2---:R-:W-:-:S15]  /*724b0*/  HMMA.16816.F32 R24, R16, R8, R24 ;  /* 0x000000081018723c */ /* 0x004fde0000001818 */
[----:B------:R-:W-:-:S08]  /*724c0*/  NOP ;  /* 0x0000000000007918 */ /* 0x000fd00000000000 */
[----:B------:R-:W-:Y:S04]  /*724d0*/  STL.64 [R1+0x7b0], R24 ;  /* 0x0007b01801007387 */ /* 0x000fe80000100a00 */
[----:B------:R0:W-:Y:S04]  /*724e0*/  STL.64 [R1+0x7b8], R26 ;  /* 0x0007b81a01007387 */ /* 0x0001e80000100a00 */
[----:B0-----:R-:W2:Y:S04]  /*724f0*/  LDL.LU.64 R26, [R1+0x9be0] ;  /* 0x009be000011a7983 */ /* 0x001ea80000300a00 */
[----:B------:R-:W2:Y:S04]  /*72500*/  LDL.LU.64 R24, [R1+0x9bd8] ;  /* 0x009bd80001187983 */ /* 0x000ea80000300a00 */
[----:B------:R0:W-:Y:S04]  /*72510*/  STL.64 [R1+0x9b30], R10 ;  /* 0x009b300a01007387 */ /* 0x0001e80000100a00 */
[----:B0-----:R-:W5:Y:S04]  /*72520*/  LDL R10, [R1+0x28] ;  /* 0x00002800010a7983 */ /* 0x001f680000100800 */
[----:B------:R-:W5:Y:S04]  /*72530*/  LDL R11, [R1+0x2c] ;  /* 0x00002c00010b7983 */ /* 0x000f680000100800 */
[----:B------:R-:W-:Y:S01]  /*72540*/  STL.64 [R1+0x9b28], R8 ;  /* 0x009b280801007387 */ /* 0x000fe20000100a00 */
[----:B--2---:R-:W-:-:S15]  /*72550*/  HMMA.16816.F32 R24, R16, R2, R24 ;  /* 0x000000021018723c */ /* 0x004fde0000001818 */
[----:B------:R-:W-:-:S08]  /*72560*/  NOP ;  /* 0x0000000000007918 */ /* 0x000fd00000000000 */
[----:B------:R-:W-:Y:S04]  /*72570*/  STL.64 [R1+0x7a0], R24 ;  /* 0x0007a01801007387 */ /* 0x000fe80000100a00 */
[----:B------:R0:W-:Y:S04]  /*72580*/  STL.64 [R1+0x7a8], R26 ;  /* 0x0007a81a01007387 */ /* 0x0001e80000100a00 */
[----:B0-----:R-:W5:Y:S04]  /*72590*/  LDL.LU.64 R26, [R1+0x9bd0] ;  /* 0x009bd000011a7983 */ /* 0x001f680000300a00 */
[----:B------:R-:W5:Y:S01]  /*725a0*/  LDL.LU.64 R24, [R1+0x9bc8] ;  /* 0x009bc80001187983 */ /* 0x000f620000300a00 */
[----:B----4-:R-:W-:-:S02]  /*725b0*/  F2FP.F16.E4M3.UNPACK_B R4, R4 ;  /* 0x00000004ff04723e */ /* 0x010fc400020006ff */
[----:B------:R-:W-:Y:S02]  /*725c0*/  F2FP.F16.E4M3.UNPACK_B R5, R5 ;  /* 0x00000005ff05723e */ /* 0x000fe400020006ff */
[----:B------:R-:W-:Y:S01]  /*725d0*/  F2FP.F16.E4M3.UNPACK_B R6, R6 ;  /* 0x00000006ff06723e */ /* 0x000fe200020006ff */
[----:B-----5:R-:W-:Y:S01]  /*725e0*/  HMMA.16816.F32 R8, R16, R10, R24 ;  /* 0x0000000a1008723c */ /* 0x020fe20000001818 */
[----:B------:R-:W2:Y:S04]  /*725f0*/  LDL.LU.64 R26, [R1+0x9bc0] ;  /* 0x009bc000011a7983 */ /* 0x000ea80000300a00 */
[----:B------:R-:W4:Y:S01]  /*72600*/  LDL.LU.64 R24, [R1+0x9bb8] ;  /* 0x009bb80001187983 */ /* 0x000f220000300a00 */
[----:B------:R-:W-:-:S03]  /*72610*/  F2FP.F16.E4M3.UNPACK_B R7, R7 ;  /* 0x00000007ff07723e */ /* 0x000fc600020006ff */
[----:B------:R-:W5:-:S14]  /*72620*/  LDL R18, [R1+0x10] ;  /* 0x0000100001127983 */ /* 0x000f5c0000100800 */
[----:B------:R-:W-:Y:S04]  /*72630*/  STL.64 [R1+0x780], R8 ;  /* 0x0007800801007387 */ /* 0x000fe80000100a00 */
[----:B------:R2:W-:Y:S04]  /*72640*/  STL.64 [R1+0x788], R10 ;  /* 0x0007880a01007387 */ /* 0x0005e80000100a00 */
[----:B------:R-:W5:Y:S01]  /*72650*/  LDL R19, [R1+0x14] ;  /* 0x0000140001137983 */ /* 0x000f620000100800 */
[C---:B----4-:R-:W-:Y:S03]  /*72660*/  HMMA.16816.F32 R20, R4.reuse, R24, R20 ;  /* 0x000000180414723c */ /* 0x050fe60000001814 */
[----:B------:R-:W4:Y:S03]  /*72670*/  LDL.LU.64 R24, [R1+0x10c0] ;  /* 0x0010c00001187983 */ /* 0x000f260000300a00 */
[----:B--2---:R-:W-:-:S15]  /*72680*/  HMMA.16816.F32 R8, R4, R26, R12 ;  /* 0x0000001a0408723c */ /* 0x004fde000000180c */
[----:B------:R-:W-:-:S02]  /*72690*/  NOP ;  /* 0x0000000000007918 */ /* 0x000fc40000000000 */
[----:B------:R-:W-:Y:S04]  /*726a0*/  STL.64 [R1+0x790], R20 ;  /* 0x0007901401007387 */ /* 0x000fe80000100a00 */
[----:B------:R-:W-:Y:S04]  /*726b0*/  STL.64 [R1+0x798], R22 ;  /* 0x0007981601007387 */ /* 0x000fe80000100a00 */
[----:B------:R-:W2:Y:S04]  /*726c0*/  LDL.LU.64 R26, [R1+0x10c8] ;  /* 0x0010c800011a7983 */ /* 0x000ea80000300a00 */
[----:B------:R-:W-:Y:S04]  /*726d0*/  STL.64 [R1+0x7c0], R8 ;  /* 0x0007c00801007387 */ /* 0x000fe80000100a00 */
[----:B------:R-:W-:Y:S04]  /*726e0*/  STL.64 [R1+0x7c8], R10 ;  /* 0x0007c80a01007387 */ /* 0x000fe80000100a00 */
[----:B--2---:R-:W-:Y:S04]  /*726f0*/  STL.64 [R1+0x9b88], R26 ;  /* 0x009b881a01007387 */ /* 0x004fe80000100a00 */
[----:B----4-:R0:W-:Y:S04]  /*72700*/  STL.64 [R1+0x9b80], R24 ;  /* 0x009b801801007387 */ /* 0x0101e80000100a00 */
[----:B0-----:R-:W2:Y:S04]  /*72710*/  LDL.LU.64 R24, [R1+0x10d0] ;  /* 0x0010d00001187983 */ /* 0x001ea80000300a00 */
[----:B------:R-:W4:Y:S04]  /*72720*/  LDL.LU.64 R26, [R1+0x10d8] ;  /* 0x0010d800011a7983 */ /* 0x000f280000300a00 */
[----:B----4-:R0:W-:Y:S04]  /*72730*/  STL.64 [R1+0x9b98], R26 ;  /* 0x009b981a01007387 */ /* 0x0101e80000100a00 */
[----:B0-----:R-:W4:Y:S01]  /*72740*/  LDL R26, [R1+0x8] ;  /* 0x00000800011a7983 */ /* 0x001f220000100800 */
[----:B------:R-:W-:-:S03]  /*72750*/  IMAD.MOV.U32 R27, RZ, RZ, R0 ;  /* 0x000000ffff1b7224 */ /* 0x000fc600078e0000 */
[----:B--2---:R0:W-:Y:S04]  /*72760*/  STL.64 [R1+0x9b90], R24 ;  /* 0x009b901801007387 */ /* 0x0041e80000100a00 */
[----:B----4-:R1:W-:Y:S04]  /*72770*/  STL.64 [R1+0x9bb0], R26 ;  /* 0x009bb01a01007387 */ /* 0x0103e80000100a00 */
[----:B0-----:R-:W5:Y:S04]  /*72780*/  LDL.LU.64 R24, [R1+0x10f0] ;  /* 0x0010f00001187983 */ /* 0x001f680000300a00 */
[----:B-1----:R-:W5:Y:S04]  /*72790*/  LDL.LU.64 R26, [R1+0x10f8] ;  /* 0x0010f800011a7983 */ /* 0x002f680000300a00 */
[----:B------:R-:W2:Y:S04]  /*727a0*/  LDL.LU.64 R20, [R1+0x10b0] ;  /* 0x0010b00001147983 */ /* 0x000ea80000300a00 */
[----:B------:R-:W4:Y:S04]  /*727b0*/  LDL.LU.64 R22, [R1+0x10b8] ;  /* 0x0010b80001167983 */ /* 0x000f280000300a00 */
[----:B----4-:R-:W-:Y:S04]  /*727c0*/  STL.64 [R1+0x9ba8], R22 ;  /* 0x009ba81601007387 */ /* 0x010fe80000100a00 */
[----:B--2---:R0:W-:Y:S04]  /*727d0*/  STL.64 [R1+0x9ba0], R20 ;  /* 0x009ba01401007387 */ /* 0x0041e80000100a00 */
[----:B0-----:R-:W2:Y:S04]  /*727e0*/  LDL.LU.64 R20, [R1+0x10e0] ;  /* 0x0010e00001147983 */ /* 0x001ea80000300a00 */
[----:B------:R-:W2:Y:S04]  /*727f0*/  LDL.LU.64 R22, [R1+0x10e8] ;  /* 0x0010e80001167983 */ /* 0x000ea80000300a00 */
[----:B------:R-:W4:Y:S04]  /*72800*/  LDL.LU.64 R8, [R1+0x10a0] ;  /* 0x0010a00001087983 */ /* 0x000f280000300a00 */
[----:B------:R-:W4:Y:S04]  /*72810*/  LDL.LU.64 R10, [R1+0x10a8] ;  /* 0x0010a800010a7983 */ /* 0x000f280000300a00 */
[----:B------:R-:W3:Y:S04]  /*72820*/  LDL.LU.64 R12, [R1+0x1080] ;  /* 0x00108000010c7983 */ /* 0x000ee80000300a00 */
[----:B------:R-:W2:Y:S01]  /*72830*/  LDL.LU.64 R14, [R1+0x1088] ;  /* 0x00108800010e7983 */ /* 0x000ea20000300a00 */
[C---:B-----5:R-:W-:Y:S03]  /*72840*/  HMMA.16816.F32 R24, R4.reuse, R18, R24 ;  /* 0x000000120418723c */ /* 0x060fe60000001818 */
[----:B--2---:R-:W-:Y:S04]  /*72850*/  STL.64 [R1+0x9b50], R14 ;  /* 0x009b500e01007387 */ /* 0x004fe80000100a00 */
[----:B---3--:R0:W-:Y:S04]  /*72860*/  STL.64 [R1+0x9b48], R12 ;  /* 0x009b480c01007387 */ /* 0x0081e80000100a00 */
[----:B0-----:R-:W2:Y:S04]  /*72870*/  LDL.LU.64 R12, [R1+0x1090] ;  /* 0x00109000010c7983 */ /* 0x001ea80000300a00 */
[----:B------:R-:W2:Y:S04]  /*72880*/  LDL.LU.64 R14, [R1+0x1098] ;  /* 0x00109800010e7983 */ /* 0x000ea80000300a00 */
[----:B------:R-:W3:Y:S04]  /*72890*/  LDL.LU R16, [R1+0x19c4] ;  /* 0x0019c40001107983 */ /* 0x000ee80000300800 */
[----:B------:R-:W5:Y:S04]  /*728a0*/  LDL.LU R17, [R1+0x19cc] ;  /* 0x0019cc0001117983 */ /* 0x000f680000300800 */
[----:B------:R-:W-:Y:S04]  /*728b0*/  STL.64 [R1+0x7d0], R24 ;  /* 0x0007d01801007387 */ /* 0x000fe80000100a00 */
[----:B------:R0:W-:Y:S04]  /*728c0*/  STL.64 [R1+0x7d8], R26 ;  /* 0x0007d81a01007387 */ /* 0x0001e80000100a00 */
[----:B0-----:R-:W4:Y:S04]  /*728d0*/  LDL.LU.64 R26, [R1+0x9bb0] ;  /* 0x009bb000011a7983 */ /* 0x001f280000300a00 */
[----:B------:R-:W5:Y:S04]  /*728e0*/  LDL.LU R18, [R1+0x19d4] ;  /* 0x0019d40001127983 */ /* 0x000f680000300800 */
[----:B------:R-:W5:Y:S01]  /*728f0*/  LDL.LU R19, [R1+0x19dc] ;  /* 0x0019dc0001137983 */ /* 0x000f620000300800 */
[----:B----4-:R-:W-:Y:S03]  /*72900*/  HMMA.16816.F32 R24, R4, R26, R20 ;  /* 0x0000001a0418723c */ /* 0x010fe60000001814 */
[----:B------:R-:W4:Y:S04]  /*72910*/  LDL.LU.64 R22, [R1+0x9ba8] ;  /* 0x009ba80001167983 */ /* 0x000f280000300a00 */
[----:B------:R-:W4:-:S15]  /*72920*/  LDL.LU.64 R20, [R1+0x9ba0] ;  /* 0x009ba00001147983 */ /* 0x000f1e0000300a00 */
[----:B------:R-:W-:-:S01]  /*72930*/  NOP ;  /* 0x0000000000007918 */ /* 0x000fc20000000000 */
[----:B------:R-:W-:Y:S04]  /*72940*/  STL.64 [R1+0x7f0], R24 ;  /* 0x0007f01801007387 */ /* 0x000fe80000100a00 */
[----:B------:R0:W-:Y:S04]  /*72950*/  STL.64 [R1+0x7f8], R26 ;  /* 0x0007f81a01007387 */ /* 0x0001e80000100a00 */
[----:B0-----:R-:W2:Y:S04]  /*72960*/  LDL.LU.64 R26, [R1+0x9b98] ;  /* 0x009b9800011a7983 */ /* 0x001ea80000300a00 */
[----:B------:R-:W2:Y:S01]  /*72970*/  LDL.LU.64 R24, [R1+0x9b90] ;  /* 0x009b900001187983 */ /* 0x000ea20000300a00 */
[----:B------:R-:W-:Y:S01]  /*72980*/  IMAD.MOV.U32 R0, RZ, RZ, R29 ;  /* 0x000000ffff007224 */ /* 0x000fe200078e001d */
[----:B--2---:R-:W-:-:S15]  /*72990*/  HMMA.16816.F32 R24, R4, R28, R24 ;  /* 0x0000001c0418723c */ /* 0x004fde0000001818 */
[----:B------:R-:W-:-:S08]  /*729a0*/  NOP ;  /* 0x0000000000007918 */ /* 0x000fd00000000000 */
[----:B------:R-:W-:Y:S04]  /*729b0*/  STL.64 [R1+0x800], R24 ;  /* 0x0008001801007387 */ /* 0x000fe80000100a00 */
[----:B------:R0:W-:Y:S04]  /*729c0*/  STL.64 [R1+0x808], R26 ;  /* 0x0008081a01007387 */ /* 0x0001e80000100a00 */
[----:B0-----:R-:W2:Y:S04]  /*729d0*/  LDL.LU.64 R26, [R1+0x9b88] ;  /* 0x009b8800011a7983 */ /* 0x001ea80000300a00 */
[----:B------:R-:W2:Y:S04]  /*729e0*/  LDL.LU.64 R24, [R1+0x9b80] ;  /* 0x009b800001187983 */ /* 0x000ea80000300a00 */
[----:B------:R-:W2:Y:S02]  /*729f0*/  LDL.LU.64 R28, [R1+0x9b78] ;  /* 0x009b7800011c7983 */ /* 0x000ea40000300a00 */
[----:B--2---:R-:W-:-:S15]  /*72a00*/  HMMA.16816.F32 R24, R4, R28, R24 ;  /* 0x0000001c0418723c */ /* 0x004fde0000001818 */
        /* <DEDUP_REMOVED lines=9> */
[----:B0-----:R-:W4:Y:S01]  /*72aa0*/  LDL.LU.64 R22, [R1+0x9b60] ;  /* 0x009b600001167983 */ /* 0x001f220000300a00 */
[----:B--2---:R-:W-:Y:S03]  /*72ab0*/  HMMA.16816.F32 R8, R4, R24, R8 ;  /* 0x000000180408723c */ /* 0x004fe60000001808 */
[----:B------:R-:W2:-:S15]  /*72ac0*/  LDL.LU.64 R20, [R1+0x9b58] ;  /* 0x009b580001147983 */ /* 0x000e9e0000300a00 */
[----:B------:R-:W-:-:S05]  /*72ad0*/  NOP ;  /* 0x0000000000007918 */ /* 0x000fca0000000000 */
[----:B------:R0:W-:Y:S04]  /*72ae0*/  STL.64 [R1+0x850], R8 ;  /* 0x0008500801007387 */ /* 0x0001e80000100a00 */
[----:B------:R1:W-:Y:S04]  /*72af0*/  STL.64 [R1+0x858], R10 ;  /* 0x0008580a01007387 */ /* 0x0003e80000100a00 */
[----:B0-----:R-:W3:Y:S04]  /*72b00*/  LDL.LU.64 R8, [R1+0x1060] ;  /* 0x0010600001087983 */ /* 0x001ee80000300a00 */
[----:B-1----:R-:W3:Y:S04]  /*72b10*/  LDL.LU.64 R10, [R1+0x1068] ;  /* 0x00106800010a7983 */ /* 0x002ee80000300a00 */
[----:B------:R-:W-:Y:S04]  /*72b20*/  STL.64 [R1+0x9ad8], R26 ;  /* 0x009ad81a01007387 */ /* 0x000fe80000100a00 */
[----:B------:R0:W-:Y:S04]  /*72b30*/  STL.64 [R1+0x9ad0], R24 ;  /* 0x009ad01801007387 */ /* 0x0001e80000100a00 */
[----:B0-----:R-:W5:Y:S01]  /*72b40*/  LDL.64 R24, [R1+0x28] ;  /* 0x0000280001187983 */ /* 0x001f620000100a00 */
[----:B----4-:R-:W-:-:S15]  /*72b50*/  HMMA.16816.F32 R12, R4, R22, R12 ;  /* 0x00000016040c723c */ /* 0x010fde000000180c */
[----:B------:R-:W-:-:S08]  /*72b60*/  NOP ;  /* 0x0000000000007918 */ /* 0x000fd00000000000 */
[----:B------:R-:W-:Y:S04]  /*72b70*/  STL.64 [R1+0x860], R12 ;  /* 0x0008600c01007387 */ /* 0x000fe80000100a00 */
[----:B------:R0:W-:Y:S04]  /*72b80*/  STL.64 [R1+0x868], R14 ;  /* 0x0008680e01007387 */ /* 0x0001e80000100a00 */
[----:B0-----:R-:W2:Y:S04]  /*72b90*/  LDL.LU.64 R14, [R1+0x9b50] ;  /* 0x009b5000010e7983 */ /* 0x001ea80000300a00 */
[----:B------:R-:W2:Y:S04]  /*72ba0*/  LDL.LU.64 R12, [R1+0x9b48] ;  /* 0x009b4800010c7983 */ /* 0x000ea80000300a00 */
[----:B------:R-:W-:Y:S01]  /*72bb0*/  STL [R1+0x9aac], R23 ;  /* 0x009aac1701007387 */ /* 0x000fe20000100800 */
[----:B--2---:R-:W-:-:S15]  /*72bc0*/  HMMA.16816.F32 R12, R4, R20, R12 ;  /* 0x00000014040c723c */ /* 0x004fde000000180c */
[----:B------:R-:W-:-:S08]  /*72bd0*/  NOP ;  /* 0x0000000000007918 */ /* 0x000fd00000000000 */
[----:B------:R-:W-:Y:S04]  /*72be0*/  STL.64 [R1+0x880], R12 ;  /* 0x0008800c01007387 */ /* 0x000fe80000100a00 */
[----:B------:R0:W-:Y:S04]  /*72bf0*/  STL.64 [R1+0x888], R14 ;  /* 0x0008880e01007387 */ /* 0x0001e80000100a00 */
[----:B0-----:R-:W2:Y:S04]  /*72c00*/  LDL.LU.64 R14, [R1+0x9b40] ;  /* 0x009b4000010e7983 */ /* 0x001ea80000300a00 */
[----:B------:R-:W3:Y:S04]  /*72c10*/  LDL.LU.64 R12, [R1+0x9b38] ;  /* 0x009b3800010c7983 */ /* 0x000ee80000300a00 */
[----:B------:R-:W-:Y:S04]  /*72c20*/  STL [R1+0x9aa8], R20 ;  /* 0x009aa81401007387 */ /* 0x000fe80000100800 */
[----:B------:R0:W-:Y:S04]  /*72c30*/  STL [R1+0x9aa4], R21 ;  /* 0x009aa41501007387 */ /* 0x0001e80000100800 */
[----:B------:R1:W-:Y:S04]  /*72c40*/  STL [R1+0x9b00], R22 ;  /* 0x009b001601007387 */ /* 0x0003e80000100800 */
[----:B0-----:R-:W2:Y:S04]  /*72c50*/  LDL.LU.64 R20, [R1+0x1070] ;  /* 0x0010700001147983 */ /* 0x001ea80000300a00 */
[----:B-1----:R-:W2:Y:S02]  /*72c60*/  LDL.LU.64 R22, [R1+0x1078] ;  /* 0x0010780001167983 */ /* 0x002ea40000300a00 */
[----:B--2---:R-:W-:-:S15]  /*72c70*/  HMMA.16816.F32 R20, R4, R14, R20 ;  /* 0x0000000e0414723c */ /* 0x004fde0000001814 */
[----:B------:R-:W-:-:S08]  /*72c80*/  NOP ;  /* 0x0000000000007918 */ /* 0x000fd00000000000 */
[----:B------:R0:W-:Y:S04]  /*72c90*/  STL.64 [R1+0x890], R20 ;  /* 0x0008901401007387 */ /* 0x0001e80000100a00 */
[----:B------:R1:W-:Y:S04]  /*72ca0*/  STL.64 [R1+0x898], R22 ;  /* 0x0008981601007387 */ /* 0x0003e80000100a00 */
[----:B0-----:R-:W2:Y:S04]  /*72cb0*/  LDL.LU.64 R20, [R1+0x1840] ;  /* 0x0018400001147983 */ /* 0x001ea80000300a00 */
[----:B-1----:R-:W4:Y:S01]  /*72cc0*/  LDL.LU.64 R22, [R1+0x1848] ;  /* 0x0018480001167983 */ /* 0x002f220000300a00 */
[C---:B---3--:R-:W-:Y:S03]  /*72cd0*/  HMMA.16816.F32 R8, R4.reuse, R12, R8 ;  /* 0x0000000c0408723c */ /* 0x048fe60000001808 */
[----:B----4-:R-:W-:Y:S04]  /*72ce0*/  STL.64 [R1+0x9b20], R22 ;  /* 0x009b201601007387 */ /* 0x010fe80000100a00 */
[----:B--2---:R0:W-:Y:S04]  /*72cf0*/  STL.64 [R1+0x9b18], R20 ;  /* 0x009b181401007387 */ /* 0x0041e80000100a00 */
[----:B0-----:R-:W2:Y:S04]  /*72d00*/  LDL.LU.64 R20, [R1+0x1050] ;  /* 0x0010500001147983 */ /* 0x001ea80000300a00 */
[----:B------:R-:W2:Y:S08]  /*72d10*/  LDL.LU.64 R22, [R1+0x1058] ;  /* 0x0010580001167983 */ /* 0x000eb00000300a00 */
[----:B------:R-:W-:Y:S04]  /*72d20*/  STL.64 [R1+0x8b0], R8 ;  /* 0x0008b00801007387 */ /* 0x000fe80000100a00 */
[----:B------:R0:W-:Y:S04]  /*72d30*/  STL.64 [R1+0x8b8], R10 ;  /* 0x0008b80a01007387 */ /* 0x0001e80000100a00 */
[----:B0-----:R-:W2:Y:S04]  /*72d40*/  LDL.LU.64 R10, [R1+0x9b30] ;  /* 0x009b3000010a7983 */ /* 0x001ea80000300a00 */
[----:B------:R-:W3:Y:S04]  /*72d50*/  LDL.LU.64 R8, [R1+0x9b28] ;  /* 0x009b280001087983 */ /* 0x000ee80000300a00 */
[----:B------:R-:W4:Y:S04]  /*72d60*/  LDL.64 R26, [R1+0x20] ;  /* 0x00002000011a7983 */ /* 0x000f280000100a00 */
[----:B------:R0:W-:Y:S04]  /*72d70*/  STL.64 [R1+0x9a88], R14 ;  /* 0x009a880e01007387 */ /* 0x0001e80000100a00 */
[----:B0-----:R-:W5:Y:S04]  /*72d80*/  LDL.LU R14, [R1+0x19c8] ;  /* 0x0019c800010e7983 */ /* 0x001f680000300800 */
[----:B------:R-:W3:Y:S04]  /*72d90*/  LDL.LU R15, [R1+0x19d0] ;  /* 0x0019d000010f7983 */ /* 0x000ee80000300800 */
[----:B------:R0:W-:Y:S04]  /*72da0*/  STL.64 [R1+0x9a80], R12 ;  /* 0x009a800c01007387 */ /* 0x0001e80000100a00 */
[----:B0-----:R-:W4:Y:S01]  /*72db0*/  LDL.LU.64 R12, [R1+0x1040] ;  /* 0x00104000010c7983 */ /* 0x001f220000300a00 */
[----:B--2---:R-:W-:Y:S01]  /*72dc0*/  HMMA.16816.F32 R20, R4, R10, R20 ;  /* 0x0000000a0414723c */ /* 0x004fe20000001814 */
[----:B-----5:R-:W-:-:S02]  /*72dd0*/  IMAD R16, R16, 0x100, R14 ;  /* 0x0000010010107824 */ /* 0x020fc400078e020e */
[----:B---3--:R-:W-:Y:S02]  /*72de0*/  IMAD R17, R17, 0x100, R15 ;  /* 0x0000010011117824 */ /* 0x008fe400078e020f */
[----:B------:R-:W4:-:S15]  /*72df0*/  LDL.LU.64 R14, [R1+0x1048] ;  /* 0x00104800010e7983 */ /* 0x000f1e0000300a00 */
[----:B------:R-:W-:-:S03]  /*72e00*/  NOP ;  /* 0x0000000000007918 */ /* 0x000fc60000000000 */
[----:B------:R-:W-:Y:S04]  /*72e10*/  STL.64 [R1+0x8c0], R20 ;  /* 0x0008c01401007387 */ /* 0x000fe80000100a00 */
[----:B------:R0:W-:Y:S04]  /*72e20*/  STL.64 [R1+0x8c8], R22 ;  /* 0x0008c81601007387 */ /* 0x0001e80000100a00 */
[----:B0-----:R-:W2:Y:S04]  /*72e30*/  LDL.LU.64 R22, [R1+0x9b20] ;  /* 0x009b200001167983 */ /* 0x001ea80000300a00 */
[----:B------:R-:W2:Y:S04]  /*72e40*/  LDL.LU.64 R20, [R1+0x9b18] ;  /* 0x009b180001147983 */ /* 0x000ea80000300a00 */
[----:B------:R0:W-:Y:S04]  /*72e50*/  STL [R1+0x9a74], R10 ;  /* 0x009a740a01007387 */ /* 0x0001e80000100800 */
[----:B0-----:R-:W3:Y:S04]  /*72e60*/  LDL.LU R10, [R1+0x19e0] ;  /* 0x0019e000010a7983 */ /* 0x001ee80000300800 */
[----:B------:R0:W-:Y:S04]  /*72e70*/  STL [R1+0x9a70], R11 ;  /* 0x009a700b01007387 */ /* 0x0001e80000100800 */
[----:B0-----:R-:W5:Y:S01]  /*72e80*/  LDL.LU R11, [R1+0x19d8] ;  /* 0x0019d800010b7983 */ /* 0x001f620000300800 */
[----:B--2---:R-:W-:Y:S01]  /*72e90*/  HMMA.16816.F32 R20, R4, R8, R20 ;  /* 0x000000080414723c */ /* 0x004fe20000001814 */
[----:B---3--:R-:W-:-:S15]  /*72ea0*/  IMAD R19, R19, 0x100, R10 ;  /* 0x0000010013137824 */ /* 0x008fde00078e020a */
[----:B------:R-:W-:-:S07]  /*72eb0*/  NOP ;  /* 0x0000000000007918 */ /* 0x000fce0000000000 */
[----:B------:R0:W-:Y:S04]  /*72ec0*/  STL.64 [R1+0x910], R20 ;  /* 0x0009101401007387 */ /* 0x0001e80000100a00 */
[----:B------:R1:W-:Y:S01]  /*72ed0*/  STL.64 [R1+0x918], R22 ;  /* 0x0009181601007387 */ /* 0x0003e20000100a00 */
[----:B-----5:R-:W-:-:S03]  /*72ee0*/  IMAD R18, R18, 0x100, R11 ;  /* 0x0000010012127824 */ /* 0x020fc600078e020b */
[----:B0-----:R-:W2:Y:S04]  /*72ef0*/  LDL.LU.64 R20, [R1+0xf50] ;  /* 0x000f500001147983 */ /* 0x001ea80000300a00 */
[----:B-1----:R-:W2:Y:S04]  /*72f00*/  LDL.LU.64 R22, [R1+0xf58] ;  /* 0x000f580001167983 */ /* 0x002ea80000300a00 */
[----:B------:R-:W-:Y:S04]  /*72f10*/  STL [R1+0x9a7c], R8 ;  /* 0x009a7c0801007387 */ /* 0x000fe80000100800 */
[----:B------:R0:W-:Y:S04]  /*72f20*/  STL [R1+0x9a78], R9 ;  /* 0x009a780901007387 */ /* 0x0001e80000100800 */
[----:B0-----:R-:W3:Y:S04]  /*72f30*/  LDL.LU.64 R8, [R1+0x1830] ;  /* 0x0018300001087983 */ /* 0x001ee80000300a00 */
[----:B------:R-:W3:Y:S04]  /*72f40*/  LDL.LU.64 R10, [R1+0x1838] ;  /* 0x00183800010a7983 */ /* 0x000ee80000300a00 */
[----:B------:R-:W-:Y:S01]  /*72f50*/  STL [R1+0x9aa0], R3 ;  /* 0x009aa00301007387 */ /* 0x000fe20000100800 */
[C---:B---3--:R-:W-:Y:S06]  /*72f60*/  HMMA.16816.F32 R8, R4.reuse, R2, R8 ;  /* 0x000000020408723c */ /* 0x048fec0000001808 */
[----:B----4-:R-:W-:-:S15]  /*72f70*/  HMMA.16816.F32 R4, R4, R24, R12 ;  /* 0x000000180404723c */ /* 0x010fde000000180c */
[----:B------:R-:W-:-:S02]  /*72f80*/  NOP ;  /* 0x0000000000007918 */ /* 0x000fc40000000000 */
[----:B------:R-:W-:Y:S04]  /*72f90*/  STL.64 [R1+0x900], R8 ;  /* 0x0009000801007387 */ /* 0x000fe80000100a00 */
[----:B------:R-:W-:Y:S04]  /*72fa0*/  STL.64 [R1+0x908], R10 ;  /* 0x0009080a01007387 */ /* 0x000fe80000100a00 */
[----:B------:R0:W-:Y:S04]  /*72fb0*/  STL.64 [R1+0x8e0], R4 ;  /* 0x0008e00401007387 */ /* 0x0001e80000100a00 */
[----:B------:R1:W-:Y:S04]  /*72fc0*/  STL.64 [R1+0x8e8], R6 ;  /* 0x0008e80601007387 */ /* 0x0003e80000100a00 */
[----:B------:R-:W3:Y:S04]  /*72fd0*/  LDL.64 R14, [R1+0x8] ;  /* 0x00000800010e7983 */ /* 0x000ee80000100a00 */
[----:B------:R-:W4:Y:S04]  /*72fe0*/  LDL.64 R12, [R1+0x10] ;  /* 0x00001000010c7983 */ /* 0x000f280000100a00 */
[----:B---3--:R-:W-:Y:S04]  /*72ff0*/  STL.64 [R1+0x9b10], R14 ;  /* 0x009b100e01007387 */ /* 0x008fe80000100a00 */
[----:B----4-:R-:W-:Y:S04]  /*73000*/  STL.64 [R1+0x9b08], R12 ;  /* 0x009b080c01007387 */ /* 0x010fe80000100a00 */
[----:B0-----:R-:W3:Y:S04]  /*73010*/  LDL.LU R4, [R1+0x1a08] ;  /* 0x001a080001047983 */ /* 0x001ee80000300800 */
[----:B------:R-:W3:Y:S04]  /*73020*/  LDL.LU R5, [R1+0x1a04] ;  /* 0x001a040001057983 */ /* 0x000ee80000300800 */
[----:B-1----:R-:W4:Y:S04]  /*73030*/  LDL.LU R6, [R1+0x1a10] ;  /* 0x001a100001067983 */ /* 0x002f280000300800 */
[----:B------:R-:W4:Y:S01]  /*73040*/  LDL.LU R7, [R1+0x1a0c] ;  /* 0x001a0c0001077983 */ /* 0x000f220000300800 */
[----:B------:R-:W-:-:S02]  /*73050*/  F2FP.F16.E4M3.UNPACK_B R16, R16 ;  /* 0x00000010ff10723e */ /* 0x000fc400020006ff */
[----:B------:R-:W-:Y:S02]  /*73060*/  F2FP.F16.E4M3.UNPACK_B R17, R17 ;  /* 0x00000011ff11723e */ /* 0x000fe400020006ff */
[----:B------:R-:W-:Y:S02]  /*73070*/  F2FP.F16.E4M3.UNPACK_B R18, R18 ;  /* 0x00000012ff12723e */ /* 0x000fe400020006ff */
[----:B------:R-:W-:Y:S01]  /*73080*/  F2FP.F16.E4M3.UNPACK_B R19, R19 ;  /* 0x00000013ff13723e */ /* 0x000fe200020006ff */
[----:B------:R-:W-:Y:S02]  /*73090*/  IMAD.MOV.U32 R10, RZ, RZ, R24 ;  /* 0x000000ffff0a7224 */ /* 0x000fe400078e0018 */
[----:B------:R-:W-:Y:S02]  /*730a0*/  IMAD.MOV.U32 R11, RZ, RZ, R25 ;  /* 0x000000ffff0b7224 */ /* 0x000fe400078e0019 */
[----:B------:R-:W-:Y:S02]  /*730b0*/  IMAD.MOV.U32 R8, RZ, RZ, R26 ;  /* 0x000000ffff087224 */ /* 0x000fe400078e001a */
[----:B------:R-:W-:Y:S01]  /*730c0*/  IMAD.MOV.U32 R9, RZ, RZ, R27 ;  /* 0x000000ffff097224 */ /* 0x000fe200078e001b */
[----:B----4-:R-:W-:Y:S04]  /*730d0*/  STL.64 [R1+0x9a98], R6 ;  /* 0x009a980601007387 */ /* 0x010fe80000100a00 */
[----:B---3--:R2:W-:Y:S02]  /*730e0*/  STL.64 [R1+0x9a90], R4 ;  /* 0x009a900401007387 */ /* 0x0085e40000100a00 */
[----:B--2---:R-:W-:-:S15]  /*730f0*/  HMMA.16816.F32 R4, R16, R26, R20 ;  /* 0x0000001a1004723c */ /* 0x004fde0000001814 */
[----:B------:R-:W-:-:S08]  /*73100*/  NOP ;  /* 0x0000000000007918 */ /* 0x000fd00000000000 */
[----:B------:R-:W-:Y:S04]  /*73110*/  STL.64 [R1+0x8f0], R4 ;  /* 0x0008f00401007387 */ /* 0x000fe80000100a00 */
[----:B------:R-:W-:Y:S04]  /*73120*/  STL.64 [R1+0x8f8], R6 ;  /* 0x0008f80601007387 */ /* 0x000fe80000100a00 */
[----:B------:R-:W2:Y:S04]  /*73130*/  LDL.LU.64 R12, [R1+0xf40] ;  /* 0x000f4000010c7983 */ /* 0x000ea80000300a00 */
[----:B------:R-:W2:Y:S04]  /*73140*/  LDL.LU.64 R14, [R1+0xf48] ;  /* 0x000f4800010e7983 */ /* 0x000ea80000300a00 */
[----:B------:R-:W3:Y:S04]  /*73150*/  LDL.LU.64 R24, [R1+0xa70] ;  /* 0x000a700001187983 */ /* 0x000ee80000300a00 */
[----:B------:R-:W4:Y:S04]  /*73160*/  LDL.LU.64 R26, [R1+0xa78] ;  /* 0x000a7800011a7983 */ /* 0x000f280000300a00 */
[----:B----4-:R0:W-:Y:S04]  /*73170*/  STL.64 [R1+0x9ae8], R26 ;  /* 0x009ae81a01007387 */ /* 0x0101e80000100a00 */
[----:B0-----:R-:W4:Y:S04]  /*73180*/  LDL R26, [R1] ;  /* 0x00000000011a7983 */ /* 0x001f280000100800 */
[----:B------:R-:W5:Y:S04]  /*73190*/  LDL.LU.64 R20, [R1+0xe50] ;  /* 0x000e500001147983 */ /* 0x000f680000300a00 */
[----:B------:R-:W5:Y:S04]  /*731a0*/  LDL.LU.64 R22, [R1+0xe58] ;  /* 0x000e580001167983 */ /* 0x000f680000300a00 */
[----:B------:R-:W5:Y:S04]  /*731b0*/  LDL.LU.64 R4, [R1+0xe40] ;  /* 0x000e400001047983 */ /* 0x000f680000300a00 */
[----:B------:R-:W5:Y:S04]  /*731c0*/  LDL.LU.64 R6, [R1+0xe48] ;  /* 0x000e480001067983 */ /* 0x000f680000300a00 */
[----:B---3--:R0:W-:Y:S04]  /*731d0*/  STL.64 [R1+0x9ae0], R24 ;  /* 0x009ae01801007387 */ /* 0x0081e80000100a00 */
[----:B0-----:R-:W2:Y:S04]  /*731e0*/  LDL.64 R24, [R1+0x18] ;  /* 0x0000180001187983 */ /* 0x001ea80000100a00 */
[----:B------:R-:W-:Y:S04]  /*731f0*/  STL.64 [R1+0x9ab8], R10 ;  /* 0x009ab80a01007387 */ /* 0x000fe80000100a00 */
[----:B------:R0:W-:Y:S04]  /*73200*/  STL.64 [R1+0x9ab0], R8 ;  /* 0x009ab00801007387 */ /* 0x0001e80000100a00 */
[----:B0-----:R-:W3:Y:S04]  /*73210*/  LDL.LU.64 R8, [R1+0x9b0] ;  /* 0x0009b00001087983 */ /* 0x001ee80000300a00 */
[----:B------:R-:W4:Y:S04]  /*73220*/  LDL.LU.64 R10, [R1+0x9b8] ;  /* 0x0009b800010a7983 */ /* 0x000f280000300a00 */
[----:B----4-:R-:W-:Y:S04]  /*73230*/  STL.64 [R1+0x9ac8], R10 ;  /* 0x009ac80a01007387 */ /* 0x010fe80000100a00 */
[----:B---3--:R0:W-:Y:S04]  /*73240*/  STL.64 [R1+0x9ac0], R8 ;  /* 0x009ac00801007387 */ /* 0x0081e80000100a00 */
[----:B0-----:R-:W3:Y:S04]  /*73250*/  LDL.LU.64 R8, [R1+0xa60] ;  /* 0x000a600001087983 */ /* 0x001ee80000300a00 */
[----:B------:R-:W4:Y:S01]  /*73260*/  LDL.LU.64 R10, [R1+0xa68] ;  /* 0x000a6800010a7983 */ /* 0x000f220000300a00 */
[----:B--2---:R-:W-:Y:S03]  /*73270*/  HMMA.16816.F32 R12, R16, R24, R12 ;  /* 0x00000018100c723c */ /* 0x004fe6000000180c */
[----:B----4-:R-:W-:Y:S04]  /*73280*/  STL.64 [R1+0x9af8], R10 ;  /* 0x009af80a01007387 */ /* 0x010fe80000100a00 */
[----:B---3--:R0:W-:Y:S04]  /*73290*/  STL.64 [R1+0x9af0], R8 ;  /* 0x009af00801007387 */ /* 0x0081e80000100a00 */
[----:B0-----:R-:W2:Y:S04]  /*732a0*/  LDL.LU.64 R8, [R1+0xd40] ;  /* 0x000d400001087983 */ /* 0x001ea80000300a00 */
[----:B------:R-:W2:Y:S08]  /*732b0*/  LDL.LU.64 R10, [R1+0xd48] ;  /* 0x000d4800010a7983 */ /* 0x000eb00000300a00 */
[----:B------:R-:W-:Y:S04]  /*732c0*/  STL.64 [R1+0x930], R12 ;  /* 0x0009300c01007387 */ /* 0x000fe80000100a00 */
[----:B------:R0:W-:Y:S04]  /*732d0*/  STL.64 [R1+0x938], R14 ;  /* 0x0009380e01007387 */ /* 0x0001e80000100a00 */
[----:B0-----:R-:W5:Y:S04]  /*732e0*/  LDL.LU.64 R14, [R1+0x9b10] ;  /* 0x009b1000010e7983 */ /* 0x001f680000300a00 */
[----:B------:R-:W3:Y:S01]  /*732f0*/  LDL.LU.64 R12, [R1+0x9b08] ;  /* 0x009b0800010c7983 */ /* 0x000ee20000300a00 */
[----:B------:R-:W-:-:S02]  /*73300*/  IMAD.MOV.U32 R27, RZ, RZ, R0 ;  /* 0x000000ffff1b7224 */ /* 0x000fc400078e0000 */
[----:B------:R-:W-:-:S05]  /*73310*/  IMAD.MOV.U32 R0, RZ, RZ, R25 ;  /* 0x000000ffff007224 */ /* 0x000fca00078e0019 */
[C---:B--2---:R-:W-:Y:S06]  /*73320*/  HMMA.16816.F32 R24, R16.reuse, R26, R8 ;  /* 0x0000001a1018723c */ /* 0x044fec0000001808 */
[C---:B-----5:R-:W-:Y:S06]  /*73330*/  HMMA.16816.F32 R4, R16.reuse, R14, R4 ;  /* 0x0000000e1004723c */ /* 0x060fec0000001804 */
[----:B---3--:R-:W-:Y:S06]  /*73340*/  HMMA.16816.F32 R20, R16, R12, R20 ;  /* 0x0000000c1014723c */ /* 0x008fec0000001814 */
[----:B------:R-:W-:-:S15]  /*73350*/  IMAD.MOV.U32 R3, RZ, RZ, R13 ;  /* 0x000000ffff037224 */ /* 0x000fde00078e000d */
[----:B------:R-:W-:-:S02]  /*73360*/  NOP ;  /* 0x0000000000007918 */ /* 0x000fc40000000000 */
[----:B------:R0:W-:Y:S04]  /*73370*/  STL.64 [R1+0x940], R20 ;  /* 0x0009401401007387 */ /* 0x0001e80000100a00 */
[----:B------:R1:W-:Y:S01]  /*73380*/  STL.64 [R1+0x948], R22 ;  /* 0x0009481601007387 */ /* 0x0003e20000100a00 */
[----:B0-----:R-:W-:-:S03]  /*73390*/  IMAD.MOV.U32 R21, RZ, RZ, R12 ;  /* 0x000000ffff157224 */ /* 0x001fc600078e000c */
[----:B-1----:R-:W2:Y:S04]  /*733a0*/  LDL.LU R22, [R1+0x9b00] ;  /* 0x009b000001167983 */ /* 0x002ea80000300800 */
[----:B------:R0:W-:Y:S01]  /*733b0*/  STL.64 [R1+0x960], R4 ;  /* 0x0009600401007387 */ /* 0x0001e20000100a00 */
[----:B------:R-:W-:-:S03]  /*733c0*/  IMAD.MOV.U32 R23, RZ, RZ, R14 ;  /* 0x000000ffff177224 */ /* 0x000fc600078e000e */
[----:B------:R1:W-:Y:S01]  /*733d0*/  STL.64 [R1+0x968], R6 ;  /* 0x0009680601007387 */ /* 0x0003e20000100a00 */
[----:B------:R-:W-:-:S03]  /*733e0*/  IMAD.MOV.U32 R20, RZ, RZ, R15 ;  /* 0x000000ffff147224 */ /* 0x000fc600078e000f */
[----:B0-----:R-:W2:Y:S04]  /*733f0*/  LDL.LU.64 R4, [R1+0x9c0] ;  /* 0x0009c00001047983 */ /* 0x001ea80000300a00 */
[----:B-1----:R-:W2:Y:S04]  /*73400*/  LDL.LU.64 R6, [R1+0x9c8] ;  /* 0x0009c80001067983 */ /* 0x002ea80000300a00 */
[----:B------:R-:W3:Y:S04]  /*73410*/  LDL.LU.64 R12, [R1+0x9e0] ;  /* 0x0009e000010c7983 */ /* 0x000ee80000300a00 */
[----:B------:R-:W3:Y:S04]  /*73420*/  LDL.LU.64 R14, [R1+0x9e8] ;  /* 0x0009e800010e7983 */ /* 0x000ee80000300a00 */
[----:B------:R-:W4:Y:S04]  /*73430*/  LDL.LU.64 R10, [R1+0x9af8] ;  /* 0x009af800010a7983 */ /* 0x000f280000300a00 */
[----:B------:R-:W4:Y:S04]  /*73440*/  LDL.LU.64 R8, [R1+0x9af0] ;  /* 0x009af00001087983 */ /* 0x000f280000300a00 */
        /* <DEDUP_REMOVED lines=9> */
[----:B------:R-:W5:Y:S04]  /*734e0*/  LDL.LU.64 R24, [R1+0x9ad0] ;  /* 0x009ad00001187983 */ /* 0x000f680000300a00 */
[----:B------:R-:W-:Y:S01]  /*734f0*/  STL.64 [R1+0x99e8], R28 ;  /* 0x0099e81c01007387 */ /* 0x000fe20000100a00 */
[----:B----4-:R-:W-:-:S15]  /*73500*/  HMMA.16816.F32 R8, R16, R26, R8 ;  /* 0x0000001a1008723c */ /* 0x010fde0000001808 */
        /* <DEDUP_REMOVED lines=11> */
[----:B------:R0:W-:Y:S02]  /*735c0*/  STL.64 [R1+0x99e0], R26 ;  /* 0x0099e01a01007387 */ /* 0x0001e40000100a00 */
[----:B0-----:R-:W-:-:S02]  /*735d0*/  IMAD.MOV.U32 R26, RZ, RZ, R23 ;  /* 0x000000ffff1a7224 */ /* 0x001fc400078e0017 */
[----:B------:R-:W2:Y:S01]  /*735e0*/  LDL.LU R23, [R1+0x9aac] ;  /* 0x009aac0001177983 */ /* 0x000ea20000300800 */
[----:B------:R-:W-:-:S03]  /*735f0*/  IMAD.MOV.U32 R27, RZ, RZ, R20 ;  /* 0x000000ffff1b7224 */ /* 0x000fc600078e0014 */
[----:B------:R-:W3:Y:S04]  /*73600*/  LDL.LU R20, [R1+0x9aa8] ;  /* 0x009aa80001147983 */ /* 0x000ee80000300800 */
[----:B------:R0:W-:Y:S02]  /*73610*/  STL.64 [R1+0x99d8], R24 ;  /* 0x0099d81801007387 */ /* 0x0001e40000100a00 */
[----:B0-----:R-:W-:Y:S02]  /*73620*/  IMAD.MOV.U32 R24, RZ, RZ, R21 ;  /* 0x000000ffff187224 */ /* 0x001fe400078e0015 */
[----:B------:R-:W3:Y:S01]  /*73630*/  LDL.LU R21, [R1+0x9aa4] ;  /* 0x009aa40001157983 */ /* 0x000ee20000300800 */
[----:B------:R-:W-:-:S03]  /*73640*/  IMAD.MOV.U32 R25, RZ, RZ, R3 ;  /* 0x000000ffff197224 */ /* 0x000fc600078e0003 */
[----:B------:R-:W4:Y:S04]  /*73650*/  LDL.LU R3, [R1+0x9aa0] ;  /* 0x009aa00001037983 */ /* 0x000f280000300800 */
[----:B------:R-:W-:Y:S04]  /*73660*/  STL.64 [R1+0x9a08], R26 ;  /* 0x009a081a01007387 */ /* 0x000fe80000100a00 */
[----:B------:R0:W-:Y:S04]  /*73670*/  STL.64 [R1+0x9a00], R24 ;  /* 0x009a001801007387 */ /* 0x0001e80000100a00 */
[----:B0-----:R-:W5:Y:S04]  /*73680*/  LDL.LU.64 R24, [R1+0xa10] ;  /* 0x000a100001187983 */ /* 0x001f680000300a00 */
[----:B------:R-:W5:Y:S01]  /*73690*/  LDL.LU.64 R26, [R1+0xa18] ;  /* 0x000a1800011a7983 */ /* 0x000f620000300a00 */
[C---:B--2---:R-:W-:Y:S06]  /*736a0*/  HMMA.16816.F32 R4, R16.reuse, R22, R4 ;  /* 0x000000161004723c */ /* 0x044fec0000001804 */
[----:B---3--:R-:W-:-:S15]  /*736b0*/  HMMA.16816.F32 R12, R16, R20, R12 ;  /* 0x00000014100c723c */ /* 0x008fde000000180c */
[----:B------:R-:W-:-:S02]  /*736c0*/  NOP ;  /* 0x0000000000007918 */ /* 0x000fc40000000000 */
[----:B------:R-:W-:Y:S04]  /*736d0*/  STL.64 [R1+0x9c0], R4 ;  /* 0x0009c00401007387 */ /* 0x000fe80000100a00 */
[----:B------:R0:W-:Y:S04]  /*736e0*/  STL.64 [R1+0x9c8], R6 ;  /* 0x0009c80601007387 */ /* 0x0001e80000100a00 */
[----:B0-----:R-:W2:Y:S04]  /*736f0*/  LDL.LU.64 R6, [R1+0x9a98] ;  /* 0x009a980001067983 */ /* 0x001ea80000300a00 */
[----:B------:R-:W3:Y:S04]  /*73700*/  LDL.LU.64 R4, [R1+0x9a90] ;  /* 0x009a900001047983 */ /* 0x000ee80000300a00 */
[----:B------:R-:W-:Y:S04]  /*73710*/  STL.64 [R1+0x9e0], R12 ;  /* 0x0009e00c01007387 */ /* 0x000fe80000100a00 */
[----:B------:R0:W-:Y:S04]  /*73720*/  STL.64 [R1+0x9e8], R14 ;  /* 0x0009e80e01007387 */ /* 0x0001e80000100a00 */
[----:B0-----:R-:W4:Y:S04]  /*73730*/  LDL.LU.64 R14, [R1+0x9a88] ;  /* 0x009a8800010e7983 */ /* 0x001f280000300a00 */
[----:B------:R-:W5:Y:S04]  /*73740*/  LDL.LU.64 R12, [R1+0x9a80] ;  /* 0x009a8000010c7983 */ /* 0x000f680000300a00 */
[----:B------:R-:W-:Y:S04]  /*73750*/  STL.64 [R1+0x99c0], R22 ;  /* 0x0099c01601007387 */ /* 0x000fe80000100a00 */
[----:B------:R0:W-:Y:S04]  /*73760*/  STL.64 [R1+0x99b8], R20 ;  /* 0x0099b81401007387 */ /* 0x0001e80000100a00 */
[----:B0-----:R-:W4:Y:S04]  /*73770*/  LDL.LU.64 R20, [R1+0x9f0] ;  /* 0x0009f00001147983 */ /* 0x001f280000300a00 */
[----:B------:R-:W4:Y:S02]  /*73780*/  LDL.LU.64 R22, [R1+0x9f8] ;  /* 0x0009f80001167983 */ /* 0x000f240000300a00 */
[----:B----4-:R-:W-:-:S15]  /*73790*/  HMMA.16816.F32 R20, R16, R14, R20 ;  /* 0x0000000e1014723c */ /* 0x010fde0000001814 */
[----:B------:R-:W-:-:S08]  /*737a0*/  NOP ;  /* 0x0000000000007918 */ /* 0x000fd00000000000 */
[----:B------:R-:W-:Y:S04]  /*737b0*/  STL.64 [R1+0x9f0], R20 ;  /* 0x0009f01401007387 */ /* 0x000fe80000100a00 */
[----:B------:R5:W-:Y:S02]  /*737c0*/  STL.64 [R1+0x9f8], R22 ;  /* 0x0009f81601007387 */ /* 0x000be40000100a00 */
[----:B-----5:R-:W-:Y:S02]  /*737d0*/  HMMA.16816.F32 R20, R16, R12, R24 ;  /* 0x0000000c1014723c */ /* 0x020fe40000001818 */
[----:B------:R-:W-:Y:S01]  /*737e0*/  STL.64 [R1+0x99a0], R14 ;  /* 0x0099a00e01007387 */ /* 0x000fe20000100a00 */
[----:B---3--:R-:W-:-:S03]  /*737f0*/  IMAD R4, R5, 0x100, R4 ;  /* 0x0000010005047824 */ /* 0x008fc600078e0204 */
[----:B------:R-:W-:Y:S01]  /*73800*/  STL.64 [R1+0x9998], R12 ;  /* 0x0099980c01007387 */ /* 0x000fe20000100a00 */
[----:B--2---:R-:W-:-:S15]  /*73810*/  IMAD R5, R7, 0x100, R6 ;  /* 0x0000010007057824 */ /* 0x004fde00078e0206 */
[----:B------:R-:W-:-:S01]  /*73820*/  NOP ;  /* 0x0000000000007918 */ /* 0x000fc20000000000 */
[----:B------:R-:W-:Y:S04]  /*73830*/  STL.64 [R1+0xa10], R20 ;  /* 0x000a101401007387 */ /* 0x000fe80000100a00 */
[----:B------:R-:W-:Y:S04]  /*73840*/  STL.64 [R1+0xa18], R22 ;  /* 0x000a181601007387 */ /* 0x000fe80000100a00 */
[----:B------:R-:W2:Y:S04]  /*73850*/  LDL.LU R28, [R1+0x1a18] ;  /* 0x001a1800011c7983 */ /* 0x000ea80000300800 */
[----:B------:R-:W3:Y:S04]  /*73860*/  LDL.LU R6, [R1+0x1a14] ;  /* 0x001a140001067983 */ /* 0x000ee80000300800 */
[----:B------:R-:W4:Y:S04]  /*73870*/  LDL.LU R29, [R1+0x1a20] ;  /* 0x001a2000011d7983 */ /* 0x000f280000300800 */
[----:B------:R-:W3:Y:S04]  /*73880*/  LDL.LU R7, [R1+0x1a1c] ;  /* 0x001a1c0001077983 */ /* 0x000ee80000300800 */
[----:B---3--:R-:W-:Y:S04]  /*73890*/  STL.64 [R1+0x9a68], R6 ;  /* 0x009a680601007387 */ /* 0x008fe80000100a00 */
[----:B------:R0:W-:Y:S04]  /*738a0*/  STL.64 [R1+0x9a60], R4 ;  /* 0x009a600401007387 */ /* 0x0001e80000100a00 */
[----:B0-----:R-:W3:Y:S04]  /*738b0*/  LDL.LU.64 R4, [R1+0xa20] ;  /* 0x000a200001047983 */ /* 0x001ee80000300a00 */
[----:B------:R-:W3:Y:S04]  /*738c0*/  LDL.LU.64 R6, [R1+0xa28] ;  /* 0x000a280001067983 */ /* 0x000ee80000300a00 */
[----:B------:R-:W5:Y:S04]  /*738d0*/  LDL.LU.64 R24, [R1+0xa90] ;  /* 0x000a900001187983 */ /* 0x000f680000300a00 */
[----:B------:R-:W2:Y:S04]  /*738e0*/  LDL.LU.64 R26, [R1+0xa98] ;  /* 0x000a9800011a7983 */ /* 0x000ea80000300a00 */
[----:B--2---:R0:W-:Y:S02]  /*738f0*/  STL.64 [R1+0x9a18], R26 ;  /* 0x009a181a01007387 */ /* 0x0041e40000100a00 */
[----:B0-----:R-:W-:-:S02]  /*73900*/  IMAD.MOV.U32 R26, RZ, RZ, R8 ;  /* 0x000000ffff1a7224 */ /* 0x001fc400078e0008 */
[----:B------:R-:W2:Y:S01]  /*73910*/  LDL.LU R8, [R1+0x9a7c] ;  /* 0x009a7c0001087983 */ /* 0x000ea20000300800 */
[----:B------:R-:W-:-:S03]  /*73920*/  IMAD.MOV.U32 R27, RZ, RZ, R9 ;  /* 0x000000ffff1b7224 */ /* 0x000fc600078e0009 */
[----:B------:R-:W2:Y:S04]  /*73930*/  LDL.LU R9, [R1+0x9a78] ;  /* 0x009a780001097983 */ /* 0x000ea80000300800 */
[----:B-----5:R0:W-:Y:S02]  /*73940*/  STL.64 [R1+0x9a10], R24 ;  /* 0x009a101801007387 */ /* 0x0201e40000100a00 */
[----:B0-----:R-:W-:Y:S02]  /*73950*/  IMAD.MOV.U32 R24, RZ, RZ, R10 ;  /* 0x000000ffff187224 */ /* 0x001fe400078e000a */
[----:B------:R-:W-:Y:S01]  /*73960*/  IMAD.MOV.U32 R25, RZ, RZ, R11 ;  /* 0x000000ffff197224 */ /* 0x000fe200078e000b */
[----:B------:R-:W3:Y:S04]  /*73970*/  LDL.LU R10, [R1+0x9a74] ;  /* 0x009a7400010a7983 */ /* 0x000ee80000300800 */
[----:B------:R-:W3:Y:S04]  /*73980*/  LDL.LU R11, [R1+0x9a70] ;  /* 0x009a7000010b7983 */ /* 0x000ee80000300800 */
[----:B------:R-:W-:Y:S04]  /*73990*/  STL.64 [R1+0x9a48], R26 ;  /* 0x009a481a01007387 */ /* 0x000fe80000100a00 */
[----:B------:R0:W-:Y:S04]  /*739a0*/  STL.64 [R1+0x9a40], R24 ;  /* 0x009a401801007387 */ /* 0x0001e80000100a00 */
[----:B0-----:R-:W5:Y:S04]  /*739b0*/  LDL.LU.64 R24, [R1+0x1800] ;  /* 0x0018000001187983 */ /* 0x001f680000300a00 */
[----:B------:R-:W4:Y:S04]  /*739c0*/  LDL.LU.64 R26, [R1+0x1808] ;  /* 0x00180800011a7983 */ /* 0x000f280000300a00 */
[----:B----4-:R-:W-:Y:S04]  /*739d0*/  STL.64 [R1+0x9a58], R26 ;  /* 0x009a581a01007387 */ /* 0x010fe80000100a00 */
[----:B-----5:R0:W-:Y:S04]  /*739e0*/  STL.64 [R1+0x9a50], R24 ;  /* 0x009a501801007387 */ /* 0x0201e80000100a00 */
[----:B0-----:R-:W2:Y:S04]  /*739f0*/  LDL.LU.64 R24, [R1+0x1810] ;  /* 0x0018100001187983 */ /* 0x001ea80000300a00 */
[----:B------:R-:W2:Y:S04]  /*73a00*/  LDL.LU.64 R26, [R1+0x1818] ;  /* 0x00181800011a7983 */ /* 0x000ea80000300a00 */
[----:B------:R-:W4:Y:S04]  /*73a10*/  LDL.LU.64 R20, [R1+0xd30] ;  /* 0x000d300001147983 */ /* 0x000f280000300a00 */
[----:B------:R-:W5:Y:S01]  /*73a20*/  LDL.LU.64 R22, [R1+0xd38] ;  /* 0x000d380001167983 */ /* 0x000f620000300a00 */
[C---:B---3--:R-:W-:Y:S03]  /*73a30*/  HMMA.16816.F32 R4, R16.reuse, R10, R4 ;  /* 0x0000000a1004723c */ /* 0x048fe60000001804 */
[----:B-----5:R-:W-:Y:S04]  /*73a40*/  STL.64 [R1+0x9a28], R22 ;  /* 0x009a281601007387 */ /* 0x020fe80000100a00 */
[----:B----4-:R0:W-:Y:S04]  /*73a50*/  STL.64 [R1+0x9a20], R20 ;  /* 0x009a201401007387 */ /* 0x0101e80000100a00 */
[----:B0-----:R-:W3:Y:S04]  /*73a60*/  LDL.LU.64 R20, [R1+0xa50] ;  /* 0x000a500001147983 */ /* 0x001ee80000300a00 */
        /* <DEDUP_REMOVED lines=8> */
[----:B------:R-:W-:Y:S04]  /*73af0*/  STL.64 [R1+0xa20], R4 ;  /* 0x000a200401007387 */ /* 0x000fe80000100a00 */
[----:B------:R0:W-:Y:S04]  /*73b00*/  STL.64 [R1+0xa28], R6 ;  /* 0x000a280601007387 */ /* 0x0001e80000100a00 */
[----:B0-----:R-:W4:Y:S04]  /*73b10*/  LDL.LU.64 R6, [R1+0x9a68] ;  /* 0x009a680001067983 */ /* 0x001f280000300a00 */
[----:B------:R-:W5:Y:S04]  /*73b20*/  LDL.LU.64 R4, [R1+0x9a60] ;  /* 0x009a600001047983 */ /* 0x000f680000300a00 */
[----:B------:R-:W-:Y:S04]  /*73b30*/  STL [R1+0x9980], R11 ;  /* 0x0099800b01007387 */ /* 0x000fe80000100800 */
[----:B------:R-:W-:Y:S04]  /*73b40*/  STL.64 [R1+0xa70], R24 ;  /* 0x000a701801007387 */ /* 0x000fe80000100a00 */
[----:B------:R0:W-:Y:S04]  /*73b50*/  STL.64 [R1+0xa78], R26 ;  /* 0x000a781a01007387 */ /* 0x0001e80000100a00 */
[----:B0-----:R-:W2:Y:S04]  /*73b60*/  LDL.LU.64 R26, [R1+0x9a58] ;  /* 0x009a5800011a7983 */ /* 0x001ea80000300a00 */
[----:B------:R-:W2:Y:S01]  /*73b70*/  LDL.LU.64 R24, [R1+0x9a50] ;  /* 0x009a500001187983 */ /* 0x000ea20000300a00 */
[----:B----4-:R-:W-:-:S02]  /*73b80*/  IMAD R6, R6, 0x100, R28 ;  /* 0x0000010006067824 */ /* 0x010fc400078e021c */
[----:B------:R-:W-:Y:S02]  /*73b90*/  IMAD R7, R7, 0x100, R29 ;  /* 0x0000010007077824 */ /* 0x000fe400078e021d */
[----:B------:R-:W4:Y:S01]  /*73ba0*/  LDL.64 R28, [R1] ;  /* 0x00000000011c7983 */ /* 0x000f220000100a00 */
[----:B--2---:R-:W-:-:S15]  /*73bb0*/  HMMA.16816.F32 R24, R16, R2, R24 ;  /* 0x000000021018723c */ /* 0x004fde0000001818 */
[----:B------:R-:W-:-:S08]  /*73bc0*/  NOP ;  /* 0x0000000000007918 */ /* 0x000fd00000000000 */
[----:B------:R-:W-:Y:S04]  /*73bd0*/  STL.64 [R1+0xa60], R24 ;  /* 0x000a601801007387 */ /* 0x000fe80000100a00 */
[----:B------:R0:W-:Y:S04]  /*73be0*/  STL.64 [R1+0xa68], R26 ;  /* 0x000a681a01007387 */ /* 0x0001e80000100a00 */
[----:B0-----:R-:W2:Y:S04]  /*73bf0*/  LDL.LU.64 R26, [R1+0x9a48] ;  /* 0x009a4800011a7983 */ /* 0x001ea80000300a00 */
[----:B------:R-:W3:Y:S01]  /*73c00*/  LDL.LU.64 R24, [R1+0x9a40] ;  /* 0x009a400001187983 */ /* 0x000ee20000300a00 */
[----:B-----5:R-:W-:-:S02]  /*73c10*/  F2FP.F16.E4M3.UNPACK_B R4, R4 ;  /* 0x00000004ff04723e */ /* 0x020fc400020006ff */
[----:B------:R-:W-:Y:S02]  /*73c20*/  F2FP.F16.E4M3.UNPACK_B R5, R5 ;  /* 0x00000005ff05723e */ /* 0x000fe400020006ff */
[----:B------:R-:W-:Y:S01]  /*73c30*/  F2FP.F16.E4M3.UNPACK_B R6, R6 ;  /* 0x00000006ff06723e */ /* 0x000fe200020006ff */
[----:B---3--:R-:W-:Y:S01]  /*73c40*/  HMMA.16816.F32 R16, R16, R24, R20 ;  /* 0x000000181010723c */ /* 0x008fe20000001814 */
[----:B------:R-:W2:Y:S04]  /*73c50*/  LDL.LU.64 R22, [R1+0x9a38] ;  /* 0x009a380001167983 */ /* 0x000ea80000300a00 */
[----:B------:R-:W2:Y:S01]  /*73c60*/  LDL.LU.64 R20, [R1+0x9a30] ;  /* 0x009a300001147983 */ /* 0x000ea20000300a00 */
[----:B------:R-:W-:-:S15]  /*73c70*/  F2FP.F16.E4M3.UNPACK_B R7, R7 ;  /* 0x00000007ff07723e */ /* 0x000fde00020006ff */
[----:B------:R-:W-:-:S02]  /*73c80*/  NOP ;  /* 0x0000000000007918 */ /* 0x000fc40000000000 */
[----:B------:R-:W-:Y:S04]  /*73c90*/  STL.64 [R1+0xa40], R16 ;  /* 0x000a401001007387 */ /* 0x000fe80000100a00 */
[----:B------:R0:W-:Y:S04]  /*73ca0*/  STL.64 [R1+0xa48], R18 ;  /* 0x000a481201007387 */ /* 0x0001e80000100a00 */
[----:B0-----:R-:W3:Y:S01]  /*73cb0*/  LDL R18, [R1+0x18] ;  /* 0x0000180001127983 */ /* 0x001ee20000100800 */
[----:B--2---:R-:W-:Y:S03]  /*73cc0*/  HMMA.16816.F32 R24, R4, R26, R20 ;  /* 0x0000001a0418723c */ /* 0x004fe60000001814 */
[----:B------:R-:W2:Y:S04]  /*73cd0*/  LDL.LU.64 R22, [R1+0x9a28] ;  /* 0x009a280001167983 */ /* 0x000ea80000300a00 */
[----:B------:R-:W2:-:S15]  /*73ce0*/  LDL.LU.64 R20, [R1+0x9a20] ;  /* 0x009a200001147983 */ /* 0x000e9e0000300a00 */
[----:B------:R-:W-:-:S01]  /*73cf0*/  NOP ;  /* 0x0000000000007918 */ /* 0x000fc20000000000 */
[----:B------:R-:W-:Y:S04]  /*73d00*/  STL.64 [R1+0xa50], R24 ;  /* 0x000a501801007387 */ /* 0x000fe80000100a00 */
[----:B------:R0:W-:Y:S04]  /*73d10*/  STL.64 [R1+0xa58], R26 ;  /* 0x000a581a01007387 */ /* 0x0001e80000100a00 */
[----:B0-----:R-:W3:Y:S04]  /*73d20*/  LDL.LU.64 R26, [R1+0x9a18] ;  /* 0x009a1800011a7983 */ /* 0x001ee80000300a00 */
[----:B------:R-:W3:Y:S01]  /*73d30*/  LDL.LU.64 R24, [R1+0x9a10] ;  /* 0x009a100001187983 */ /* 0x000ee20000300a00 */
[----:B------:R-:W-:-:S07]  /*73d40*/  IMAD.MOV.U32 R19, RZ, RZ, R0 ;  /* 0x000000ffff137224 */ /* 0x000fce00078e0000 */
[----:B---3--:R-:W-:Y:S01]  /*73d50*/  HMMA.16816.F32 R16, R4, R18, R24 ;  /* 0x000000120410723c */ /* 0x008fe20000001818 */
[----:B------:R-:W3:Y:S04]  /*73d60*/  LDL.LU.64 R26, [R1+0x9a08] ;  /* 0x009a0800011a7983 */ /* 0x000ee80000300a00 */
[----:B------:R-:W2:-:S15]  /*73d70*/  LDL.LU.64 R24, [R1+0x9a00] ;  /* 0x009a000001187983 */ /* 0x000e9e0000300a00 */
[----:B------:R-:W-:-:S03]  /*73d80*/  NOP ;  /* 0x0000000000007918 */ /* 0x000fc60000000000 */
[----:B------:R0:W-:Y:S04]  /*73d90*/  STL.64 [R1+0xa90], R16 ;  /* 0x000a901001007387 */ /* 0x0001e80000100a00 */
[----:B------:R-:W-:Y:S04]  /*73da0*/  STL.64 [R1+0xa98], R18 ;  /* 0x000a981201007387 */ /* 0x000fe80000100a00 */
[----:B0-----:R-:W5:Y:S01]  /*73db0*/  LDL.LU R16, [R1+0x1a24] ;  /* 0x001a240001107983 */ /* 0x001f620000300800 */
[C---:B--2---:R-:W-:Y:S03]  /*73dc0*/  HMMA.16816.F32 R20, R4.reuse, R24, R20 ;  /* 0x000000180414723c */ /* 0x044fe60000001814 */
[----:B------:R-:W2:Y:S03]  /*73dd0*/  LDL.LU.64 R24, [R1+0xaf0] ;  /* 0x000af00001187983 */ /* 0x000ea60000300a00 */
[----:B---3--:R-:W-:-:S15]  /*73de0*/  HMMA.16816.F32 R12, R4, R26, R12 ;  /* 0x0000001a040c723c */ /* 0x008fde000000180c */
[----:B------:R-:W-:-:S02]  /*73df0*/  NOP ;  /* 0x0000000000007918 */ /* 0x000fc40000000000 */
[----:B------:R-:W-:Y:S04]  /*73e00*/  STL.64 [R1+0xaa0], R20 ;  /* 0x000aa01401007387 */ /* 0x000fe80000100a00 */
[----:B------:R-:W-:Y:S04]  /*73e10*/  STL.64 [R1+0xaa8], R22 ;  /* 0x000aa81601007387 */ /* 0x000fe80000100a00 */
[----:B------:R-:W3:Y:S04]  /*73e20*/  LDL.LU.64 R26, [R1+0xaf8] ;  /* 0x000af800011a7983 */ /* 0x000ee80000300a00 */
[----:B------:R-:W-:Y:S04]  /*73e30*/  STL.64 [R1+0xac0], R12 ;  /* 0x000ac00c01007387 */ /* 0x000fe80000100a00 */
[----:B------:R-:W-:Y:S04]  /*73e40*/  STL.64 [R1+0xac8], R14 ;  /* 0x000ac80e01007387 */ /* 0x000fe80000100a00 */
[----:B---3--:R-:W-:Y:S04]  /*73e50*/  STL.64 [R1+0x99f8], R26 ;  /* 0x0099f81a01007387 */ /* 0x008fe80000100a00 */
[----:B--2---:R0:W-:Y:S04]  /*73e60*/  STL.64 [R1+0x99f0], R24 ;  /* 0x0099f01801007387 */ /* 0x0041e80000100a00 */
[----:B0-----:R-:W4:Y:S04]  /*73e70*/  LDL.LU.64 R24, [R1+0xad0] ;  /* 0x000ad00001187983 */ /* 0x001f280000300a00 */
[----:B------:R-:W4:Y:S04]  /*73e80*/  LDL.LU.64 R26, [R1+0xad8] ;  /* 0x000ad800011a7983 */ /* 0x000f280000300a00 */
[----:B------:R-:W2:Y:S04]  /*73e90*/  LDL.LU.64 R20, [R1+0xb20] ;  /* 0x000b200001147983 */ /* 0x000ea80000300a00 */
[----:B------:R-:W3:Y:S04]  /*73ea0*/  LDL.LU.64 R22, [R1+0xb28] ;  /* 0x000b280001167983 */ /* 0x000ee80000300a00 */
[----:B---3--:R-:W-:Y:S04]  /*73eb0*/  STL.64 [R1+0x99d0], R22 ;  /* 0x0099d01601007387 */ /* 0x008fe80000100a00 */
[----:B--2---:R0:W-:Y:S04]  /*73ec0*/  STL.64 [R1+0x99c8], R20 ;  /* 0x0099c81401007387 */ /* 0x0041e80000100a00 */
[----:B0-----:R-:W2:Y:S04]  /*73ed0*/  LDL.LU.64 R20, [R1+0xb00] ;  /* 0x000b000001147983 */ /* 0x001ea80000300a00 */
[----:B------:R-:W2:Y:S04]  /*73ee0*/  LDL.LU.64 R22, [R1+0xb08] ;  /* 0x000b080001167983 */ /* 0x000ea80000300a00 */
[----:B------:R-:W3:Y:S04]  /*73ef0*/  LDL.LU.64 R12, [R1+0xbe0] ;  /* 0x000be000010c7983 */ /* 0x000ee80000300a00 */
[----:B------:R-:W5:Y:S01]  /*73f00*/  LDL.LU.64 R14, [R1+0xbe8] ;  /* 0x000be800010e7983 */ /* 0x000f620000300a00 */
[----:B----4-:R-:W-:Y:S03]  /*73f10*/  HMMA.16816.F32 R24, R4, R28, R24 ;  /* 0x0000001c0418723c */ /* 0x010fe60000001818 */
[----:B-----5:R-:W-:Y:S04]  /*73f20*/  STL.64 [R1+0x99b0], R14 ;  /* 0x0099b00e01007387 */ /* 0x020fe80000100a00 */
[----:B---3--:R0:W-:Y:S04]  /*73f30*/  STL.64 [R1+0x99a8], R12 ;  /* 0x0099a80c01007387 */ /* 0x0081e80000100a00 */
[----:B0-----:R-:W3:Y:S04]  /*73f40*/  LDL.LU.64 R12, [R1+0xb30] ;  /* 0x000b3000010c7983 */ /* 0x001ee80000300a00 */
[----:B------:R-:W3:Y:S04]  /*73f50*/  LDL.LU.64 R14, [R1+0xb38] ;  /* 0x000b3800010e7983 */ /* 0x000ee80000300a00 */
[----:B------:R-:W4:Y:S01]  /*73f60*/  LDL.LU R11, [R1+0x1a30] ;  /* 0x001a3000010b7983 */ /* 0x000f220000300800 */
[----:B------:R-:W-:-:S03]  /*73f70*/  IMAD.MOV.U32 R0, RZ, RZ, R29 ;  /* 0x000000ffff007224 */ /* 0x000fc600078e001d */
[----:B----4-:R-:W-:Y:S04]  /*73f80*/  STL.64 [R1+0x9990], R10 ;  /* 0x0099900a01007387 */ /* 0x010fe80000100a00 */
[----:B------:R0:W-:Y:S04]  /*73f90*/  STL.64 [R1+0x9988], R8 ;  /* 0x0099880801007387 */ /* 0x0001e80000100a00 */
[----:B0-----:R-:W4:Y:S04]  /*73fa0*/  LDL.LU.64 R8, [R1+0xb60] ;  /* 0x000b600001087983 */ /* 0x001f280000300a00 */
[----:B------:R-:W4:Y:S04]  /*73fb0*/  LDL.LU.64 R10, [R1+0xb68] ;  /* 0x000b6800010a7983 */ /* 0x000f280000300a00 */
[----:B------:R-:W5:Y:S04]  /*73fc0*/  LDL.LU R17, [R1+0x1a2c] ;  /* 0x001a2c0001117983 */ /* 0x000f680000300800 */
[----:B------:R-:W5:Y:S04]  /*73fd0*/  LDL.LU R18, [R1+0x1a34] ;  /* 0x001a340001127983 */ /* 0x000f680000300800 */
[----:B------:R-:W5:Y:S04]  /*73fe0*/  LDL.LU R19, [R1+0x1a3c] ;  /* 0x001a3c0001137983 */ /* 0x000f680000300800 */
        /* <DEDUP_REMOVED lines=9> */
[----:B0-----:R-:W2:Y:S04]  /*74080*/  LDL.LU.64 R26, [R1+0x99e0] ;  /* 0x0099e000011a7983 */ /* 0x001ea80000300a00 */
[----:B------:R-:W3:Y:S01]  /*74090*/  LDL.LU.64 R24, [R1+0x99d8] ;  /* 0x0099d80001187983 */ /* 0x000ee20000300a00 */
        /* <DEDUP_REMOVED lines=11> */
[----:B------:R-:W3:Y:S04]  /*74150*/  LDL.LU.64 R20, [R1+0x99b8] ;  /* 0x0099b80001147983 */ /* 0x000ee80000300a00 */
[----:B------:R0:W-:Y:S04]  /*74160*/  STL.64 [R1+0x9928], R26 ;  /* 0x0099281a01007387 */ /* 0x0001e80000100a00 */
[----:B0-----:R-:W5:Y:S04]  /*74170*/  LDL.LU R27, [R1+0x1a28] ;  /* 0x001a2800011b7983 */ /* 0x001f680000300800 */
[----:B------:R-:W-:Y:S01]  /*74180*/  STL.64 [R1+0x9920], R24 ;  /* 0x0099201801007387 */ /* 0x000fe20000100a00 */
        /* <DEDUP_REMOVED lines=10> */
[----:B0-----:R-:W4:Y:S04]  /*74230*/  LDL.LU.64 R14, [R1+0x99a0] ;  /* 0x0099a000010e7983 */ /* 0x001f280000300a00 */
[----:B------:R-:W2:Y:S04]  /*74240*/  LDL.LU.64 R12, [R1+0x9998] ;  /* 0x00999800010c7983 */ /* 0x000ea80000300a00 */
[----:B------:R-:W-:Y:S04]  /*74250*/  STL.64 [R1+0x9938], R22 ;  /* 0x0099381601007387 */ /* 0x000fe80000100a00 */
[----:B------:R0:W-:Y:S04]  /*74260*/  STL.64 [R1+0x9930], R20 ;  /* 0x0099301401007387 */ /* 0x0001e80000100a00 */
[----:B0-----:R-:W2:Y:S04]  /*74270*/  LDL.LU.64 R20, [R1+0xb80] ;  /* 0x000b800001147983 */ /* 0x001ea80000300a00 */
[----:B------:R-:W2:Y:S01]  /*74280*/  LDL.LU.64 R22, [R1+0xb88] ;  /* 0x000b880001167983 */ /* 0x000ea20000300a00 */
[C---:B----4-:R-:W-:Y:S06]  /*74290*/  HMMA.16816.F32 R8, R4.reuse, R14, R8 ;  /* 0x0000000e0408723c */ /* 0x050fec0000001808 */
[----:B--2---:R-:W-:-:S15]  /*742a0*/  HMMA.16816.F32 R20, R4, R12, R20 ;  /* 0x0000000c0414723c */ /* 0x004fde0000001814 */
[----:B------:R-:W-:-:S02]  /*742b0*/  NOP ;  /* 0x0000000000007918 */ /* 0x000fc40000000000 */
[----:B------:R-:W-:Y:S04]  /*742c0*/  STL.64 [R1+0xb60], R8 ;  /* 0x000b600801007387 */ /* 0x000fe80000100a00 */
[----:B------:R0:W-:Y:S04]  /*742d0*/  STL.64 [R1+0xb68], R10 ;  /* 0x000b680a01007387 */ /* 0x0001e80000100a00 */
[----:B0-----:R-:W2:Y:S04]  /*742e0*/  LDL.LU.64 R10, [R1+0x9990] ;  /* 0x00999000010a7983 */ /* 0x001ea80000300a00 */
[----:B------:R-:W3:Y:S04]  /*742f0*/  LDL.LU.64 R8, [R1+0x9988] ;  /* 0x0099880001087983 */ /* 0x000ee80000300a00 */
[----:B------:R0:W-:Y:S04]  /*74300*/  STL.64 [R1+0xb80], R20 ;  /* 0x000b801401007387 */ /* 0x0001e80000100a00 */
[----:B------:R1:W-:Y:S04]  /*74310*/  STL.64 [R1+0xb88], R22 ;  /* 0x000b881601007387 */ /* 0x0003e80000100a00 */
[----:B0-----:R-:W4:Y:S04]  /*74320*/  LDL.LU.64 R20, [R1+0x17f0] ;  /* 0x0017f00001147983 */ /* 0x001f280000300a00 */
[----:B-1----:R-:W5:Y:S04]  /*74330*/  LDL.LU.64 R22, [R1+0x17f8] ;  /* 0x0017f80001167983 */ /* 0x002f680000300a00 */
[----:B-----5:R-:W-:Y:S04]  /*74340*/  STL.64 [R1+0x9978], R22 ;  /* 0x0099781601007387 */ /* 0x020fe80000100a00 */
[----:B----4-:R0:W-:Y:S04]  /*74350*/  STL.64 [R1+0x9970], R20 ;  /* 0x0099701401007387 */ /* 0x0101e80000100a00 */
[----:B0-----:R-:W4:Y:S04]  /*74360*/  LDL.LU.64 R20, [R1+0xb90] ;  /* 0x000b900001147983 */ /* 0x001f280000300a00 */
[----:B------:R-:W4:Y:S04]  /*74370*/  LDL.LU.64 R22, [R1+0xb98] ;  /* 0x000b980001167983 */ /* 0x000f280000300a00 */
[----:B------:R-:W-:Y:S04]  /*74380*/  STL [R1+0x990c], R12 ;  /* 0x00990c0c01007387 */ /* 0x000fe80000100800 */
[----:B------:R0:W-:Y:S04]  /*74390*/  STL [R1+0x9908], R13 ;  /* 0x0099080d01007387 */ /* 0x0001e80000100800 */
[----:B0-----:R-:W5:Y:S01]  /*743a0*/  LDL.64 R12, [R1+0x28] ;  /* 0x00002800010c7983 */ /* 0x001f620000100a00 */
[----:B------:R-:W-:-:S03]  /*743b0*/  IMAD R16, R16, 0x100, R27 ;  /* 0x0000010010107824 */ /* 0x000fc600078e021b */
[----:B------:R-:W-:Y:S01]  /*743c0*/  STL.64 [R1+0x9950], R14 ;  /* 0x0099500e01007387 */ /* 0x000fe20000100a00 */
[----:B--2---:R-:W-:-:S03]  /*743d0*/  IMAD R17, R17, 0x100, R11 ;  /* 0x0000010011117824 */ /* 0x004fc600078e020b */
[----:B-----5:R0:W-:Y:S04]  /*743e0*/  STL.64 [R1+0x9968], R12 ;  /* 0x0099680c01007387 */ /* 0x0201e80000100a00 */
[----:B0-----:R-:W2:Y:S04]  /*743f0*/  LDL.LU.64 R12, [R1+0x17e0] ;  /* 0x0017e000010c7983 */ /* 0x001ea80000300a00 */
[----:B------:R-:W2:Y:S04]  /*74400*/  LDL.LU.64 R14, [R1+0x17e8] ;  /* 0x0017e800010e7983 */ /* 0x000ea80000300a00 */
[----:B------:R-:W5:Y:S04]  /*74410*/  LDL.64 R24, [R1+0x20] ;  /* 0x0000200001187983 */ /* 0x000f680000100a00 */
[----:B------:R-:W5:Y:S04]  /*74420*/  LDL.64 R26, [R1+0x18] ;  /* 0x00001800011a7983 */ /* 0x000f680000100a00 */
[----:B------:R-:W4:Y:S02]  /*74430*/  LDL.LU R11, [R1+0x9980] ;  /* 0x00998000010b7983 */ /* 0x000f240000300800 */
[----:B----4-:R-:W-:-:S15]  /*74440*/  HMMA.16816.F32 R20, R4, R10, R20 ;  /* 0x0000000a0414723c */ /* 0x010fde0000001814 */
[----:B------:R-:W-:-:S08]  /*74450*/  NOP ;  /* 0x0000000000007918 */ /* 0x000fd00000000000 */
[----:B------:R-:W-:Y:S04]  /*74460*/  STL.64 [R1+0xb90], R20 ;  /* 0x000b901401007387 */ /* 0x000fe80000100a00 */
[----:B------:R0:W-:Y:S04]  /*74470*/  STL.64 [R1+0xb98], R22 ;  /* 0x000b981601007387 */ /* 0x0001e80000100a00 */
[----:B0-----:R-:W3:Y:S04]  /*74480*/  LDL.LU.64 R22, [R1+0x9978] ;  /* 0x0099780001167983 */ /* 0x001ee80000300a00 */
[----:B------:R-:W3:Y:S04]  /*74490*/  LDL.LU.64 R20, [R1+0x9970] ;  /* 0x0099700001147983 */ /* 0x000ee80000300a00 */
[----:B------:R0:W-:Y:S04]  /*744a0*/  STL [R1+0x98cc], R10 ;  /* 0x0098cc0a01007387 */ /* 0x0001e80000100800 */
[----:B0-----:R-:W4:Y:S04]  /*744b0*/  LDL.LU R10, [R1+0x1a40] ;  /* 0x001a4000010a7983 */ /* 0x001f280000300800 */
[----:B------:R0:W-:Y:S04]  /*744c0*/  STL [R1+0x98c8], R11 ;  /* 0x0098c80b01007387 */ /* 0x0001e80000100800 */
[----:B0-----:R-:W5:Y:S01]  /*744d0*/  LDL.LU R11, [R1+0x1a38] ;  /* 0x001a3800010b7983 */ /* 0x001f620000300800 */
[C---:B--2---:R-:W-:Y:S06]  /*744e0*/  HMMA.16816.F32 R12, R4.reuse, R2, R12 ;  /* 0x00000002040c723c */ /* 0x044fec000000180c */
[----:B---3--:R-:W-:Y:S01]  /*744f0*/  HMMA.16816.F32 R20, R4, R8, R20 ;  /* 0x000000080414723c */ /* 0x008fe20000001814 */
[----:B----4-:R-:W-:-:S15]  /*74500*/  IMAD R19, R19, 0x100, R10 ;  /* 0x0000010013137824 */ /* 0x010fde00078e020a */
[----:B------:R-:W-:-:S07]  /*74510*/  NOP ;  /* 0x0000000000007918 */ /* 0x000fce0000000000 */
[----:B------:R0:W-:Y:S04]  /*74520*/  STL.64 [R1+0xbe0], R20 ;  /* 0x000be01401007387 */ /* 0x0001e80000100a00 */
[----:B------:R-:W-:Y:S01]  /*74530*/  STL.64 [R1+0xbe8], R22 ;  /* 0x000be81601007387 */ /* 0x000fe20000100a00 */
[----:B-----5:R-:W-:-:S03]  /*74540*/  IMAD R18, R18, 0x100, R11 ;  /* 0x0000010012127824 */ /* 0x020fc600078e020b */
[----:B0-----:R-:W2:Y:S04]  /*74550*/  LDL.64 R20, [R1+0x8] ;  /* 0x0000080001147983 */ /* 0x001ea80000100a00 */
[----:B------:R-:W-:Y:S04]  /*74560*/  STL [R1+0x98d4], R8 ;  /* 0x0098d40801007387 */ /* 0x000fe80000100800 */
[----:B------:R0:W-:Y:S04]  /*74570*/  STL [R1+0x98d0], R9 ;  /* 0x0098d00901007387 */ /* 0x0001e80000100800 */
[----:B0-----:R-:W3:Y:S04]  /*74580*/  LDL.LU.64 R8, [R1+0xbb0] ;  /* 0x000bb00001087983 */ /* 0x001ee80000300a00 */
[----:B------:R-:W3:Y:S04]  /*74590*/  LDL.LU.64 R10, [R1+0xbb8] ;  /* 0x000bb800010a7983 */ /* 0x000ee80000300a00 */
[----:B------:R0:W-:Y:S04]  /*745a0*/  STL.64 [R1+0xbd0], R12 ;  /* 0x000bd00c01007387 */ /* 0x0001e80000100a00 */
[----:B------:R-:W-:Y:S04]  /*745b0*/  STL.64 [R1+0xbd8], R14 ;  /* 0x000bd80e01007387 */ /* 0x000fe80000100a00 */
[----:B0-----:R-:W3:Y:S04]  /*745c0*/  LDL.LU.64 R12, [R1+0x9968] ;  /* 0x00996800010c7983 */ /* 0x001ee80000300a00 */
[----:B------:R-:W4:Y:S01]  /*745d0*/  LDL R22, [R1] ;  /* 0x0000000001167983 */ /* 0x000f220000100800 */
[----:B------:R-:W-:Y:S01]  /*745e0*/  IMAD.MOV.U32 R23, RZ, RZ, R0 ;  /* 0x000000ffff177224 */ /* 0x000fe200078e0000 */
[----:B---3--:R-:W-:Y:S04]  /*745f0*/  HMMA.16816.F32 R4, R4, R12, R8 ;  /* 0x0000000c0404723c */ /* 0x008fe80000001808 */
[----:B----4-:R-:W-:Y:S04]  /*74600*/  STL.64 [R1+0x9960], R22 ;  /* 0x0099601601007387 */ /* 0x010fe80000100a00 */
[----:B--2---:R0:W-:Y:S04]  /*74610*/  STL.64 [R1+0x9958], R20 ;  /* 0x0099581401007387 */ /* 0x0041e80000100a00 */
[----:B0-----:R-:W2:Y:S04]  /*74620*/  LDL.LU.64 R20, [R1+0xbc0] ;  /* 0x000bc00001147983 */ /* 0x001ea80000300a00 */
[----:B------:R-:W2:Y:S04]  /*74630*/  LDL.LU.64 R22, [R1+0xbc8] ;  /* 0x000bc80001167983 */ /* 0x000ea80000300a00 */
[----:B------:R-:W-:Y:S04]  /*74640*/  STL [R1+0x98dc], R2 ;  /* 0x0098dc0201007387 */ /* 0x000fe80000100800 */
[----:B------:R-:W-:Y:S04]  /*74650*/  STL [R1+0x98d8], R3 ;  /* 0x0098d80301007387 */ /* 0x000fe80000100800 */
        /* <DEDUP_REMOVED lines=8> */
[----:B------:R-:W-:Y:S02]  /*746e0*/  IMAD.MOV.U32 R11, RZ, RZ, R13 ;  /* 0x000000ffff0b7224 */ /* 0x000fe400078e000d */
[----:B------:R-:W-:Y:S02]  /*746f0*/  IMAD.MOV.U32 R10, RZ, RZ, R12 ;  /* 0x000000ffff0a7224 */ /* 0x000fe400078e000c */
[----:B------:R-:W4:Y:S04]  /*74700*/  LDL.LU.64 R12, [R1+0xc10] ;  /* 0x000c1000010c7983 */ /* 0x000f280000300a00 */
[----:B------:R-:W4:Y:S04]  /*74710*/  LDL.LU.64 R14, [R1+0xc18] ;  /* 0x000c1800010e7983 */ /* 0x000f280000300a00 */
[----:B------:R-:W-:Y:S04]  /*74720*/  STL [R1+0x98e4], R11 ;  /* 0x0098e40b01007387 */ /* 0x000fe80000100800 */
[----:B------:R0:W-:Y:S04]  /*74730*/  STL [R1+0x98e0], R10 ;  /* 0x0098e00a01007387 */ /* 0x0001e80000100800 */
[----:B0-----:R-:W4:Y:S01]  /*74740*/  LDL.64 R10, [R1+0x10] ;  /* 0x00001000010a7983 */ /* 0x001f220000100a00 */
[----:B------:R-:W-:-:S02]  /*74750*/  IMAD.MOV.U32 R8, RZ, RZ, R24 ;  /* 0x000000ffff087224 */ /* 0x000fc400078e0018 */
[----:B------:R-:W-:Y:S02]  /*74760*/  IMAD.MOV.U32 R9, RZ, RZ, R25 ;  /* 0x000000ffff097224 */ /* 0x000fe400078e0019 */
[----:B------:R-:W-:Y:S02]  /*74770*/  IMAD.MOV.U32 R2, RZ, RZ, R26 ;  /* 0x000000ffff027224 */ /* 0x000fe400078e001a */
[----:B------:R-:W-:Y:S01]  /*74780*/  IMAD.MOV.U32 R3, RZ, RZ, R27 ;  /* 0x000000ffff037224 */ /* 0x000fe200078e001b */
        /* <DEDUP_REMOVED lines=8> */
[----:B------:R-:W-:Y:S04]  /*74810*/  STL.64 [R1+0xc08], R6 ;  /* 0x000c080601007387 */ /* 0x000fe80000100a00 */
[----:B------:R-:W5:Y:S04]  /*74820*/  LDL.LU.64 R24, [R1+0xc60] ;  /* 0x000c600001187983 */ /* 0x000f680000300a00 */
[----:B------:R-:W2:Y:S01]  /*74830*/  LDL.LU.64 R26, [R1+0xc68] ;  /* 0x000c6800011a7983 */ /* 0x000ea20000300a00 */
[----:B----4-:R-:W-:Y:S03]  /*74840*/  HMMA.16816.F32 R12, R16, R10, R12 ;  /* 0x0000000a100c723c */ /* 0x010fe6000000180c */
[----:B--2---:R-:W-:Y:S04]  /*74850*/  STL.64 [R1+0x9948], R26 ;  /* 0x0099481a01007387 */ /* 0x004fe80000100a00 */
[----:B-----5:R0:W-:Y:S04]  /*74860*/  STL.64 [R1+0x9940], R24 ;  /* 0x0099401801007387 */ /* 0x0201e80000100a00 */
[----:B0-----:R-:W2:Y:S04]  /*74870*/  LDL.LU.64 R24, [R1+0xc40] ;  /* 0x000c400001187983 */ /* 0x001ea80000300a00 */
[----:B------:R-:W2:Y:S04]  /*74880*/  LDL.LU.64 R26, [R1+0xc48] ;  /* 0x000c4800011a7983 */ /* 0x000ea80000300a00 */
[----:B------:R-:W4:Y:S04]  /*74890*/  LDL.LU.64 R4, [R1+0xc90] ;  /* 0x000c900001047983 */ /* 0x000f280000300a00 */
[----:B------:R-:W4:Y:S04]  /*748a0*/  LDL.LU.64 R6, [R1+0xc98] ;  /* 0x000c980001067983 */ /* 0x000f280000300a00 */
[----:B------:R-:W-:Y:S04]  /*748b0*/  STL.64 [R1+0xc10], R12 ;  /* 0x000c100c01007387 */ /* 0x000fe80000100a00 */
[----:B------:R0:W-:Y:S04]  /*748c0*/  STL.64 [R1+0xc18], R14 ;  /* 0x000c180e01007387 */ /* 0x0001e80000100a00 */
[----:B0-----:R-:W5:Y:S01]  /*748d0*/  LDL.LU.64 R14, [R1+0x9950] ;  /* 0x00995000010e7983 */ /* 0x001f620000300a00 */
[----:B------:R-:W-:-:S02]  /*748e0*/  IMAD.MOV.U32 R12, RZ, RZ, R10 ;  /* 0x000000ffff0c7224 */ /* 0x000fc400078e000a */
[----:B------:R-:W-:Y:S01]  /*748f0*/  IMAD.MOV.U32 R13, RZ, RZ, R11 ;  /* 0x000000ffff0d7224 */ /* 0x000fe200078e000b */
[----:B-----5:R-:W-:Y:S04]  /*74900*/  STL.64 [R1+0x9918], R14 ;  /* 0x0099180e01007387 */ /* 0x020fe80000100a00 */
[----:B------:R0:W-:Y:S04]  /*74910*/  STL.64 [R1+0x9910], R12 ;  /* 0x0099100c01007387 */ /* 0x0001e80000100a00 */
[----:B0-----:R-:W5:Y:S04]  /*74920*/  LDL.LU.64 R12, [R1+0xc30] ;  /* 0x000c3000010c7983 */ /* 0x001f680000300a00 */
[----:B------:R-:W5:Y:S01]  /*74930*/  LDL.LU.64 R14, [R1+0xc38] ;  /* 0x000c3800010e7983 */ /* 0x000f620000300a00 */
[----:B---3--:R-:W-:-:S02]  /*74940*/  IMAD.MOV.U32 R11, RZ, RZ, R20 ;  /* 0x000000ffff0b7224 */ /* 0x008fc400078e0014 */
[----:B------:R-:W-:Y:S01]  /*74950*/  IMAD.MOV.U32 R10, RZ, RZ, R21 ;  /* 0x000000ffff0a7224 */ /* 0x000fe200078e0015 */
[C---:B-----5:R-:W-:Y:S06]  /*74960*/  HMMA.16816.F32 R12, R16.reuse, R20, R12 ;  /* 0x00000014100c723c */ /* 0x060fec000000180c */
[----:B--2---:R-:W-:-:S15]  /*74970*/  HMMA.16816.F32 R20, R16, R22, R24 ;  /* 0x000000161014723c */ /* 0x004fde0000001818 */
[----:B------:R-:W-:-:S02]  /*74980*/  NOP ;  /* 0x0000000000007918 */ /* 0x000fc40000000000 */
[----:B------:R0:W-:Y:S04]  /*74990*/  STL.64 [R1+0xc30], R12 ;  /* 0x000c300c01007387 */ /* 0x0001e80000100a00 */
[----:B------:R1:W-:Y:S04]  /*749a0*/  STL.64 [R1+0xc38], R14 ;  /* 0x000c380e01007387 */ /* 0x0003e80000100a00 */
[----:B0-----:R-:W2:Y:S04]  /*749b0*/  LDL.LU.64 R12, [R1+0xca0] ;  /* 0x000ca000010c7983 */ /* 0x001ea80000300a00 */
[----:B-1----:R-:W2:Y:S04]  /*749c0*/  LDL.LU.64 R14, [R1+0xca8] ;  /* 0x000ca800010e7983 */ /* 0x002ea80000300a00 */
[----:B------:R-:W-:Y:S04]  /*749d0*/  STL.64 [R1+0x98f0], R10 ;  /* 0x0098f00a01007387 */ /* 0x000fe80000100a00 */
[----:B------:R0:W-:Y:S04]  /*749e0*/  STL.64 [R1+0x98e8], R8 ;  /* 0x0098e80801007387 */ /* 0x0001e80000100a00 */
[----:B0-----:R-:W3:Y:S04]  /*749f0*/  LDL.LU.64 R8, [R1+0xc70] ;  /* 0x000c700001087983 */ /* 0x001ee80000300a00 */
[----:B------:R-:W3:Y:S04]  /*74a00*/  LDL.LU.64 R10, [R1+0xc78] ;  /* 0x000c7800010a7983 */ /* 0x000ee80000300a00 */
[----:B------:R-:W5:Y:S04]  /*74a10*/  LDL.LU.64 R26, [R1+0x9948] ;  /* 0x00994800011a7983 */ /* 0x000f680000300a00 */
[----:B------:R-:W5:Y:S04]  /*74a20*/  LDL.LU.64 R24, [R1+0x9940] ;  /* 0x0099400001187983 */ /* 0x000f680000300a00 */
[----:B------:R-:W-:Y:S04]  /*74a30*/  STL.64 [R1+0xc40], R20 ;  /* 0x000c401401007387 */ /* 0x000fe80000100a00 */
[----:B------:R0:W-:Y:S04]  /*74a40*/  STL.64 [R1+0xc48], R22 ;  /* 0x000c481601007387 */ /* 0x0001e80000100a00 */
[----:B0-----:R-:W2:Y:S04]  /*74a50*/  LDL.LU.64 R22, [R1+0x9938] ;  /* 0x0099380001167983 */ /* 0x001ea80000300a00 */
[----:B------:R-:W2:Y:S01]  /*74a60*/  LDL.LU.64 R20, [R1+0x9930] ;  /* 0x0099300001147983 */ /* 0x000ea20000300a00 */
[----:B-----5:R-:W-:-:S15]  /*74a70*/  HMMA.16816.F32 R24, R16, R28, R24 ;  /* 0x0000001c1018723c */ /* 0x020fde0000001818 */
[----:B------:R-:W-:-:S08]  /*74a80*/  NOP ;  /* 0x0000000000007918 */ /* 0x000fd00000000000 */
[----:B------:R-:W-:Y:S04]  /*74a90*/  STL.64 [R1+0xc60], R24 ;  /* 0x000c601801007387 */ /* 0x000fe80000100a00 */
[----:B------:R0:W-:Y:S04]  /*74aa0*/  STL.64 [R1+0xc68], R26 ;  /* 0x000c681a01007387 */ /* 0x0001e80000100a00 */
[----:B0-----:R-:W3:Y:S04]  /*74ab0*/  LDL.LU.64 R26, [R1+0x9928] ;  /* 0x00992800011a7983 */ /* 0x001ee80000300a00 */
[----:B------:R-:W4:Y:S01]  /*74ac0*/  LDL.LU.64 R24, [R1+0x9920] ;  /* 0x0099200001187983 */ /* 0x000f220000300a00 */
[----:B---3--:R-:W-:-:S15]  /*74ad0*/  HMMA.16816.F32 R8, R16, R26, R8 ;  /* 0x0000001a1008723c */ /* 0x008fde0000001808 */
[----:B------:R-:W-:-:S08]  /*74ae0*/  NOP ;  /* 0x0000000000007918 */ /* 0x000fd00000000000 */
[----:B------:R0:W-:Y:S04]  /*74af0*/  STL.64 [R1+0xc70], R8 ;  /* 0x000c700801007387 */ /* 0x0001e80000100a00 */
[----:B------:R1:W-:Y:S04]  /*74b00*/  STL.64 [R1+0xc78], R10 ;  /* 0x000c780a01007387 */ /* 0x0003e80000100a00 */
[----:B0-----:R-:W3:Y:S04]  /*74b10*/  LDL.LU.64 R8, [R1+0xce0] ;  /* 0x000ce00001087983 */ /* 0x001ee80000300a00 */
[----:B-1----:R-:W5:Y:S01]  /*74b20*/  LDL.LU.64 R10, [R1+0xce8] ;  /* 0x000ce800010a7983 */ /* 0x002f620000300a00 */
[C---:B----4-:R-:W-:Y:S06]  /*74b30*/  HMMA.16816.F32 R4, R16.reuse, R24, R4 ;  /* 0x000000181004723c */ /* 0x050fec0000001804 */
[----:B--2---:R-:W-:-:S15]  /*74b40*/  HMMA.16816.F32 R12, R16, R22, R12 ;  /* 0x00000016100c723c */ /* 0x004fde000000180c */
[----:B------:R-:W-:-:S02]  /*74b50*/  NOP ;  /* 0x0000000000007918 */ /* 0x000fc40000000000 */
[----:B------:R-:W-:Y:S04]  /*74b60*/  STL.64 [R1+0xc90], R4 ;  /* 0x000c900401007387 */ /* 0x000fe80000100a00 */
[----:B------:R-:W-:Y:S04]  /*74b70*/  STL.64 [R1+0xc98], R6 ;  /* 0x000c980601007387 */ /* 0x000fe80000100a00 */
[----:B-----5:R-:W-:Y:S04]  /*74b80*/  STL.64 [R1+0x9900], R10 ;  /* 0x0099000a01007387 */ /* 0x020fe80000100a00 */
[----:B---3--:R0:W-:Y:S04]  /*74b90*/  STL.64 [R1+0x98f8], R8 ;  /* 0x0098f80801007387 */ /* 0x0081e80000100a00 */
[----:B0-----:R-:W2:Y:S04]  /*74ba0*/  LDL.LU.64 R8, [R1+0xcc0] ;  /* 0x000cc00001087983 */ /* 0x001ea80000300a00 */
[----:B------:R-:W2:Y:S04]  /*74bb0*/  LDL.LU.64 R10, [R1+0xcc8] ;  /* 0x000cc800010a7983 */ /* 0x000ea80000300a00 */
[----:B------:R-:W3:Y:S04]  /*74bc0*/  LDL.LU R6, [R1+0x1a54] ;  /* 0x001a540001067983 */ /* 0x000ee80000300800 */
[----:B------:R-:W-:Y:S04]  /*74bd0*/  STL.64 [R1+0x9860], R26 ;  /* 0x0098601a01007387 */ /* 0x000fe80000100a00 */
[----:B------:R0:W-:Y:S04]  /*74be0*/  STL.64 [R1+0x9858], R24 ;  /* 0x0098581801007387 */ /* 0x0001e80000100a00 */
[----:B0-----:R-:W4:Y:S04]  /*74bf0*/  LDL.LU.64 R24, [R1+0xcb0] ;  /* 0x000cb00001187983 */ /* 0x001f280000300a00 */
[----:B------:R-:W4:Y:S04]  /*74c00*/  LDL.LU.64 R26, [R1+0xcb8] ;  /* 0x000cb800011a7983 */ /* 0x000f280000300a00 */
[----:B------:R-:W-:Y:S04]  /*74c10*/  STL.64 [R1+0xca0], R12 ;  /* 0x000ca00c01007387 */ /* 0x000fe80000100a00 */
[----:B------:R0:W-:Y:S04]  /*74c20*/  STL.64 [R1+0xca8], R14 ;  /* 0x000ca80e01007387 */ /* 0x0001e80000100a00 */
[----:B0-----:R-:W2:Y:S04]  /*74c30*/  LDL.LU.64 R14, [R1+0x9918] ;  /* 0x00991800010e7983 */ /* 0x001ea80000300a00 */
[----:B------:R-:W5:Y:S04]  /*74c40*/  LDL.LU.64 R12, [R1+0x9910] ;  /* 0x00991000010c7983 */ /* 0x000f680000300a00 */
[----:B------:R-:W3:Y:S04]  /*74c50*/  LDL.LU R4, [R1+0x1a44] ;  /* 0x001a440001047983 */ /* 0x000ee80000300800 */
[----:B------:R-:W3:Y:S04]  /*74c60*/  LDL.LU R5, [R1+0x1a4c] ;  /* 0x001a4c0001057983 */ /* 0x000ee80000300800 */
[----:B------:R-:W3:Y:S04]  /*74c70*/  LDL.LU R7, [R1+0x1a60] ;  /* 0x001a600001077983 */ /* 0x000ee80000300800 */
[----:B------:R-:W3:Y:S01]  /*74c80*/  LDL.LU R0, [R1+0x1a5c] ;  /* 0x001a5c0001007983 */ /* 0x000ee20000300800 */
[C---:B----4-:R-:W-:Y:S06]  /*74c90*/  HMMA.16816.F32 R24, R16.reuse, R20, R24 ;  /* 0x000000141018723c */ /* 0x050fec0000001818 */
[----:B--2---:R-:W-:-:S15]  /*74ca0*/  HMMA.16816.F32 R8, R16, R14, R8 ;  /* 0x0000000e1008723c */ /* 0x004fde0000001808 */
[----:B------:R-:W-:-:S02]  /*74cb0*/  NOP ;  /* 0x0000000000007918 */ /* 0x000fc40000000000 */
[----:B------:R5:W-:Y:S04]  /*74cc0*/  STL.64 [R1+0xcb0], R24 ;  /* 0x000cb01801007387 */ /* 0x000be80000100a00 */
[----:B------:R-:W-:Y:S01]  /*74cd0*/  STL.64 [R1+0xcb8], R26 ;  /* 0x000cb81a01007387 */ /* 0x000fe20000100a00 */
[----:B-----5:R-:W-:-:S03]  /*74ce0*/  IMAD.MOV.U32 R24, RZ, RZ, R12 ;  /* 0x000000ffff187224 */ /* 0x020fc600078e000c */
[----:B------:R-:W2:Y:S01]  /*74cf0*/  LDL.LU R12, [R1+0x990c] ;  /* 0x00990c00010c7983 */ /* 0x000ea20000300800 */
[----:B------:R-:W-:-:S03]  /*74d00*/  IMAD.MOV.U32 R25, RZ, RZ, R13 ;  /* 0x000000ffff197224 */ /* 0x000fc600078e000d */
[----:B------:R-:W2:Y:S04]  /*74d10*/  LDL.LU R13, [R1+0x9908] ;  /* 0x00990800010d7983 */ /* 0x000ea80000300800 */
[----:B------:R0:W-:Y:S04]  /*74d20*/  STL.64 [R1+0x9840], R22 ;  /* 0x0098401601007387 */ /* 0x0001e80000100a00 */
[----:B0-----:R-:W4:Y:S04]  /*74d30*/  LDL.LU R22, [R1+0x1a50] ;  /* 0x001a500001167983 */ /* 0x001f280000300800 */
[----:B------:R-:W5:Y:S04]  /*74d40*/  LDL.LU R23, [R1+0x1a58] ;  /* 0x001a580001177983 */ /* 0x000f680000300800 */
[----:B------:R0:W-:Y:S04]  /*74d50*/  STL.64 [R1+0x9838], R20 ;  /* 0x0098381401007387 */ /* 0x0001e80000100a00 */
[----:B0-----:R-:W3:Y:S04]  /*74d60*/  LDL.LU R21, [R1+0x1a48] ;  /* 0x001a480001157983 */ /* 0x001ee80000300800 */
        /* <DEDUP_REMOVED lines=9> */
[----:B------:R-:W4:Y:S01]  /*74e00*/  LDL.LU.64 R8, [R1+0x98e8] ;  /* 0x0098e80001087983 */ /* 0x000f220000300a00 */
[----:B--2---:R-:W-:-:S03]  /*74e10*/  IMAD.MOV.U32 R26, RZ, RZ, R11 ;  /* 0x000000ffff1a7224 */ /* 0x004fc600078e000b */
[----:B------:R-:W2:Y:S01]  /*74e20*/  LDL.LU R11, [R1+0x98e4] ;  /* 0x0098e400010b7983 */ /* 0x000ea20000300800 */
[----:B------:R-:W-:-:S03]  /*74e30*/  IMAD.MOV.U32 R27, RZ, RZ, R10 ;  /* 0x000000ffff1b7224 */ /* 0x000fc600078e000a */
[----:B------:R-:W5:Y:S04]  /*74e40*/  LDL.LU R10, [R1+0x98e0] ;  /* 0x0098e000010a7983 */ /* 0x000f680000300800 */
[----:B------:R0:W-:Y:S02]  /*74e50*/  STL.64 [R1+0x9878], R26 ;  /* 0x0098781a01007387 */ /* 0x0001e40000100a00 */
[----:B0-----:R-:W-:Y:S02]  /*74e60*/  IMAD.MOV.U32 R26, RZ, RZ, R2 ;  /* 0x000000ffff1a7224 */ /* 0x001fe400078e0002 */
[----:B------:R-:W3:Y:S01]  /*74e70*/  LDL.LU R2, [R1+0x98dc] ;  /* 0x0098dc0001027983 */ /* 0x000ee20000300800 */
[----:B------:R-:W-:-:S03]  /*74e80*/  IMAD.MOV.U32 R27, RZ, RZ, R3 ;  /* 0x000000ffff1b7224 */ /* 0x000fc600078e0003 */
[----:B------:R-:W3:Y:S04]  /*74e90*/  LDL.LU R3, [R1+0x98d8] ;  /* 0x0098d80001037983 */ /* 0x000ee80000300800 */
[----:B------:R4:W-:Y:S02]  /*74ea0*/  STL.64 [R1+0x9870], R24 ;  /* 0x0098701801007387 */ /* 0x0009e40000100a00 */
[----:B----4-:R-:W-:Y:S02]  /*74eb0*/  IMAD.MOV.U32 R24, RZ, RZ, R8 ;  /* 0x000000ffff187224 */ /* 0x010fe400078e0008 */
[----:B------:R-:W4:Y:S01]  /*74ec0*/  LDL.LU R8, [R1+0x98d4] ;  /* 0x0098d40001087983 */ /* 0x000f220000300800 */
[----:B------:R-:W-:-:S03]  /*74ed0*/  IMAD.MOV.U32 R25, RZ, RZ, R9 ;  /* 0x000000ffff197224 */ /* 0x000fc600078e0009 */
[----:B------:R-:W4:Y:S04]  /*74ee0*/  LDL.LU R9, [R1+0x98d0] ;  /* 0x0098d00001097983 */ /* 0x000f280000300800 */
[----:B------:R2:W-:Y:S02]  /*74ef0*/  STL.64 [R1+0x9890], R26 ;  /* 0x0098901a01007387 */ /* 0x0005e40000100a00 */
[----:B--2---:R-:W-:Y:S02]  /*74f00*/  IMAD.MOV.U32 R27, RZ, RZ, R11 ;  /* 0x000000ffff1b7224 */ /* 0x004fe400078e000b */
[----:B-----5:R-:W-:Y:S02]  /*74f10*/  IMAD.MOV.U32 R26, RZ, RZ, R10 ;  /* 0x000000ffff1a7224 */ /* 0x020fe400078e000a */
[----:B------:R-:W2:Y:S04]  /*74f20*/  LDL.LU R10, [R1+0x98cc] ;  /* 0x0098cc00010a7983 */ /* 0x000ea80000300800 */
[----:B------:R-:W2:Y:S04]  /*74f30*/  LDL.LU R11, [R1+0x98c8] ;  /* 0x0098c800010b7983 */ /* 0x000ea80000300800 */
[----:B------:R-:W-:Y:S04]  /*74f40*/  STL.64 [R1+0x98c0], R26 ;  /* 0x0098c01a01007387 */ /* 0x000fe80000100a00 */
[----:B------:R0:W-:Y:S04]  /*74f50*/  STL.64 [R1+0x98b8], R24 ;  /* 0x0098b81801007387 */ /* 0x0001e80000100a00 */
[----:B0-----:R-:W2:Y:S04]  /*74f60*/  LDL.LU.64 R24, [R1+0xcf0] ;  /* 0x000cf00001187983 */ /* 0x001ea80000300a00 */
[----:B------:R-:W2:Y:S04]  /*74f70*/  LDL.LU.64 R26, [R1+0xcf8] ;  /* 0x000cf800011a7983 */ /* 0x000ea80000300a00 */
[----:B------:R0:W-:Y:S04]  /*74f80*/  STL.64 [R1+0x9820], R14 ;  /* 0x0098200e01007387 */ /* 0x0001e80000100a00 */
[----:B0-----:R-:W5:Y:S04]  /*74f90*/  LDL.64 R14, [R1] ;  /* 0x00000000010e7983 */ /* 0x001f680000100a00 */
[----:B------:R0:W-:Y:S01]  /*74fa0*/  STL.64 [R1+0x9818], R12 ;  /* 0x0098180c01007387 */ /* 0x0001e20000100a00 */
[----:B---3--:R-:W-:-:S02]  /*74fb0*/  IMAD R4, R4, 0x100, R21 ;  /* 0x0000010004047824 */ /* 0x008fc400078e0215 */
[----:B------:R-:W-:Y:S02]  /*74fc0*/  IMAD R5, R5, 0x100, R22 ;  /* 0x0000010005057824 */ /* 0x000fe400078e0216 */
[----:B------:R-:W-:Y:S01]  /*74fd0*/  IMAD R6, R6, 0x100, R23 ;  /* 0x0000010006067824 */ /* 0x000fe200078e0217 */
[----:B--2---:R-:W-:Y:S01]  /*74fe0*/  HMMA.16816.F32 R24, R16, R10, R24 ;  /* 0x0000000a1018723c */ /* 0x004fe20000001818 */
[----:B-----5:R1:W-:Y:S04]  /*74ff0*/  STL.64 [R1+0x9868], R14 ;  /* 0x0098680e01007387 */ /* 0x0203e80000100a00 */
[----:B0-----:R-:W4:-:S15]  /*75000*/  LDL.LU.64 R12, [R1+0x17d0] ;  /* 0x0017d000010c7983 */ /* 0x001f1e0000300a00 */
[----:B------:R-:W-:-:S03]  /*75010*/  NOP ;  /* 0x0000000000007918 */ /* 0x000fc60000000000 */
[----:B------:R0:W-:Y:S04]  /*75020*/  STL.64 [R1+0xcf0], R24 ;  /* 0x000cf01801007387 */ /* 0x0001e80000100a00 */
[----:B------:R2:W-:Y:S04]  /*75030*/  STL.64 [R1+0xcf8], R26 ;  /* 0x000cf81a01007387 */ /* 0x0005e80000100a00 */
[----:B-1----:R-:W4:Y:S04]  /*75040*/  LDL.LU.64 R14, [R1+0x17d8] ;  /* 0x0017d800010e7983 */ /* 0x002f280000300a00 */
[----:B0-----:R-:W3:Y:S04]  /*75050*/  LDL.LU.64 R24, [R1+0x17c0] ;  /* 0x0017c00001187983 */ /* 0x001ee80000300a00 */
[----:B--2---:R-:W3:Y:S04]  /*75060*/  LDL.LU.64 R26, [R1+0x17c8] ;  /* 0x0017c800011a7983 */ /* 0x004ee80000300a00 */
[----:B------:R-:W2:Y:S04]  /*75070*/  LDL.LU.64 R20, [R1+0xd70] ;  /* 0x000d700001147983 */ /* 0x000ea80000300a00 */
[----:B------:R-:W5:Y:S04]  /*75080*/  LDL.LU.64 R22, [R1+0xd78] ;  /* 0x000d780001167983 */ /* 0x000f680000300a00 */
[----:B-----5:R-:W-:Y:S04]  /*75090*/  STL.64 [R1+0x9888], R22 ;  /* 0x0098881601007387 */ /* 0x020fe80000100a00 */
[----:B--2---:R0:W-:Y:S04]  /*750a0*/  STL.64 [R1+0x9880], R20 ;  /* 0x0098801401007387 */ /* 0x0041e80000100a00 */
[----:B0-----:R-:W2:Y:S04]  /*750b0*/  LDL.LU.64 R20, [R1+0xd60] ;  /* 0x000d600001147983 */ /* 0x001ea80000300a00 */
[----:B------:R-:W5:Y:S01]  /*750c0*/  LDL.LU.64 R22, [R1+0xd68] ;  /* 0x000d680001167983 */ /* 0x000f620000300a00 */
[C---:B----4-:R-:W-:Y:S06]  /*750d0*/  HMMA.16816.F32 R12, R16.reuse, R8, R12 ;  /* 0x00000008100c723c */ /* 0x050fec000000180c */
[C---:B---3--:R-:W-:Y:S01]  /*750e0*/  HMMA.16816.F32 R24, R16.reuse, R2, R24 ;  /* 0x000000021018723c */ /* 0x048fe20000001818 */
[----:B-----5:R-:W-:Y:S04]  /*750f0*/  STL.64 [R1+0x98a0], R22 ;  /* 0x0098a01601007387 */ /* 0x020fe80000100a00 */
[----:B--2---:R0:W-:Y:S04]  /*75100*/  STL.64 [R1+0x9898], R20 ;  /* 0x0098981401007387 */ /* 0x0041e80000100a00 */
[----:B0-----:R-:W2:Y:S04]  /*75110*/  LDL.LU.64 R20, [R1+0xd20] ;  /* 0x000d200001147983 */ /* 0x001ea80000300a00 */
[----:B------:R-:W3:Y:S04]  /*75120*/  LDL.LU.64 R22, [R1+0xd28] ;  /* 0x000d280001167983 */ /* 0x000ee80000300a00 */
[----:B---3--:R-:W-:Y:S04]  /*75130*/  STL.64 [R1+0x98b0], R22 ;  /* 0x0098b01601007387 */ /* 0x008fe80000100a00 */
[----:B--2---:R0:W-:Y:S04]  /*75140*/  STL.64 [R1+0x98a8], R20 ;  /* 0x0098a81401007387 */ /* 0x0041e80000100a00 */
[----:B0-----:R-:W2:Y:S04]  /*75150*/  LDL.LU.64 R20, [R1+0xd10] ;  /* 0x000d100001147983 */ /* 0x001ea80000300a00 */
[----:B------:R-:W2:Y:S04]  /*75160*/  LDL.LU.64 R22, [R1+0xd18] ;  /* 0x000d180001167983 */ /* 0x000ea80000300a00 */
[----:B------:R0:W-:Y:S04]  /*75170*/  STL.64 [R1+0xd40], R12 ;  /* 0x000d400c01007387 */ /* 0x0001e80000100a00 */
[----:B------:R1:W-:Y:S04]  /*75180*/  STL.64 [R1+0xd48], R14 ;  /* 0x000d480e01007387 */ /* 0x0003e80000100a00 */
[----:B0-----:R-:W3:Y:S04]  /*75190*/  LDL.LU.64 R12, [R1+0xd80] ;  /* 0x000d8000010c7983 */ /* 0x001ee80000300a00 */
[----:B-1----:R-:W3:Y:S04]  /*751a0*/  LDL.LU.64 R14, [R1+0xd88] ;  /* 0x000d8800010e7983 */ /* 0x002ee80000300a00 */
[----:B------:R-:W-:Y:S04]  /*751b0*/  STL.64 [R1+0x9830], R10 ;  /* 0x0098300a01007387 */ /* 0x000fe80000100a00 */
[----:B------:R0:W-:Y:S04]  /*751c0*/  STL.64 [R1+0x9828], R8 ;  /* 0x0098280801007387 */ /* 0x0001e80000100a00 */
[----:B0-----:R-:W4:Y:S04]  /*751d0*/  LDL.LU.64 R8, [R1+0xd90] ;  /* 0x000d900001087983 */ /* 0x001f280000300a00 */
[----:B------:R-:W4:Y:S04]  /*751e0*/  LDL.LU.64 R10, [R1+0xd98] ;  /* 0x000d9800010a7983 */ /* 0x000f280000300a00 */
[----:B------:R-:W-:Y:S04]  /*751f0*/  STL.64 [R1+0xd30], R24 ;  /* 0x000d301801007387 */ /* 0x000fe80000100a00 */
[----:B------:R0:W-:Y:S04]  /*75200*/  STL.64 [R1+0xd38], R26 ;  /* 0x000d381a01007387 */ /* 0x0001e80000100a00 */
[----:B0-----:R-:W2:Y:S04]  /*75210*/  LDL.LU.64 R26, [R1+0x98c0] ;  /* 0x0098c000011a7983 */ /* 0x001ea80000300a00 */
[----:B------:R-:W5:Y:S01]  /*75220*/  LDL.LU.64 R24, [R1+0x98b8] ;  /* 0x0098b80001187983 */ /* 0x000f620000300a00 */
[----:B------:R-:W-:Y:S01]  /*75230*/  IMAD R7, R0, 0x100, R7 ;  /* 0x0000010000077824 */ /* 0x000fe200078e0207 */
[----:B--2---:R-:W-:Y:S02]  /*75240*/  HMMA.16816.F32 R16, R16, R26, R20 ;  /* 0x0000001a1010723c */ /* 0x004fe40000001814 */
[----:B------:R-:W5:Y:S04]  /*75250*/  LDL.LU.64 R22, [R1+0x98b0] ;  /* 0x0098b00001167983 */ /* 0x000f680000300a00 */
[----:B------:R-:W5:Y:S01]  /*75260*/  LDL.LU.64 R20, [R1+0x98a8] ;  /* 0x0098a80001147983 */ /* 0x000f620000300a00 */
[----:B------:R-:W-:-:S02]  /*75270*/  F2FP.F16.E4M3.UNPACK_B R4, R4 ;  /* 0x00000004ff04723e */ /* 0x000fc400020006ff */
[----:B------:R-:W-:Y:S02]  /*75280*/  F2FP.F16.E4M3.UNPACK_B R5, R5 ;  /* 0x00000005ff05723e */ /* 0x000fe400020006ff */
[----:B------:R-:W-:Y:S02]  /*75290*/  F2FP.F16.E4M3.UNPACK_B R6, R6 ;  /* 0x00000006ff06723e */ /* 0x000fe400020006ff */
[----:B------:R-:W-:-:S10]  /*752a0*/  F2FP.F16.E4M3.UNPACK_B R7, R7 ;  /* 0x00000007ff07723e */ /* 0x000fd400020006ff */
[----:B------:R0:W-:Y:S04]  /*752b0*/  STL.64 [R1+0xd10], R16 ;  /* 0x000d101001007387 */ /* 0x0001e80000100a00 */
[----:B------:R1:W-:Y:S04]  /*752c0*/  STL.64 [R1+0xd18], R18 ;  /* 0x000d181201007387 */ /* 0x0003e80000100a00 */
[----:B0-----:R-:W2:Y:S04]  /*752d0*/  LDL.LU.64 R16, [R1+0xda0] ;  /* 0x000da00001107983 */ /* 0x001ea80000300a00 */
[----:B-1----:R-:W2:Y:S01]  /*752e0*/  LDL.LU.64 R18, [R1+0xda8] ;  /* 0x000da80001127983 */ /* 0x002ea20000300a00 */
[----:B-----5:R-:W-:Y:S03]  /*752f0*/  HMMA.16816.F32 R24, R4, R24, R20 ;  /* 0x000000180418723c */ /* 0x020fe60000001814 */
[----:B------:R-:W5:Y:S04]  /*75300*/  LDL.LU.64 R22, [R1+0x98a0] ;  /* 0x0098a00001167983 */ /* 0x000f680000300a00 */
[----:B------:R-:W5:-:S15]  /*75310*/  LDL.LU.64 R20, [R1+0x9898] ;  /* 0x0098980001147983 */ /* 0x000f5e0000300a00 */
[----:B------:R-:W-:-:S01]  /*75320*/  NOP ;  /* 0x0000000000007918 */ /* 0x000fc20000000000 */
[----:B------:R-:W-:Y:S04]  /*75330*/  STL.64 [R1+0xd20], R24 ;  /* 0x000d201801007387 */ /* 0x000fe80000100a00 */
[----:B------:R0:W-:Y:S04]  /*75340*/  STL.64 [R1+0xd28], R26 ;  /* 0x000d281a01007387 */ /* 0x0001e80000100a00 */
[----:B0-----:R-:W5:Y:S02]  /*75350*/  LDL.LU.64 R26, [R1+0x9890] ;  /* 0x00989000011a7983 */ /* 0x001f640000300a00 */
[----:B-----5:R-:W-:Y:S02]  /*75360*/  HMMA.16816.F32 R24, R4, R26, R20 ;  /* 0x0000001a0418723c */ /* 0x020fe40000001814 */
[----:B------:R-:W5:Y:S04]  /*75370*/  LDL.LU.64 R22, [R1+0x9888] ;  /* 0x0098880001167983 */ /* 0x000f680000300a00 */
[----:B------:R-:W5:-:S15]  /*75380*/  LDL.LU.64 R20, [R1+0x9880] ;  /* 0x0098800001147983 */ /* 0x000f5e0000300a00 */
[----:B------:R-:W-:-:S02]  /*75390*/  NOP ;  /* 0x0000000000007918 */ /* 0x000fc40000000000 */
[----:B------:R-:W-:Y:S04]  /*753a0*/  STL.64 [R1+0xd60], R24 ;  /* 0x000d601801007387 */ /* 0x000fe80000100a00 */
[----:B------:R0:W-:Y:S04]  /*753b0*/  STL.64 [R1+0xd68], R26 ;  /* 0x000d681a01007387 */ /* 0x0001e80000100a00 */
[----:B0-----:R-:W3:Y:S04]  /*753c0*/  LDL.LU.64 R26, [R1+0x9878] ;  /* 0x00987800011a7983 */ /* 0x001ee80000300a00 */
[----:B------:R-:W5:Y:S02]  /*753d0*/  LDL.LU.64 R24, [R1+0x9870] ;  /* 0x0098700001187983 */ /* 0x000f640000300a00 */
[----:B-----5:R-:W-:-:S15]  /*753e0*/  HMMA.16816.F32 R20, R4, R24, R20 ;  /* 0x000000180414723c */ /* 0x020fde0000001814 */
[----:B------:R-:W-:-:S08]  /*753f0*/  NOP ;  /* 0x0000000000007918 */ /* 0x000fd00000000000 */
[----:B------:R0:W-:Y:S04]  /*75400*/  STL.64 [R1+0xd70], R20 ;  /* 0x000d701401007387 */ /* 0x0001e80000100a00 */
[----:B------:R1:W-:Y:S04]  /*75410*/  STL.64 [R1+0xd78], R22 ;  /* 0x000d781601007387 */ /* 0x0003e80000100a00 */
[----:B0-----:R-:W5:Y:S04]  /*75420*/  LDL.LU.64 R20, [R1+0xdc0] ;  /* 0x000dc00001147983 */ /* 0x001f680000300a00 */
[----:B-1----:R-:W4:Y:S01]  /*75430*/  LDL.LU.64 R22, [R1+0xdc8] ;  /* 0x000dc80001167983 */ /* 0x002f220000300a00 */
[C---:B---3--:R-:W-:Y:S03]  /*75440*/  HMMA.16816.F32 R24, R4.reuse, R26, R12 ;  /* 0x0000001a0418723c */ /* 0x048fe6000000180c */
[----:B----4-:R-:W-:Y:S04]  /*75450*/  STL.64 [R1+0x9850], R22 ;  /* 0x0098501601007387 */ /* 0x010fe80000100a00 */
[----:B-----5:R0:W-:Y:S04]  /*75460*/  STL.64 [R1+0x9848], R20 ;  /* 0x0098481401007387 */ /* 0x0201e80000100a00 */
[----:B0-----:R-:W3:Y:S04]  /*75470*/  LDL.LU.64 R20, [R1+0xdb0] ;  /* 0x000db00001147983 */ /* 0x001ee80000300a00 */
[----:B------:R-:W3:Y:S04]  /*75480*/  LDL.LU.64 R22, [R1+0xdb8] ;  /* 0x000db80001167983 */ /* 0x000ee80000300a00 */
[----:B------:R-:W4:Y:S04]  /*75490*/  LDL.LU.64 R14, [R1+0x9868] ;  /* 0x00986800010e7983 */ /* 0x000f280000300a00 */
[----:B------:R-:W-:Y:S04]  /*754a0*/  STL.64 [R1+0xd80], R24 ;  /* 0x000d801801007387 */ /* 0x000fe80000100a00 */
[----:B------:R0:W-:Y:S04]  /*754b0*/  STL.64 [R1+0xd88], R26 ;  /* 0x000d881a01007387 */ /* 0x0001e80000100a00 */
[----:B0-----:R-:W3:Y:S01]  /*754c0*/  LDL.LU.64 R26, [R1+0x9860] ;  /* 0x00986000011a7983 */ /* 0x001ee20000300a00 */
[C---:B--2---:R-:W-:Y:S03]  /*754d0*/  HMMA.16816.F32 R16, R4.reuse, R28, R16 ;  /* 0x0000001c0410723c */ /* 0x044fe60000001810 */
[----:B------:R-:W2:Y:S03]  /*754e0*/  LDL.LU.64 R24, [R1+0x9858] ;  /* 0x0098580001187983 */ /* 0x000ea60000300a00 */
[C---:B----4-:R-:W-:Y:S06]  /*754f0*/  HMMA.16816.F32 R8, R4.reuse, R14, R8 ;  /* 0x0000000e0408723c */ /* 0x050fec0000001808 */
[----:B------:R-:W-:Y:S01]  /*75500*/  IMAD.MOV.U32 R0, RZ, RZ, R15 ;  /* 0x000000ffff007224 */ /* 0x000fe200078e000f */
[----:B---3--:R-:W-:-:S15]  /*75510*/  HMMA.16816.F32 R20, R4, R26, R20 ;  /* 0x0000001a0414723c */ /* 0x008fde0000001814 */
[----:B------:R-:W-:-:S01]  /*75520*/  NOP ;  /* 0x0000000000007918 */ /* 0x000fc20000000000 */
[----:B------:R0:W-:Y:S04]  /*75530*/  STL.64 [R1+0xd90], R8 ;  /* 0x000d900801007387 */ /* 0x0001e80000100a00 */
[----:B------:R1:W-:Y:S04]  /*75540*/  STL.64 [R1+0xd98], R10 ;  /* 0x000d980a01007387 */ /* 0x0003e80000100a00 */
[----:B0-----:R-:W3:Y:S04]  /*75550*/  LDL.LU.64 R8, [R1+0xdd0] ;  /* 0x000dd00001087983 */ /* 0x001ee80000300a00 */
[----:B-1----:R-:W3:Y:S04]  /*75560*/  LDL.LU.64 R10, [R1+0xdd8] ;  /* 0x000dd800010a7983 */ /* 0x002ee80000300a00 */
[----:B------:R-:W4:Y:S04]  /*75570*/  LDL.LU.64 R12, [R1+0xde0] ;  /* 0x000de000010c7983 */ /* 0x000f280000300a00 */
[----:B------:R-:W4:Y:S04]  /*75580*/  LDL.LU.64 R14, [R1+0xde8] ;  /* 0x000de800010e7983 */ /* 0x000f280000300a00 */
[----:B------:R0:W-:Y:S04]  /*75590*/  STL.64 [R1+0xda0], R16 ;  /* 0x000da01001007387 */ /* 0x0001e80000100a00 */
[----:B------:R1:W-:Y:S04]  /*755a0*/  STL.64 [R1+0xda8], R18 ;  /* 0x000da81201007387 */ /* 0x0003e80000100a00 */
[----:B0-----:R-:W5:Y:S04]  /*755b0*/  LDL.LU R16, [R1+0x1a64] ;  /* 0x001a640001107983 */ /* 0x001f680000300800 */
[----:B------:R-:W5:Y:S04]  /*755c0*/  LDL.LU R17, [R1+0x1a6c] ;  /* 0x001a6c0001117983 */ /* 0x000f680000300800 */
[----:B-1----:R-:W5:Y:S04]  /*755d0*/  LDL.LU R18, [R1+0x1a74] ;  /* 0x001a740001127983 */ /* 0x002f680000300800 */
[----:B------:R-:W5:Y:S04]  /*755e0*/  LDL.LU R19, [R1+0x1a7c] ;  /* 0x001a7c0001137983 */ /* 0x000f680000300800 */
        /* <DEDUP_REMOVED lines=11> */
[----:B0-----:R-:W3:Y:S04]  /*756a0*/  LDL.LU.64 R22, [R1+0x9840] ;  /* 0x0098400001167983 */ /* 0x001ee80000300a00 */
[----:B------:R-:W4:Y:S04]  /*756b0*/  LDL.LU.64 R20, [R1+0x9838] ;  /* 0x0098380001147983 */ /* 0x000f280000300a00 */
[----:B------:R-:W-:Y:S04]  /*756c0*/  STL.64 [R1+0x97b0], R26 ;  /* 0x0097b01a01007387 */ /* 0x000fe80000100a00 */
[----:B------:R0:W-:Y:S04]  /*756d0*/  STL.64 [R1+0x97a8], R24 ;  /* 0x0097a81801007387 */ /* 0x0001e80000100a00 */
[----:B0-----:R-:W2:Y:S04]  /*756e0*/  LDL.LU.64 R24, [R1+0xdf0] ;  /* 0x000df00001187983 */ /* 0x001ea80000300a00 */
[----:B------:R-:W2:Y:S01]  /*756f0*/  LDL.LU.64 R26, [R1+0xdf8] ;  /* 0x000df800011a7983 */ /* 0x000ea20000300a00 */
[C---:B---3--:R-:W-:Y:S06]  /*75700*/  HMMA.16816.F32 R8, R4.reuse, R22, R8 ;  /* 0x000000160408723c */ /* 0x048fec0000001808 */
[----:B----4-:R-:W-:-:S15]  /*75710*/  HMMA.16816.F32 R12, R4, R20, R12 ;  /* 0x00000014040c723c */ /* 0x010fde000000180c */
[----:B------:R-:W-:-:S02]  /*75720*/  NOP ;  /* 0x0000000000007918 */ /* 0x000fc40000000000 */
[----:B------:R-:W-:Y:S04]  /*75730*/  STL.64 [R1+0xdd0], R8 ;  /* 0x000dd00801007387 */ /* 0x000fe80000100a00 */
[----:B------:R0:W-:Y:S04]  /*75740*/  STL.64 [R1+0xdd8], R10 ;  /* 0x000dd80a01007387 */ /* 0x0001e80000100a00 */
[----:B0-----:R-:W3:Y:S04]  /*75750*/  LDL.LU.64 R10, [R1+0x9830] ;  /* 0x00983000010a7983 */ /* 0x001ee80000300a00 */
[----:B------:R-:W4:Y:S04]  /*75760*/  LDL.LU.64 R8, [R1+0x9828] ;  /* 0x0098280001087983 */ /* 0x000f280000300a00 */
[----:B------:R-:W-:Y:S04]  /*75770*/  STL.64 [R1+0xde0], R12 ;  /* 0x000de00c01007387 */ /* 0x000fe80000100a00 */
[----:B------:R0:W-:Y:S04]  /*75780*/  STL.64 [R1+0xde8], R14 ;  /* 0x000de80e01007387 */ /* 0x0001e80000100a00 */
[----:B0-----:R-:W2:Y:S04]  /*75790*/  LDL.LU.64 R14, [R1+0x9820] ;  /* 0x00982000010e7983 */ /* 0x001ea80000300a00 */
[----:B------:R-:W5:Y:S04]  /*757a0*/  LDL.LU.64 R12, [R1+0x9818] ;  /* 0x00981800010c7983 */ /* 0x000f680000300a00 */
[----:B------:R-:W-:Y:S04]  /*757b0*/  STL.64 [R1+0x9790], R22 ;  /* 0x0097901601007387 */ /* 0x000fe80000100a00 */
[----:B------:R0:W-:Y:S04]  /*757c0*/  STL.64 [R1+0x9788], R20 ;  /* 0x0097881401007387 */ /* 0x0001e80000100a00 */
[----:B0-----:R-:W5:Y:S04]  /*757d0*/  LDL.LU.64 R20, [R1+0xe00] ;  /* 0x000e000001147983 */ /* 0x001f680000300a00 */
[----:B------:R-:W5:Y:S01]  /*757e0*/  LDL.LU.64 R22, [R1+0xe08] ;  /* 0x000e080001167983 */ /* 0x000f620000300a00 */
[----:B--2---:R-:W-:-:S15]  /*757f0*/  HMMA.16816.F32 R24, R4, R14, R24 ;  /* 0x0000000e0418723c */ /* 0x004fde0000001818 */
[----:B------:R-:W-:-:S08]  /*75800*/  NOP ;  /* 0x0000000000007918 */ /* 0x000fd00000000000 */
[----:B------:R0:W-:Y:S04]  /*75810*/  STL.64 [R1+0xdf0], R24 ;  /* 0x000df01801007387 */ /* 0x0001e80000100a00 */
[----:B------:R1:W-:Y:S04]  /*75820*/  STL.64 [R1+0xdf8], R26 ;  /* 0x000df81a01007387 */ /* 0x0003e80000100a00 */
[----:B0-----:R-:W2:Y:S04]  /*75830*/  LDL.64 R24, [R1+0x20] ;  /* 0x0000200001187983 */ /* 0x001ea80000100a00 */
[----:B-1----:R-:W3:Y:S01]  /*75840*/  LDL.64 R26, [R1+0x18] ;  /* 0x00001800011a7983 */ /* 0x002ee20000100a00 */
[----:B-----5:R-:W-:Y:S03]  /*75850*/  HMMA.16816.F32 R20, R4, R12, R20 ;  /* 0x0000000c0414723c */ /* 0x020fe60000001814 */
[----:B---3--:R0:W-:Y:S04]  /*75860*/  STL.64 [R1+0x97f8], R26 ;  /* 0x0097f81a01007387 */ /* 0x0081e80000100a00 */
[----:B0-----:R-:W3:Y:S04]  /*75870*/  LDL.LU R26, [R1+0x1a68] ;  /* 0x001a6800011a7983 */ /* 0x001ee80000300800 */
[----:B------:R-:W5:Y:S04]  /*75880*/  LDL.LU R27, [R1+0x1a70] ;  /* 0x001a7000011b7983 */ /* 0x000f680000300800 */
[----:B--2---:R-:W-:Y:S04]  /*75890*/  STL.64 [R1+0x97f0], R24 ;  /* 0x0097f01801007387 */ /* 0x004fe80000100a00 */
[----:B------:R-:W-:Y:S04]  /*758a0*/  STL [R1+0x977c], R14 ;  /* 0x00977c0e01007387 */ /* 0x000fe80000100800 */
[----:B------:R-:W-:Y:S04]  /*758b0*/  STL [R1+0x9778], R15 ;  /* 0x0097780f01007387 */ /* 0x000fe80000100800 */
[----:B------:R0:W-:Y:S04]  /*758c0*/  STL.64 [R1+0xe00], R20 ;  /* 0x000e001401007387 */ /* 0x0001e80000100a00 */
[----:B------:R1:W-:Y:S04]  /*758d0*/  STL.64 [R1+0xe08], R22 ;  /* 0x000e081601007387 */ /* 0x0003e80000100a00 */
[----:B0-----:R-:W2:Y:S04]  /*758e0*/  LDL.LU.64 R20, [R1+0x17b0] ;  /* 0x0017b00001147983 */ /* 0x001ea80000300a00 */
[----:B-1----:R-:W4:Y:S04]  /*758f0*/  LDL.LU.64 R22, [R1+0x17b8] ;  /* 0x0017b80001167983 */ /* 0x002f280000300a00 */
[----:B----4-:R-:W-:Y:S04]  /*75900*/  STL.64 [R1+0x9810], R22 ;  /* 0x0098101601007387 */ /* 0x010fe80000100a00 */
[----:B--2---:R0:W-:Y:S04]  /*75910*/  STL.64 [R1+0x9808], R20 ;  /* 0x0098081401007387 */ /* 0x0041e80000100a00 */
[----:B0-----:R-:W2:Y:S04]  /*75920*/  LDL.LU.64 R20, [R1+0xe10] ;  /* 0x000e100001147983 */ /* 0x001ea80000300a00 */
[----:B------:R-:W2:Y:S04]  /*75930*/  LDL.LU.64 R22, [R1+0xe18] ;  /* 0x000e180001167983 */ /* 0x000ea80000300a00 */
[----:B------:R-:W-:Y:S04]  /*75940*/  STL [R1+0x9784], R12 ;  /* 0x0097840c01007387 */ /* 0x000fe80000100800 */
[----:B------:R0:W-:Y:S04]  /*75950*/  STL [R1+0x9780], R13 ;  /* 0x0097800d01007387 */ /* 0x0001e80000100800 */
[----:B0-----:R-:W4:Y:S01]  /*75960*/  LDL.64 R12, [R1+0x28] ;  /* 0x00002800010c7983 */ /* 0x001f220000100a00 */
[----:B---3--:R-:W-:-:S02]  /*75970*/  IMAD R16, R16, 0x100, R26 ;  /* 0x0000010010107824 */ /* 0x008fc400078e021a */
[----:B-----5:R-:W-:Y:S01]  /*75980*/  IMAD R17, R17, 0x100, R27 ;  /* 0x0000010011117824 */ /* 0x020fe200078e021b */
[----:B--2---:R-:W-:Y:S01]  /*75990*/  HMMA.16816.F32 R20, R4, R10, R20 ;  /* 0x0000000a0414723c */ /* 0x004fe20000001814 */
[----:B----4-:R0:W-:Y:S04]  /*759a0*/  STL.64 [R1+0x9800], R12 ;  /* 0x0098000c01007387 */ /* 0x0101e80000100a00 */
[----:B0-----:R-:W2:Y:S04]  /*759b0*/  LDL.LU.64 R12, [R1+0x17a0] ;  /* 0x0017a000010c7983 */ /* 0x001ea80000300a00 */
[----:B------:R-:W2:Y:S04]  /*759c0*/  LDL.LU.64 R14, [R1+0x17a8] ;  /* 0x0017a800010e7983 */ /* 0x000ea80000300a00 */
[----:B------:R-:W3:Y:S04]  /*759d0*/  LDL.LU.64 R24, [R1+0xe20] ;  /* 0x000e200001187983 */ /* 0x000ee80000300a00 */
[----:B------:R-:W3:Y:S06]  /*759e0*/  LDL.LU.64 R26, [R1+0xe28] ;  /* 0x000e2800011a7983 */ /* 0x000eec0000300a00 */
[----:B------:R-:W-:Y:S04]  /*759f0*/  STL.64 [R1+0xe10], R20 ;  /* 0x000e101401007387 */ /* 0x000fe80000100a00 */
[----:B------:R0:W-:Y:S04]  /*75a00*/  STL.64 [R1+0xe18], R22 ;  /* 0x000e181601007387 */ /* 0x0001e80000100a00 */
[----:B0-----:R-:W4:Y:S04]  /*75a10*/  LDL.LU.64 R22, [R1+0x9810] ;  /* 0x0098100001167983 */ /* 0x001f280000300a00 */
[----:B------:R-:W4:Y:S01]  /*75a20*/  LDL.LU.64 R20, [R1+0x9808] ;  /* 0x0098080001147983 */ /* 0x000f220000300a00 */
[----:B------:R-:W-:-:S02]  /*75a30*/  IMAD R18, R18, 0x100, R28 ;  /* 0x0000010012127824 */ /* 0x000fc400078e021c */
[----:B------:R-:W-:Y:S01]  /*75a40*/  IMAD R19, R19, 0x100, R29 ;  /* 0x0000010013137824 */ /* 0x000fe200078e021d */
[C---:B--2---:R-:W-:Y:S06]  /*75a50*/  HMMA.16816.F32 R12, R4.reuse, R2, R12 ;  /* 0x00000002040c723c */ /* 0x044fec000000180c */
[----:B----4-:R-:W-:-:S15]  /*75a60*/  HMMA.16816.F32 R20, R4, R8, R20 ;  /* 0x000000080414723c */ /* 0x010fde0000001814 */
[----:B------:R-:W-:-:S08]  /*75a70*/  NOP ;  /* 0x0000000000007918 */ /* 0x000fd00000000000 */
[----:B------:R0:W-:Y:S04]  /*75a80*/  STL.64 [R1+0xe50], R20 ;  /* 0x000e501401007387 */ /* 0x0001e80000100a00 */
[----:B------:R1:W-:Y:S04]  /*75a90*/  STL.64 [R1+0xe58], R22 ;  /* 0x000e581601007387 */ /* 0x0003e80000100a00 */
[----:B0-----:R-:W2:Y:S04]  /*75aa0*/  LDL.LU.64 R20, [R1+0xe60] ;  /* 0x000e600001147983 */ /* 0x001ea80000300a00 */
[----:B-1----:R-:W2:Y:S04]  /*75ab0*/  LDL.LU.64 R22, [R1+0xe68] ;  /* 0x000e680001167983 */ /* 0x002ea80000300a00 */
[----:B------:R-:W4:Y:S04]  /*75ac0*/  LDL.64 R28, [R1+0x10] ;  /* 0x00001000011c7983 */ /* 0x000f280000100a00 */
[----:B------:R-:W-:Y:S04]  /*75ad0*/  STL.64 [R1+0x9760], R10 ;  /* 0x0097600a01007387 */ /* 0x000fe80000100a00 */
[----:B------:R0:W-:Y:S04]  /*75ae0*/  STL.64 [R1+0x9758], R8 ;  /* 0x0097580801007387 */ /* 0x0001e80000100a00 */
[----:B0-----:R-:W5:Y:S04]  /*75af0*/  LDL.LU.64 R8, [R1+0xe30] ;  /* 0x000e300001087983 */ /* 0x001f680000300a00 */
[----:B------:R-:W5:Y:S04]  /*75b00*/  LDL.LU.64 R10, [R1+0xe38] ;  /* 0x000e3800010a7983 */ /* 0x000f680000300a00 */
[----:B------:R0:W-:Y:S04]  /*75b10*/  STL.64 [R1+0xe40], R12 ;  /* 0x000e400c01007387 */ /* 0x0001e80000100a00 */
[----:B------:R-:W-:Y:S04]  /*75b20*/  STL.64 [R1+0xe48], R14 ;  /* 0x000e480e01007387 */ /* 0x000fe80000100a00 */
[----:B0-----:R-:W3:Y:S02]  /*75b30*/  LDL.LU.64 R12, [R1+0x9800] ;  /* 0x00980000010c7983 */ /* 0x001ee40000300a00 */
[----:B---3--:R-:W-:Y:S02]  /*75b40*/  HMMA.16816.F32 R4, R4, R12, R24 ;  /* 0x0000000c0404723c */ /* 0x008fe40000001818 */
[----:B------:R-:W2:Y:S04]  /*75b50*/  LDL.LU.64 R26, [R1+0x97f8] ;  /* 0x0097f800011a7983 */ /* 0x000ea80000300a00 */
[----:B------:R-:W5:-:S15]  /*75b60*/  LDL.LU.64 R24, [R1+0x97f0] ;  /* 0x0097f00001187983 */ /* 0x000f5e0000300a00 */
[----:B------:R-:W-:-:S02]  /*75b70*/  NOP ;  /* 0x0000000000007918 */ /* 0x000fc40000000000 */
[----:B------:R0:W-:Y:S04]  /*75b80*/  STL.64 [R1+0xe20], R4 ;  /* 0x000e200401007387 */ /* 0x0001e80000100a00 */
[----:B------:R1:W-:Y:S04]  /*75b90*/  STL.64 [R1+0xe28], R6 ;  /* 0x000e280601007387 */ /* 0x0003e80000100a00 */
[----:B0-----:R-:W3:Y:S04]  /*75ba0*/  LDL R4, [R1] ;  /* 0x0000000001047983 */ /* 0x001ee80000100800 */
[----:B-1----:R-:W4:Y:S01]  /*75bb0*/  LDL.64 R6, [R1+0x8] ;  /* 0x0000080001067983 */ /* 0x002f220000100a00 */
[----:B------:R-:W-:Y:S01]  /*75bc0*/  F2FP.F16.E4M3.UNPACK_B R16, R16 ;  /* 0x00000010ff10723e */ /* 0x000fe200020006ff */
[----:B------:R-:W-:Y:S01]  /*75bd0*/  IMAD.MOV.U32 R5, RZ, RZ, R0 ;  /* 0x000000ffff057224 */ /* 0x000fe200078e0000 */
[----:B------:R-:W-:-:S02]  /*75be0*/  F2FP.F16.E4M3.UNPACK_B R17, R17 ;  /* 0x00000011ff11723e */ /* 0x000fc400020006ff */
[----:B------:R-:W-:Y:S02]  /*75bf0*/  F2FP.F16.E4M3.UNPACK_B R18, R18 ;  /* 0x00000012ff12723e */ /* 0x000fe400020006ff */
[----:B------:R-:W-:Y:S01]  /*75c00*/  F2FP.F16.E4M3.UNPACK_B R19, R19 ;  /* 0x00000013ff13723e */ /* 0x000fe200020006ff */
[----:B------:R-:W-:Y:S02]  /*75c10*/  IMAD.MOV.U32 R14, RZ, RZ, R12 ;  /* 0x000000ffff0e7224 */ /* 0x000fe400078e000c */
[----:B------:R-:W-:Y:S01]  /*75c20*/  IMAD.MOV.U32 R15, RZ, RZ, R13 ;  /* 0x000000ffff0f7224 */ /* 0x000fe200078e000d */
[----:B----4-:R-:W-:Y:S04]  /*75c30*/  STL.64 [R1+0x97e8], R6 ;  /* 0x0097e80601007387 */ /* 0x010fe80000100a00 */
[----:B---3--:R5:W-:Y:S02]  /*75c40*/  STL.64 [R1+0x97e0], R4 ;  /* 0x0097e00401007387 */ /* 0x008be40000100a00 */
[----:B-----5:R-:W-:Y:S06]  /*75c50*/  HMMA.16816.F32 R4, R16, R24, R8 ;  /* 0x000000181004723c */ /* 0x020fec0000001808 */
[----:B------:R-:W-:-:S02]  /*75c60*/  IMAD.MOV.U32 R12, RZ, RZ, R24 ;  /* 0x000000ffff0c7224 */ /* 0x000fc400078e0018 */
[----:B------:R-:W-:-:S15]  /*75c70*/  IMAD.MOV.U32 R13, RZ, RZ, R25 ;  /* 0x000000ffff0d7224 */ /* 0x000fde00078e0019 */
[----:B------:R-:W-:Y:S04]  /*75c80*/  STL.64 [R1+0xe30], R4 ;  /* 0x000e300401007387 */ /* 0x000fe80000100a00 */
[----:B------:R2:W-:Y:S02]  /*75c90*/  STL.64 [R1+0xe38], R6 ;  /* 0x000e380601007387 */ /* 0x0005e40000100a00 */
[----:B--2---:R-:W-:Y:S02]  /*75ca0*/  HMMA.16816.F32 R4, R16, R26, R20 ;  /* 0x0000001a1004723c */ /* 0x004fe40000001814 */
[----:B------:R-:W-:Y:S04]  /*75cb0*/  STL.64 [R1+0x97a0], R14 ;  /* 0x0097a00e01007387 */ /* 0x000fe80000100a00 */
[----:B------:R-:W-:Y:S01]  /*75cc0*/  STL.64 [R1+0x9798], R12 ;  /* 0x0097980c01007387 */ /* 0x000fe20000100a00 */
[----:B------:R-:W-:-:S02]  /*75cd0*/  IMAD.MOV.U32 R9, RZ, RZ, R26 ;  /* 0x000000ffff097224 */ /* 0x000fc400078e001a */
[----:B------:R-:W-:-:S14]  /*75ce0*/  IMAD.MOV.U32 R8, RZ, RZ, R27 ;  /* 0x000000ffff087224 */ /* 0x000fdc00078e001b */
[----:B------:R0:W-:Y:S04]  /*75cf0*/  STL.64 [R1+0xe60], R4 ;  /* 0x000e600401007387 */ /* 0x0001e80000100a00 */
[----:B------:R1:W-:Y:S04]  /*75d00*/  STL.64 [R1+0xe68], R6 ;  /* 0x000e680601007387 */ /* 0x0003e80000100a00 */
[----:B0-----:R-:W2:Y:S04]  /*75d10*/  LDL.LU.64 R4, [R1+0xe70] ;  /* 0x000e700001047983 */ /* 0x001ea80000300a00 */
[----:B-1----:R-:W2:Y:S04]  /*75d20*/  LDL.LU.64 R6, [R1+0xe78] ;  /* 0x000e780001067983 */ /* 0x002ea80000300a00 */
[----:B------:R-:W3:Y:S04]  /*75d30*/  LDL.LU.64 R24, [R1+0xea0] ;  /* 0x000ea00001187983 */ /* 0x000ee80000300a00 */
        /* <DEDUP_REMOVED lines=12> */
[----:B------:R-:W4:Y:S04]  /*75e00*/  LDL.LU.64 R20, [R1+0xec0] ;  /* 0x000ec00001147983 */ /* 0x000f280000300a00 */
[----:B------:R-:W4:Y:S04]  /*75e10*/  LDL.LU.64 R22, [R1+0xec8] ;  /* 0x000ec80001167983 */ /* 0x000f280000300a00 */
[----:B------:R-:W-:Y:S04]  /*75e20*/  STL.64 [R1+0xe70], R4 ;  /* 0x000e700401007387 */ /* 0x000fe80000100a00 */
[----:B------:R0:W-:Y:S04]  /*75e30*/  STL.64 [R1+0xe78], R6 ;  /* 0x000e780601007387 */ /* 0x0001e80000100a00 */
[----:B0-----:R-:W2:Y:S01]  /*75e40*/  LDL.LU.64 R6, [R1+0x97e8] ;  /* 0x0097e80001067983 */ /* 0x001ea20000300a00 */
[----:B------:R-:W-:-:S02]  /*75e50*/  IMAD.MOV.U32 R11, RZ, RZ, R28 ;  /* 0x000000ffff0b7224 */ /* 0x000fc400078e001c */
[----:B------:R-:W-:Y:S01]  /*75e60*/  IMAD.MOV.U32 R10, RZ, RZ, R29 ;  /* 0x000000ffff0a7224 */ /* 0x000fe200078e001d */
[----:B------:R-:W5:Y:S04]  /*75e70*/  LDL.LU.64 R4, [R1+0x97e0] ;  /* 0x0097e00001047983 */ /* 0x000f680000300a00 */
[----:B------:R-:W3:Y:S01]  /*75e80*/  LDL.LU.64 R28, [R1+0x97d8] ;  /* 0x0097d800011c7983 */ /* 0x000ee20000300a00 */
[----:B--2---:R-:W-:-:S15]  /*75e90*/  HMMA.16816.F32 R24, R16, R6, R24 ;  /* 0x000000061018723c */ /* 0x004fde0000001818 */
[----:B------:R-:W-:-:S08]  /*75ea0*/  NOP ;  /* 0x0000000000007918 */ /* 0x000fd00000000000 */
[----:B------:R-:W-:Y:S04]  /*75eb0*/  STL.64 [R1+0xe80], R24 ;  /* 0x000e801801007387 */ /* 0x000fe80000100a00 */
[----:B------:R0:W-:Y:S04]  /*75ec0*/  STL.64 [R1+0xe88], R26 ;  /* 0x000e881a01007387 */ /* 0x0001e80000100a00 */
[----:B0-----:R-:W5:Y:S04]  /*75ed0*/  LDL.LU.64 R26, [R1+0x97d0] ;  /* 0x0097d000011a7983 */ /* 0x001f680000300a00 */
[----:B------:R-:W5:Y:S01]  /*75ee0*/  LDL.LU.64 R24, [R1+0x97c8] ;  /* 0x0097c80001187983 */ /* 0x000f620000300a00 */
[----:B------:R-:W-:-:S03]  /*75ef0*/  IMAD.MOV.U32 R0, RZ, RZ, R7 ;  /* 0x000000ffff007224 */ /* 0x000fc600078e0007 */
[----:B------:R-:W2:Y:S04]  /*75f00*/  LDL.LU R6, [R1+0x1a94] ;  /* 0x001a940001067983 */ /* 0x000ea80000300800 */
[----:B------:R-:W2:Y:S01]  /*75f10*/  LDL.LU R7, [R1+0x1a9c] ;  /* 0x001a9c0001077983 */ /* 0x000ea20000300800 */
[----:B-----5:R-:W-:-:S15]  /*75f20*/  HMMA.16816.F32 R24, R16, R4, R24 ;  /* 0x000000041018723c */ /* 0x020fde0000001818 */
[----:B------:R-:W-:-:S08]  /*75f30*/  NOP ;  /* 0x0000000000007918 */ /* 0x000fd00000000000 */
[----:B------:R-:W-:Y:S04]  /*75f40*/  STL.64 [R1+0xe90], R24 ;  /* 0x000e901801007387 */ /* 0x000fe80000100a00 */
[----:B------:R0:W-:Y:S04]  /*75f50*/  STL.64 [R1+0xe98], R26 ;  /* 0x000e981a01007387 */ /* 0x0001e80000100a00 */
[----:B0-----:R-:W3:Y:S04]  /*75f60*/  LDL.LU.64 R26, [R1+0x97c0] ;  /* 0x0097c000011a7983 */ /* 0x001ee80000300a00 */
[----:B------:R-:W3:Y:S04]  /*75f70*/  LDL.LU.64 R24, [R1+0x97b8] ;  /* 0x0097b80001187983 */ /* 0x000ee80000300a00 */
[----:B------:R-:W5:Y:S04]  /*75f80*/  LDL.LU R4, [R1+0x1a84] ;  /* 0x001a840001047983 */ /* 0x000f680000300800 */
[----:B------:R-:W5:Y:S04]  /*75f90*/  LDL.LU R5, [R1+0x1a8c] ;  /* 0x001a8c0001057983 */ /* 0x000f680000300800 */
[----:B--2---:R-:W-:Y:S01]  /*75fa0*/  STL.64 [R1+0x9770], R6 ;  /* 0x0097700601007387 */ /* 0x004fe20000100a00 */
[----:B---3--:R-:W-:Y:S03]  /*75fb0*/  HMMA.16816.F32 R24, R16, R28, R24 ;  /* 0x0000001c1018723c */ /* 0x008fe60000001818 */
[----:B-----5:R0:W-:Y:S04]  /*75fc0*/  STL.64 [R1+0x9768], R4 ;  /* 0x0097680401007387 */ /* 0x0201e80000100a00 */
[----:B0-----:R-:W2:Y:S04]  /*75fd0*/  LDL.LU.64 R4, [R1+0xed0] ;  /* 0x000ed00001047983 */ /* 0x001ea80000300a00 */
[----:B------:R-:W2:-:S12]  /*75fe0*/  LDL.LU.64 R6, [R1+0xed8] ;  /* 0x000ed80001067983 */ /* 0x000e980000300a00 */
[----:B------:R-:W-:Y:S04]  /*75ff0*/  STL.64 [R1+0xea0], R24 ;  /* 0x000ea01801007387 */ /* 0x000fe80000100a00 */
[----:B------:R0:W-:Y:S04]  /*76000*/  STL.64 [R1+0xea8], R26 ;  /* 0x000ea81a01007387 */ /* 0x0001e80000100a00 */
[----:B0-----:R-:W3:Y:S04]  /*76010*/  LDL.LU.64 R26, [R1+0x97b0] ;  /* 0x0097b000011a7983 */ /* 0x001ee80000300a00 */
[----:B------:R-:W4:Y:S01]  /*76020*/  LDL.LU.64 R24, [R1+0x97a8] ;  /* 0x0097a80001187983 */ /* 0x000f220000300a00 */
        /* <DEDUP_REMOVED lines=11> */
[----:B------:R0:W-:Y:S04]  /*760e0*/  STL.64 [R1+0x96f0], R26 ;  /* 0x0096f01a01007387 */ /* 0x0001e80000100a00 */
[----:B------:R1:W-:Y:S01]  /*760f0*/  STL.64 [R1+0x96e8], R24 ;  /* 0x0096e81801007387 */ /* 0x0003e20000100a00 */
[----:B0-----:R-:W-:-:S02]  /*76100*/  IMAD.MOV.U32 R26, RZ, RZ, R11 ;  /* 0x000000ffff1a7224 */ /* 0x001fc400078e000b */
[----:B------:R-:W-:Y:S02]  /*76110*/  IMAD.MOV.U32 R27, RZ, RZ, R10 ;  /* 0x000000ffff1b7224 */ /* 0x000fe400078e000a */
[----:B-1----:R-:W-:Y:S02]  /*76120*/  IMAD.MOV.U32 R24, RZ, RZ, R9 ;  /* 0x000000ffff187224 */ /* 0x002fe400078e0009 */
[----:B------:R-:W-:Y:S01]  /*76130*/  IMAD.MOV.U32 R25, RZ, RZ, R8 ;  /* 0x000000ffff197224 */ /* 0x000fe200078e0008 */
[----:B--2---:R-:W-:-:S15]  /*76140*/  HMMA.16816.F32 R4, R16, R22, R4 ;  /* 0x000000161004723c */ /* 0x004fde0000001804 */
[----:B------:R-:W-:-:S08]  /*76150*/  NOP ;  /* 0x0000000000007918 */ /* 0x000fd00000000000 */
[----:B------:R0:W-:Y:S04]  /*76160*/  STL.64 [R1+0xed0], R4 ;  /* 0x000ed00401007387 */ /* 0x0001e80000100a00 */
[----:B------:R1:W-:Y:S04]  /*76170*/  STL.64 [R1+0xed8], R6 ;  /* 0x000ed80601007387 */ /* 0x0003e80000100a00 */
[----:B0-----:R-:W2:Y:S04]  /*76180*/  LDL.LU.64 R4, [R1+0xef0] ;  /* 0x000ef00001047983 */ /* 0x001ea80000300a00 */
[----:B-1----:R-:W2:Y:S04]  /*76190*/  LDL.LU.64 R6, [R1+0xef8] ;  /* 0x000ef80001067983 */ /* 0x002ea80000300a00 */
[----:B------:R-:W2:Y:S04]  /*761a0*/  LDL.LU.64 R8, [R1+0xf00] ;  /* 0x000f000001087983 */ /* 0x000ea80000300a00 */
[----:B------:R-:W2:Y:S04]  /*761b0*/  LDL.LU.64 R10, [R1+0xf08] ;  /* 0x000f0800010a7983 */ /* 0x000ea80000300a00 */
[----:B------:R-:W-:Y:S04]  /*761c0*/  STL.64 [R1+0x9710], R26 ;  /* 0x0097101a01007387 */ /* 0x000fe80000100a00 */
[----:B------:R0:W-:Y:S04]  /*761d0*/  STL.64 [R1+0x9708], R24 ;  /* 0x0097081801007387 */ /* 0x0001e80000100a00 */
[----:B0-----:R-:W5:Y:S04]  /*761e0*/  LDL.LU.64 R24, [R1+0xee0] ;  /* 0x000ee00001187983 */ /* 0x001f680000300a00 */
[----:B------:R-:W5:Y:S02]  /*761f0*/  LDL.LU.64 R26, [R1+0xee8] ;  /* 0x000ee800011a7983 */ /* 0x000f640000300a00 */
[----:B-----5:R-:W-:-:S15]  /*76200*/  HMMA.16816.F32 R24, R16, R20, R24 ;  /* 0x000000141018723c */ /* 0x020fde0000001818 */
[----:B------:R-:W-:-:S08]  /*76210*/  NOP ;  /* 0x0000000000007918 */ /* 0x000fd00000000000 */
[----:B------:R-:W-:Y:S04]  /*76220*/  STL.64 [R1+0xee0], R24 ;  /* 0x000ee01801007387 */ /* 0x000fe80000100a00 */
[----:B------:R4:W-:Y:S02]  /*76230*/  STL.64 [R1+0xee8], R26 ;  /* 0x000ee81a01007387 */ /* 0x0009e40000100a00 */
[----:B----4-:R-:W-:Y:S02]  /*76240*/  IMAD.MOV.U32 R26, RZ, RZ, R12 ;  /* 0x000000ffff1a7224 */ /* 0x010fe400078e000c */
[----:B------:R-:W-:Y:S01]  /*76250*/  IMAD.MOV.U32 R27, RZ, RZ, R13 ;  /* 0x000000ffff1b7224 */ /* 0x000fe200078e000d */
[----:B------:R-:W2:Y:S04]  /*76260*/  LDL.LU R12, [R1+0x9784] ;  /* 0x00978400010c7983 */ /* 0x000ea80000300800 */
[----:B------:R-:W2:Y:S01]  /*76270*/  LDL.LU R13, [R1+0x9780] ;  /* 0x00978000010d7983 */ /* 0x000ea20000300800 */
[----:B---3--:R-:W-:-:S02]  /*76280*/  IMAD.MOV.U32 R24, RZ, RZ, R14 ;  /* 0x000000ffff187224 */ /* 0x008fc400078e000e */
[----:B------:R-:W-:Y:S01]  /*76290*/  IMAD.MOV.U32 R25, RZ, RZ, R15 ;  /* 0x000000ffff197224 */ /* 0x000fe200078e000f */
[----:B------:R-:W3:Y:S04]  /*762a0*/  LDL.LU R14, [R1+0x977c] ;  /* 0x00977c00010e7983 */ /* 0x000ee80000300800 */
[----:B------:R-:W3:Y:S04]  /*762b0*/  LDL.LU R15, [R1+0x9778] ;  /* 0x00977800010f7983 */ /* 0x000ee80000300800 */
[----:B------:R0:W-:Y:S04]  /*762c0*/  STL.64 [R1+0x9740], R26 ;  /* 0x0097401a01007387 */ /* 0x0001e80000100a00 */
[----:B0-----:R-:W4:Y:S04]  /*762d0*/  LDL.LU R26, [R1+0x1a98] ;  /* 0x001a9800011a7983 */ /* 0x001f280000300800 */
[----:B------:R-:W5:Y:S04]  /*762e0*/  LDL.LU R27, [R1+0x1aa0] ;  /* 0x001aa000011b7983 */ /* 0x000f680000300800 */
[----:B------:R0:W-:Y:S04]  /*762f0*/  STL.64 [R1+0x9738], R24 ;  /* 0x0097381801007387 */ /* 0x0001e80000100a00 */
[----:B0-----:R-:W4:Y:S04]  /*76300*/  LDL.LU R24, [R1+0x1a88] ;  /* 0x001a880001187983 */ /* 0x001f280000300800 */
[----:B------:R-:W5:Y:S04]  /*76310*/  LDL.LU R25, [R1+0x1a90] ;  /* 0x001a900001197983 */ /* 0x000f680000300800 */
[----:B------:R-:W-:Y:S04]  /*76320*/  STL.64 [R1+0x96d0], R22 ;  /* 0x0096d01601007387 */ /* 0x000fe80000100a00 */
[----:B------:R0:W-:Y:S04]  /*76330*/  STL.64 [R1+0x96c8], R20 ;  /* 0x0096c81401007387 */ /* 0x0001e80000100a00 */
[----:B0-----:R-:W4:Y:S04]  /*76340*/  LDL.LU.64 R20, [R1+0xf10] ;  /* 0x000f100001147983 */ /* 0x001f280000300a00 */
[----:B------:R-:W4:Y:S01]  /*76350*/  LDL.LU.64 R22, [R1+0xf18] ;  /* 0x000f180001167983 */ /* 0x000f220000300a00 */
[C---:B--2---:R-:W-:Y:S06]  /*76360*/  HMMA.16816.F32 R8, R16.reuse, R12, R8 ;  /* 0x0000000c1008723c */ /* 0x044fec0000001808 */
[----:B---3--:R-:W-:-:S15]  /*76370*/  HMMA.16816.F32 R4, R16, R14, R4 ;  /* 0x0000000e1004723c */ /* 0x008fde0000001804 */
[----:B------:R-:W-:-:S08]  /*76380*/  NOP ;  /* 0x0000000000007918 */ /* 0x000fd00000000000 */
[----:B------:R-:W-:Y:S04]  /*76390*/  STL.64 [R1+0xef0], R4 ;  /* 0x000ef00401007387 */ /* 0x000fe80000100a00 */
[----:B------:R0:W-:Y:S04]  /*763a0*/  STL.64 [R1+0xef8], R6 ;  /* 0x000ef80601007387 */ /* 0x0001e80000100a00 */
[----:B0-----:R-:W2:Y:S04]  /*763b0*/  LDL.LU.64 R6, [R1+0x9770] ;  /* 0x0097700001067983 */ /* 0x001ea80000300a00 */
[----:B------:R-:W3:Y:S04]  /*763c0*/  LDL.LU.64 R4, [R1+0x9768] ;  /* 0x0097680001047983 */ /* 0x000ee80000300a00 */
[----:B------:R-:W-:Y:S04]  /*763d0*/  STL.64 [R1+0xf00], R8 ;  /* 0x000f000801007387 */ /* 0x000fe80000100a00 */
[----:B------:R0:W-:Y:S04]  /*763e0*/  STL.64 [R1+0xf08], R10 ;  /* 0x000f080a01007387 */ /* 0x0001e80000100a00 */
[----:B0-----:R-:W4:Y:S04]  /*763f0*/  LDL.LU.64 R10, [R1+0x9760] ;  /* 0x00976000010a7983 */ /* 0x001f280000300a00 */
[----:B------:R-:W2:Y:S04]  /*76400*/  LDL.LU.64 R8, [R1+0x9758] ;  /* 0x0097580001087983 */ /* 0x000ea80000300a00 */
[----:B------:R-:W-:Y:S04]  /*76410*/  STL.64 [R1+0x96b0], R14 ;  /* 0x0096b00e01007387 */ /* 0x000fe80000100a00 */
[----:B------:R4:W-:Y:S02]  /*76420*/  STL.64 [R1+0x96a8], R12 ;  /* 0x0096a80c01007387 */ /* 0x0009e40000100a00 */
[----:B----4-:R-:W-:Y:S01]  /*76430*/  HMMA.16816.F32 R12, R16, R10, R20 ;  /* 0x0000000a100c723c */ /* 0x010fe20000001814 */
[----:B---3--:R-:W-:-:S02]  /*76440*/  IMAD R4, R4, 0x100, R24 ;  /* 0x0000010004047824 */ /* 0x008fc400078e0218 */
[----:B-----5:R-:W-:Y:S02]  /*76450*/  IMAD R5, R5, 0x100, R25 ;  /* 0x0000010005057824 */ /* 0x020fe400078e0219 */
[----:B--2---:R-:W-:Y:S02]  /*76460*/  IMAD R6, R6, 0x100, R26 ;  /* 0x0000010006067824 */ /* 0x004fe400078e021a */
[----:B------:R-:W-:-:S15]  /*76470*/  IMAD R7, R7, 0x100, R27 ;  /* 0x0000010007077824 */ /* 0x000fde00078e021b */
[----:B------:R-:W-:-:S01]  /*76480*/  NOP ;  /* 0x0000000000007918 */ /* 0x000fc20000000000 */
[----:B------:R-:W-:Y:S04]  /*76490*/  STL.64 [R1+0xf10], R12 ;  /* 0x000f100c01007387 */ /* 0x000fe80000100a00 */
[----:B------:R-:W-:Y:S04]  /*764a0*/  STL.64 [R1+0xf18], R14 ;  /* 0x000f180e01007387 */ /* 0x000fe80000100a00 */
[----:B------:R-:W2:Y:S04]  /*764b0*/  LDL.LU.64 R24, [R1+0x1780] ;  /* 0x0017800001187983 */ /* 0x000ea80000300a00 */
[----:B------:R-:W3:Y:S04]  /*764c0*/  LDL.LU.64 R26, [R1+0x1788] ;  /* 0x00178800011a7983 */ /* 0x000ee80000300a00 */
        /* <DEDUP_REMOVED lines=10> */
[C---:B--2---:R-:W-:Y:S03]  /*76570*/  HMMA.16816.F32 R24, R16.reuse, R8, R24 ;  /* 0x000000081018723c */ /* 0x044fe60000001818 */
        /* <DEDUP_REMOVED lines=9> */
[----:B------:R-:W4:Y:S04]  /*76610*/  LDL.LU.64 R24, [R1+0x9748] ;  /* 0x0097480001187983 */ /* 0x000f280000300a00 */
[----:B------:R0:W-:Y:S04]  /*76620*/  STL.64 [R1+0x9690], R10 ;  /* 0x0096900a01007387 */ /* 0x0001e80000100a00 */
[----:B0-----:R-:W5:Y:S04]  /*76630*/  LDL R10, [R1] ;  /* 0x00000000010a7983 */ /* 0x001f680000100800 */
[----:B------:R-:W5:Y:S04]  /*76640*/  LDL R11, [R1+0x4] ;  /* 0x00000400010b7983 */ /* 0x000f680000100800 */
[----:B------:R0:W-:Y:S04]  /*76650*/  STL.64 [R1+0x9688], R8 ;  /* 0x0096880801007387 */ /* 0x0001e80000100a00 */
[----:B0-----:R-:W5:Y:S01]  /*76660*/  LDL R8, [R1+0x8] ;  /* 0x0000080001087983 */ /* 0x001f620000100800 */
[----:B----4-:R-:W-:-:S15]  /*76670*/  HMMA.16816.F32 R24, R16, R2, R24 ;  /* 0x000000021018723c */ /* 0x010fde0000001818 */
[----:B------:R-:W-:-:S08]  /*76680*/  NOP ;  /* 0x0000000000007918 */ /* 0x000fd00000000000 */
[----:B------:R-:W-:Y:S04]  /*76690*/  STL.64 [R1+0xf40], R24 ;  /* 0x000f401801007387 */ /* 0x000fe80000100a00 */
[----:B------:R0:W-:Y:S04]  /*766a0*/  STL.64 [R1+0xf48], R26 ;  /* 0x000f481a01007387 */ /* 0x0001e80000100a00 */
[----:B0-----:R-:W4:Y:S04]  /*766b0*/  LDL.LU.64 R26, [R1+0x9740] ;  /* 0x00974000011a7983 */ /* 0x001f280000300a00 */
[----:B------:R-:W2:Y:S01]  /*766c0*/  LDL.LU.64 R24, [R1+0x9738] ;  /* 0x0097380001187983 */ /* 0x000ea20000300a00 */
[----:B------:R-:W-:-:S02]  /*766d0*/  F2FP.F16.E4M3.UNPACK_B R4, R4 ;  /* 0x00000004ff04723e */ /* 0x000fc400020006ff */
[----:B------:R-:W-:Y:S02]  /*766e0*/  F2FP.F16.E4M3.UNPACK_B R5, R5 ;  /* 0x00000005ff05723e */ /* 0x000fe400020006ff */
[----:B------:R-:W-:Y:S02]  /*766f0*/  F2FP.F16.E4M3.UNPACK_B R6, R6 ;  /* 0x00000006ff06723e */ /* 0x000fe400020006ff */
[----:B------:R-:W-:Y:S01]  /*76700*/  F2FP.F16.E4M3.UNPACK_B R7, R7 ;  /* 0x00000007ff07723e */ /* 0x000fe200020006ff */
[----:B--2---:R-:W-:Y:S01]  /*76710*/  HMMA.16816.F32 R16, R16, R24, R20 ;  /* 0x000000181010723c */ /* 0x004fe20000001814 */
[----:B------:R-:W4:Y:S04]  /*76720*/  LDL.LU.64 R22, [R1+0x9730] ;  /* 0x0097300001167983 */ /* 0x000f280000300a00 */
[----:B------:R-:W4:-:S15]  /*76730*/  LDL.LU.64 R20, [R1+0x9728] ;  /* 0x0097280001147983 */ /* 0x000f1e0000300a00 */
[----:B------:R-:W-:-:S03]  /*76740*/  NOP ;  /* 0x0000000000007918 */ /* 0x000fc60000000000 */
[----:B------:R0:W-:Y:S04]  /*76750*/  STL.64 [R1+0xf20], R16 ;  /* 0x000f201001007387 */ /* 0x0001e80000100a00 */
[----:B------:R-:W-:Y:S04]  /*76760*/  STL.64 [R1+0xf28], R18 ;  /* 0x000f281201007387 */ /* 0x000fe80000100a00 */
[----:B0-----:R-:W2:Y:S04]  /*76770*/  LDL.LU R16, [R1+0x1aa4] ;  /* 0x001aa40001107983 */ /* 0x001ea80000300800 */
[----:B------:R-:W2:Y:S01]  /*76780*/  LDL.LU R17, [R1+0x1aac] ;  /* 0x001aac0001117983 */ /* 0x000ea20000300800 */
[----:B----4-:R-:W-:Y:S03]  /*76790*/  HMMA.16816.F32 R24, R4, R26, R20 ;  /* 0x0000001a0418723c */ /* 0x010fe60000001814 */
[----:B------:R-:W4:Y:S04]  /*767a0*/  LDL.LU.64 R22, [R1+0x9720] ;  /* 0x0097200001167983 */ /* 0x000f280000300a00 */
[----:B------:R-:W4:-:S15]  /*767b0*/  LDL.LU.64 R20, [R1+0x9718] ;  /* 0x0097180001147983 */ /* 0x000f1e0000300a00 */
[----:B------:R-:W-:-:S01]  /*767c0*/  NOP ;  /* 0x0000000000007918 */ /* 0x000fc20000000000 */
[----:B------:R-:W-:Y:S04]  /*767d0*/  STL.64 [R1+0xf30], R24 ;  /* 0x000f301801007387 */ /* 0x000fe80000100a00 */
[----:B------:R0:W-:Y:S04]  /*767e0*/  STL.64 [R1+0xf38], R26 ;  /* 0x000f381a01007387 */ /* 0x0001e80000100a00 */
[----:B0-----:R-:W3:Y:S04]  /*767f0*/  LDL.LU.64 R26, [R1+0x9710] ;  /* 0x00971000011a7983 */ /* 0x001ee80000300a00 */
[----:B------:R-:W4:Y:S02]  /*76800*/  LDL.LU.64 R24, [R1+0x9708] ;  /* 0x0097080001187983 */ /* 0x000f240000300a00 */
[C---:B----4-:R-:W-:Y:S02]  /*76810*/  HMMA.16816.F32 R20, R4.reuse, R24, R20 ;  /* 0x000000180414723c */ /* 0x050fe40000001814 */
[----:B------:R-:W4:Y:S04]  /*76820*/  LDL.LU.64 R24, [R1+0xfa0] ;  /* 0x000fa00001187983 */ /* 0x000f280000300a00 */
        /* <DEDUP_REMOVED lines=8> */
[----:B----4-:R0:W-:Y:S04]  /*768b0*/  STL.64 [R1+0x96f8], R24 ;  /* 0x0096f81801007387 */ /* 0x0101e80000100a00 */
[----:B0-----:R-:W3:Y:S04]  /*768c0*/  LDL.LU.64 R24, [R1+0xf90] ;  /* 0x000f900001187983 */ /* 0x001ee80000300a00 */
[----:B------:R-:W3:Y:S04]  /*768d0*/  LDL.LU.64 R26, [R1+0xf98] ;  /* 0x000f9800011a7983 */ /* 0x000ee80000300a00 */
[----:B------:R-:W4:Y:S04]  /*768e0*/  LDL.LU.64 R20, [R1+0xfc0] ;  /* 0x000fc00001147983 */ /* 0x000f280000300a00 */
[----:B------:R-:W5:Y:S04]  /*768f0*/  LDL.LU.64 R22, [R1+0xfc8] ;  /* 0x000fc80001167983 */ /* 0x000f680000300a00 */
[----:B-----5:R-:W-:Y:S04]  /*76900*/  STL.64 [R1+0x96e0], R22 ;  /* 0x0096e01601007387 */ /* 0x020fe80000100a00 */
[----:B----4-:R0:W-:Y:S04]  /*76910*/  STL.64 [R1+0x96d8], R20 ;  /* 0x0096d81401007387 */ /* 0x0101e80000100a00 */
[----:B0-----:R-:W4:Y:S04]  /*76920*/  LDL.LU.64 R20, [R1+0xfb0] ;  /* 0x000fb00001147983 */ /* 0x001f280000300a00 */
[----:B------:R-:W4:Y:S04]  /*76930*/  LDL.LU.64 R22, [R1+0xfb8] ;  /* 0x000fb80001167983 */ /* 0x000f280000300a00 */
[----:B------:R-:W5:Y:S04]  /*76940*/  LDL.LU.64 R12, [R1+0xfe0] ;  /* 0x000fe000010c7983 */ /* 0x000f680000300a00 */
[----:B------:R-:W2:Y:S04]  /*76950*/  LDL.LU.64 R14, [R1+0xfe8] ;  /* 0x000fe800010e7983 */ /* 0x000ea80000300a00 */
[----:B--2---:R-:W-:Y:S04]  /*76960*/  STL.64 [R1+0x96c0], R14 ;  /* 0x0096c00e01007387 */ /* 0x004fe80000100a00 */
[----:B-----5:R0:W-:Y:S04]  /*76970*/  STL.64 [R1+0x96b8], R12 ;  /* 0x0096b80c01007387 */ /* 0x0201e80000100a00 */
[----:B0-----:R-:W2:Y:S04]  /*76980*/  LDL.LU.64 R12, [R1+0xfd0] ;  /* 0x000fd000010c7983 */ /* 0x001ea80000300a00 */
[----:B------:R-:W2:Y:S04]  /*76990*/  LDL.LU.64 R14, [R1+0xfd8] ;  /* 0x000fd800010e7983 */ /* 0x000ea80000300a00 */
[----:B------:R-:W5:Y:S04]  /*769a0*/  LDL.LU R18, [R1+0x1ab4] ;  /* 0x001ab40001127983 */ /* 0x000f680000300800 */
[----:B------:R-:W5:Y:S01]  /*769b0*/  LDL.LU R19, [R1+0x1ac0] ;  /* 0x001ac00001137983 */ /* 0x000f620000300800 */
[----:B------:R-:W-:-:S03]  /*769c0*/  IMAD.MOV.U32 R9, RZ, RZ, R0 ;  /* 0x000000ffff097224 */ /* 0x000fc600078e0000 */
[----:B-----5:R-:W-:Y:S04]  /*769d0*/  STL.64 [R1+0x96a0], R18 ;  /* 0x0096a01201007387 */ /* 0x020fe80000100a00 */
[----:B------:R0:W-:Y:S04]  /*769e0*/  STL.64 [R1+0x9698], R16 ;  /* 0x0096981001007387 */ /* 0x0001e80000100a00 */
[----:B0-----:R-:W5:Y:S04]  /*769f0*/  LDL.LU.64 R16, [R1+0xf80] ;  /* 0x000f800001107983 */ /* 0x001f680000300a00 */
[----:B------:R-:W5:Y:S04]  /*76a00*/  LDL.LU.64 R18, [R1+0xf88] ;  /* 0x000f880001127983 */ /* 0x000f680000300a00 */
[----:B------:R-:W2:Y:S01]  /*76a10*/  LDL.LU R0, [R1+0x1abc] ;  /* 0x001abc0001007983 */ /* 0x000ea20000300800 */
[C---:B-----5:R-:W-:Y:S06]  /*76a20*/  HMMA.16816.F32 R16, R4.reuse, R8, R16 ;  /* 0x000000080410723c */ /* 0x060fec0000001810 */
[----:B---3--:R-:W-:-:S15]  /*76a30*/  HMMA.16816.F32 R8, R4, R10, R24 ;  /* 0x0000000a0408723c */ /* 0x008fde0000001818 */
[----:B------:R-:W-:-:S02]  /*76a40*/  NOP ;  /* 0x0000000000007918 */ /* 0x000fc40000000000 */
[----:B------:R0:W-:Y:S04]  /*76a50*/  STL.64 [R1+0xf80], R16 ;  /* 0x000f801001007387 */ /* 0x0001e80000100a00 */
[----:B------:R1:W-:Y:S04]  /*76a60*/  STL.64 [R1+0xf88], R18 ;  /* 0x000f881201007387 */ /* 0x0003e80000100a00 */
[----:B0-----:R-:W3:Y:S04]  /*76a70*/  LDL.LU.64 R16, [R1+0x1000] ;  /* 0x0010000001107983 */ /* 0x001ee80000300a00 */
[----:B-1----:R-:W3:Y:S04]  /*76a80*/  LDL.LU.64 R18, [R1+0x1008] ;  /* 0x0010080001127983 */ /* 0x002ee80000300a00 */
[----:B------:R-:W5:Y:S04]  /*76a90*/  LDL.LU.64 R26, [R1+0x9700] ;  /* 0x00970000011a7983 */ /* 0x000f680000300a00 */
[----:B------:R-:W5:Y:S04]  /*76aa0*/  LDL.LU.64 R24, [R1+0x96f8] ;  /* 0x0096f80001187983 */ /* 0x000f680000300a00 */
        /* <DEDUP_REMOVED lines=8> */
[----:B0-----:R-:W4:Y:S04]  /*76b30*/  LDL.LU.64 R26, [R1+0x96f0] ;  /* 0x0096f000011a7983 */ /* 0x001f280000300a00 */
[----:B------:R-:W5:Y:S01]  /*76b40*/  LDL.LU.64 R24, [R1+0x96e8] ;  /* 0x0096e80001187983 */ /* 0x000f620000300a00 */
        /* <DEDUP_REMOVED lines=11> */
[----:B------:R-:W4:Y:S04]  /*76c00*/  LDL.LU.64 R20, [R1+0x96c8] ;  /* 0x0096c80001147983 */ /* 0x000f280000300a00 */
        /* <DEDUP_REMOVED lines=16> */
[----:B------:R-:W-:Y:S04]  /*76d10*/  STL.64 [R1+0x9638], R22 ;  /* 0x0096381601007387 */ /* 0x000fe80000100a00 */
[----:B------:R0:W-:Y:S04]  /*76d20*/  STL.64 [R1+0x9630], R20 ;  /* 0x0096301401007387 */ /* 0x0001e80000100a00 */
[----:B0-----:R-:W4:Y:S04]  /*76d30*/  LDL.LU.64 R20, [R1+0x1030] ;  /* 0x0010300001147983 */ /* 0x001f280000300a00 */
[----:B------:R-:W4:Y:S01]  /*76d40*/  LDL.LU.64 R22, [R1+0x1038] ;  /* 0x0010380001167983 */ /* 0x000f220000300a00 */
[C---:B---3--:R-:W-:Y:S06]  /*76d50*/  HMMA.16816.F32 R16, R4.reuse, R14, R16 ;  /* 0x0000000e0410723c */ /* 0x048fec0000001810 */
[----:B--2---:R-:W-:-:S15]  /*76d60*/  HMMA.16816.F32 R8, R4, R12, R8 ;  /* 0x0000000c0408723c */ /* 0x004fde0000001808 */
[----:B------:R-:W-:-:S02]  /*76d70*/  NOP ;  /* 0x0000000000007918 */ /* 0x000fc40000000000 */
[----:B------:R-:W-:Y:S04]  /*76d80*/  STL.64 [R1+0x1000], R16 ;  /* 0x0010001001007387 */ /* 0x000fe80000100a00 */
[----:B------:R0:W-:Y:S04]  /*76d90*/  STL.64 [R1+0x1008], R18 ;  /* 0x0010081201007387 */ /* 0x0001e80000100a00 */
[----:B0-----:R-:W2:Y:S04]  /*76da0*/  LDL.LU.64 R18, [R1+0x96a0] ;  /* 0x0096a00001127983 */ /* 0x001ea80000300a00 */
[----:B------:R-:W3:Y:S04]  /*76db0*/  LDL.LU.64 R16, [R1+0x9698] ;  /* 0x0096980001107983 */ /* 0x000ee80000300a00 */
[----:B------:R0:W-:Y:S04]  /*76dc0*/  STL [R1+0x960c], R15 ;  /* 0x00960c0f01007387 */ /* 0x0001e80000100800 */
[----:B0-----:R-:W3:Y:S04]  /*76dd0*/  LDL.LU R15, [R1+0x1aa8] ;  /* 0x001aa800010f7983 */ /* 0x001ee80000300800 */
[----:B------:R-:W-:Y:S04]  /*76de0*/  STL.64 [R1+0x1010], R8 ;  /* 0x0010100801007387 */ /* 0x000fe80000100a00 */
[----:B------:R0:W-:Y:S04]  /*76df0*/  STL.64 [R1+0x1018], R10 ;  /* 0x0010180a01007387 */ /* 0x0001e80000100a00 */
[----:B0-----:R-:W4:Y:S04]  /*76e00*/  LDL.LU.64 R10, [R1+0x9690] ;  /* 0x00969000010a7983 */ /* 0x001f280000300a00 */
[----:B------:R-:W2:Y:S04]  /*76e10*/  LDL.LU.64 R8, [R1+0x9688] ;  /* 0x0096880001087983 */ /* 0x000ea80000300a00 */
[----:B------:R-:W5:Y:S04]  /*76e20*/  LDL.64 R26, [R1+0x28] ;  /* 0x00002800011a7983 */ /* 0x000f680000100a00 */
[----:B-----5:R-:W-:Y:S04]  /*76e30*/  STL.64 [R1+0x9680], R26 ;  /* 0x0096801a01007387 */ /* 0x020fe80000100a00 */
[----:B------:R-:W-:Y:S04]  /*76e40*/  STL [R1+0x9608], R12 ;  /* 0x0096080c01007387 */ /* 0x000fe80000100800 */
[----:B------:R0:W-:Y:S04]  /*76e50*/  STL [R1+0x9604], R13 ;  /* 0x0096040d01007387 */ /* 0x0001e80000100800 */
[----:B0-----:R-:W5:Y:S01]  /*76e60*/  LDL.LU.64 R12, [R1+0x10] ;  /* 0x00001000010c7983 */ /* 0x001f620000300a00 */
[----:B----4-:R-:W-:Y:S03]  /*76e70*/  HMMA.16816.F32 R20, R4, R10, R20 ;  /* 0x0000000a0414723c */ /* 0x010fe60000001814 */
[----:B------:R-:W-:Y:S01]  /*76e80*/  STL [R1+0x9658], R14 ;  /* 0x0096580e01007387 */ /* 0x000fe20000100800 */
[----:B---3--:R-:W-:-:S02]  /*76e90*/  IMAD R16, R16, 0x100, R15 ;  /* 0x0000010010107824 */ /* 0x008fc400078e020f */
[----:B------:R-:W-:Y:S02]  /*76ea0*/  IMAD R17, R17, 0x100, R24 ;  /* 0x0000010011117824 */ /* 0x000fe400078e0218 */
[----:B--2---:R-:W-:-:S15]  /*76eb0*/  IMAD R18, R18, 0x100, R25 ;  /* 0x0000010012127824 */ /* 0x004fde00078e0219 */
[----:B------:R-:W-:Y:S04]  /*76ec0*/  STL.64 [R1+0x1070], R20 ;  /* 0x0010701401007387 */ /* 0x000fe80000100a00 */
[----:B------:R-:W-:Y:S04]  /*76ed0*/  STL.64 [R1+0x1078], R22 ;  /* 0x0010781601007387 */ /* 0x000fe80000100a00 */
[----:B-----5:R0:W-:Y:S04]  /*76ee0*/  STL.64 [R1+0x9650], R12 ;  /* 0x0096500c01007387 */ /* 0x0201e80000100a00 */
[----:B0-----:R-:W2:Y:S04]  /*76ef0*/  LDL.LU.64 R12, [R1+0x1770] ;  /* 0x00177000010c7983 */ /* 0x001ea80000300a00 */
[----:B------:R-:W2:Y:S04]  /*76f00*/  LDL.LU.64 R14, [R1+0x1778] ;  /* 0x00177800010e7983 */ /* 0x000ea80000300a00 */
[----:B------:R-:W-:Y:S04]  /*76f10*/  STL [R1+0x95ec], R10 ;  /* 0x0095ec0a01007387 */ /* 0x000fe80000100800 */
[----:B------:R0:W-:Y:S04]  /*76f20*/  STL [R1+0x95e8], R11 ;  /* 0x0095e80b01007387 */ /* 0x0001e80000100800 */
[----:B0-----:R-:W3:Y:S04]  /*76f30*/  LDL.LU.64 R10, [R1+0x18] ;  /* 0x00001800010a7983 */ /* 0x001ee80000300a00 */
[----:B------:R-:W4:Y:S04]  /*76f40*/  LDL.LU.64 R24, [R1+0x1760] ;  /* 0x0017600001187983 */ /* 0x000f280000300a00 */
[----:B------:R-:W4:Y:S04]  /*76f50*/  LDL.LU.64 R26, [R1+0x1768] ;  /* 0x00176800011a7983 */ /* 0x000f280000300a00 */
[----:B------:R-:W5:Y:S04]  /*76f60*/  LDL.LU.64 R20, [R1+0x8] ;  /* 0x0000080001147983 */ /* 0x000f680000300a00 */
[----:B------:R-:W2:Y:S04]  /*76f70*/  LDL.LU.64 R22, [R1] ;  /* 0x0000000001167983 */ /* 0x000ea80000300a00 */
[----:B--2---:R-:W-:Y:S04]  /*76f80*/  STL.64 [R1+0x9668], R22 ;  /* 0x0096681601007387 */ /* 0x004fe80000100a00 */
[----:B-----5:R0:W-:Y:S04]  /*76f90*/  STL.64 [R1+0x9660], R20 ;  /* 0x0096601401007387 */ /* 0x0201e80000100a00 */
[----:B0-----:R-:W2:Y:S04]  /*76fa0*/  LDL.LU.64 R20, [R1+0xff0] ;  /* 0x000ff00001147983 */ /* 0x001ea80000300a00 */
[----:B------:R-:W5:Y:S01]  /*76fb0*/  LDL.LU.64 R22, [R1+0xff8] ;  /* 0x000ff80001167983 */ /* 0x000f620000300a00 */
[C---:B------:R-:W-:Y:S06]  /*76fc0*/  HMMA.16816.F32 R12, R4.reuse, R8, R12 ;  /* 0x00000008040c723c */ /* 0x040fec000000180c */
[----:B----4-:R-:W-:-:S15]  /*76fd0*/  HMMA.16816.F32 R24, R4, R2, R24 ;  /* 0x000000020418723c */ /* 0x010fde0000001818 */
[----:B------:R-:W-:-:S02]  /*76fe0*/  NOP ;  /* 0x0000000000007918 */ /* 0x000fc40000000000 */
[----:B------:R-:W-:Y:S04]  /*76ff0*/  STL.64 [R1+0x1100], R12 ;  /* 0x0011000c01007387 */ /* 0x000fe80000100a00 */
[----:B------:R-:W-:Y:S04]  /*77000*/  STL.64 [R1+0x1108], R14 ;  /* 0x0011080e01007387 */ /* 0x000fe80000100a00 */
[----:B-----5:R-:W-:Y:S04]  /*77010*/  STL.64 [R1+0x9678], R22 ;  /* 0x0096781601007387 */ /* 0x020fe80000100a00 */
[----:B--2---:R0:W-:Y:S04]  /*77020*/  STL.64 [R1+0x9670], R20 ;  /* 0x0096701401007387 */ /* 0x0041e80000100a00 */
[----:B0-----:R-:W2:Y:S04]  /*77030*/  LDL.LU.64 R20, [R1+0x1020] ;  /* 0x0010200001147983 */ /* 0x001ea80000300a00 */
[----:B------:R-:W2:Y:S04]  /*77040*/  LDL.LU.64 R22, [R1+0x1028] ;  /* 0x0010280001167983 */ /* 0x000ea80000300a00 */
[----:B------:R-:W3:Y:S04]  /*77050*/  LDL.LU.64 R12, [R1+0xd50] ;  /* 0x000d5000010c7983 */ /* 0x000ee80000300a00 */
[----:B------:R-:W3:Y:S04]  /*77060*/  LDL.LU.64 R14, [R1+0xd58] ;  /* 0x000d5800010e7983 */ /* 0x000ee80000300a00 */
[----:B------:R-:W-:Y:S04]  /*77070*/  STL [R1+0x95d4], R8 ;  /* 0x0095d40801007387 */ /* 0x000fe80000100800 */
[----:B------:R-:W-:Y:S04]  /*77080*/  STL [R1+0x95d0], R9 ;  /* 0x0095d00901007387 */ /* 0x000fe80000100800 */
[----:B------:R-:W-:Y:S04]  /*77090*/  STL.64 [R1+0x10f0], R24 ;  /* 0x0010f01801007387 */ /* 0x000fe80000100a00 */
[----:B------:R0:W-:Y:S04]  /*770a0*/  STL.64 [R1+0x10f8], R26 ;  /* 0x0010f81a01007387 */ /* 0x0001e80000100a00 */
[----:B0-----:R-:W2:Y:S04]  /*770b0*/  LDL.LU.64 R26, [R1+0x9680] ;  /* 0x00968000011a7983 */ /* 0x001ea80000300a00 */
[----:B------:R-:W-:Y:S04]  /*770c0*/  STL [R1+0x95dc], R2 ;  /* 0x0095dc0201007387 */ /* 0x000fe80000100800 */
[----:B------:R-:W-:Y:S01]  /*770d0*/  STL [R1+0x95d8], R3 ;  /* 0x0095d80301007387 */ /* 0x000fe20000100800 */
[----:B--2---:R-:W-:Y:S03]  /*770e0*/  HMMA.16816.F32 R4, R4, R26, R20 ;  /* 0x0000001a0404723c */ /* 0x004fe60000001814 */
[----:B------:R-:W2:Y:S04]  /*770f0*/  LDL.LU.64 R22, [R1+0x9678] ;  /* 0x0096780001167983 */ /* 0x000ea80000300a00 */
[----:B------:R-:W2:Y:S01]  /*77100*/  LDL.LU.64 R20, [R1+0x9670] ;  /* 0x0096700001147983 */ /* 0x000ea20000300a00 */
[----:B------:R-:W-:-:S02]  /*77110*/  IMAD.MOV.U32 R9, RZ, RZ, R27 ;  /* 0x000000ffff097224 */ /* 0x000fc400078e001b */
[----:B------:R-:W-:-:S13]  /*77120*/  IMAD.MOV.U32 R8, RZ, RZ, R26 ;  /* 0x000000ffff087224 */ /* 0x000fda00078e001a */
[----:B------:R0:W-:Y:S04]  /*77130*/  STL.64 [R1+0x10d0], R4 ;  /* 0x0010d00401007387 */ /* 0x0001e80000100a00 */
[----:B------:R1:W-:Y:S04]  /*77140*/  STL.64 [R1+0x10d8], R6 ;  /* 0x0010d80601007387 */ /* 0x0003e80000100a00 */
[----:B0-----:R-:W4:Y:S04]  /*77150*/  LDL.LU.64 R4, [R1+0xd00] ;  /* 0x000d000001047983 */ /* 0x001f280000300a00 */
[----:B-1----:R-:W4:Y:S04]  /*77160*/  LDL.LU.64 R6, [R1+0xd08] ;  /* 0x000d080001067983 */ /* 0x002f280000300a00 */
[----:B------:R-:W5:Y:S04]  /*77170*/  LDL.LU.64 R24, [R1+0xcd0] ;  /* 0x000cd00001187983 */ /* 0x000f680000300a00 */
[----:B------:R-:W5:Y:S04]  /*77180*/  LDL.LU.64 R26, [R1+0xcd8] ;  /* 0x000cd800011a7983 */ /* 0x000f680000300a00 */
[----:B------:R-:W-:Y:S04]  /*77190*/  STL [R1+0x95e4], R9 ;  /* 0x0095e40901007387 */ /* 0x000fe80000100800 */
[----:B------:R0:W-:Y:S04]  /*771a0*/  STL [R1+0x95e0], R8 ;  /* 0x0095e00801007387 */ /* 0x0001e80000100800 */
[----:B0-----:R-:W2:Y:S01]  /*771b0*/  LDL.LU.64 R8, [R1+0x20] ;  /* 0x0000200001087983 */ /* 0x001ea20000300a00 */
[----:B------:R-:W-:Y:S01]  /*771c0*/  IMAD R19, R0, 0x100, R19 ;  /* 0x0000010000137824 */ /* 0x000fe200078e0213 */
[----:B------:R-:W-:-:S02]  /*771d0*/  F2FP.F16.E4M3.UNPACK_B R16, R16 ;  /* 0x00000010ff10723e */ /* 0x000fc400020006ff */
[----:B------:R-:W-:Y:S02]  /*771e0*/  F2FP.F16.E4M3.UNPACK_B R17, R17 ;  /* 0x00000011ff11723e */ /* 0x000fe400020006ff */
[----:B------:R-:W-:Y:S02]  /*771f0*/  F2FP.F16.E4M3.UNPACK_B R18, R18 ;  /* 0x00000012ff12723e */ /* 0x000fe400020006ff */
[----:B------:R-:W-:-:S07]  /*77200*/  F2FP.F16.E4M3.UNPACK_B R19, R19 ;  /* 0x00000013ff13723e */ /* 0x000fce00020006ff */
[C---:B---3--:R-:W-:Y:S06]  /*77210*/  HMMA.16816.F32 R12, R16.reuse, R10, R12 ;  /* 0x0000000a100c723c */ /* 0x048fec000000180c */
[----:B--2---:R-:W-:Y:S06]  /*77220*/  HMMA.16816.F32 R20, R16, R8, R20 ;  /* 0x000000081014723c */ /* 0x004fec0000001814 */
[----:B------:R-:W-:-:S15]  /*77230*/  IMAD.MOV.U32 R2, RZ, RZ, R8 ;  /* 0x000000ffff027224 */ /* 0x000fde00078e0008 */
[----:B------:R-:W-:-:S02]  /*77240*/  NOP ;  /* 0x0000000000007918 */ /* 0x000fc40000000000 */
[----:B------:R-:W-:Y:S04]  /*77250*/  STL.64 [R1+0x10e0], R20 ;  /* 0x0010e01401007387 */ /* 0x000fe80000100a00 */
[----:B------:R0:W-:Y:S04]  /*77260*/  STL.64 [R1+0x10e8], R22 ;  /* 0x0010e81601007387 */ /* 0x0001e80000100a00 */
[----:B0-----:R-:W2:Y:S04]  /*77270*/  LDL.LU.64 R22, [R1+0x9668] ;  /* 0x0096680001167983 */ /* 0x001ea80000300a00 */
[----:B------:R-:W5:Y:S04]  /*77280*/  LDL.LU.64 R20, [R1+0x9660] ;  /* 0x0096600001147983 */ /* 0x000f680000300a00 */
[----:B------:R-:W-:Y:S04]  /*77290*/  STL [R1+0x9600], R2 ;  /* 0x0096000201007387 */ /* 0x000fe80000100800 */
[----:B------:R-:W-:Y:S04]  /*772a0*/  STL.64 [R1+0x1110], R12 ;  /* 0x0011100c01007387 */ /* 0x000fe80000100a00 */
[----:B------:R0:W-:Y:S04]  /*772b0*/  STL.64 [R1+0x1118], R14 ;  /* 0x0011180e01007387 */ /* 0x0001e80000100a00 */
[----:B0-----:R-:W3:Y:S04]  /*772c0*/  LDL.LU R14, [R1+0x9658] ;  /* 0x00965800010e7983 */ /* 0x001ee80000300800 */
[----:B------:R-:W4:Y:S01]  /*772d0*/  LDL.LU.64 R12, [R1+0x9650] ;  /* 0x00965000010c7983 */ /* 0x000f220000300a00 */
[----:B------:R-:W-:-:S02]  /*772e0*/  IMAD.MOV.U32 R3, RZ, RZ, R9 ;  /* 0x000000ffff037224 */ /* 0x000fc400078e0009 */
[----:B------:R-:W-:Y:S02]  /*772f0*/  IMAD.MOV.U32 R9, RZ, RZ, R10 ;  /* 0x000000ffff097224 */ /* 0x000fe400078e000a */
[----:B------:R-:W-:Y:S01]  /*77300*/  IMAD.MOV.U32 R8, RZ, RZ, R11 ;  /* 0x000000ffff087224 */ /* 0x000fe200078e000b */
[----:B----4-:R-:W-:Y:S06]  /*77310*/  HMMA.16816.F32 R4, R16, R12, R4 ;  /* 0x0000000c1004723c */ /* 0x010fec0000001804 */
[----:B------:R-:W-:Y:S02]  /*77320*/  IMAD.MOV.U32 R10, RZ, RZ, R12 ;  /* 0x000000ffff0a7224 */ /* 0x000fe400078e000c */
[----:B------:R-:W-:-:S15]  /*77330*/  IMAD.MOV.U32 R11, RZ, RZ, R13 ;  /* 0x000000ffff0b7224 */ /* 0x000fde00078e000d */
[----:B------:R0:W-:Y:S04]  /*77340*/  STL.64 [R1+0x1120], R4 ;  /* 0x0011200401007387 */ /* 0x0001e80000100a00 */
[----:B------:R1:W-:Y:S04]  /*77350*/  STL.64 [R1+0x1128], R6 ;  /* 0x0011280601007387 */ /* 0x0003e80000100a00 */
[----:B0-----:R-:W4:Y:S04]  /*77360*/  LDL.LU.64 R4, [R1+0xc50] ;  /* 0x000c500001047983 */ /* 0x001f280000300a00 */
[----:B-1----:R-:W4:Y:S04]  /*77370*/  LDL.LU.64 R6, [R1+0xc58] ;  /* 0x000c580001067983 */ /* 0x002f280000300a00 */
[----:B------:R-:W-:Y:S04]  /*77380*/  STL.64 [R1+0x95f8], R10 ;  /* 0x0095f80a01007387 */ /* 0x000fe80000100a00 */
[----:B------:R0:W-:Y:S04]  /*77390*/  STL.64 [R1+0x95f0], R8 ;  /* 0x0095f00801007387 */ /* 0x0001e80000100a00 */
[----:B0-----:R-:W3:Y:S04]  /*773a0*/  LDL.LU.64 R8, [R1+0xc80] ;  /* 0x000c800001087983 */ /* 0x001ee80000300a00 */
[----:B------:R-:W3:Y:S01]  /*773b0*/  LDL.LU.64 R10, [R1+0xc88] ;  /* 0x000c8800010a7983 */ /* 0x000ee20000300a00 */
[----:B-----5:R-:W-:Y:S06]  /*773c0*/  HMMA.16816.F32 R24, R16, R20, R24 ;  /* 0x000000141018723c */ /* 0x020fec0000001818 */
[----:B------:R-:W-:-:S02]  /*773d0*/  IMAD.MOV.U32 R13, RZ, RZ, R20 ;  /* 0x000000ffff0d7224 */ /* 0x000fc400078e0014 */
[----:B------:R-:W-:Y:S02]  /*773e0*/  IMAD.MOV.U32 R2, RZ, RZ, R21 ;  /* 0x000000ffff027224 */ /* 0x000fe400078e0015 */
[----:B--2---:R-:W-:Y:S02]  /*773f0*/  IMAD.MOV.U32 R15, RZ, RZ, R22 ;  /* 0x000000ffff0f7224 */ /* 0x004fe400078e0016 */
[----:B------:R-:W-:-:S11]  /*77400*/  IMAD.MOV.U32 R12, RZ, RZ, R23 ;  /* 0x000000ffff0c7224 */ /* 0x000fd600078e0017 */
[----:B------:R-:W-:Y:S04]  /*77410*/  STL.64 [R1+0x1130], R24 ;  /* 0x0011301801007387 */ /* 0x000fe80000100a00 */
[----:B------:R0:W-:Y:S04]  /*77420*/  STL.64 [R1+0x1138], R26 ;  /* 0x0011381a01007387 */ /* 0x0001e80000100a00 */
[----:B0-----:R-:W2:Y:S04]  /*77430*/  LDL.LU.64 R26, [R1+0x9648] ;  /* 0x00964800011a7983 */ /* 0x001ea80000300a00 */
[----:B------:R-:W5:Y:S01]  /*77440*/  LDL.LU.64 R24, [R1+0x9640] ;  /* 0x0096400001187983 */ /* 0x000f620000300a00 */
[----:B---3--:R-:W-:-:S15]  /*77450*/  HMMA.16816.F32 R8, R16, R22, R8 ;  /* 0x000000161008723c */ /* 0x008fde0000001808 */
[----:B------:R-:W-:-:S08]  /*77460*/  NOP ;  /* 0x0000000000007918 */ /* 0x000fd00000000000 */
[----:B------:R0:W-:Y:S04]  /*77470*/  STL.64 [R1+0x1140], R8 ;  /* 0x0011400801007387 */ /* 0x0001e80000100a00 */
[----:B------:R1:W-:Y:S04]  /*77480*/  STL.64 [R1+0x1148], R10 ;  /* 0x0011480a01007387 */ /* 0x0003e80000100a00 */
[----:B------:R-:W2:Y:S04]  /*77490*/  LDL.LU.64 R20, [R1+0xc20] ;  /* 0x000c200001147983 */ /* 0x000ea80000300a00 */
[----:B------:R-:W2:Y:S04]  /*774a0*/  LDL.LU.64 R22, [R1+0xc28] ;  /* 0x000c280001167983 */ /* 0x000ea80000300a00 */
[----:B0-----:R-:W5:Y:S04]  /*774b0*/  LDL.LU.64 R8, [R1+0xbf0] ;  /* 0x000bf00001087983 */ /* 0x001f680000300a00 */
[----:B-1----:R-:W5:Y:S04]  /*774c0*/  LDL.LU.64 R10, [R1+0xbf8] ;  /* 0x000bf800010a7983 */ /* 0x002f680000300a00 */
[----:B------:R-:W-:Y:S04]  /*774d0*/  STL.64 [R1+0x9618], R14 ;  /* 0x0096180e01007387 */ /* 0x000fe80000100a00 */
[----:B------:R0:W-:Y:S04]  /*774e0*/  STL.64 [R1+0x9610], R12 ;  /* 0x0096100c01007387 */ /* 0x0001e80000100a00 */
[----:B0-----:R-:W3:Y:S04]  /*774f0*/  LDL.LU.64 R12, [R1+0xb70] ;  /* 0x000b7000010c7983 */ /* 0x001ee80000300a00 */
[----:B------:R-:W5:Y:S01]  /*77500*/  LDL.LU.64 R14, [R1+0xb78] ;  /* 0x000b7800010e7983 */ /* 0x000f620000300a00 */
[----:B----4-:R-:W-:-:S15]  /*77510*/  HMMA.16816.F32 R4, R16, R28, R4 ;  /* 0x0000001c1004723c */ /* 0x010fde0000001804 */
[----:B------:R-:W-:-:S08]  /*77520*/  NOP ;  /* 0x0000000000007918 */ /* 0x000fd00000000000 */
[----:B------:R-:W-:Y:S04]  /*77530*/  STL.64 [R1+0x1160], R4 ;  /* 0x0011600401007387 */ /* 0x000fe80000100a00 */
[----:B------:R-:W-:Y:S01]  /*77540*/  STL.64 [R1+0x1168], R6 ;  /* 0x0011680601007387 */ /* 0x000fe20000100a00 */
[C---:B--2---:R-:W-:Y:S03]  /*77550*/  HMMA.16816.F32 R20, R16.reuse, R26, R20 ;  /* 0x0000001a1014723c */ /* 0x044fe60000001814 */
[----:B-----5:R-:W-:Y:S04]  /*77560*/  STL.64 [R1+0x9628], R14 ;  /* 0x0096280e01007387 */ /* 0x020fe80000100a00 */
[----:B---3--:R0:W-:Y:S04]  /*77570*/  STL.64 [R1+0x9620], R12 ;  /* 0x0096200c01007387 */ /* 0x0081e80000100a00 */
[----:B0-----:R-:W2:Y:S04]  /*77580*/  LDL.LU.64 R12, [R1+0xba0] ;  /* 0x000ba000010c7983 */ /* 0x001ea80000300a00 */
[----:B------:R-:W2:Y:S04]  /*77590*/  LDL.LU.64 R14, [R1+0xba8] ;  /* 0x000ba800010e7983 */ /* 0x000ea80000300a00 */
[----:B------:R-:W3:Y:S04]  /*775a0*/  LDL.LU R4, [R1+0x1ac4] ;  /* 0x001ac40001047983 */ /* 0x000ee80000300800 */
[----:B------:R-:W4:Y:S04]  /*775b0*/  LDL.LU R5, [R1+0x1acc] ;  /* 0x001acc0001057983 */ /* 0x000f280000300800 */
[----:B------:R-:W5:Y:S04]  /*775c0*/  LDL.LU R6, [R1+0x1ad4] ;  /* 0x001ad40001067983 */ /* 0x000f680000300800 */
[----:B------:R-:W5:Y:S04]  /*775d0*/  LDL.LU R7, [R1+0x1adc] ;  /* 0x001adc0001077983 */ /* 0x000f680000300800 */
[----:B------:R-:W-:Y:S04]  /*775e0*/  STL.64 [R1+0x1170], R20 ;  /* 0x0011701401007387 */ /* 0x000fe80000100a00 */
[----:B------:R0:W-:Y:S04]  /*775f0*/  STL.64 [R1+0x1178], R22 ;  /* 0x0011781601007387 */ /* 0x0001e80000100a00 */
[----:B0-----:R-:W2:Y:S01]  /*77600*/  LDL.LU.64 R22, [R1+0x9638] ;  /* 0x0096380001167983 */ /* 0x001ea20000300a00 */
[----:B------:R-:W-:Y:S03]  /*77610*/  HMMA.16816.F32 R8, R16, R24, R8 ;  /* 0x000000181008723c */ /* 0x000fe60000001808 */
[----:B------:R-:W3:-:S15]  /*77620*/  LDL.LU.64 R20, [R1+0x9630] ;  /* 0x0096300001147983 */ /* 0x000ede0000300a00 */
[----:B------:R-:W-:-:S05]  /*77630*/  NOP ;  /* 0x0000000000007918 */ /* 0x000fca0000000000 */
[----:B------:R0:W-:Y:S04]  /*77640*/  STL.64 [R1+0x11a0], R8 ;  /* 0x0011a00801007387 */ /* 0x0001e80000100a00 */
[----:B------:R1:W-:Y:S04]  /*77650*/  STL.64 [R1+0x11a8], R10 ;  /* 0x0011a80a01007387 */ /* 0x0003e80000100a00 */
[----:B0-----:R-:W4:Y:S04]  /*77660*/  LDL.LU.64 R8, [R1+0xb40] ;  /* 0x000b400001087983 */ /* 0x001f280000300a00 */
[----:B-1----:R-:W4:Y:S04]  /*77670*/  LDL.LU.64 R10, [R1+0xb48] ;  /* 0x000b4800010a7983 */ /* 0x002f280000300a00 */
[----:B------:R0:W-:Y:S04]  /*77680*/  STL.64 [R1+0x9518], R26 ;  /* 0x0095181a01007387 */ /* 0x0001e80000100a00 */
[----:B0-----:R-:W5:Y:S04]  /*77690*/  LDL.LU R26, [R1+0x1ad8] ;  /* 0x001ad800011a7983 */ /* 0x001f680000300800 */
[----:B------:R-:W5:Y:S04]  /*776a0*/  LDL.LU R27, [R1+0x1ae0] ;  /* 0x001ae000011b7983 */ /* 0x000f680000300800 */
[----:B------:R0:W-:Y:S04]  /*776b0*/  STL.64 [R1+0x9510], R24 ;  /* 0x0095101801007387 */ /* 0x0001e80000100a00 */
[----:B0-----:R-:W5:Y:S04]  /*776c0*/  LDL.LU R24, [R1+0x1ac8] ;  /* 0x001ac80001187983 */ /* 0x001f680000300800 */
[----:B------:R-:W5:Y:S01]  /*776d0*/  LDL.LU R25, [R1+0x1ad0] ;  /* 0x001ad00001197983 */ /* 0x000f620000300800 */
[----:B--2---:R-:W-:-:S15]  /*776e0*/  HMMA.16816.F32 R12, R16, R22, R12 ;  /* 0x00000016100c723c */ /* 0x004fde000000180c */
[----:B------:R-:W-:-:S08]  /*776f0*/  NOP ;  /* 0x0000000000007918 */ /* 0x000fd00000000000 */
[----:B------:R-:W-:Y:S04]  /*77700*/  STL.64 [R1+0x11c0], R12 ;  /* 0x0011c00c01007387 */ /* 0x000fe80000100a00 */
[----:B------:R0:W-:Y:S01]  /*77710*/  STL [R1+0x11c8], R14 ;  /* 0x0011c80e01007387 */ /* 0x0001e20000100800 */
[----:B------:R-:W-:-:S03]  /*77720*/  IMAD.MOV.U32 R0, RZ, RZ, R15 ;  /* 0x000000ffff007224 */ /* 0x000fc600078e000f */
        /* <DEDUP_REMOVED lines=8> */
[----:B------:R-:W3:Y:S04]  /*777b0*/  LDL.LU.64 R12, [R1+0x9610] ;  /* 0x00961000010c7983 */ /* 0x000ee80000300a00 */
[----:B------:R2:W-:Y:S02]  /*777c0*/  STL.64 [R1+0x9528], R22 ;  /* 0x0095281601007387 */ /* 0x0005e40000100a00 */
[----:B--2---:R-:W-:-:S02]  /*777d0*/  IMAD.MOV.U32 R22, RZ, RZ, R15 ;  /* 0x000000ffff167224 */ /* 0x004fc400078e000f */
[----:B------:R-:W4:Y:S01]  /*777e0*/  LDL.LU R15, [R1+0x960c] ;  /* 0x00960c00010f7983 */ /* 0x000f220000300800 */
[----:B---3--:R-:W-:-:S03]  /*777f0*/  IMAD.MOV.U32 R23, RZ, RZ, R12 ;  /* 0x000000ffff177224 */ /* 0x008fc600078e000c */
[----:B------:R-:W2:Y:S04]  /*77800*/  LDL.LU R12, [R1+0x9608] ;  /* 0x00960800010c7983 */ /* 0x000ea80000300800 */
[----:B------:R0:W-:Y:S02]  /*77810*/  STL.64 [R1+0x9520], R20 ;  /* 0x0095201401007387 */ /* 0x0001e40000100a00 */
[----:B0-----:R-:W-:Y:S02]  /*77820*/  IMAD.MOV.U32 R20, RZ, RZ, R13 ;  /* 0x000000ffff147224 */ /* 0x001fe400078e000d */
[----:B------:R-:W-:Y:S01]  /*77830*/  IMAD.MOV.U32 R21, RZ, RZ, R2 ;  /* 0x000000ffff157224 */ /* 0x000fe200078e0002 */
[----:B------:R-:W2:Y:S04]  /*77840*/  LDL.LU R13, [R1+0x9604] ;  /* 0x00960400010d7983 */ /* 0x000ea80000300800 */
[----:B------:R-:W3:Y:S04]  /*77850*/  LDL.LU R2, [R1+0x9600] ;  /* 0x0096000001027983 */ /* 0x000ee80000300800 */
[----:B------:R-:W-:Y:S04]  /*77860*/  STL.64 [R1+0x9540], R22 ;  /* 0x0095401601007387 */ /* 0x000fe80000100a00 */
[----:B------:R0:W-:Y:S04]  /*77870*/  STL.64 [R1+0x9558], R20 ;  /* 0x0095581401007387 */ /* 0x0001e80000100a00 */
[----:B0-----:R-:W2:Y:S04]  /*77880*/  LDL.LU.64 R20, [R1+0xb10] ;  /* 0x000b100001147983 */ /* 0x001ea80000300a00 */
        /* <DEDUP_REMOVED lines=9> */
[----:B------:R-:W-:Y:S04]  /*77920*/  STL.64 [R1+0x11f0], R20 ;  /* 0x0011f01401007387 */ /* 0x000fe80000100a00 */
[----:B------:R4:W-:Y:S02]  /*77930*/  STL.64 [R1+0x11f8], R22 ;  /* 0x0011f81601007387 */ /* 0x0009e40000100a00 */
[----:B----4-:R-:W-:Y:S02]  /*77940*/  IMAD.MOV.U32 R22, RZ, RZ, R10 ;  /* 0x000000ffff167224 */ /* 0x010fe400078e000a */
[----:B------:R-:W-:Y:S01]  /*77950*/  IMAD.MOV.U32 R23, RZ, RZ, R11 ;  /* 0x000000ffff177224 */ /* 0x000fe200078e000b */
[----:B------:R-:W2:Y:S04]  /*77960*/  LDL.LU R10, [R1+0x95ec] ;  /* 0x0095ec00010a7983 */ /* 0x000ea80000300800 */
[----:B------:R-:W2:Y:S04]  /*77970*/  LDL.LU R11, [R1+0x95e8] ;  /* 0x0095e800010b7983 */ /* 0x000ea80000300800 */
[----:B------:R-:W-:Y:S04]  /*77980*/  STL.64 [R1+0x9570], R22 ;  /* 0x0095701601007387 */ /* 0x000fe80000100a00 */
[----:B------:R-:W-:Y:S04]  /*77990*/  STL.64 [R1+0x9538], R14 ;  /* 0x0095380e01007387 */ /* 0x000fe80000100a00 */
[----:B------:R0:W-:Y:S04]  /*779a0*/  STL.64 [R1+0x9530], R12 ;  /* 0x0095300c01007387 */ /* 0x0001e80000100a00 */
[----:B0-----:R-:W2:Y:S04]  /*779b0*/  LDL.LU.64 R12, [R1+0xae0] ;  /* 0x000ae000010c7983 */ /* 0x001ea80000300a00 */
[----:B------:R-:W2:Y:S01]  /*779c0*/  LDL.LU.64 R14, [R1+0xae8] ;  /* 0x000ae800010e7983 */ /* 0x000ea20000300a00 */
[----:B-----5:R-:W-:-:S02]  /*779d0*/  IMAD.MOV.U32 R20, RZ, RZ, R9 ;  /* 0x000000ffff147224 */ /* 0x020fc400078e0009 */
[----:B------:R-:W-:Y:S01]  /*779e0*/  IMAD.MOV.U32 R21, RZ, RZ, R8 ;  /* 0x000000ffff157224 */ /* 0x000fe200078e0008 */
[----:B------:R-:W4:Y:S04]  /*779f0*/  LDL.LU R9, [R1+0x95e4] ;  /* 0x0095e40001097983 */ /* 0x000f280000300800 */
[----:B------:R-:W5:Y:S01]  /*77a00*/  LDL.LU R8, [R1+0x95e0] ;  /* 0x0095e00001087983 */ /* 0x000f620000300800 */
[----:B---3--:R-:W-:-:S03]  /*77a10*/  IMAD.MOV.U32 R22, RZ, RZ, R2 ;  /* 0x000000ffff167224 */ /* 0x008fc600078e0002 */
[----:B------:R4:W-:Y:S01]  /*77a20*/  STL.64 [R1+0x9588], R20 ;  /* 0x0095881401007387 */ /* 0x0009e20000100a00 */
[----:B------:R-:W-:Y:S01]  /*77a30*/  IMAD.MOV.U32 R23, RZ, RZ, R3 ;  /* 0x000000ffff177224 */ /* 0x000fe200078e0003 */
[----:B--2---:R-:W-:Y:S01]  /*77a40*/  HMMA.16816.F32 R12, R16, R10, R12 ;  /* 0x0000000a100c723c */ /* 0x004fe2000000180c */
[----:B----4-:R-:W-:Y:S02]  /*77a50*/  IMAD.MOV.U32 R21, RZ, RZ, R9 ;  /* 0x000000ffff157224 */ /* 0x010fe400078e0009 */
[----:B-----5:R-:W-:-:S15]  /*77a60*/  IMAD.MOV.U32 R20, RZ, RZ, R8 ;  /* 0x000000ffff147224 */ /* 0x020fde00078e0008 */
[----:B------:R-:W-:-:S05]  /*77a70*/  NOP ;  /* 0x0000000000007918 */ /* 0x000fca0000000000 */
[----:B------:R-:W-:Y:S04]  /*77a80*/  STL.64 [R1+0x1200], R12 ;  /* 0x0012000c01007387 */ /* 0x000fe80000100a00 */
[----:B------:R-:W-:Y:S04]  /*77a90*/  STL.64 [R1+0x1208], R14 ;  /* 0x0012080e01007387 */ /* 0x000fe80000100a00 */
[----:B------:R-:W2:Y:S04]  /*77aa0*/  LDL.LU R2, [R1+0x95dc] ;  /* 0x0095dc0001027983 */ /* 0x000ea80000300800 */
[----:B------:R-:W2:Y:S04]  /*77ab0*/  LDL.LU R3, [R1+0x95d8] ;  /* 0x0095d80001037983 */ /* 0x000ea80000300800 */
[----:B------:R-:W3:Y:S04]  /*77ac0*/  LDL.LU R8, [R1+0x95d4] ;  /* 0x0095d40001087983 */ /* 0x000ee80000300800 */
[----:B------:R-:W3:Y:S04]  /*77ad0*/  LDL.LU R9, [R1+0x95d0] ;  /* 0x0095d00001097983 */ /* 0x000ee80000300800 */
[----:B------:R-:W-:Y:S04]  /*77ae0*/  STL.64 [R1+0x95b8], R22 ;  /* 0x0095b81601007387 */ /* 0x000fe80000100a00 */
[----:B------:R0:W-:Y:S04]  /*77af0*/  STL.64 [R1+0x95b0], R20 ;  /* 0x0095b01401007387 */ /* 0x0001e80000100a00 */
[----:B0-----:R-:W4:Y:S04]  /*77b00*/  LDL.LU.64 R20, [R1+0x1740] ;  /* 0x0017400001147983 */ /* 0x001f280000300a00 */
[----:B------:R-:W5:Y:S04]  /*77b10*/  LDL.LU.64 R22, [R1+0x1748] ;  /* 0x0017480001167983 */ /* 0x000f680000300a00 */
[----:B-----5:R-:W-:Y:S04]  /*77b20*/  STL.64 [R1+0x95c8], R22 ;  /* 0x0095c81601007387 */ /* 0x020fe80000100a00 */
        /* <DEDUP_REMOVED lines=16> */
[----:B------:R-:W5:Y:S01]  /*77c30*/  LDL.LU.64 R14, [R1+0xa08] ;  /* 0x000a0800010e7983 */ /* 0x000f620000300a00 */
[----:B---3--:R-:W-:Y:S03]  /*77c40*/  HMMA.16816.F32 R20, R16, R8, R20 ;  /* 0x000000081014723c */ /* 0x008fe60000001814 */
[----:B-----5:R-:W-:Y:S04]  /*77c50*/  STL.64 [R1+0x9598], R14 ;  /* 0x0095980e01007387 */ /* 0x020fe80000100a00 */
[----:B----4-:R0:W-:Y:S04]  /*77c60*/  STL.64 [R1+0x9590], R12 ;  /* 0x0095900c01007387 */ /* 0x0101e80000100a00 */
[----:B0-----:R-:W3:Y:S04]  /*77c70*/  LDL.LU.64 R12, [R1+0xa80] ;  /* 0x000a8000010c7983 */ /* 0x001ee80000300a00 */
[----:B------:R-:W4:Y:S01]  /*77c80*/  LDL.LU.64 R14, [R1+0xa88] ;  /* 0x000a8800010e7983 */ /* 0x000f220000300a00 */
[----:B------:R-:W-:-:S02]  /*77c90*/  IMAD R4, R4, 0x100, R24 ;  /* 0x0000010004047824 */ /* 0x000fc400078e0218 */
[----:B------:R-:W-:Y:S02]  /*77ca0*/  IMAD R5, R5, 0x100, R25 ;  /* 0x0000010005057824 */ /* 0x000fe400078e0219 */
[----:B------:R-:W-:Y:S02]  /*77cb0*/  IMAD R6, R6, 0x100, R26 ;  /* 0x0000010006067824 */ /* 0x000fe400078e021a */
[----:B------:R-:W-:Y:S01]  /*77cc0*/  IMAD R7, R7, 0x100, R27 ;  /* 0x0000010007077824 */ /* 0x000fe200078e021b */
[----:B----4-:R-:W-:Y:S04]  /*77cd0*/  STL.64 [R1+0x95a8], R14 ;  /* 0x0095a80e01007387 */ /* 0x010fe80000100a00 */
[----:B---3--:R0:W-:Y:S04]  /*77ce0*/  STL.64 [R1+0x95a0], R12 ;  /* 0x0095a00c01007387 */ /* 0x0081e80000100a00 */
[----:B0-----:R-:W3:Y:S04]  /*77cf0*/  LDL.LU.64 R12, [R1+0xab0] ;  /* 0x000ab000010c7983 */ /* 0x001ee80000300a00 */
[----:B------:R-:W3:Y:S04]  /*77d00*/  LDL.LU.64 R14, [R1+0xab8] ;  /* 0x000ab800010e7983 */ /* 0x000ee80000300a00 */
[----:B------:R-:W4:Y:S04]  /*77d10*/  LDL.LU.64 R24, [R1+0x8a0] ;  /* 0x0008a00001187983 */ /* 0x000f280000300a00 */
[----:B------:R-:W4:Y:S04]  /*77d20*/  LDL.LU.64 R26, [R1+0x8a8] ;  /* 0x0008a800011a7983 */ /* 0x000f280000300a00 */
[----:B------:R-:W-:Y:S04]  /*77d30*/  STL.64 [R1+0x1340], R20 ;  /* 0x0013401401007387 */ /* 0x000fe80000100a00 */
[----:B------:R0:W-:Y:S04]  /*77d40*/  STL.64 [R1+0x1348], R22 ;  /* 0x0013481601007387 */ /* 0x0001e80000100a00 */
[----:B0-----:R-:W2:Y:S04]  /*77d50*/  LDL.LU.64 R22, [R1+0x95c8] ;  /* 0x0095c80001167983 */ /* 0x001ea80000300a00 */
[----:B------:R-:W2:Y:S04]  /*77d60*/  LDL.LU.64 R20, [R1+0x95c0] ;  /* 0x0095c00001147983 */ /* 0x000ea80000300a00 */
[----:B------:R-:W-:Y:S04]  /*77d70*/  STL.64 [R1+0x9508], R10 ;  /* 0x0095080a01007387 */ /* 0x000fe80000100a00 */
[----:B------:R0:W-:Y:S04]  /*77d80*/  STL.64 [R1+0x9500], R8 ;  /* 0x0095000801007387 */ /* 0x0001e80000100a00 */
[----:B0-----:R-:W5:Y:S04]  /*77d90*/  LDL.LU.64 R8, [R1+0x840] ;  /* 0x0008400001087983 */ /* 0x001f680000300a00 */
[----:B------:R-:W5:Y:S01]  /*77da0*/  LDL.LU.64 R10, [R1+0x848] ;  /* 0x00084800010a7983 */ /* 0x000f620000300a00 */
[----:B--2---:R-:W-:-:S15]  /*77db0*/  HMMA.16816.F32 R20, R16, R2, R20 ;  /* 0x000000021014723c */ /* 0x004fde0000001814 */
[----:B------:R-:W-:-:S08]  /*77dc0*/  NOP ;  /* 0x0000000000007918 */ /* 0x000fd00000000000 */
[----:B------:R-:W-:Y:S04]  /*77dd0*/  STL.64 [R1+0x1330], R20 ;  /* 0x0013301401007387 */ /* 0x000fe80000100a00 */
[----:B------:R0:W-:Y:S04]  /*77de0*/  STL.64 [R1+0x1338], R22 ;  /* 0x0013381601007387 */ /* 0x0001e80000100a00 */
[----:B0-----:R-:W2:Y:S04]  /*77df0*/  LDL.LU.64 R22, [R1+0x95b8] ;  /* 0x0095b80001167983 */ /* 0x001ea80000300a00 */
[----:B------:R-:W3:Y:S04]  /*77e00*/  LDL.LU.64 R20, [R1+0x95b0] ;  /* 0x0095b00001147983 */ /* 0x000ee80000300a00 */
[----:B------:R-:W-:Y:S01]  /*77e10*/  STL [R1+0x94d8], R3 ;  /* 0x0094d80301007387 */ /* 0x000fe20000100800 */
[----:B------:R-:W-:-:S02]  /*77e20*/  F2FP.F16.E4M3.UNPACK_B R4, R4 ;  /* 0x00000004ff04723e */ /* 0x000fc400020006ff */
[----:B------:R-:W-:Y:S02]  /*77e30*/  F2FP.F16.E4M3.UNPACK_B R5, R5 ;  /* 0x00000005ff05723e */ /* 0x000fe400020006ff */
[----:B------:R-:W-:Y:S02]  /*77e40*/  F2FP.F16.E4M3.UNPACK_B R6, R6 ;  /* 0x00000006ff06723e */ /* 0x000fe400020006ff */
[----:B------:R-:W-:Y:S01]  /*77e50*/  F2FP.F16.E4M3.UNPACK_B R7, R7 ;  /* 0x00000007ff07723e */ /* 0x000fe200020006ff */
[----:B---3--:R-:W-:Y:S01]  /*77e60*/  HMMA.16816.F32 R16, R16, R20, R12 ;  /* 0x000000141010723c */ /* 0x008fe2000000180c */
[----:B------:R-:W2:Y:S04]  /*77e70*/  LDL.LU.64 R14, [R1+0x95a8] ;  /* 0x0095a800010e7983 */ /* 0x000ea80000300a00 */
[----:B------:R-:W2:-:S15]  /*77e80*/  LDL.LU.64 R12, [R1+0x95a0] ;  /* 0x0095a000010c7983 */ /* 0x000e9e0000300a00 */
[----:B------:R-:W-:-:S03]  /*77e90*/  NOP ;  /* 0x0000000000007918 */ /* 0x000fc60000000000 */
[----:B------:R0:W-:Y:S04]  /*77ea0*/  STL.64 [R1+0x1310], R16 ;  /* 0x0013101001007387 */ /* 0x0001e80000100a00 */
[----:B------:R1:W-:Y:S04]  /*77eb0*/  STL.64 [R1+0x1318], R18 ;  /* 0x0013181201007387 */ /* 0x0003e80000100a00 */
[----:B0-----:R-:W3:Y:S04]  /*77ec0*/  LDL.LU.64 R16, [R1+0x870] ;  /* 0x0008700001107983 */ /* 0x001ee80000300a00 */
[----:B-1----:R-:W3:Y:S01]  /*77ed0*/  LDL.LU.64 R18, [R1+0x878] ;  /* 0x0008780001127983 */ /* 0x002ee20000300a00 */
[----:B--2---:R-:W-:Y:S03]  /*77ee0*/  HMMA.16816.F32 R20, R4, R22, R12 ;  /* 0x000000160414723c */ /* 0x004fe6000000180c */
[----:B------:R-:W2:Y:S04]  /*77ef0*/  LDL.LU.64 R14, [R1+0x9598] ;  /* 0x00959800010e7983 */ /* 0x000ea80000300a00 */
[----:B------:R-:W2:-:S15]  /*77f00*/  LDL.LU.64 R12, [R1+0x9590] ;  /* 0x00959000010c7983 */ /* 0x000e9e0000300a00 */
[----:B------:R-:W-:-:S01]  /*77f10*/  NOP ;  /* 0x0000000000007918 */ /* 0x000fc20000000000 */
[----:B------:R0:W-:Y:S04]  /*77f20*/  STL.64 [R1+0x1300], R20 ;  /* 0x0013001401007387 */ /* 0x0001e80000100a00 */
[----:B------:R2:W-:Y:S04]  /*77f30*/  STL.64 [R1+0x1308], R22 ;  /* 0x0013081601007387 */ /* 0x0005e80000100a00 */
[----:B0-----:R-:W2:Y:S02]  /*77f40*/  LDL.LU.64 R20, [R1+0x9588] ;  /* 0x0095880001147983 */ /* 0x001ea40000300a00 */
[----:B--2---:R-:W-:Y:S02]  /*77f50*/  HMMA.16816.F32 R20, R4, R20, R12 ;  /* 0x000000140414723c */ /* 0x004fe4000000180c */
[----:B------:R-:W2:Y:S04]  /*77f60*/  LDL.LU.64 R14, [R1+0x9580] ;  /* 0x00958000010e7983 */ /* 0x000ea80000300a00 */
[----:B------:R-:W2:-:S15]  /*77f70*/  LDL.LU.64 R12, [R1+0x9578] ;  /* 0x00957800010c7983 */ /* 0x000e9e0000300a00 */
[----:B------:R-:W-:-:S02]  /*77f80*/  NOP ;  /* 0x0000000000007918 */ /* 0x000fc40000000000 */
[----:B------:R-:W-:Y:S04]  /*77f90*/  STL.64 [R1+0x12f0], R20 ;  /* 0x0012f01401007387 */ /* 0x000fe80000100a00 */
[----:B------:R0:W-:Y:S04]  /*77fa0*/  STL.64 [R1+0x12f8], R22 ;  /* 0x0012f81601007387 */ /* 0x0001e80000100a00 */
[----:B0-----:R-:W2:Y:S02]  /*77fb0*/  LDL.LU.64 R22, [R1+0x9570] ;  /* 0x0095700001167983 */ /* 0x001ea40000300a00 */
[----:B--2---:R-:W-:Y:S02]  /*77fc0*/  HMMA.16816.F32 R20, R4, R22, R12 ;  /* 0x000000160414723c */ /* 0x004fe4000000180c */
[----:B------:R-:W2:Y:S04]  /*77fd0*/  LDL.LU.64 R14, [R1+0x9568] ;  /* 0x00956800010e7983 */ /* 0x000ea80000300a00 */
[----:B------:R-:W2:-:S15]  /*77fe0*/  LDL.LU.64 R12, [R1+0x9560] ;  /* 0x00956000010c7983 */ /* 0x000e9e0000300a00 */
[----:B------:R-:W-:-:S02]  /*77ff0*/  NOP ;  /* 0x0000000000007918 */ /* 0x000fc40000000000 */
        /* <DEDUP_REMOVED lines=9> */
[----:B0-----:R-:W2:Y:S01]  /*78090*/  LDL.LU.64 R22, [R1+0x9540] ;  /* 0x0095400001167983 */ /* 0x001ea20000300a00 */
[C---:B----4-:R-:W-:Y:S06]  /*780a0*/  HMMA.16816.F32 R24, R4.reuse, R28, R24 ;  /* 0x0000001c0418723c */ /* 0x050fec0000001818 */
[----:B--2---:R-:W-:Y:S01]  /*780b0*/  HMMA.16816.F32 R20, R4, R22, R12 ;  /* 0x000000160414723c */ /* 0x004fe2000000180c */
[----:B------:R-:W2:Y:S04]  /*780c0*/  LDL.LU.64 R14, [R1+0x9538] ;  /* 0x00953800010e7983 */ /* 0x000ea80000300a00 */
[----:B------:R-:W4:-:S15]  /*780d0*/  LDL.LU.64 R12, [R1+0x9530] ;  /* 0x00953000010c7983 */ /* 0x000f1e0000300a00 */
[----:B------:R-:W-:-:S03]  /*780e0*/  NOP ;  /* 0x0000000000007918 */ /* 0x000fc60000000000 */
[----:B------:R-:W-:Y:S04]  /*780f0*/  STL.64 [R1+0x12c0], R20 ;  /* 0x0012c01401007387 */ /* 0x000fe80000100a00 */
[----:B------:R0:W-:Y:S04]  /*78100*/  STL.64 [R1+0x12c8], R22 ;  /* 0x0012c81601007387 */ /* 0x0001e80000100a00 */
[----:B0-----:R-:W2:Y:S04]  /*78110*/  LDL.LU.64 R22, [R1+0x9528] ;  /* 0x0095280001167983 */ /* 0x001ea80000300a00 */
[----:B------:R-:W4:Y:S04]  /*78120*/  LDL.LU.64 R20, [R1+0x9520] ;  /* 0x0095200001147983 */ /* 0x000f280000300a00 */
[----:B------:R-:W-:Y:S04]  /*78130*/  STL.64 [R1+0x12b0], R24 ;  /* 0x0012b01801007387 */ /* 0x000fe80000100a00 */
[----:B------:R0:W-:Y:S04]  /*78140*/  STL.64 [R1+0x12b8], R26 ;  /* 0x0012b81a01007387 */ /* 0x0001e80000100a00 */
[----:B0-----:R-:W3:Y:S04]  /*78150*/  LDL.LU.64 R26, [R1+0x9518] ;  /* 0x00951800011a7983 */ /* 0x001ee80000300a00 */
[----:B------:R-:W5:Y:S01]  /*78160*/  LDL.LU.64 R24, [R1+0x9510] ;  /* 0x0095100001187983 */ /* 0x000f620000300a00 */
[----:B---3--:R-:W-:-:S15]  /*78170*/  HMMA.16816.F32 R16, R4, R26, R16 ;  /* 0x0000001a0410723c */ /* 0x008fde0000001810 */
[----:B------:R-:W-:-:S08]  /*78180*/  NOP ;  /* 0x0000000000007918 */ /* 0x000fd00000000000 */
[----:B------:R-:W-:Y:S04]  /*78190*/  STL.64 [R1+0x12a0], R16 ;  /* 0x0012a01001007387 */ /* 0x000fe80000100a00 */
[----:B------:R5:W-:Y:S02]  /*781a0*/  STL.64 [R1+0x12a8], R18 ;  /* 0x0012a81201007387 */ /* 0x000be40000100a00 */
[----:B-----5:R-:W-:Y:S02]  /*781b0*/  HMMA.16816.F32 R16, R4, R24, R8 ;  /* 0x000000180410723c */ /* 0x020fe40000001808 */
[----:B------:R-:W4:Y:S04]  /*781c0*/  LDL.LU.64 R8, [R1+0x770] ;  /* 0x0007700001087983 */ /* 0x000f280000300a00 */
[----:B------:R-:W4:-:S15]  /*781d0*/  LDL.LU.64 R10, [R1+0x778] ;  /* 0x00077800010a7983 */ /* 0x000f1e0000300a00 */
[----:B------:R-:W-:-:S02]  /*781e0*/  NOP ;  /* 0x0000000000007918 */ /* 0x000fc40000000000 */
[----:B------:R0:W-:Y:S04]  /*781f0*/  STL.64 [R1+0x1290], R16 ;  /* 0x0012901001007387 */ /* 0x0001e80000100a00 */
[----:B------:R1:W-:Y:S04]  /*78200*/  STL.64 [R1+0x1298], R18 ;  /* 0x0012981201007387 */ /* 0x0003e80000100a00 */
[----:B------:R-:W3:Y:S04]  /*78210*/  LDL.LU R3, [R1+0x1ae8] ;  /* 0x001ae80001037983 */ /* 0x000ee80000300800 */
[----:B0-----:R-:W5:Y:S04]  /*78220*/  LDL.LU R16, [R1+0x1ae4] ;  /* 0x001ae40001107983 */ /* 0x001f680000300800 */
[----:B------:R-:W5:Y:S04]  /*78230*/  LDL.LU R17, [R1+0x1aec] ;  /* 0x001aec0001117983 */ /* 0x000f680000300800 */
[----:B-1----:R-:W2:Y:S04]  /*78240*/  LDL.LU R18, [R1+0x1af4] ;  /* 0x001af40001127983 */ /* 0x002ea80000300800 */
[----:B------:R-:W2:Y:S04]  /*78250*/  LDL.LU R19, [R1+0x1afc] ;  /* 0x001afc0001137983 */ /* 0x000ea80000300800 */
[----:B--2---:R-:W-:Y:S04]  /*78260*/  STL.64 [R1+0x94e8], R18 ;  /* 0x0094e81201007387 */ /* 0x004fe80000100a00 */
[----:B-----5:R0:W-:Y:S04]  /*78270*/  STL.64 [R1+0x94e0], R16 ;  /* 0x0094e01001007387 */ /* 0x0201e80000100a00 */
[----:B0-----:R-:W2:Y:S04]  /*78280*/  LDL.LU.64 R16, [R1+0x7e0] ;  /* 0x0007e00001107983 */ /* 0x001ea80000300a00 */
[----:B------:R-:W2:Y:S04]  /*78290*/  LDL.LU.64 R18, [R1+0x7e8] ;  /* 0x0007e80001127983 */ /* 0x000ea80000300a00 */
[----:B------:R-:W5:Y:S04]  /*782a0*/  LDL.LU R0, [R1+0x1614] ;  /* 0x0016140001007983 */ /* 0x000f680000300800 */
[----:B------:R-:W5:Y:S04]  /*782b0*/  LDL.LU R28, [R1+0x1620] ;  /* 0x00162000011c7983 */ /* 0x000f680000300800 */
[----:B------:R-:W5:Y:S04]  /*782c0*/  LDL.LU R29, [R1+0x1624] ;  /* 0x00162400011d7983 */ /* 0x000f680000300800 */
[----:B------:R-:W3:Y:S04]  /*782d0*/  LDL.LU R24, [R1+0x50] ;  /* 0x0000500001187983 */ /* 0x000ee80000300800 */
[----:B------:R-:W3:Y:S04]  /*782e0*/  LDL.LU R25, [R1+0x54] ;  /* 0x0000540001197983 */ /* 0x000ee80000300800 */
[----:B------:R-:W5:Y:S04]  /*782f0*/  LDL.LU R26, [R1+0x58] ;  /* 0x00005800011a7983 */ /* 0x000f680000300800 */
[----:B------:R-:W5:Y:S01]  /*78300*/  LDL.LU R27, [R1+0x5c] ;  /* 0x00005c00011b7983 */ /* 0x000f620000300800 */
[C---:B----4-:R-:W-:Y:S06]  /*78310*/  HMMA.16816.F32 R8, R4.reuse, R20, R8 ;  /* 0x000000140408723c */ /* 0x050fec0000001808 */
[----:B--2---:R-:W-:Y:S01]  /*78320*/  HMMA.16816.F32 R16, R4, R22, R16 ;  /* 0x000000160410723c */ /* 0x004fe20000001810 */
[----:B-----5:R-:W-:Y:S04]  /*78330*/  STL.64 [R1+0x94c0], R26 ;  /* 0x0094c01a01007387 */ /* 0x020fe80000100a00 */
[----:B---3--:R0:W-:Y:S04]  /*78340*/  STL.64 [R1+0x94b8], R24 ;  /* 0x0094b81801007387 */ /* 0x0081e80000100a00 */
[----:B0-----:R-:W2:-:S14]  /*78350*/  LDL.LU.64 R24, [R1+0x760] ;  /* 0x0007600001187983 */ /* 0x001e9c0000300a00 */
[----:B------:R-:W-:Y:S04]  /*78360*/  STL.64 [R1+0x1280], R16 ;  /* 0x0012801001007387 */ /* 0x000fe80000100a00 */
[----:B------:R-:W-:Y:S04]  /*78370*/  STL.64 [R1+0x1288], R18 ;  /* 0x0012881201007387 */ /* 0x000fe80000100a00 */
[----:B------:R-:W2:Y:S04]  /*78380*/  LDL.LU.64 R26, [R1+0x768] ;  /* 0x00076800011a7983 */ /* 0x000ea80000300a00 */
[----:B------:R0:W-:Y:S04]  /*78390*/  STL.64 [R1+0x1270], R8 ;  /* 0x0012700801007387 */ /* 0x0001e80000100a00 */
[----:B------:R1:W-:Y:S04]  /*783a0*/  STL.64 [R1+0x1278], R10 ;  /* 0x0012780a01007387 */ /* 0x0003e80000100a00 */
[----:B0-----:R-:W3:Y:S04]  /*783b0*/  LDL.LU.64 R8, [R1+0x700] ;  /* 0x0007000001087983 */ /* 0x001ee80000300a00 */
[----:B-1----:R-:W3:Y:S04]  /*783c0*/  LDL.LU.64 R10, [R1+0x708] ;  /* 0x00070800010a7983 */ /* 0x002ee80000300a00 */
[----:B------:R-:W4:Y:S04]  /*783d0*/  LDL.LU.64 R16, [R1+0x6c0] ;  /* 0x0006c00001107983 */ /* 0x000f280000300a00 */
[----:B------:R-:W5:Y:S04]  /*783e0*/  LDL.LU.64 R18, [R1+0x6c8] ;  /* 0x0006c80001127983 */ /* 0x000f680000300a00 */
[----:B-----5:R-:W-:Y:S04]  /*783f0*/  STL.64 [R1+0x94f8], R18 ;  /* 0x0094f81201007387 */ /* 0x020fe80000100a00 */
[----:B----4-:R0:W-:Y:S04]  /*78400*/  STL.64 [R1+0x94f0], R16 ;  /* 0x0094f01001007387 */ /* 0x0101e80000100a00 */
[----:B0-----:R-:W4:Y:S04]  /*78410*/  LDL.LU.64 R16, [R1+0x6e0] ;  /* 0x0006e00001107983 */ /* 0x001f280000300a00 */
[----:B------:R-:W4:Y:S04]  /*78420*/  LDL.LU.64 R18, [R1+0x6e8] ;  /* 0x0006e80001127983 */ /* 0x000f280000300a00 */
[----:B------:R-:W5:Y:S04]  /*78430*/  LDL.LU R20, [R1+0x40] ;  /* 0x0000400001147983 */ /* 0x000f680000300800 */
[----:B------:R-:W5:Y:S04]  /*78440*/  LDL.LU R21, [R1+0x44] ;  /* 0x0000440001157983 */ /* 0x000f680000300800 */
[----:B------:R-:W4:Y:S04]  /*78450*/  LDL.LU R22, [R1+0x48] ;  /* 0x0000480001167983 */ /* 0x000f280000300800 */
[----:B------:R-:W4:Y:S01]  /*78460*/  LDL.LU R23, [R1+0x4c] ;  /* 0x00004c0001177983 */ /* 0x000f220000300800 */
[C---:B--2---:R-:W-:Y:S06]  /*78470*/  HMMA.16816.F32 R24, R4.reuse, R14, R24 ;  /* 0x0000000e0418723c */ /* 0x044fec0000001818 */
[C---:B---3--:R-:W-:Y:S01]  /*78480*/  HMMA.16816.F32 R8, R4.reuse, R12, R8 ;  /* 0x0000000c0408723c */ /* 0x048fe20000001808 */
[----:B----4-:R-:W-:Y:S04]  /*78490*/  STL.64 [R1+0x94d0], R22 ;  /* 0x0094d01601007387 */ /* 0x010fe80000100a00 */
[----:B-----5:R0:W-:Y:S04]  /*784a0*/  STL.64 [R1+0x94c8], R20 ;  /* 0x0094c81401007387 */ /* 0x0201e80000100a00 */
[----:B0-----:R-:W2:Y:S04]  /*784b0*/  LDL.LU.64 R20, [R1+0x580] ;  /* 0x0005800001147983 */ /* 0x001ea80000300a00 */
[----:B------:R-:W2:Y:S04]  /*784c0*/  LDL.LU.64 R22, [R1+0x588] ;  /* 0x0005880001167983 */ /* 0x000ea80000300a00 */
[----:B------:R-:W3:Y:S04]  /*784d0*/  LDL.LU R14, [R1+0x1604] ;  /* 0x00160400010e7983 */ /* 0x000ee80000300800 */
[----:B------:R0:W-:Y:S04]  /*784e0*/  STL.64 [R1+0x1260], R24 ;  /* 0x0012601801007387 */ /* 0x0001e80000100a00 */
[----:B------:R1:W-:Y:S04]  /*784f0*/  STL.64 [R1+0x1268], R26 ;  /* 0x0012681a01007387 */ /* 0x0003e80000100a00 */
[----:B0-----:R-:W4:Y:S04]  /*78500*/  LDL.LU.64 R24, [R1+0x560] ;  /* 0x0005600001187983 */ /* 0x001f280000300a00 */
[----:B-1----:R-:W4:Y:S04]  /*78510*/  LDL.LU.64 R26, [R1+0x568] ;  /* 0x00056800011a7983 */ /* 0x002f280000300a00 */
[----:B------:R-:W5:Y:S04]  /*78520*/  LDL.LU R15, [R1+0x1610] ;  /* 0x00161000010f7983 */ /* 0x000f680000300800 */
[----:B------:R-:W-:Y:S04]  /*78530*/  STL.64 [R1+0x1250], R8 ;  /* 0x0012500801007387 */ /* 0x000fe80000100a00 */
[----:B------:R0:W-:Y:S04]  /*78540*/  STL.64 [R1+0x1258], R10 ;  /* 0x0012580a01007387 */ /* 0x0001e80000100a00 */
[----:B0-----:R-:W2:Y:S04]  /*78550*/  LDL.LU.64 R10, [R1+0x9508] ;  /* 0x00950800010a7983 */ /* 0x001ea80000300a00 */
[----:B------:R-:W3:Y:S04]  /*78560*/  LDL.LU.64 R8, [R1+0x9500] ;  /* 0x0095000001087983 */ /* 0x000ee80000300a00 */
[----:B------:R-:W4:Y:S04]  /*78570*/  LDL.LU R12, [R1+0x28] ;  /* 0x00002800010c7983 */ /* 0x000f280000300800 */
[----:B------:R-:W4:Y:S01]  /*78580*/  LDL.LU R13, [R1+0x2c] ;  /* 0x00002c00010d7983 */ /* 0x000f220000300800 */
[----:B--2---:R-:W-:-:S15]  /*78590*/  HMMA.16816.F32 R16, R4, R10, R16 ;  /* 0x0000000a0410723c */ /* 0x004fde0000001810 */
[----:B------:R-:W-:-:S08]  /*785a0*/  NOP ;  /* 0x0000000000007918 */ /* 0x000fd00000000000 */
[----:B------:R-:W-:Y:S04]  /*785b0*/  STL.64 [R1+0x1240], R16 ;  /* 0x0012401001007387 */ /* 0x000fe80000100a00 */
[----:B------:R0:W-:Y:S04]  /*785c0*/  STL.64 [R1+0x1248], R18 ;  /* 0x0012481201007387 */ /* 0x0001e80000100a00 */
[----:B0-----:R-:W3:Y:S04]  /*785d0*/  LDL.LU.64 R18, [R1+0x94f8] ;  /* 0x0094f80001127983 */ /* 0x001ee80000300a00 */
[----:B------:R-:W3:Y:S04]  /*785e0*/  LDL.LU.64 R16, [R1+0x94f0] ;  /* 0x0094f00001107983 */ /* 0x000ee80000300a00 */
[----:B------:R-:W2:Y:S04]  /*785f0*/  LDL.LU R10, [R1+0x1b00] ;  /* 0x001b0000010a7983 */ /* 0x000ea80000300800 */
[----:B------:R-:W5:Y:S01]  /*78600*/  LDL.LU R11, [R1+0x1600] ;  /* 0x00160000010b7983 */ /* 0x000f620000300800 */
[----:B---3--:R-:W-:-:S15]  /*78610*/  HMMA.16816.F32 R16, R4, R8, R16 ;  /* 0x000000080410723c */ /* 0x008fde0000001810 */
[----:B------:R-:W-:-:S08]  /*78620*/  NOP ;  /* 0x0000000000007918 */ /* 0x000fd00000000000 */
[----:B------:R-:W-:Y:S04]  /*78630*/  STL.64 [R1+0x1230], R16 ;  /* 0x0012301001007387 */ /* 0x000fe80000100a00 */
[----:B------:R0:W-:Y:S04]  /*78640*/  STL.64 [R1+0x1238], R18 ;  /* 0x0012381201007387 */ /* 0x0001e80000100a00 */
[----:B0-----:R-:W3:Y:S04]  /*78650*/  LDL.LU.64 R18, [R1+0x94e8] ;  /* 0x0094e80001127983 */ /* 0x001ee80000300a00 */
[----:B------:R-:W4:Y:S04]  /*78660*/  LDL.LU.64 R16, [R1+0x94e0] ;  /* 0x0094e00001107983 */ /* 0x000f280000300a00 */
[----:B------:R-:W2:Y:S04]  /*78670*/  LDL.LU R8, [R1+0x1af0] ;  /* 0x001af00001087983 */ /* 0x000ea80000300800 */
[----:B------:R-:W3:Y:S01]  /*78680*/  LDL.LU R9, [R1+0x1af8] ;  /* 0x001af80001097983 */ /* 0x000ee20000300800 */
[----:B----4-:R-:W-:-:S03]  /*78690*/  IMAD R16, R16, 0x100, R3 ;  /* 0x0000010010107824 */ /* 0x010fc600078e0203 */
[----:B------:R-:W4:Y:S02]  /*786a0*/  LDL.LU R3, [R1+0x94d8] ;  /* 0x0094d80001037983 */ /* 0x000f240000300800 */
[----:B----4-:R-:W-:-:S15]  /*786b0*/  HMMA.16816.F32 R20, R4, R2, R20 ;  /* 0x000000020414723c */ /* 0x010fde0000001814 */
[----:B------:R-:W-:-:S08]  /*786c0*/  NOP ;  /* 0x0000000000007918 */ /* 0x000fd00000000000 */
[----:B------:R-:W-:Y:S04]  /*786d0*/  STL.64 [R1+0x1220], R20 ;  /* 0x0012201401007387 */ /* 0x000fe80000100a00 */
[----:B------:R0:W-:Y:S04]  /*786e0*/  STL.64 [R1+0x1228], R22 ;  /* 0x0012281601007387 */ /* 0x0001e80000100a00 */
[----:B0-----:R-:W4:Y:S04]  /*786f0*/  LDL.LU.64 R22, [R1+0x94d0] ;  /* 0x0094d00001167983 */ /* 0x001f280000300a00 */
[----:B------:R-:W4:Y:S01]  /*78700*/  LDL.LU.64 R20, [R1+0x94c8] ;  /* 0x0094c80001147983 */ /* 0x000f220000300a00 */
[----:B------:R-:W-:Y:S03]  /*78710*/  HMMA.16816.F32 R4, R4, R12, R24 ;  /* 0x0000000c0404723c */ /* 0x000fe60000001818 */
[----:B------:R-:W4:Y:S04]  /*78720*/  LDL.LU.64 R26, [R1+0x94c0] ;  /* 0x0094c000011a7983 */ /* 0x000f280000300a00 */
[----:B------:R-:W4:Y:S01]  /*78730*/  LDL.LU.64 R24, [R1+0x94b8] ;  /* 0x0094b80001187983 */ /* 0x000f220000300a00 */
[----:B--2---:R-:W-:-:S02]  /*78740*/  IMAD R17, R17, 0x100, R8 ;  /* 0x0000010011117824 */ /* 0x004fc400078e0208 */
[----:B---3--:R-:W-:Y:S02]  /*78750*/  IMAD R18, R18, 0x100, R9 ;  /* 0x0000010012127824 */ /* 0x008fe400078e0209 */
[----:B------:R-:W-:Y:S01]  /*78760*/  IMAD R19, R19, 0x100, R10 ;  /* 0x0000010013137824 */ /* 0x000fe200078e020a */
[----:B-----5:R-:W-:Y:S02]  /*78770*/  F2FP.F16.E4M3.UNPACK_B R8, R11.H1 ;  /* 0x0000000bff08723e */ /* 0x020fe400030006ff */
[----:B------:R-:W-:Y:S02]  /*78780*/  F2FP.F16.E4M3.UNPACK_B R16, R16 ;  /* 0x00000010ff10723e */ /* 0x000fe400020006ff */
[----:B------:R-:W-:Y:S02]  /*78790*/  F2FP.F16.E4M3.UNPACK_B R17, R17 ;  /* 0x00000011ff11723e */ /* 0x000fe400020006ff */
[----:B------:R-:W-:Y:S02]  /*787a0*/  F2FP.F16.E4M3.UNPACK_B R18, R18 ;  /* 0x00000012ff12723e */ /* 0x000fe400020006ff */
[----:B------:R-:W-:-:S02]  /*787b0*/  F2FP.F16.E4M3.UNPACK_B R19, R19 ;  /* 0x00000013ff13723e */ /* 0x000fc400020006ff */
[----:B------:R-:W-:Y:S01]  /*787c0*/  F2FP.F16.E4M3.UNPACK_B R9, R14.H1 ;  /* 0x0000000eff09723e */ /* 0x000fe200030006ff */
[----:B------:R-:W-:Y:S04]  /*787d0*/  STL [R1+0x30], R8 ;  /* 0x0000300801007387 */ /* 0x000fe80000100800 */
[----:B------:R-:W-:Y:S04]  /*787e0*/  STL.64 [R1+0x1210], R4 ;  /* 0x0012100401007387 */ /* 0x000fe80000100a00 */
[----:B------:R4:W-:Y:S01]  /*787f0*/  STL.64 [R1+0x1218], R6 ;  /* 0x0012180601007387 */ /* 0x0009e20000100a00 */
[----:B------:R-:W-:-:S02]  /*78800*/  F2FP.F16.E4M3.UNPACK_B R2, R15.H1 ;  /* 0x0000000fff02723e */ /* 0x000fc400030006ff */
[----:B------:R-:W-:Y:S01]  /*78810*/  F2FP.F16.E4M3.UNPACK_B R3, R0.H1 ;  /* 0x00000000ff03723e */ /* 0x000fe200030006ff */
[----:B------:R-:W-:Y:S04]  /*78820*/  STL [R1+0x34], R9 ;  /* 0x0000340901007387 */ /* 0x000fe80000100800 */
[----:B------:R-:W-:Y:S01]  /*78830*/  STL [R1+0x18], R2 ;  /* 0x0000180201007387 */ /* 0x000fe20000100800 */
[----:B------:R-:W-:Y:S01]  /*78840*/  IMAD.MOV.U32 R0, RZ, RZ, R9 ;  /* 0x000000ffff007224 */ /* 0x000fe200078e0009 */
[----:B----4-:R-:W-:-:S15]  /*78850*/  HMMA.16816.F32 R4, R16, R8, R20 ;  /* 0x000000081004723c */ /* 0x010fde0000001814 */
[----:B------:R-:W-:-:S08]  /*78860*/  NOP ;  /* 0x0000000000007918 */ /* 0x000fd00000000000 */
[----:B------:R-:W-:Y:S04]  /*78870*/  STL.64 [R1+0x1320], R4 ;  /* 0x0013200401007387 */ /* 0x000fe80000100a00 */
[----:B------:R0:W-:Y:S02]  /*78880*/  STL.64 [R1+0x1328], R6 ;  /* 0x0013280601007387 */ /* 0x0001e40000100a00 */
[----:B0-----:R-:W-:Y:S01]  /*78890*/  HMMA.16816.F32 R4, R16, R2, R24 ;  /* 0x000000021004723c */ /* 0x001fe20000001818 */
[----:B------:R-:W-:Y:S01]  /*788a0*/  F2FP.F16.E4M3.UNPACK_B R8, R28.H1 ;  /* 0x0000001cff08723e */ /* 0x000fe200030006ff */
[----:B------:R0:W-:Y:S04]  /*788b0*/  STL [R1+0x93f8], R0 ;  /* 0x0093f80001007387 */ /* 0x0001e80000100800 */
[----:B------:R-:W-:Y:S04]  /*788c0*/  STL [R1+0x1c], R3 ;  /* 0x00001c0301007387 */ /* 0x000fe80000100800 */
[----:B------:R1:W-:Y:S01]  /*788d0*/  STL [R1+0x10], R8 ;  /* 0x0000100801007387 */ /* 0x0003e20000100800 */
[----:B0-----:R-:W-:-:S03]  /*788e0*/  F2FP.F16.E4M3.UNPACK_B R0, R29.H1 ;  /* 0x0000001dff00723e */ /* 0x001fc600030006ff */
[----:B-1----:R-:W2:Y:S04]  /*788f0*/  LDL.LU R8, [R1+0xd0] ;  /* 0x0000d00001087983 */ /* 0x002ea80000300800 */
[----:B------:R-:W-:Y:S05]  /*78900*/  STL [R1+0x14], R0 ;  /* 0x0000140001007387 */ /* 0x000fea0000100800 */
[----:B------:R-:W-:Y:S04]  /*78910*/  STL.64 [R1+0x1350], R4 ;  /* 0x0013500401007387 */ /* 0x000fe80000100a00 */
[----:B------:R-:W-:Y:S04]  /*78920*/  STL.64 [R1+0x1358], R6 ;  /* 0x0013580601007387 */ /* 0x000fe80000100a00 */
[----:B------:R-:W2:Y:S04]  /*78930*/  LDL.LU R9, [R1+0xd4] ;  /* 0x0000d40001097983 */ /* 0x000ea80000300800 */
[----:B------:R-:W3:Y:S04]  /*78940*/  LDL.LU R10, [R1+0xd8] ;  /* 0x0000d800010a7983 */ /* 0x000ee80000300800 */
[----:B------:R-:W3:Y:S04]  /*78950*/  LDL.LU R11, [R1+0xdc] ;  /* 0x0000dc00010b7983 */ /* 0x000ee80000300800 */
[----:B---3--:R-:W-:Y:S04]  /*78960*/  STL.64 [R1+0x9458], R10 ;  /* 0x0094580a01007387 */ /* 0x008fe80000100a00 */
[----:B--2---:R0:W-:Y:S04]  /*78970*/  STL.64 [R1+0x9450], R8 ;  /* 0x0094500801007387 */ /* 0x0041e80000100a00 */
[----:B0-----:R-:W2:Y:S04]  /*78980*/  LDL.LU R8, [R1+0xb0] ;  /* 0x0000b00001087983 */ /* 0x001ea80000300800 */
[----:B------:R-:W2:Y:S04]  /*78990*/  LDL.LU R9, [R1+0xb4] ;  /* 0x0000b40001097983 */ /* 0x000ea80000300800 */
[----:B------:R-:W3:Y:S04]  /*789a0*/  LDL.LU R10, [R1+0xb8] ;  /* 0x0000b800010a7983 */ /* 0x000ee80000300800 */
[----:B------:R-:W3:Y:S04]  /*789b0*/  LDL.LU R11, [R1+0xbc] ;  /* 0x0000bc00010b7983 */ /* 0x000ee80000300800 */
[----:B------:R-:W4:Y:S04]  /*789c0*/  LDL.LU R24, [R1+0x1670] ;  /* 0x0016700001187983 */ /* 0x000f280000300800 */
[----:B------:R-:W4:Y:S04]  /*789d0*/  LDL.LU R25, [R1+0x1674] ;  /* 0x0016740001197983 */ /* 0x000f280000300800 */
[----:B---3--:R-:W-:Y:S04]  /*789e0*/  STL.64 [R1+0x9468], R10 ;  /* 0x0094680a01007387 */ /* 0x008fe80000100a00 */
[----:B--2---:R0:W-:Y:S04]  /*789f0*/  STL.64 [R1+0x9460], R8 ;  /* 0x0094600801007387 */ /* 0x0041e80000100a00 */
[----:B0-----:R-:W2:Y:S04]  /*78a00*/  LDL.LU R8, [R1+0xa0] ;  /* 0x0000a00001087983 */ /* 0x001ea80000300800 */
[----:B------:R-:W2:Y:S04]  /*78a10*/  LDL.LU R9, [R1+0xa4] ;  /* 0x0000a40001097983 */ /* 0x000ea80000300800 */
[----:B------:R-:W3:Y:S04]  /*78a20*/  LDL.LU R10, [R1+0xa8] ;  /* 0x0000a800010a7983 */ /* 0x000ee80000300800 */
[----:B------:R-:W3:Y:S04]  /*78a30*/  LDL.LU R11, [R1+0xac] ;  /* 0x0000ac00010b7983 */ /* 0x000ee80000300800 */
[----:B------:R-:W5:Y:S04]  /*78a40*/  LDL.LU R28, [R1+0x1650] ;  /* 0x00165000011c7983 */ /* 0x000f680000300800 */
[----:B------:R-:W5:Y:S04]  /*78a50*/  LDL.LU R29, [R1+0x1654] ;  /* 0x00165400011d7983 */ /* 0x000f680000300800 */
[----:B-----5:R0:W-:Y:S04]  /*78a60*/  STL.64 [R1+0x94a0], R28 ;  /* 0x0094a01c01007387 */ /* 0x0201e80000100a00 */
[----:B0-----:R-:W5:Y:S04]  /*78a70*/  LDL.64 R28, [R1+0x10] ;  /* 0x00001000011c7983 */ /* 0x001f680000100a00 */
[----:B------:R-:W4:Y:S04]  /*78a80*/  LDL.LU R26, [R1+0x1660] ;  /* 0x00166000011a7983 */ /* 0x000f280000300800 */
[----:B------:R-:W4:Y:S04]  /*78a90*/  LDL.LU R27, [R1+0x1664] ;  /* 0x00166400011b7983 */ /* 0x000f280000300800 */
[----:B----4-:R-:W-:Y:S04]  /*78aa0*/  STL.64 [R1+0x9488], R26 ;  /* 0x0094881a01007387 */ /* 0x010fe80000100a00 */
[----:B------:R0:W-:Y:S04]  /*78ab0*/  STL.64 [R1+0x9480], R24 ;  /* 0x0094801801007387 */ /* 0x0001e80000100a00 */
[----:B0-----:R-:W4:Y:S04]  /*78ac0*/  LDL.LU R24, [R1+0x80] ;  /* 0x0000800001187983 */ /* 0x001f280000300800 */
[----:B------:R-:W4:Y:S04]  /*78ad0*/  LDL.LU R25, [R1+0x84] ;  /* 0x0000840001197983 */ /* 0x000f280000300800 */
[----:B------:R-:W2:Y:S04]  /*78ae0*/  LDL.LU R26, [R1+0x88] ;  /* 0x00008800011a7983 */ /* 0x000ea80000300800 */
[----:B------:R-:W2:Y:S04]  /*78af0*/  LDL.LU R27, [R1+0x8c] ;  /* 0x00008c00011b7983 */ /* 0x000ea80000300800 */
[----:B------:R-:W5:Y:S04]  /*78b00*/  LDL.LU R12, [R1+0x1630] ;  /* 0x00163000010c7983 */ /* 0x000f680000300800 */
[----:B------:R-:W5:Y:S04]  /*78b10*/  LDL.LU R13, [R1+0x1634] ;  /* 0x00163400010d7983 */ /* 0x000f680000300800 */
[----:B------:R-:W5:Y:S04]  /*78b20*/  LDL.LU R2, [R1+0x1640] ;  /* 0x0016400001027983 */ /* 0x000f680000300800 */
[----:B------:R-:W5:Y:S04]  /*78b30*/  LDL.LU R3, [R1+0x1644] ;  /* 0x0016440001037983 */ /* 0x000f680000300800 */
[----:B--2---:R-:W-:Y:S04]  /*78b40*/  STL.64 [R1+0x9498], R26 ;  /* 0x0094981a01007387 */ /* 0x004fe80000100a00 */
[----:B----4-:R0:W-:Y:S04]  /*78b50*/  STL.64 [R1+0x9490], R24 ;  /* 0x0094901801007387 */ /* 0x0101e80000100a00 */
[----:B0-----:R-:W2:Y:S04]  /*78b60*/  LDL.LU R24, [R1+0x70] ;  /* 0x0000700001187983 */ /* 0x001ea80000300800 */
[----:B------:R-:W2:Y:S04]  /*78b70*/  LDL.LU R25, [R1+0x74] ;  /* 0x0000740001197983 */ /* 0x000ea80000300800 */
[----:B------:R-:W4:Y:S04]  /*78b80*/  LDL.LU R26, [R1+0x78] ;  /* 0x00007800011a7983 */ /* 0x000f280000300800 */
[----:B------:R-:W4:Y:S04]  /*78b90*/  LDL.LU R27, [R1+0x7c] ;  /* 0x00007c00011b7983 */ /* 0x000f280000300800 */
[----:B----4-:R-:W-:Y:S04]  /*78ba0*/  STL.64 [R1+0x94b0], R26 ;  /* 0x0094b01a01007387 */ /* 0x010fe80000100a00 */
[----:B--2---:R0:W-:Y:S04]  /*78bb0*/  STL.64 [R1+0x94a8], R24 ;  /* 0x0094a81801007387 */ /* 0x0041e80000100a00 */
[----:B0-----:R-:W5:Y:S04]  /*78bc0*/  LDL.LU R24, [R1+0x60] ;  /* 0x0000600001187983 */ /* 0x001f680000300800 */
[----:B------:R-:W5:Y:S04]  /*78bd0*/  LDL.LU R25, [R1+0x64] ;  /* 0x0000640001197983 */ /* 0x000f680000300800 */
[----:B------:R-:W5:Y:S04]  /*78be0*/  LDL.LU R26, [R1+0x68] ;  /* 0x00006800011a7983 */ /* 0x000f680000300800 */
[----:B------:R-:W5:Y:S04]  /*78bf0*/  LDL.LU R27, [R1+0x6c] ;  /* 0x00006c00011b7983 */ /* 0x000f680000300800 */
[----:B---3--:R-:W-:Y:S04]  /*78c00*/  STL.64 [R1+0x9478], R10 ;  /* 0x0094780a01007387 */ /* 0x008fe80000100a00 */
[----:B------:R0:W-:Y:S04]  /*78c10*/  STL.64 [R1+0x9470], R8 ;  /* 0x0094700801007387 */ /* 0x0001e80000100a00 */
[----:B0-----:R-:W2:Y:S04]  /*78c20*/  LDL.LU R8, [R1+0x90] ;  /* 0x0000900001087983 */ /* 0x001ea80000300800 */
[----:B------:R-:W2:Y:S04]  /*78c30*/  LDL.LU R9, [R1+0x94] ;  /* 0x0000940001097983 */ /* 0x000ea80000300800 */
[----:B------:R-:W2:Y:S04]  /*78c40*/  LDL.LU R10, [R1+0x98] ;  /* 0x00009800010a7983 */ /* 0x000ea80000300800 */
[----:B------:R-:W2:Y:S04]  /*78c50*/  LDL.LU R11, [R1+0x9c] ;  /* 0x00009c00010b7983 */ /* 0x000ea80000300800 */
        /* <DEDUP_REMOVED lines=10> */
[----:B-----5:R-:W-:-:S15]  /*78d00*/  HMMA.16816.F32 R24, R16, R28, R24 ;  /* 0x0000001c1018723c */ /* 0x020fde0000001818 */
[----:B------:R-:W-:-:S08]  /*78d10*/  NOP ;  /* 0x0000000000007918 */ /* 0x000fd00000000000 */
[----:B------:R-:W-:Y:S04]  /*78d20*/  STL.64 [R1+0x1380], R24 ;  /* 0x0013801801007387 */ /* 0x000fe80000100a00 */
[----:B------:R0:W-:Y:S04]  /*78d30*/  STL.64 [R1+0x1388], R26 ;  /* 0x0013881a01007387 */ /* 0x0001e80000100a00 */
[----:B0-----:R-:W5:Y:S04]  /*78d40*/  LDL.LU.64 R26, [R1+0x94b0] ;  /* 0x0094b000011a7983 */ /* 0x001f680000300a00 */
[----:B------:R-:W5:Y:S01]  /*78d50*/  LDL.LU.64 R24, [R1+0x94a8] ;  /* 0x0094a80001187983 */ /* 0x000f620000300a00 */
[----:B------:R-:W-:-:S02]  /*78d60*/  F2FP.F16.E4M3.UNPACK_B R12, R12.H1 ;  /* 0x0000000cff0c723e */ /* 0x000fc400030006ff */
[----:B------:R-:W-:Y:S01]  /*78d70*/  F2FP.F16.E4M3.UNPACK_B R13, R13.H1 ;  /* 0x0000000dff0d723e */ /* 0x000fe200030006ff */
[----:B------:R-:W-:Y:S02]  /*78d80*/  IMAD.MOV.U32 R0, RZ, RZ, R29 ;  /* 0x000000ffff007224 */ /* 0x000fe400078e001d */
[----:B------:R-:W2:Y:S04]  /*78d90*/  LDL.LU.64 R28, [R1+0x94a0] ;  /* 0x0094a000011c7983 */ /* 0x000ea80000300a00 */
[----:B------:R-:W-:Y:S04]  /*78da0*/  STL [R1+0x8], R12 ;  /* 0x0000080c01007387 */ /* 0x000fe80000100800 */
[----:B------:R-:W-:Y:S04]  /*78db0*/  STL [R1+0x93fc], R0 ;  /* 0x0093fc0001007387 */ /* 0x000fe80000100800 */
[----:B------:R-:W-:Y:S01]  /*78dc0*/  STL [R1+0xc], R13 ;  /* 0x00000c0d01007387 */ /* 0x000fe20000100800 */
[----:B-----5:R-:W-:-:S15]  /*78dd0*/  HMMA.16816.F32 R24, R16, R12, R24 ;  /* 0x0000000c1018723c */ /* 0x020fde0000001818 */
[----:B------:R-:W-:-:S08]  /*78de0*/  NOP ;  /* 0x0000000000007918 */ /* 0x000fd00000000000 */
[----:B------:R-:W-:Y:S04]  /*78df0*/  STL.64 [R1+0x13a0], R24 ;  /* 0x0013a01801007387 */ /* 0x000fe80000100a00 */
[----:B------:R0:W-:Y:S04]  /*78e00*/  STL.64 [R1+0x13a8], R26 ;  /* 0x0013a81a01007387 */ /* 0x0001e80000100a00 */
[----:B0-----:R-:W5:Y:S04]  /*78e10*/  LDL.LU.64 R26, [R1+0x9498] ;  /* 0x00949800011a7983 */ /* 0x001f680000300a00 */
[----:B------:R-:W5:Y:S01]  /*78e20*/  LDL.LU.64 R24, [R1+0x9490] ;  /* 0x0094900001187983 */ /* 0x000f620000300a00 */
[----:B------:R-:W-:-:S02]  /*78e30*/  F2FP.F16.E4M3.UNPACK_B R2, R2.H1 ;  /* 0x00000002ff02723e */ /* 0x000fc400030006ff */
[----:B------:R-:W-:Y:S02]  /*78e40*/  F2FP.F16.E4M3.UNPACK_B R3, R3.H1 ;  /* 0x00000003ff03723e */ /* 0x000fe400030006ff */
[----:B--2---:R-:W-:Y:S02]  /*78e50*/  F2FP.F16.E4M3.UNPACK_B R28, R28.H1 ;  /* 0x0000001cff1c723e */ /* 0x004fe400030006ff */
[----:B------:R-:W-:-:S07]  /*78e60*/  F2FP.F16.E4M3.UNPACK_B R29, R29.H1 ;  /* 0x0000001dff1d723e */ /* 0x000fce00030006ff */
[C---:B------:R-:W-:Y:S01]  /*78e70*/  HMMA.16816.F32 R8, R16.reuse, R28, R8 ;  /* 0x0000001c1008723c */ /* 0x040fe20000001808 */
[----:B------:R-:W-:Y:S04]  /*78e80*/  STL [R1], R2 ;  /* 0x0000000201007387 */ /* 0x000fe80000100800 */
[----:B------:R-:W-:Y:S01]  /*78e90*/  STL [R1+0x4], R3 ;  /* 0x0000040301007387 */ /* 0x000fe20000100800 */
[----:B------:R-:W-:Y:S01]  /*78ea0*/  IMAD.MOV.U32 R0, RZ, RZ, R3 ;  /* 0x000000ffff007224 */ /* 0x000fe200078e0003 */
[----:B-----5:R-:W-:-:S15]  /*78eb0*/  HMMA.16816.F32 R24, R16, R2, R24 ;  /* 0x000000021018723c */ /* 0x020fde0000001818 */
[----:B------:R-:W-:-:S08]  /*78ec0*/  NOP ;  /* 0x0000000000007918 */ /* 0x000fd00000000000 */
[----:B------:R-:W-:Y:S04]  /*78ed0*/  STL.64 [R1+0x13b0], R24 ;  /* 0x0013b01801007387 */ /* 0x000fe80000100a00 */
[----:B------:R0:W-:Y:S04]  /*78ee0*/  STL.64 [R1+0x13b8], R26 ;  /* 0x0013b81a01007387 */ /* 0x0001e80000100a00 */
[----:B0-----:R-:W2:Y:S04]  /*78ef0*/  LDL.LU.64 R26, [R1+0x9488] ;  /* 0x00948800011a7983 */ /* 0x001ea80000300a00 */
[----:B------:R-:W5:Y:S04]  /*78f00*/  LDL.LU.64 R24, [R1+0x9480] ;  /* 0x0094800001187983 */ /* 0x000f680000300a00 */
[----:B------:R-:W-:Y:S04]  /*78f10*/  STL [R1+0x9430], R0 ;  /* 0x0094300001007387 */ /* 0x000fe80000100800 */
[----:B------:R-:W-:Y:S04]  /*78f20*/  STL.64 [R1+0x13d0], R8 ;  /* 0x0013d00801007387 */ /* 0x000fe80000100a00 */
[----:B------:R0:W-:Y:S04]  /*78f30*/  STL.64 [R1+0x13d8], R10 ;  /* 0x0013d80a01007387 */ /* 0x0001e80000100a00 */
[----:B0-----:R-:W3:Y:S04]  /*78f40*/  LDL.LU.64 R10, [R1+0x9478] ;  /* 0x00947800010a7983 */ /* 0x001ee80000300a00 */
[----:B------:R-:W3:Y:S04]  /*78f50*/  LDL.LU.64 R8, [R1+0x9470] ;  /* 0x0094700001087983 */ /* 0x000ee80000300a00 */
[----:B------:R-:W-:Y:S04]  /*78f60*/  STL [R1+0x9438], R28 ;  /* 0x0094381c01007387 */ /* 0x000fe80000100800 */
[----:B------:R-:W-:Y:S01]  /*78f70*/  STL [R1+0x9434], R29 ;  /* 0x0094341d01007387 */ /* 0x000fe20000100800 */
[----:B--2---:R-:W-:-:S02]  /*78f80*/  F2FP.F16.E4M3.UNPACK_B R26, R26.H1 ;  /* 0x0000001aff1a723e */ /* 0x004fc400030006ff */
[----:B------:R-:W-:-:S07]  /*78f90*/  F2FP.F16.E4M3.UNPACK_B R27, R27.H1 ;  /* 0x0000001bff1b723e */ /* 0x000fce00030006ff */
[----:B---3--:R-:W-:-:S15]  /*78fa0*/  HMMA.16816.F32 R8, R16, R26, R8 ;  /* 0x0000001a1008723c */ /* 0x008fde0000001808 */
[----:B------:R-:W-:-:S08]  /*78fb0*/  NOP ;  /* 0x0000000000007918 */ /* 0x000fd00000000000 */
[----:B------:R-:W-:Y:S04]  /*78fc0*/  STL.64 [R1+0x13f0], R8 ;  /* 0x0013f00801007387 */ /* 0x000fe80000100a00 */
[----:B------:R0:W-:Y:S04]  /*78fd0*/  STL.64 [R1+0x13f8], R10 ;  /* 0x0013f80a01007387 */ /* 0x0001e80000100a00 */
[----:B0-----:R-:W2:Y:S04]  /*78fe0*/  LDL.LU.64 R10, [R1+0x9468] ;  /* 0x00946800010a7983 */ /* 0x001ea80000300a00 */
[----:B------:R-:W2:Y:S01]  /*78ff0*/  LDL.LU.64 R8, [R1+0x9460] ;  /* 0x0094600001087983 */ /* 0x000ea20000300a00 */
[----:B-----5:R-:W-:-:S02]  /*79000*/  F2FP.F16.E4M3.UNPACK_B R24, R24.H1 ;  /* 0x00000018ff18723e */ /* 0x020fc400030006ff */
[----:B------:R-:W-:Y:S02]  /*79010*/  F2FP.F16.E4M3.UNPACK_B R25, R25.H1 ;  /* 0x00000019ff19723e */ /* 0x000fe400030006ff */
[----:B------:R-:W-:Y:S02]  /*79020*/  F2FP.F16.E4M3.UNPACK_B R22, R22.H1 ;  /* 0x00000016ff16723e */ /* 0x000fe400030006ff */
[----:B----4-:R-:W-:-:S03]  /*79030*/  F2FP.F16.E4M3.UNPACK_B R23, R23.H1 ;  /* 0x00000017ff17723e */ /* 0x010fc600030006ff */
[----:B--2---:R-:W-:-:S15]  /*79040*/  HMMA.16816.F32 R8, R16, R24, R8 ;  /* 0x000000181008723c */ /* 0x004fde0000001808 */
[----:B------:R-:W-:-:S08]  /*79050*/  NOP ;  /* 0x0000000000007918 */ /* 0x000fd00000000000 */
[----:B------:R-:W-:Y:S04]  /*79060*/  STL.64 [R1+0x1410], R8 ;  /* 0x0014100801007387 */ /* 0x000fe80000100a00 */
[----:B------:R0:W-:Y:S04]  /*79070*/  STL.64 [R1+0x1418], R10 ;  /* 0x0014180a01007387 */ /* 0x0001e80000100a00 */
[----:B0-----:R-:W2:Y:S04]  /*79080*/  LDL.LU.64 R10, [R1+0x9458] ;  /* 0x00945800010a7983 */ /* 0x001ea80000300a00 */
[----:B------:R-:W2:Y:S01]  /*79090*/  LDL.LU.64 R8, [R1+0x9450] ;  /* 0x0094500001087983 */ /* 0x000ea20000300a00 */
[----:B------:R-:W-:Y:S01]  /*790a0*/  HMMA.16816.F32 R4, R16, R22, R4 ;  /* 0x000000161004723c */ /* 0x000fe20000001804 */
[----:B------:R-:W-:-:S02]  /*790b0*/  F2FP.F16.E4M3.UNPACK_B R20, R20.H1 ;  /* 0x00000014ff14723e */ /* 0x000fc400030006ff */
[----:B------:R-:W-:Y:S01]  /*790c0*/  F2FP.F16.E4M3.UNPACK_B R21, R21.H1 ;  /* 0x00000015ff15723e */ /* 0x000fe200030006ff */
[----:B------:R-:W-:Y:S04]  /*790d0*/  STL.64 [R1+0x9380], R26 ;  /* 0x0093801a01007387 */ /* 0x000fe80000100a00 */
[----:B------:R0:W-:-:S15]  /*790e0*/  STL.64 [R1+0x9378], R24 ;  /* 0x0093781801007387 */ /* 0x0001de0000100a00 */
[----:B------:R-:W-:Y:S04]  /*790f0*/  STL.64 [R1+0x1430], R4 ;  /* 0x0014300401007387 */ /* 0x000fe80000100a00 */
[----:B------:R2:W-:Y:S04]  /*79100*/  STL.64 [R1+0x1438], R6 ;  /* 0x0014380601007387 */ /* 0x0005e80000100a00 */
[----:B0-----:R-:W3:Y:S01]  /*79110*/  LDL.LU R24, [R1+0x4b0] ;  /* 0x0004b00001187983 */ /* 0x001ee20000300800 */
[----:B--2---:R-:W-:-:S15]  /*79120*/  HMMA.16816.F32 R4, R16, R20, R8 ;  /* 0x000000141004723c */ /* 0x004fde0000001808 */
[----:B------:R-:W-:-:S08]  /*79130*/  NOP ;  /* 0x0000000000007918 */ /* 0x000fd00000000000 */
[----:B------:R0:W-:Y:S04]  /*79140*/  STL.64 [R1+0x1450], R4 ;  /* 0x0014500401007387 */ /* 0x0001e80000100a00 */
[----:B------:R1:W-:Y:S04]  /*79150*/  STL.64 [R1+0x1458], R6 ;  /* 0x0014580601007387 */ /* 0x0003e80000100a00 */
[----:B------:R-:W3:Y:S04]  /*79160*/  LDL.LU R25, [R1+0x4b4] ;  /* 0x0004b40001197983 */ /* 0x000ee80000300800 */
[----:B------:R-:W2:Y:S04]  /*79170*/  LDL.LU R26, [R1+0x4b8] ;  /* 0x0004b800011a7983 */ /* 0x000ea80000300800 */
[----:B------:R-:W2:Y:S04]  /*79180*/  LDL.LU R27, [R1+0x4bc] ;  /* 0x0004bc00011b7983 */ /* 0x000ea80000300800 */
[----:B------:R-:W4:Y:S04]  /*79190*/  LDL.LU R12, [R1+0x16b0] ;  /* 0x0016b000010c7983 */ /* 0x000f280000300800 */
[----:B------:R-:W5:Y:S04]  /*791a0*/  LDL.LU R13, [R1+0x16b4] ;  /* 0x0016b400010d7983 */ /* 0x000f680000300800 */
[----:B------:R-:W5:Y:S04]  /*791b0*/  LDL.LU R28, [R1+0x1b08] ;  /* 0x001b0800011c7983 */ /* 0x000f680000300800 */
[----:B0-----:R-:W3:Y:S04]  /*791c0*/  LDL.LU R4, [R1+0x1b04] ;  /* 0x001b040001047983 */ /* 0x001ee80000300800 */
[----:B------:R-:W5:Y:S04]  /*791d0*/  LDL.LU R29, [R1+0x1b10] ;  /* 0x001b1000011d7983 */ /* 0x000f680000300800 */
[----:B------:R-:W3:Y:S04]  /*791e0*/  LDL.LU R5, [R1+0x1b0c] ;  /* 0x001b0c0001057983 */ /* 0x000ee80000300800 */
[----:B------:R-:W5:Y:S04]  /*791f0*/  LDL.LU R0, [R1+0x1b18] ;  /* 0x001b180001007983 */ /* 0x000f680000300800 */
[----:B-1----:R-:W2:Y:S04]  /*79200*/  LDL.LU R6, [R1+0x1b14] ;  /* 0x001b140001067983 */ /* 0x002ea80000300800 */
[----:B------:R-:W5:Y:S04]  /*79210*/  LDL.LU R10, [R1+0x16c0] ;  /* 0x0016c000010a7983 */ /* 0x000f680000300800 */
[----:B------:R-:W5:Y:S04]  /*79220*/  LDL.LU R11, [R1+0x16c4] ;  /* 0x0016c400010b7983 */ /* 0x000f680000300800 */
[----:B------:R-:W2:Y:S04]  /*79230*/  LDL.LU R7, [R1+0x1b1c] ;  /* 0x001b1c0001077983 */ /* 0x000ea80000300800 */
[----:B--2---:R-:W-:Y:S04]  /*79240*/  STL.64 [R1+0x9448], R6 ;  /* 0x0094480601007387 */ /* 0x004fe80000100a00 */
[----:B---3--:R0:W-:Y:S04]  /*79250*/  STL.64 [R1+0x9440], R4 ;  /* 0x0094400401007387 */ /* 0x0081e80000100a00 */
[----:B0-----:R-:W2:Y:S04]  /*79260*/  LDL.LU R4, [R1+0xe0] ;  /* 0x0000e00001047983 */ /* 0x001ea80000300800 */
[----:B------:R-:W2:Y:S04]  /*79270*/  LDL.LU R5, [R1+0xe4] ;  /* 0x0000e40001057983 */ /* 0x000ea80000300800 */
[----:B------:R-:W2:Y:S04]  /*79280*/  LDL.LU R6, [R1+0xe8] ;  /* 0x0000e80001067983 */ /* 0x000ea80000300800 */
[----:B------:R-:W2:Y:S04]  /*79290*/  LDL.LU R7, [R1+0xec] ;  /* 0x0000ec0001077983 */ /* 0x000ea80000300800 */
[----:B------:R-:W3:Y:S04]  /*792a0*/  LDL.LU R8, [R1+0x16d0] ;  /* 0x0016d00001087983 */ /* 0x000ee80000300800 */
[----:B------:R-:W3:Y:S04]  /*792b0*/  LDL.LU R9, [R1+0x16d4] ;  /* 0x0016d40001097983 */ /* 0x000ee80000300800 */
[----:B------:R-:W3:Y:S04]  /*792c0*/  LDL.LU R2, [R1+0x16e0] ;  /* 0x0016e00001027983 */ /* 0x000ee80000300800 */
[----:B------:R-:W3:Y:S04]  /*792d0*/  LDL.LU R3, [R1+0x16e4] ;  /* 0x0016e40001037983 */ /* 0x000ee80000300800 */
[----:B------:R-:W-:Y:S04]  /*792e0*/  STL.64 [R1+0x9408], R26 ;  /* 0x0094081a01007387 */ /* 0x000fe80000100a00 */
[----:B------:R0:W-:Y:S04]  /*792f0*/  STL.64 [R1+0x9400], R24 ;  /* 0x0094001801007387 */ /* 0x0001e80000100a00 */
[----:B0-----:R-:W4:Y:S04]  /*79300*/  LDL.LU R24, [R1+0x550] ;  /* 0x0005500001187983 */ /* 0x001f280000300800 */
[----:B------:R-:W4:Y:S04]  /*79310*/  LDL.LU R25, [R1+0x554] ;  /* 0x0005540001197983 */ /* 0x000f280000300800 */
[----:B------:R-:W5:Y:S04]  /*79320*/  LDL.LU R26, [R1+0x558] ;  /* 0x00055800011a7983 */ /* 0x000f680000300800 */
[----:B------:R-:W5:Y:S01]  /*79330*/  LDL.LU R27, [R1+0x55c] ;  /* 0x00055c00011b7983 */ /* 0x000f620000300800 */
[----:B------:R-:W-:-:S02]  /*79340*/  F2FP.F16.E4M3.UNPACK_B R14, R14.H1 ;  /* 0x0000000eff0e723e */ /* 0x000fc400030006ff */
[----:B------:R-:W-:Y:S01]  /*79350*/  F2FP.F16.E4M3.UNPACK_B R15, R15.H1 ;  /* 0x0000000fff0f723e */ /* 0x000fe200030006ff */
[----:B-----5:R-:W-:Y:S04]  /*79360*/  STL.64 [R1+0x9418], R26 ;  /* 0x0094181a01007387 */ /* 0x020fe80000100a00 */
[----:B----4-:R0:W-:Y:S04]  /*79370*/  STL.64 [R1+0x9410], R24 ;  /* 0x0094101801007387 */ /* 0x0101e80000100a00 */
[----:B0-----:R-:W4:Y:S04]  /*79380*/  LDL.LU R24, [R1+0x100] ;  /* 0x0001000001187983 */ /* 0x001f280000300800 */
[----:B------:R-:W4:Y:S04]  /*79390*/  LDL.LU R25, [R1+0x104] ;  /* 0x0001040001197983 */ /* 0x000f280000300800 */
[----:B------:R-:W5:Y:S04]  /*793a0*/  LDL.LU R26, [R1+0x108] ;  /* 0x00010800011a7983 */ /* 0x000f680000300800 */
[----:B------:R-:W5:Y:S01]  /*793b0*/  LDL.LU R27, [R1+0x10c] ;  /* 0x00010c00011b7983 */ /* 0x000f620000300800 */
[----:B--2---:R-:W-:Y:S01]  /*793c0*/  HMMA.16816.F32 R4, R16, R14, R4 ;  /* 0x0000000e1004723c */ /* 0x004fe20000001804 */
[----:B------:R-:W-:-:S02]  /*793d0*/  F2FP.F16.E4M3.UNPACK_B R12, R12.H1 ;  /* 0x0000000cff0c723e */ /* 0x000fc400030006ff */
[----:B-----5:R-:W-:Y:S04]  /*793e0*/  STL.64 [R1+0x9428], R26 ;  /* 0x0094281a01007387 */ /* 0x020fe80000100a00 */
[----:B----4-:R0:W-:Y:S04]  /*793f0*/  STL.64 [R1+0x9420], R24 ;  /* 0x0094201801007387 */ /* 0x0101e80000100a00 */
[----:B0-----:R-:W2:Y:S04]  /*79400*/  LDL.LU R24, [R1+0xf0] ;  /* 0x0000f00001187983 */ /* 0x001ea80000300800 */
[----:B------:R-:W2:Y:S04]  /*79410*/  LDL.LU R25, [R1+0xf4] ;  /* 0x0000f40001197983 */ /* 0x000ea80000300800 */
[----:B------:R-:W2:Y:S04]  /*79420*/  LDL.LU R26, [R1+0xf8] ;  /* 0x0000f800011a7983 */ /* 0x000ea80000300800 */
[----:B------:R-:W2:Y:S04]  /*79430*/  LDL.LU R27, [R1+0xfc] ;  /* 0x0000fc00011b7983 */ /* 0x000ea80000300800 */
[----:B------:R-:W-:Y:S04]  /*79440*/  STL.64 [R1+0x9360], R22 ;  /* 0x0093601601007387 */ /* 0x000fe80000100a00 */
[----:B------:R0:W-:Y:S04]  /*79450*/  STL.64 [R1+0x9358], R20 ;  /* 0x0093581401007387 */ /* 0x0001e80000100a00 */
[----:B0-----:R-:W4:Y:S04]  /*79460*/  LDL.LU R20, [R1+0x540] ;  /* 0x0005400001147983 */ /* 0x001f280000300800 */
[----:B------:R-:W4:Y:S04]  /*79470*/  LDL.LU R21, [R1+0x544] ;  /* 0x0005440001157983 */ /* 0x000f280000300800 */
[----:B------:R-:W4:Y:S04]  /*79480*/  LDL.LU R22, [R1+0x548] ;  /* 0x0005480001167983 */ /* 0x000f280000300800 */
[----:B------:R-:W4:Y:S04]  /*79490*/  LDL.LU R23, [R1+0x54c] ;  /* 0x00054c0001177983 */ /* 0x000f280000300800 */
[----:B------:R-:W-:Y:S04]  /*794a0*/  STL.64 [R1+0x1460], R4 ;  /* 0x0014600401007387 */ /* 0x000fe80000100a00 */
[----:B------:R0:W-:Y:S04]  /*794b0*/  STL.64 [R1+0x1468], R6 ;  /* 0x0014680601007387 */ /* 0x0001e80000100a00 */
[----:B0-----:R-:W5:Y:S04]  /*794c0*/  LDL.LU.64 R6, [R1+0x9448] ;  /* 0x0094480001067983 */ /* 0x001f680000300a00 */
[----:B------:R-:W3:Y:S01]  /*794d0*/  LDL.LU.64 R4, [R1+0x9440] ;  /* 0x0094400001047983 */ /* 0x000ee20000300a00 */
[----:B------:R-:W-:-:S07]  /*794e0*/  F2FP.F16.E4M3.UNPACK_B R13, R13.H1 ;  /* 0x0000000dff0d723e */ /* 0x000fce00030006ff */
[----:B--2---:R-:W-:Y:S01]  /*794f0*/  HMMA.16816.F32 R24, R16, R12, R24 ;  /* 0x0000000c1018723c */ /* 0x004fe20000001818 */
[----:B---3--:R-:W-:Y:S02]  /*79500*/  IMAD R4, R4, 0x100, R28 ;  /* 0x0000010004047824 */ /* 0x008fe400078e021c */
[----:B------:R-:W-:Y:S01]  /*79510*/  IMAD R5, R5, 0x100, R29 ;  /* 0x0000010005057824 */ /* 0x000fe200078e021d */
[----:B------:R-:W2:Y:S04]  /*79520*/  LDL.LU R28, [R1+0x9438] ;  /* 0x00943800011c7983 */ /* 0x000ea80000300800 */
[----:B------:R-:W2:Y:S01]  /*79530*/  LDL.LU R29, [R1+0x9434] ;  /* 0x00943400011d7983 */ /* 0x000ea20000300800 */
[----:B-----5:R-:W-:-:S03]  /*79540*/  IMAD R6, R6, 0x100, R0 ;  /* 0x0000010006067824 */ /* 0x020fc600078e0200 */
[----:B------:R-:W3:Y:S11]  /*79550*/  LDL.LU R0, [R1+0x9430] ;  /* 0x0094300001007983 */ /* 0x000ef60000300800 */
[----:B------:R-:W-:Y:S04]  /*79560*/  STL.64 [R1+0x1480], R24 ;  /* 0x0014801801007387 */ /* 0x000fe80000100a00 */
[----:B------:R0:W-:Y:S04]  /*79570*/  STL.64 [R1+0x1488], R26 ;  /* 0x0014881a01007387 */ /* 0x0001e80000100a00 */
[----:B0-----:R-:W5:Y:S04]  /*79580*/  LDL.LU.64 R26, [R1+0x9428] ;  /* 0x00942800011a7983 */ /* 0x001f680000300a00 */
[----:B------:R-:W5:Y:S01]  /*79590*/  LDL.LU.64 R24, [R1+0x9420] ;  /* 0x0094200001187983 */ /* 0x000f620000300a00 */
[----:B------:R-:W-:-:S02]  /*795a0*/  F2FP.F16.E4M3.UNPACK_B R10, R10.H1 ;  /* 0x0000000aff0a723e */ /* 0x000fc400030006ff */
[----:B------:R-:W-:Y:S01]  /*795b0*/  F2FP.F16.E4M3.UNPACK_B R11, R11.H1 ;  /* 0x0000000bff0b723e */ /* 0x000fe200030006ff */
[----:B------:R0:W-:Y:S04]  /*795c0*/  STL.64 [R1+0x9340], R14 ;  /* 0x0093400e01007387 */ /* 0x0001e80000100a00 */
[----:B0-----:R-:W4:Y:S04]  /*795d0*/  LDL.LU R14, [R1+0x16f0] ;  /* 0x0016f000010e7983 */ /* 0x001f280000300800 */
[----:B------:R-:W2:Y:S04]  /*795e0*/  LDL.LU R15, [R1+0x16f4] ;  /* 0x0016f400010f7983 */ /* 0x000ea80000300800 */
[----:B------:R0:W-:Y:S04]  /*795f0*/  STL.64 [R1+0x9338], R12 ;  /* 0x0093380c01007387 */ /* 0x0001e80000100a00 */
[----:B0-----:R-:W3:Y:S01]  /*79600*/  LDL.LU R13, [R1+0x1b20] ;  /* 0x001b2000010d7983 */ /* 0x001ee20000300800 */
[----:B-----5:R-:W-:-:S15]  /*79610*/  HMMA.16816.F32 R24, R16, R10, R24 ;  /* 0x0000000a1018723c */ /* 0x020fde0000001818 */
[----:B------:R-:W-:-:S08]  /*79620*/  NOP ;  /* 0x0000000000007918 */ /* 0x000fd00000000000 */
[----:B------:R-:W-:Y:S04]  /*79630*/  STL.64 [R1+0x15d0], R24 ;  /* 0x0015d01801007387 */ /* 0x000fe80000100a00 */
[----:B------:R0:W-:Y:S04]  /*79640*/  STL.64 [R1+0x15d8], R26 ;  /* 0x0015d81a01007387 */ /* 0x0001e80000100a00 */
[----:B0-----:R-:W5:Y:S04]  /*79650*/  LDL.LU.64 R26, [R1+0x9418] ;  /* 0x00941800011a7983 */ /* 0x001f680000300a00 */
[----:B------:R-:W5:Y:S01]  /*79660*/  LDL.LU.64 R24, [R1+0x9410] ;  /* 0x0094100001187983 */ /* 0x000f620000300a00 */
[----:B------:R-:W-:-:S02]  /*79670*/  F2FP.F16.E4M3.UNPACK_B R8, R8.H1 ;  /* 0x00000008ff08723e */ /* 0x000fc400030006ff */
[----:B------:R-:W-:-:S07]  /*79680*/  F2FP.F16.E4M3.UNPACK_B R9, R9.H1 ;  /* 0x00000009ff09723e */ /* 0x000fce00030006ff */
        /* <DEDUP_REMOVED lines=8> */
[----:B----4-:R-:W-:Y:S01]  /*79710*/  F2FP.F16.E4M3.UNPACK_B R12, R14.H1 ;  /* 0x0000000eff0c723e */ /* 0x010fe200030006ff */
[----:B---3--:R-:W-:Y:S01]  /*79720*/  IMAD R7, R7, 0x100, R13 ;  /* 0x0000010007077824 */ /* 0x008fe200078e020d */
[----:B--2---:R-:W-:Y:S01]  /*79730*/  F2FP.F16.E4M3.UNPACK_B R13, R15.H1 ;  /* 0x0000000fff0d723e */ /* 0x004fe200030006ff */
[----:B------:R-:W-:Y:S04]  /*79740*/  STL [R1+0x9320], R9 ;  /* 0x0093200901007387 */ /* 0x000fe80000100800 */
[----:B------:R-:W-:Y:S04]  /*79750*/  STL [R1+0x20], R12 ;  /* 0x0000200c01007387 */ /* 0x000fe80000100800 */
[----:B------:R-:W-:Y:S01]  /*79760*/  STL.64 [R1+0x93b0], R10 ;  /* 0x0093b00a01007387 */ /* 0x000fe20000100a00 */
[----:B------:R-:W-:Y:S03]  /*79770*/  HMMA.16816.F32 R20, R16, R2, R20 ;  /* 0x000000021014723c */ /* 0x000fe60000001814 */
[----:B------:R-:W-:Y:S04]  /*79780*/  STL [R1+0x24], R13 ;  /* 0x0000240d01007387 */ /* 0x000fe80000100800 */
[----:B------:R-:W-:-:S15]  /*79790*/  STL [R1+0x93a8], R8 ;  /* 0x0093a80801007387 */ /* 0x000fde0000100800 */
[----:B------:R-:W-:-:S01]  /*797a0*/  NOP ;  /* 0x0000000000007918 */ /* 0x000fc20000000000 */
[----:B------:R0:W-:Y:S04]  /*797b0*/  STL.64 [R1+0x15e0], R20 ;  /* 0x0015e01401007387 */ /* 0x0001e80000100a00 */
[----:B------:R1:W-:Y:S04]  /*797c0*/  STL.64 [R1+0x15e8], R22 ;  /* 0x0015e81601007387 */ /* 0x0003e80000100a00 */
[----:B0-----:R-:W2:Y:S01]  /*797d0*/  LDL.LU R20, [R1+0x430] ;  /* 0x0004300001147983 */ /* 0x001ea20000300800 */
[----:B-----5:R-:W-:-:S15]  /*797e0*/  HMMA.16816.F32 R8, R16, R12, R24 ;  /* 0x0000000c1008723c */ /* 0x020fde0000001818 */
[----:B------:R-:W-:-:S08]  /*797f0*/  NOP ;  /* 0x0000000000007918 */ /* 0x000fd00000000000 */
[----:B------:R-:W-:Y:S04]  /*79800*/  STL.64 [R1+0x1490], R8 ;  /* 0x0014900801007387 */ /* 0x000fe80000100a00 */
[----:B------:R-:W-:Y:S04]  /*79810*/  STL.64 [R1+0x1498], R10 ;  /* 0x0014980a01007387 */ /* 0x000fe80000100a00 */
[----:B------:R-:W2:Y:S04]  /*79820*/  LDL.LU R21, [R1+0x434] ;  /* 0x0004340001157983 */ /* 0x000ea80000300800 */
[----:B-1----:R-:W3:Y:S04]  /*79830*/  LDL.LU R22, [R1+0x438] ;  /* 0x0004380001167983 */ /* 0x002ee80000300800 */
[----:B------:R-:W3:Y:S04]  /*79840*/  LDL.LU R23, [R1+0x43c] ;  /* 0x00043c0001177983 */ /* 0x000ee80000300800 */
[----:B------:R-:W4:Y:S04]  /*79850*/  LDL.LU R24, [R1+0x450] ;  /* 0x0004500001187983 */ /* 0x000f280000300800 */
[----:B------:R-:W4:Y:S04]  /*79860*/  LDL.LU R25, [R1+0x454] ;  /* 0x0004540001197983 */ /* 0x000f280000300800 */
[----:B------:R-:W5:Y:S04]  /*79870*/  LDL.LU R26, [R1+0x458] ;  /* 0x00045800011a7983 */ /* 0x000f680000300800 */
[----:B------:R-:W5:Y:S04]  /*79880*/  LDL.LU R27, [R1+0x45c] ;  /* 0x00045c00011b7983 */ /* 0x000f680000300800 */
[----:B-----5:R0:W-:Y:S04]  /*79890*/  STL.64 [R1+0x9390], R26 ;  /* 0x0093901a01007387 */ /* 0x0201e80000100a00 */
[----:B0-----:R-:W5:Y:S01]  /*798a0*/  LDL R26, [R1] ;  /* 0x00000000011a7983 */ /* 0x001f620000100800 */
[----:B------:R-:W-:-:S03]  /*798b0*/  IMAD.MOV.U32 R27, RZ, RZ, R0 ;  /* 0x000000ffff1b7224 */ /* 0x000fc600078e0000 */
[----:B------:R-:W2:Y:S04]  /*798c0*/  LDL.LU R0, [R1+0x93fc] ;  /* 0x0093fc0001007983 */ /* 0x000ea80000300800 */
[----:B------:R-:W3:Y:S04]  /*798d0*/  LDL.LU R8, [R1+0x470] ;  /* 0x0004700001087983 */ /* 0x000ee80000300800 */
[----:B------:R-:W3:Y:S04]  /*798e0*/  LDL.LU R9, [R1+0x474] ;  /* 0x0004740001097983 */ /* 0x000ee80000300800 */
[----:B------:R-:W4:Y:S04]  /*798f0*/  LDL.LU R10, [R1+0x478] ;  /* 0x00047800010a7983 */ /* 0x000f280000300800 */
[----:B------:R-:W4:Y:S04]  /*79900*/  LDL.LU R11, [R1+0x47c] ;  /* 0x00047c00010b7983 */ /* 0x000f280000300800 */
[----:B----4-:R0:W-:Y:S04]  /*79910*/  STL.64 [R1+0x93c0], R10 ;  /* 0x0093c00a01007387 */ /* 0x0101e80000100a00 */
[----:B0-----:R-:W4:Y:S01]  /*79920*/  LDL R10, [R1+0x10] ;  /* 0x00001000010a7983 */ /* 0x001f220000100800 */
[----:B--2---:R-:W-:-:S03]  /*79930*/  IMAD.MOV.U32 R11, RZ, RZ, R0 ;  /* 0x000000ffff0b7224 */ /* 0x004fc600078e0000 */
[----:B------:R-:W2:Y:S04]  /*79940*/  LDL.LU R0, [R1+0x93f8] ;  /* 0x0093f80001007983 */ /* 0x000ea80000300800 */
[----:B---3--:R0:W-:Y:S04]  /*79950*/  STL.64 [R1+0x93b8], R8 ;  /* 0x0093b80801007387 */ /* 0x0081e80000100a00 */
[----:B0-----:R-:W3:Y:S04]  /*79960*/  LDL.64 R8, [R1+0x18] ;  /* 0x0000180001087983 */ /* 0x001ee80000100a00 */
[----:B----4-:R-:W-:Y:S04]  /*79970*/  STL.64 [R1+0x93f0], R10 ;  /* 0x0093f00a01007387 */ /* 0x010fe80000100a00 */
[----:B---3--:R-:W-:Y:S04]  /*79980*/  STL.64 [R1+0x93e8], R8 ;  /* 0x0093e80801007387 */ /* 0x008fe80000100a00 */
[----:B------:R0:W-:Y:S04]  /*79990*/  STL.64 [R1+0x9388], R24 ;  /* 0x0093881801007387 */ /* 0x0001e80000100a00 */
[----:B0-----:R-:W3:Y:S04]  /*799a0*/  LDL.64 R24, [R1+0x8] ;  /* 0x0000080001187983 */ /* 0x001ee80000100a00 */
[----:B-----5:R-:W-:Y:S04]  /*799b0*/  STL.64 [R1+0x93d0], R26 ;  /* 0x0093d01a01007387 */ /* 0x020fe80000100a00 */
[----:B---3--:R0:W-:Y:S04]  /*799c0*/  STL.64 [R1+0x93c8], R24 ;  /* 0x0093c81801007387 */ /* 0x0081e80000100a00 */
[----:B0-----:R-:W3:Y:S04]  /*799d0*/  LDL.LU R24, [R1+0x480] ;  /* 0x0004800001187983 */ /* 0x001ee80000300800 */
[----:B------:R-:W3:Y:S04]  /*799e0*/  LDL.LU R25, [R1+0x484] ;  /* 0x0004840001197983 */ /* 0x000ee80000300800 */
[----:B------:R-:W4:Y:S04]  /*799f0*/  LDL.LU R26, [R1+0x488] ;  /* 0x00048800011a7983 */ /* 0x000f280000300800 */
[----:B------:R-:W4:Y:S04]  /*79a00*/  LDL.LU R27, [R1+0x48c] ;  /* 0x00048c00011b7983 */ /* 0x000f280000300800 */
[----:B------:R-:W5:Y:S04]  /*79a10*/  LDL R18, [R1+0x30] ;  /* 0x0000300001127983 */ /* 0x000f680000100800 */
[----:B------:R-:W5:Y:S04]  /*79a20*/  LDL.LU R8, [R1+0x4a0] ;  /* 0x0004a00001087983 */ /* 0x000f680000300800 */
[----:B------:R-:W5:Y:S04]  /*79a30*/  LDL.LU R9, [R1+0x4a4] ;  /* 0x0004a40001097983 */ /* 0x000f680000300800 */
[----:B------:R-:W5:Y:S04]  /*79a40*/  LDL.LU R10, [R1+0x4a8] ;  /* 0x0004a800010a7983 */ /* 0x000f680000300800 */
[----:B------:R-:W5:Y:S04]  /*79a50*/  LDL.LU R11, [R1+0x4ac] ;  /* 0x0004ac00010b7983 */ /* 0x000f680000300800 */
[----:B----4-:R-:W-:Y:S04]  /*79a60*/  STL.64 [R1+0x93e0], R26 ;  /* 0x0093e01a01007387 */ /* 0x010fe80000100a00 */
[----:B---3--:R0:W-:Y:S04]  /*79a70*/  STL.64 [R1+0x93d8], R24 ;  /* 0x0093d81801007387 */ /* 0x0081e80000100a00 */
[----:B0-----:R-:W3:Y:S04]  /*79a80*/  LDL.LU R24, [R1+0x490] ;  /* 0x0004900001187983 */ /* 0x001ee80000300800 */
        /* <DEDUP_REMOVED lines=9> */
[----:B------:R-:W-:-:S02]  /*79b20*/  F2FP.F16.E4M3.UNPACK_B R4, R4 ;  /* 0x00000004ff04723e */ /* 0x000fc400020006ff */
[----:B------:R-:W-:Y:S02]  /*79b30*/  F2FP.F16.E4M3.UNPACK_B R5, R5 ;  /* 0x00000005ff05723e */ /* 0x000fe400020006ff */
[----:B------:R-:W-:Y:S02]  /*79b40*/  F2FP.F16.E4M3.UNPACK_B R6, R6 ;  /* 0x00000006ff06723e */ /* 0x000fe400020006ff */
[----:B------:R-:W-:Y:S01]  /*79b50*/  F2FP.F16.E4M3.UNPACK_B R7, R7 ;  /* 0x00000007ff07723e */ /* 0x000fe200020006ff */
[----:B--2---:R-:W-:Y:S01]  /*79b60*/  IMAD.MOV.U32 R19, RZ, RZ, R0 ;  /* 0x000000ffff137224 */ /* 0x004fe200078e0000 */
[----:B-----5:R-:W-:Y:S04]  /*79b70*/  STL.64 [R1+0x93a0], R22 ;  /* 0x0093a01601007387 */ /* 0x020fe80000100a00 */
[----:B----4-:R0:W-:Y:S04]  /*79b80*/  STL.64 [R1+0x9398], R20 ;  /* 0x0093981401007387 */ /* 0x0101e80000100a00 */
[----:B0-----:R-:W2:Y:S04]  /*79b90*/  LDL.LU R20, [R1+0x460] ;  /* 0x0004600001147983 */ /* 0x001ea80000300800 */
[----:B------:R-:W2:Y:S04]  /*79ba0*/  LDL.LU R21, [R1+0x464] ;  /* 0x0004640001157983 */ /* 0x000ea80000300800 */
[----:B------:R-:W2:Y:S04]  /*79bb0*/  LDL.LU R22, [R1+0x468] ;  /* 0x0004680001167983 */ /* 0x000ea80000300800 */
[----:B------:R-:W2:Y:S04]  /*79bc0*/  LDL.LU R23, [R1+0x46c] ;  /* 0x00046c0001177983 */ /* 0x000ea80000300800 */
[----:B------:R-:W4:Y:S04]  /*79bd0*/  LDL.LU R12, [R1+0x410] ;  /* 0x00041000010c7983 */ /* 0x000f280000300800 */
[----:B------:R-:W4:Y:S04]  /*79be0*/  LDL.LU R13, [R1+0x414] ;  /* 0x00041400010d7983 */ /* 0x000f280000300800 */
[----:B------:R-:W5:Y:S04]  /*79bf0*/  LDL.LU R14, [R1+0x418] ;  /* 0x00041800010e7983 */ /* 0x000f680000300800 */
[----:B------:R-:W5:Y:S01]  /*79c00*/  LDL.LU R15, [R1+0x41c] ;  /* 0x00041c00010f7983 */ /* 0x000f620000300800 */
[C---:B------:R-:W-:Y:S03]  /*79c10*/  HMMA.16816.F32 R8, R4.reuse, R18, R8 ;  /* 0x000000120408723c */ /* 0x040fe60000001808 */
[----:B-----5:R-:W-:Y:S04]  /*79c20*/  STL.64 [R1+0x9350], R14 ;  /* 0x0093500e01007387 */ /* 0x020fe80000100a00 */
[----:B----4-:R0:W-:Y:S04]  /*79c30*/  STL.64 [R1+0x9348], R12 ;  /* 0x0093480c01007387 */ /* 0x0101e80000100a00 */
[----:B0-----:R-:W4:Y:S04]  /*79c40*/  LDL.LU R12, [R1+0x420] ;  /* 0x00042000010c7983 */ /* 0x001f280000300800 */
[----:B------:R-:W4:Y:S04]  /*79c50*/  LDL.LU R13, [R1+0x424] ;  /* 0x00042400010d7983 */ /* 0x000f280000300800 */
[----:B------:R-:W4:Y:S04]  /*79c60*/  LDL.LU R14, [R1+0x428] ;  /* 0x00042800010e7983 */ /* 0x000f280000300800 */
[----:B------:R-:W4:Y:S04]  /*79c70*/  LDL.LU R15, [R1+0x42c] ;  /* 0x00042c00010f7983 */ /* 0x000f280000300800 */
[----:B------:R-:W5:Y:S04]  /*79c80*/  LDL.LU R16, [R1+0x1b24] ;  /* 0x001b240001107983 */ /* 0x000f680000300800 */
[----:B------:R-:W5:Y:S04]  /*79c90*/  LDL.LU R17, [R1+0x1b2c] ;  /* 0x001b2c0001117983 */ /* 0x000f680000300800 */
[----:B------:R-:W-:Y:S04]  /*79ca0*/  STL.64 [R1+0x1470], R8 ;  /* 0x0014700801007387 */ /* 0x000fe80000100a00 */
[----:B------:R0:W-:Y:S04]  /*79cb0*/  STL.64 [R1+0x1478], R10 ;  /* 0x0014780a01007387 */ /* 0x0001e80000100a00 */
[----:B0-----:R-:W2:Y:S04]  /*79cc0*/  LDL.LU.64 R10, [R1+0x93f0] ;  /* 0x0093f000010a7983 */ /* 0x001ea80000300a00 */
[----:B------:R-:W3:Y:S02]  /*79cd0*/  LDL.LU.64 R8, [R1+0x93e8] ;  /* 0x0093e80001087983 */ /* 0x000ee40000300a00 */
[----:B---3--:R-:W-:-:S15]  /*79ce0*/  HMMA.16816.F32 R24, R4, R8, R24 ;  /* 0x000000080418723c */ /* 0x008fde0000001818 */
[----:B------:R-:W-:-:S08]  /*79cf0*/  NOP ;  /* 0x0000000000007918 */ /* 0x000fd00000000000 */
[----:B------:R-:W-:Y:S04]  /*79d00*/  STL.64 [R1+0x1440], R24 ;  /* 0x0014401801007387 */ /* 0x000fe80000100a00 */
[----:B------:R0:W-:Y:S04]  /*79d10*/  STL.64 [R1+0x1448], R26 ;  /* 0x0014481a01007387 */ /* 0x0001e80000100a00 */
[----:B0-----:R-:W2:Y:S04]  /*79d20*/  LDL.LU.64 R26, [R1+0x93e0] ;  /* 0x0093e000011a7983 */ /* 0x001ea80000300a00 */
[----:B------:R-:W2:Y:S01]  /*79d30*/  LDL.LU.64 R24, [R1+0x93d8] ;  /* 0x0093d80001187983 */ /* 0x000ea20000300a00 */
[----:B------:R-:W-:-:S02]  /*79d40*/  IMAD.MOV.U32 R18, RZ, RZ, R8 ;  /* 0x000000ffff127224 */ /* 0x000fc400078e0008 */
[----:B------:R-:W-:Y:S02]  /*79d50*/  IMAD.MOV.U32 R0, RZ, RZ, R9 ;  /* 0x000000ffff007224 */ /* 0x000fe400078e0009 */
[----:B--2---:R-:W-:Y:S01]  /*79d60*/  HMMA.16816.F32 R8, R4, R10, R24 ;  /* 0x0000000a0408723c */ /* 0x004fe20000001818 */
[----:B------:R-:W2:Y:S04]  /*79d70*/  LDL.LU.64 R26, [R1+0x93d0] ;  /* 0x0093d000011a7983 */ /* 0x000ea80000300a00 */
[----:B------:R-:W3:-:S15]  /*79d80*/  LDL.LU.64 R24, [R1+0x93c8] ;  /* 0x0093c80001187983 */ /* 0x000ede0000300a00 */
[----:B------:R-:W-:-:S03]  /*79d90*/  NOP ;  /* 0x0000000000007918 */ /* 0x000fc60000000000 */
        /* <DEDUP_REMOVED lines=9> */
[----:B------:R-:W4:Y:S01]  /*79e30*/  LDL.LU R8, [R1+0x93a8] ;  /* 0x0093a80001087983 */ /* 0x000f220000300800 */
[----:B------:R-:W-:-:S02]  /*79e40*/  IMAD.MOV.U32 R9, RZ, RZ, R24 ;  /* 0x000000ffff097224 */ /* 0x000fc400078e0018 */
[----:B------:R-:W-:Y:S02]  /*79e50*/  IMAD.MOV.U32 R19, RZ, RZ, R25 ;  /* 0x000000ffff137224 */ /* 0x000fe400078e0019 */
[C---:B--2---:R-:W-:Y:S01]  /*79e60*/  HMMA.16816.F32 R24, R4.reuse, R26, R20 ;  /* 0x0000001a0418723c */ /* 0x044fe20000001814 */
[----:B---3--:R-:W-:Y:S04]  /*79e70*/  STL.64 [R1+0x9330], R10 ;  /* 0x0093300a01007387 */ /* 0x008fe80000100a00 */
[----:B----4-:R0:W-:Y:S04]  /*79e80*/  STL.64 [R1+0x9328], R8 ;  /* 0x0093280801007387 */ /* 0x0101e80000100a00 */
[----:B0-----:R-:W2:Y:S04]  /*79e90*/  LDL.LU R8, [R1+0x400] ;  /* 0x0004000001087983 */ /* 0x001ea80000300800 */
[----:B------:R-:W2:Y:S04]  /*79ea0*/  LDL.LU R9, [R1+0x404] ;  /* 0x0004040001097983 */ /* 0x000ea80000300800 */
[----:B------:R-:W2:Y:S04]  /*79eb0*/  LDL.LU R10, [R1+0x408] ;  /* 0x00040800010a7983 */ /* 0x000ea80000300800 */
[----:B------:R-:W2:Y:S04]  /*79ec0*/  LDL.LU R11, [R1+0x40c] ;  /* 0x00040c00010b7983 */ /* 0x000ea80000300800 */
[----:B------:R-:W3:Y:S04]  /*79ed0*/  LDL.LU.64 R22, [R1+0x93a0] ;  /* 0x0093a00001167983 */ /* 0x000ee80000300a00 */
[----:B------:R-:W3:Y:S04]  /*79ee0*/  LDL.LU.64 R20, [R1+0x9398] ;  /* 0x0093980001147983 */ /* 0x000ee80000300a00 */
        /* <DEDUP_REMOVED lines=9> */
[----:B------:R-:W4:Y:S04]  /*79f80*/  LDL.LU.64 R24, [R1+0x9378] ;  /* 0x0093780001187983 */ /* 0x000f280000300a00 */
[----:B------:R0:W-:Y:S04]  /*79f90*/  STL.64 [R1+0x9278], R28 ;  /* 0x0092781c01007387 */ /* 0x0001e80000100a00 */
[----:B0-----:R-:W5:Y:S04]  /*79fa0*/  LDL.LU R28, [R1+0x1b28] ;  /* 0x001b2800011c7983 */ /* 0x001f680000300800 */
[----:B------:R-:W5:Y:S01]  /*79fb0*/  LDL.LU R29, [R1+0x1b30] ;  /* 0x001b3000011d7983 */ /* 0x000f620000300800 */
[----:B---3--:R-:W-:-:S15]  /*79fc0*/  HMMA.16816.F32 R20, R4, R26, R20 ;  /* 0x0000001a0414723c */ /* 0x008fde0000001814 */
        /* <DEDUP_REMOVED lines=11> */
[----:B------:R-:W-:Y:S04]  /*7a080*/  STL.64 [R1+0x9288], R26 ;  /* 0x0092881a01007387 */ /* 0x000fe80000100a00 */
[----:B------:R0:W-:Y:S04]  /*7a090*/  STL.64 [R1+0x9280], R24 ;  /* 0x0092801801007387 */ /* 0x0001e80000100a00 */
[----:B0-----:R-:W5:Y:S04]  /*7a0a0*/  LDL.LU R24, [R1+0x3e0] ;  /* 0x0003e00001187983 */ /* 0x001f680000300800 */
        /* <DEDUP_REMOVED lines=8> */
[----:B------:R-:W4:Y:S04]  /*7a130*/  LDL.LU.64 R12, [R1+0x9348] ;  /* 0x00934800010c7983 */ /* 0x000f280000300a00 */
[----:B------:R-:W-:Y:S04]  /*7a140*/  STL [R1+0x9274], R22 ;  /* 0x0092741601007387 */ /* 0x000fe80000100800 */
[----:B------:R-:W-:Y:S01]  /*7a150*/  STL [R1+0x9270], R23 ;  /* 0x0092701701007387 */ /* 0x000fe20000100800 */
[----:B----4-:R-:W-:-:S15]  /*7a160*/  HMMA.16816.F32 R12, R4, R20, R12 ;  /* 0x00000014040c723c */ /* 0x010fde000000180c */
[----:B------:R-:W-:-:S08]  /*7a170*/  NOP ;  /* 0x0000000000007918 */ /* 0x000fd00000000000 */
[----:B------:R-:W-:Y:S04]  /*7a180*/  STL.64 [R1+0x11b0], R12 ;  /* 0x0011b00c01007387 */ /* 0x000fe80000100a00 */
[----:B------:R0:W-:Y:S04]  /*7a190*/  STL.64 [R1+0x11b8], R14 ;  /* 0x0011b80e01007387 */ /* 0x0001e80000100a00 */
[----:B0-----:R-:W2:Y:S04]  /*7a1a0*/  LDL.LU.64 R14, [R1+0x9340] ;  /* 0x00934000010e7983 */ /* 0x001ea80000300a00 */
[----:B------:R-:W3:Y:S04]  /*7a1b0*/  LDL.LU.64 R12, [R1+0x9338] ;  /* 0x00933800010c7983 */ /* 0x000ee80000300a00 */
[----:B------:R0:W-:Y:S04]  /*7a1c0*/  STL.64 [R1+0x92f0], R20 ;  /* 0x0092f01401007387 */ /* 0x0001e80000100a00 */
[----:B0-----:R-:W3:Y:S04]  /*7a1d0*/  LDL.LU R20, [R1+0x3f0] ;  /* 0x0003f00001147983 */ /* 0x001ee80000300800 */
[----:B------:R-:W3:Y:S04]  /*7a1e0*/  LDL.LU R21, [R1+0x3f4] ;  /* 0x0003f40001157983 */ /* 0x000ee80000300800 */
[----:B------:R-:W3:Y:S04]  /*7a1f0*/  LDL.LU R22, [R1+0x3f8] ;  /* 0x0003f80001167983 */ /* 0x000ee80000300800 */
[----:B------:R-:W3:Y:S01]  /*7a200*/  LDL.LU R23, [R1+0x3fc] ;  /* 0x0003fc0001177983 */ /* 0x000ee20000300800 */
[----:B--2---:R-:W-:-:S15]  /*7a210*/  HMMA.16816.F32 R8, R4, R14, R8 ;  /* 0x0000000e0408723c */ /* 0x004fde0000001808 */
[----:B------:R-:W-:-:S08]  /*7a220*/  NOP ;  /* 0x0000000000007918 */ /* 0x000fd00000000000 */
[----:B------:R-:W-:Y:S04]  /*7a230*/  STL.64 [R1+0x1190], R8 ;  /* 0x0011900801007387 */ /* 0x000fe80000100a00 */
[----:B------:R0:W-:Y:S04]  /*7a240*/  STL.64 [R1+0x1198], R10 ;  /* 0x0011980a01007387 */ /* 0x0001e80000100a00 */
[----:B0-----:R-:W5:Y:S01]  /*7a250*/  LDL.LU.64 R10, [R1+0x9330] ;  /* 0x00933000010a7983 */ /* 0x001f620000300a00 */
[----:B---3--:R-:W-:Y:S03]  /*7a260*/  HMMA.16816.F32 R20, R4, R12, R20 ;  /* 0x0000000c0414723c */ /* 0x008fe60000001814 */
[----:B------:R-:W2:Y:S04]  /*7a270*/  LDL.LU.64 R8, [R1+0x9328] ;  /* 0x0093280001087983 */ /* 0x000ea80000300a00 */
[----:B------:R-:W-:Y:S04]  /*7a280*/  STL.64 [R1+0x9258], R14 ;  /* 0x0092580e01007387 */ /* 0x000fe80000100a00 */
[----:B------:R0:W-:-:S12]  /*7a290*/  STL.64 [R1+0x9250], R12 ;  /* 0x0092500c01007387 */ /* 0x0001d80000100a00 */
[----:B------:R-:W-:Y:S04]  /*7a2a0*/  STL.64 [R1+0x1180], R20 ;  /* 0x0011801401007387 */ /* 0x000fe80000100a00 */
[----:B------:R5:W-:Y:S04]  /*7a2b0*/  STL.64 [R1+0x1188], R22 ;  /* 0x0011881601007387 */ /* 0x000be80000100a00 */
[----:B0-----:R-:W3:Y:S01]  /*7a2c0*/  LDL.LU R12, [R1+0x350] ;  /* 0x00035000010c7983 */ /* 0x001ee20000300800 */
[----:B-----5:R-:W-:-:S15]  /*7a2d0*/  HMMA.16816.F32 R20, R4, R10, R24 ;  /* 0x0000000a0414723c */ /* 0x020fde0000001818 */
[----:B------:R-:W-:-:S08]  /*7a2e0*/  NOP ;  /* 0x0000000000007918 */ /* 0x000fd00000000000 */
[----:B------:R-:W-:Y:S04]  /*7a2f0*/  STL.64 [R1+0x1150], R20 ;  /* 0x0011501401007387 */ /* 0x000fe80000100a00 */
[----:B------:R-:W-:Y:S04]  /*7a300*/  STL.64 [R1+0x1158], R22 ;  /* 0x0011581601007387 */ /* 0x000fe80000100a00 */
[----:B------:R-:W3:Y:S04]  /*7a310*/  LDL.LU R13, [R1+0x354] ;  /* 0x00035400010d7983 */ /* 0x000ee80000300800 */
[----:B------:R-:W4:Y:S04]  /*7a320*/  LDL.LU R14, [R1+0x358] ;  /* 0x00035800010e7983 */ /* 0x000f280000300800 */
[----:B------:R-:W4:Y:S04]  /*7a330*/  LDL.LU R15, [R1+0x35c] ;  /* 0x00035c00010f7983 */ /* 0x000f280000300800 */
[----:B----4-:R2:W-:Y:S04]  /*7a340*/  STL.64 [R1+0x9298], R14 ;  /* 0x0092980e01007387 */ /* 0x0105e80000100a00 */
[----:B---3--:R0:W-:Y:S04]  /*7a350*/  STL.64 [R1+0x9290], R12 ;  /* 0x0092900c01007387 */ /* 0x0081e80000100a00 */
[----:B------:R-:W3:Y:S04]  /*7a360*/  LDL.LU R24, [R1+0x380] ;  /* 0x0003800001187983 */ /* 0x000ee80000300800 */
[----:B------:R-:W3:Y:S04]  /*7a370*/  LDL.LU R25, [R1+0x384] ;  /* 0x0003840001197983 */ /* 0x000ee80000300800 */
[----:B------:R-:W4:Y:S04]  /*7a380*/  LDL.LU R26, [R1+0x388] ;  /* 0x00038800011a7983 */ /* 0x000f280000300800 */
[----:B------:R-:W4:Y:S01]  /*7a390*/  LDL.LU R27, [R1+0x38c] ;  /* 0x00038c00011b7983 */ /* 0x000f220000300800 */
[----:B--2---:R-:W-:-:S03]  /*7a3a0*/  IMAD.MOV.U32 R14, RZ, RZ, R9 ;  /* 0x000000ffff0e7224 */ /* 0x004fc600078e0009 */
[----:B----4-:R-:W-:Y:S04]  /*7a3b0*/  STL.64 [R1+0x92a8], R26 ;  /* 0x0092a81a01007387 */ /* 0x010fe80000100a00 */
[----:B---3--:R1:W-:Y:S04]  /*7a3c0*/  STL.64 [R1+0x92a0], R24 ;  /* 0x0092a01801007387 */ /* 0x0083e80000100a00 */
[----:B------:R-:W2:Y:S04]  /*7a3d0*/  LDL.LU R9, [R1+0x9320] ;  /* 0x0093200001097983 */ /* 0x000ea80000300800 */
[----:B0-----:R-:W3:Y:S01]  /*7a3e0*/  LDL.64 R12, [R1+0x10] ;  /* 0x00001000010c7983 */ /* 0x001ee20000100a00 */
[----:B------:R-:W-:-:S05]  /*7a3f0*/  IMAD.MOV.U32 R15, RZ, RZ, R19 ;  /* 0x000000ffff0f7224 */ /* 0x000fca00078e0013 */
[----:B------:R0:W-:Y:S04]  /*7a400*/  STL.64 [R1+0x92c8], R14 ;  /* 0x0092c80e01007387 */ /* 0x0001e80000100a00 */
[----:B---3--:R-:W-:Y:S04]  /*7a410*/  STL.64 [R1+0x92c0], R12 ;  /* 0x0092c00c01007387 */ /* 0x008fe80000100a00 */
[----:B-1----:R-:W3:Y:S04]  /*7a420*/  LDL.LU R24, [R1+0x390] ;  /* 0x0003900001187983 */ /* 0x002ee80000300800 */
[----:B------:R-:W3:Y:S04]  /*7a430*/  LDL.LU R25, [R1+0x394] ;  /* 0x0003940001197983 */ /* 0x000ee80000300800 */
[----:B------:R-:W4:Y:S04]  /*7a440*/  LDL.LU R26, [R1+0x398] ;  /* 0x00039800011a7983 */ /* 0x000f280000300800 */
[----:B------:R-:W4:Y:S01]  /*7a450*/  LDL.LU R27, [R1+0x39c] ;  /* 0x00039c00011b7983 */ /* 0x000f220000300800 */
[----:B0-----:R-:W-:-:S02]  /*7a460*/  IMAD.MOV.U32 R14, RZ, RZ, R18 ;  /* 0x000000ffff0e7224 */ /* 0x001fc400078e0012 */
[----:B------:R-:W-:Y:S01]  /*7a470*/  IMAD.MOV.U32 R15, RZ, RZ, R0 ;  /* 0x000000ffff0f7224 */ /* 0x000fe200078e0000 */
[----:B----4-:R-:W-:Y:S04]  /*7a480*/  STL.64 [R1+0x92b8], R26 ;  /* 0x0092b81a01007387 */ /* 0x010fe80000100a00 */
[----:B---3--:R0:W-:Y:S04]  /*7a490*/  STL.64 [R1+0x92b0], R24 ;  /* 0x0092b01801007387 */ /* 0x0081e80000100a00 */
[----:B0-----:R-:W3:Y:S04]  /*7a4a0*/  LDL.LU R24, [R1+0x3a0] ;  /* 0x0003a00001187983 */ /* 0x001ee80000300800 */
[----:B------:R-:W3:Y:S04]  /*7a4b0*/  LDL.LU R25, [R1+0x3a4] ;  /* 0x0003a40001197983 */ /* 0x000ee80000300800 */
[----:B------:R-:W4:Y:S04]  /*7a4c0*/  LDL.LU R26, [R1+0x3a8] ;  /* 0x0003a800011a7983 */ /* 0x000f280000300800 */
[----:B------:R-:W4:Y:S04]  /*7a4d0*/  LDL.LU R27, [R1+0x3ac] ;  /* 0x0003ac00011b7983 */ /* 0x000f280000300800 */
[----:B------:R-:W5:Y:S04]  /*7a4e0*/  LDL.LU R18, [R1+0x1b34] ;  /* 0x001b340001127983 */ /* 0x000f680000300800 */
[----:B------:R-:W5:Y:S04]  /*7a4f0*/  LDL.LU R19, [R1+0x1b40] ;  /* 0x001b400001137983 */ /* 0x000f680000300800 */
[----:B------:R-:W5:Y:S04]  /*7a500*/  LDL.LU R0, [R1+0x1b3c] ;  /* 0x001b3c0001007983 */ /* 0x000f680000300800 */
[----:B------:R-:W2:Y:S04]  /*7a510*/  LDL.64 R20, [R1+0x20] ;  /* 0x0000200001147983 */ /* 0x000ea80000100a00 */
[----:B--2---:R0:W-:Y:S04]  /*7a520*/  STL.64 [R1+0x9308], R20 ;  /* 0x0093081401007387 */ /* 0x0041e80000100a00 */
[----:B0-----:R-:W2:Y:S04]  /*7a530*/  LDL.LU R20, [R1+0x520] ;  /* 0x0005200001147983 */ /* 0x001ea80000300800 */
[----:B------:R-:W2:Y:S04]  /*7a540*/  LDL.LU R21, [R1+0x524] ;  /* 0x0005240001157983 */ /* 0x000ea80000300800 */
[----:B------:R-:W3:Y:S04]  /*7a550*/  LDL.LU R22, [R1+0x528] ;  /* 0x0005280001167983 */ /* 0x000ee80000300800 */
[----:B------:R-:W3:Y:S04]  /*7a560*/  LDL.LU R23, [R1+0x52c] ;  /* 0x00052c0001177983 */ /* 0x000ee80000300800 */
[----:B---3--:R-:W-:Y:S04]  /*7a570*/  STL.64 [R1+0x9318], R22 ;  /* 0x0093181601007387 */ /* 0x008fe80000100a00 */
[----:B--2---:R0:W-:Y:S04]  /*7a580*/  STL.64 [R1+0x9310], R20 ;  /* 0x0093101401007387 */ /* 0x0041e80000100a00 */
[----:B0-----:R-:W2:Y:S04]  /*7a590*/  LDL.LU R20, [R1+0x530] ;  /* 0x0005300001147983 */ /* 0x001ea80000300800 */
[----:B------:R-:W2:Y:S04]  /*7a5a0*/  LDL.LU R21, [R1+0x534] ;  /* 0x0005340001157983 */ /* 0x000ea80000300800 */
[----:B------:R-:W2:Y:S04]  /*7a5b0*/  LDL.LU R22, [R1+0x538] ;  /* 0x0005380001167983 */ /* 0x000ea80000300800 */
[----:B------:R-:W2:Y:S04]  /*7a5c0*/  LDL.LU R23, [R1+0x53c] ;  /* 0x00053c0001177983 */ /* 0x000ea80000300800 */
[----:B------:R-:W3:Y:S04]  /*7a5d0*/  LDL.64 R12, [R1+0x30] ;  /* 0x00003000010c7983 */ /* 0x000ee80000100a00 */
[----:B------:R-:W-:Y:S04]  /*7a5e0*/  STL.64 [R1+0x9300], R14 ;  /* 0x0093000e01007387 */ /* 0x000fe80000100a00 */
[----:B---3--:R0:W-:Y:S04]  /*7a5f0*/  STL.64 [R1+0x92f8], R12 ;  /* 0x0092f80c01007387 */ /* 0x0081e80000100a00 */
[----:B0-----:R-:W3:Y:S04]  /*7a600*/  LDL.LU R12, [R1+0x3d0] ;  /* 0x0003d000010c7983 */ /* 0x001ee80000300800 */
[----:B------:R-:W3:Y:S04]  /*7a610*/  LDL.LU R13, [R1+0x3d4] ;  /* 0x0003d400010d7983 */ /* 0x000ee80000300800 */
[----:B------:R-:W3:Y:S04]  /*7a620*/  LDL.LU R14, [R1+0x3d8] ;  /* 0x0003d800010e7983 */ /* 0x000ee80000300800 */
[----:B------:R-:W3:Y:S04]  /*7a630*/  LDL.LU R15, [R1+0x3dc] ;  /* 0x0003dc00010f7983 */ /* 0x000ee80000300800 */
[----:B----4-:R-:W-:Y:S04]  /*7a640*/  STL.64 [R1+0x92d8], R26 ;  /* 0x0092d81a01007387 */ /* 0x010fe80000100a00 */
[----:B------:R0:W-:Y:S04]  /*7a650*/  STL.64 [R1+0x92d0], R24 ;  /* 0x0092d01801007387 */ /* 0x0001e80000100a00 */
[----:B0-----:R-:W4:Y:S04]  /*7a660*/  LDL.LU R24, [R1+0x3b0] ;  /* 0x0003b00001187983 */ /* 0x001f280000300800 */
[----:B------:R-:W4:Y:S04]  /*7a670*/  LDL.LU R25, [R1+0x3b4] ;  /* 0x0003b40001197983 */ /* 0x000f280000300800 */
[----:B------:R-:W5:Y:S04]  /*7a680*/  LDL.LU R26, [R1+0x3b8] ;  /* 0x0003b800011a7983 */ /* 0x000f680000300800 */
[----:B------:R-:W5:Y:S01]  /*7a690*/  LDL.LU R27, [R1+0x3bc] ;  /* 0x0003bc00011b7983 */ /* 0x000f620000300800 */
[----:B--2---:R-:W-:Y:S01]  /*7a6a0*/  HMMA.16816.F32 R20, R4, R8, R20 ;  /* 0x000000080414723c */ /* 0x004fe20000001814 */
[----:B------:R-:W-:-:S02]  /*7a6b0*/  IMAD R16, R16, 0x100, R28 ;  /* 0x0000010010107824 */ /* 0x000fc400078e021c */
[----:B------:R-:W-:Y:S01]  /*7a6c0*/  IMAD R17, R17, 0x100, R29 ;  /* 0x0000010011117824 */ /* 0x000fe200078e021d */
[----:B-----5:R-:W-:Y:S04]  /*7a6d0*/  STL.64 [R1+0x92e8], R26 ;  /* 0x0092e81a01007387 */ /* 0x020fe80000100a00 */
[----:B----4-:R0:W-:Y:S04]  /*7a6e0*/  STL.64 [R1+0x92e0], R24 ;  /* 0x0092e01801007387 */ /* 0x0101e80000100a00 */
[----:B0-----:R-:W2:Y:S04]  /*7a6f0*/  LDL.LU R24, [R1+0x3c0] ;  /* 0x0003c00001187983 */ /* 0x001ea80000300800 */
[----:B------:R-:W2:Y:S04]  /*7a700*/  LDL.LU R25, [R1+0x3c4] ;  /* 0x0003c40001197983 */ /* 0x000ea80000300800 */
[----:B------:R-:W2:Y:S04]  /*7a710*/  LDL.LU R26, [R1+0x3c8] ;  /* 0x0003c800011a7983 */ /* 0x000ea80000300800 */
[----:B------:R-:W2:Y:S04]  /*7a720*/  LDL.LU R27, [R1+0x3cc] ;  /* 0x0003cc00011b7983 */ /* 0x000ea80000300800 */
[----:B------:R-:W4:Y:S04]  /*7a730*/  LDL.64 R28, [R1] ;  /* 0x00000000011c7983 */ /* 0x000f280000100a00 */
[----:B------:R0:W-:Y:S04]  /*7a740*/  STL [R1+0x922c], R10 ;  /* 0x00922c0a01007387 */ /* 0x0001e80000100800 */
[----:B0-----:R-:W5:Y:S04]  /*7a750*/  LDL.LU R10, [R1+0x1b38] ;  /* 0x001b3800010a7983 */ /* 0x001f680000300800 */
[----:B------:R-:W-:Y:S04]  /*7a760*/  STL [R1+0x9228], R11 ;  /* 0x0092280b01007387 */ /* 0x000fe80000100800 */
[----:B------:R-:W-:Y:S04]  /*7a770*/  STL.64 [R1+0x15c0], R20 ;  /* 0x0015c01401007387 */ /* 0x000fe80000100a00 */
[----:B------:R0:W-:Y:S04]  /*7a780*/  STL.64 [R1+0x15c8], R22 ;  /* 0x0015c81601007387 */ /* 0x0001e80000100a00 */
[----:B0-----:R-:W3:Y:S04]  /*7a790*/  LDL.LU.64 R22, [R1+0x9318] ;  /* 0x0093180001167983 */ /* 0x001ee80000300a00 */
[----:B------:R-:W3:Y:S04]  /*7a7a0*/  LDL.LU.64 R20, [R1+0x9310] ;  /* 0x0093100001147983 */ /* 0x000ee80000300a00 */
[----:B------:R0:W-:Y:S04]  /*7a7b0*/  STL [R1+0x9214], R8 ;  /* 0x0092140801007387 */ /* 0x0001e80000100800 */
[----:B------:R1:W-:Y:S04]  /*7a7c0*/  STL [R1+0x9210], R9 ;  /* 0x0092100901007387 */ /* 0x0003e80000100800 */
[----:B0-----:R-:W4:Y:S04]  /*7a7d0*/  LDL.LU R8, [R1+0x360] ;  /* 0x0003600001087983 */ /* 0x001f280000300800 */
[----:B-1----:R-:W4:Y:S01]  /*7a7e0*/  LDL.LU R9, [R1+0x364] ;  /* 0x0003640001097983 */ /* 0x002f220000300800 */
[----:B---3--:R-:W-:Y:S01]  /*7a7f0*/  HMMA.16816.F32 R20, R4, R2, R20 ;  /* 0x000000020414723c */ /* 0x008fe20000001814 */
[----:B-----5:R-:W-:-:S02]  /*7a800*/  IMAD R18, R18, 0x100, R10 ;  /* 0x0000010012127824 */ /* 0x020fc400078e020a */
[----:B------:R-:W3:Y:S04]  /*7a810*/  LDL.LU R10, [R1+0x368] ;  /* 0x00036800010a7983 */ /* 0x000ee80000300800 */
[----:B------:R-:W3:-:S15]  /*7a820*/  LDL.LU R11, [R1+0x36c] ;  /* 0x00036c00010b7983 */ /* 0x000ede0000300800 */
[----:B------:R-:W-:-:S01]  /*7a830*/  NOP ;  /* 0x0000000000007918 */ /* 0x000fc20000000000 */
[----:B------:R0:W-:Y:S04]  /*7a840*/  STL.64 [R1+0x15b0], R20 ;  /* 0x0015b01401007387 */ /* 0x0001e80000100a00 */
[----:B------:R1:W-:Y:S04]  /*7a850*/  STL.64 [R1+0x15b8], R22 ;  /* 0x0015b81601007387 */ /* 0x0003e80000100a00 */
[----:B0-----:R-:W5:Y:S01]  /*7a860*/  LDL.LU.64 R20, [R1+0x9308] ;  /* 0x0093080001147983 */ /* 0x001f620000300a00 */
[----:B------:R-:W-:Y:S01]  /*7a870*/  IMAD R19, R0, 0x100, R19 ;  /* 0x0000010000137824 */ /* 0x000fe200078e0213 */
[----:B------:R-:W-:-:S02]  /*7a880*/  F2FP.F16.E4M3.UNPACK_B R16, R16 ;  /* 0x00000010ff10723e */ /* 0x000fc400020006ff */
[----:B------:R-:W-:Y:S02]  /*7a890*/  F2FP.F16.E4M3.UNPACK_B R17, R17 ;  /* 0x00000011ff11723e */ /* 0x000fe400020006ff */
[----:B------:R-:W-:Y:S01]  /*7a8a0*/  F2FP.F16.E4M3.UNPACK_B R18, R18 ;  /* 0x00000012ff12723e */ /* 0x000fe200020006ff */
[----:B-----5:R-:W-:Y:S01]  /*7a8b0*/  HMMA.16816.F32 R4, R4, R20, R12 ;  /* 0x000000140404723c */ /* 0x020fe2000000180c */
[----:B------:R-:W5:Y:S04]  /*7a8c0*/  LDL.LU.64 R14, [R1+0x9300] ;  /* 0x00930000010e7983 */ /* 0x000f680000300a00 */
[----:B------:R-:W2:Y:S01]  /*7a8d0*/  LDL.LU.64 R12, [R1+0x92f8] ;  /* 0x0092f800010c7983 */ /* 0x000ea20000300a00 */
[----:B------:R-:W-:Y:S01]  /*7a8e0*/  F2FP.F16.E4M3.UNPACK_B R19, R19 ;  /* 0x00000013ff13723e */ /* 0x000fe200020006ff */
[----:B-1----:R-:W-:-:S02]  /*7a8f0*/  IMAD.MOV.U32 R22, RZ, RZ, R20 ;  /* 0x000000ffff167224 */ /* 0x002fc400078e0014 */
[----:B------:R-:W-:-:S14]  /*7a900*/  IMAD.MOV.U32 R23, RZ, RZ, R21 ;  /* 0x000000ffff177224 */ /* 0x000fdc00078e0015 */
[----:B------:R0:W-:Y:S04]  /*7a910*/  STL.64 [R1+0x10c0], R4 ;  /* 0x0010c00401007387 */ /* 0x0001e80000100a00 */
[----:B------:R1:W-:Y:S04]  /*7a920*/  STL.64 [R1+0x10c8], R6 ;  /* 0x0010c80601007387 */ /* 0x0003e80000100a00 */
[----:B------:R-:W3:Y:S04]  /*7a930*/  LDL.LU.64 R20, [R1+0x92f0] ;  /* 0x0092f00001147983 */ /* 0x000ee80000300a00 */
[----:B0-----:R-:W3:Y:S04]  /*7a940*/  LDL.LU R4, [R1+0x370] ;  /* 0x0003700001047983 */ /* 0x001ee80000300800 */
[----:B------:R-:W3:Y:S04]  /*7a950*/  LDL.LU R5, [R1+0x374] ;  /* 0x0003740001057983 */ /* 0x000ee80000300800 */
[----:B-1----:R-:W3:Y:S04]  /*7a960*/  LDL.LU R6, [R1+0x378] ;  /* 0x0003780001067983 */ /* 0x002ee80000300800 */
[----:B------:R-:W3:Y:S01]  /*7a970*/  LDL.LU R7, [R1+0x37c] ;  /* 0x00037c0001077983 */ /* 0x000ee20000300800 */
        /* <DEDUP_REMOVED lines=9> */
[----:B------:R-:W2:Y:S04]  /*7aa10*/  LDL.LU.64 R26, [R1+0x92d8] ;  /* 0x0092d800011a7983 */ /* 0x000ea80000300a00 */
[----:B------:R-:W2:-:S15]  /*7aa20*/  LDL.LU.64 R24, [R1+0x92d0] ;  /* 0x0092d00001187983 */ /* 0x000e9e0000300a00 */
[----:B------:R-:W-:-:S01]  /*7aa30*/  NOP ;  /* 0x0000000000007918 */ /* 0x000fc20000000000 */
[----:B------:R-:W-:Y:S04]  /*7aa40*/  STL.64 [R1+0x10a0], R12 ;  /* 0x0010a00c01007387 */ /* 0x000fe80000100a00 */
[----:B------:R0:W-:Y:S04]  /*7aa50*/  STL.64 [R1+0x10a8], R14 ;  /* 0x0010a80e01007387 */ /* 0x0001e80000100a00 */
[----:B0-----:R-:W5:Y:S04]  /*7aa60*/  LDL.LU.64 R14, [R1+0x92c8] ;  /* 0x0092c800010e7983 */ /* 0x001f680000300a00 */
[----:B------:R-:W2:Y:S02]  /*7aa70*/  LDL.LU.64 R12, [R1+0x92c0] ;  /* 0x0092c000010c7983 */ /* 0x000ea40000300a00 */
[----:B--2---:R-:W-:-:S15]  /*7aa80*/  HMMA.16816.F32 R24, R16, R12, R24 ;  /* 0x0000000c1018723c */ /* 0x004fde0000001818 */
[----:B------:R-:W-:-:S08]  /*7aa90*/  NOP ;  /* 0x0000000000007918 */ /* 0x000fd00000000000 */
[----:B------:R-:W-:Y:S04]  /*7aaa0*/  STL.64 [R1+0x1090], R24 ;  /* 0x0010901801007387 */ /* 0x000fe80000100a00 */
[----:B------:R0:W-:Y:S04]  /*7aab0*/  STL.64 [R1+0x1098], R26 ;  /* 0x0010981a01007387 */ /* 0x0001e80000100a00 */
[----:B0-----:R-:W5:Y:S04]  /*7aac0*/  LDL.LU.64 R26, [R1+0x92b8] ;  /* 0x0092b800011a7983 */ /* 0x001f680000300a00 */
[----:B------:R-:W5:Y:S01]  /*7aad0*/  LDL.LU.64 R24, [R1+0x92b0] ;  /* 0x0092b00001187983 */ /* 0x000f620000300a00 */
[----:B------:R-:W-:-:S05]  /*7aae0*/  IMAD.MOV.U32 R0, RZ, RZ, R13 ;  /* 0x000000ffff007224 */ /* 0x000fca00078e000d */
[----:B------:R4:W-:Y:S01]  /*7aaf0*/  STL [R1+0x9204], R0 ;  /* 0x0092040001007387 */ /* 0x0009e20000100800 */
[----:B-----5:R-:W-:Y:S03]  /*7ab00*/  HMMA.16816.F32 R12, R16, R14, R24 ;  /* 0x0000000e100c723c */ /* 0x020fe60000001818 */
[----:B------:R-:W2:Y:S04]  /*7ab10*/  LDL.LU.64 R26, [R1+0x92a8] ;  /* 0x0092a800011a7983 */ /* 0x000ea80000300a00 */
[----:B------:R-:W2:Y:S01]  /*7ab20*/  LDL.LU.64 R24, [R1+0x92a0] ;  /* 0x0092a00001187983 */ /* 0x000ea20000300a00 */
[----:B----4-:R-:W-:-:S15]  /*7ab30*/  IMAD.MOV.U32 R0, RZ, RZ, R29 ;  /* 0x000000ffff007224 */ /* 0x010fde00078e001d */
        /* <DEDUP_REMOVED lines=8> */
[----:B0-----:R-:W2:Y:S04]  /*7abc0*/  LDL.LU.64 R26, [R1+0x9288] ;  /* 0x00928800011a7983 */ /* 0x001ea80000300a00 */
[----:B------:R-:W4:Y:S04]  /*7abd0*/  LDL.LU.64 R24, [R1+0x9280] ;  /* 0x0092800001187983 */ /* 0x000f280000300a00 */
[----:B------:R-:W3:Y:S02]  /*7abe0*/  LDL.LU.64 R28, [R1+0x9278] ;  /* 0x00927800011c7983 */ /* 0x000ee40000300a00 */
[C---:B---3--:R-:W-:Y:S06]  /*7abf0*/  HMMA.16816.F32 R4, R16.reuse, R28, R4 ;  /* 0x0000001c1004723c */ /* 0x048fec0000001804 */
[----:B----4-:R-:W-:-:S15]  /*7ac00*/  HMMA.16816.F32 R12, R16, R24, R12 ;  /* 0x00000018100c723c */ /* 0x010fde000000180c */
[----:B------:R-:W-:-:S02]  /*7ac10*/  NOP ;  /* 0x0000000000007918 */ /* 0x000fc40000000000 */
[----:B------:R-:W-:Y:S04]  /*7ac20*/  STL.64 [R1+0x1050], R4 ;  /* 0x0010500401007387 */ /* 0x000fe80000100a00 */
[----:B------:R2:W-:Y:S02]  /*7ac30*/  STL.64 [R1+0x1058], R6 ;  /* 0x0010580601007387 */ /* 0x0005e40000100a00 */
[----:B--2---:R-:W-:Y:S02]  /*7ac40*/  HMMA.16816.F32 R4, R16, R26, R8 ;  /* 0x0000001a1004723c */ /* 0x004fe40000001808 */
[----:B------:R-:W2:-:S15]  /*7ac50*/  LDL.LU R8, [R1+0x1b58] ;  /* 0x001b580001087983 */ /* 0x000e9e0000300800 */
[----:B------:R-:W-:-:S06]  /*7ac60*/  NOP ;  /* 0x0000000000007918 */ /* 0x000fcc0000000000 */
[----:B------:R-:W-:Y:S04]  /*7ac70*/  STL.64 [R1+0x1040], R4 ;  /* 0x0010400401007387 */ /* 0x000fe80000100a00 */
[----:B------:R0:W-:Y:S04]  /*7ac80*/  STL.64 [R1+0x1048], R6 ;  /* 0x0010480601007387 */ /* 0x0001e80000100a00 */
[----:B0-----:R-:W3:Y:S04]  /*7ac90*/  LDL.LU R6, [R1+0x1b54] ;  /* 0x001b540001067983 */ /* 0x001ee80000300800 */
[----:B------:R-:W2:Y:S04]  /*7aca0*/  LDL.LU R9, [R1+0x1b60] ;  /* 0x001b600001097983 */ /* 0x000ea80000300800 */
[----:B------:R-:W4:Y:S04]  /*7acb0*/  LDL.LU R7, [R1+0x1b5c] ;  /* 0x001b5c0001077983 */ /* 0x000f280000300800 */
[----:B------:R0:W-:Y:S04]  /*7acc0*/  STL.64 [R1+0x1030], R12 ;  /* 0x0010300c01007387 */ /* 0x0001e80000100a00 */
[----:B------:R1:W-:Y:S04]  /*7acd0*/  STL.64 [R1+0x1038], R14 ;  /* 0x0010380e01007387 */ /* 0x0003e80000100a00 */
[----:B0-----:R-:W5:Y:S04]  /*7ace0*/  LDL.LU R12, [R1+0x330] ;  /* 0x00033000010c7983 */ /* 0x001f680000300800 */
[----:B------:R-:W5:Y:S04]  /*7acf0*/  LDL.LU R13, [R1+0x334] ;  /* 0x00033400010d7983 */ /* 0x000f680000300800 */
[----:B-1----:R-:W3:Y:S04]  /*7ad00*/  LDL.LU R14, [R1+0x338] ;  /* 0x00033800010e7983 */ /* 0x002ee80000300800 */
[----:B------:R-:W3:Y:S04]  /*7ad10*/  LDL.LU R15, [R1+0x33c] ;  /* 0x00033c00010f7983 */ /* 0x000ee80000300800 */
[----:B---3--:R-:W-:Y:S04]  /*7ad20*/  STL.64 [R1+0x9268], R14 ;  /* 0x0092680e01007387 */ /* 0x008fe80000100a00 */
[----:B-----5:R0:W-:Y:S04]  /*7ad30*/  STL.64 [R1+0x9260], R12 ;  /* 0x0092600c01007387 */ /* 0x0201e80000100a00 */
[----:B0-----:R-:W3:Y:S04]  /*7ad40*/  LDL.LU R12, [R1+0x340] ;  /* 0x00034000010c7983 */ /* 0x001ee80000300800 */
[----:B------:R-:W3:Y:S04]  /*7ad50*/  LDL.LU R13, [R1+0x344] ;  /* 0x00034400010d7983 */ /* 0x000ee80000300800 */
[----:B------:R-:W3:Y:S04]  /*7ad60*/  LDL.LU R14, [R1+0x348] ;  /* 0x00034800010e7983 */ /* 0x000ee80000300800 */
[----:B------:R-:W3:Y:S04]  /*7ad70*/  LDL.LU R15, [R1+0x34c] ;  /* 0x00034c00010f7983 */ /* 0x000ee80000300800 */
[----:B------:R-:W5:Y:S04]  /*7ad80*/  LDL.LU R10, [R1+0x1b48] ;  /* 0x001b4800010a7983 */ /* 0x000f680000300800 */
[----:B------:R-:W4:Y:S04]  /*7ad90*/  LDL.LU R4, [R1+0x1b44] ;  /* 0x001b440001047983 */ /* 0x000f280000300800 */
[----:B------:R-:W5:Y:S04]  /*7ada0*/  LDL.LU R11, [R1+0x1b50] ;  /* 0x001b5000010b7983 */ /* 0x000f680000300800 */
[----:B-----5:R-:W-:Y:S04]  /*7adb0*/  STL.64 [R1+0x9238], R10 ;  /* 0x0092380a01007387 */ /* 0x020fe80000100a00 */
[----:B--2---:R0:W-:Y:S04]  /*7adc0*/  STL.64 [R1+0x9230], R8 ;  /* 0x0092300801007387 */ /* 0x0041e80000100a00 */
[----:B0-----:R-:W2:Y:S04]  /*7add0*/  LDL.LU R8, [R1+0x310] ;  /* 0x0003100001087983 */ /* 0x001ea80000300800 */
[----:B------:R-:W2:Y:S04]  /*7ade0*/  LDL.LU R9, [R1+0x314] ;  /* 0x0003140001097983 */ /* 0x000ea80000300800 */
[----:B------:R-:W5:Y:S04]  /*7adf0*/  LDL.LU R10, [R1+0x318] ;  /* 0x00031800010a7983 */ /* 0x000f680000300800 */
[----:B------:R-:W5:Y:S04]  /*7ae00*/  LDL.LU R11, [R1+0x31c] ;  /* 0x00031c00010b7983 */ /* 0x000f680000300800 */
[----:B-----5:R-:W-:Y:S04]  /*7ae10*/  STL.64 [R1+0x9248], R10 ;  /* 0x0092480a01007387 */ /* 0x020fe80000100a00 */
[----:B--2---:R0:W-:Y:S04]  /*7ae20*/  STL.64 [R1+0x9240], R8 ;  /* 0x0092400801007387 */ /* 0x0041e80000100a00 */
[----:B0-----:R-:W2:Y:S04]  /*7ae30*/  LDL.LU R8, [R1+0x320] ;  /* 0x0003200001087983 */ /* 0x001ea80000300800 */
[----:B------:R-:W2:Y:S04]  /*7ae40*/  LDL.LU R9, [R1+0x324] ;  /* 0x0003240001097983 */ /* 0x000ea80000300800 */
[----:B------:R-:W2:Y:S04]  /*7ae50*/  LDL.LU R10, [R1+0x328] ;  /* 0x00032800010a7983 */ /* 0x000ea80000300800 */
[----:B------:R-:W2:Y:S04]  /*7ae60*/  LDL.LU R11, [R1+0x32c] ;  /* 0x00032c00010b7983 */ /* 0x000ea80000300800 */
[----:B------:R-:W5:Y:S04]  /*7ae70*/  LDL.LU R5, [R1+0x1b4c] ;  /* 0x001b4c0001057983 */ /* 0x000f680000300800 */
[----:B------:R0:W-:Y:S02]  /*7ae80*/  STL.64 [R1+0x9188], R26 ;  /* 0x0091881a01007387 */ /* 0x0001e40000100a00 */
[----:B0-----:R-:W-:-:S02]  /*7ae90*/  IMAD.MOV.U32 R26, RZ, RZ, R22 ;  /* 0x000000ffff1a7224 */ /* 0x001fc400078e0016 */
[----:B------:R-:W-:Y:S01]  /*7aea0*/  IMAD.MOV.U32 R27, RZ, RZ, R23 ;  /* 0x000000ffff1b7224 */ /* 0x000fe200078e0017 */
[----:B------:R-:W3:Y:S04]  /*7aeb0*/  LDL.LU R22, [R1+0x9274] ;  /* 0x0092740001167983 */ /* 0x000ee80000300800 */
[----:B------:R-:W3:Y:S04]  /*7aec0*/  LDL.LU R23, [R1+0x9270] ;  /* 0x0092700001177983 */ /* 0x000ee80000300800 */
[----:B------:R0:W-:Y:S04]  /*7aed0*/  STL.64 [R1+0x9180], R24 ;  /* 0x0091801801007387 */ /* 0x0001e80000100a00 */
[----:B------:R1:W-:Y:S04]  /*7aee0*/  STL.64 [R1+0x9208], R26 ;  /* 0x0092081a01007387 */ /* 0x0003e80000100a00 */
[----:B0-----:R-:W4:Y:S04]  /*7aef0*/  LDL.LU R24, [R1+0x510] ;  /* 0x0005100001187983 */ /* 0x001f280000300800 */
[----:B------:R-:W4:Y:S04]  /*7af00*/  LDL.LU R25, [R1+0x514] ;  /* 0x0005140001197983 */ /* 0x000f280000300800 */
[----:B-1----:R-:W2:Y:S04]  /*7af10*/  LDL.LU R26, [R1+0x518] ;  /* 0x00051800011a7983 */ /* 0x002ea80000300800 */
[----:B------:R-:W2:Y:S01]  /*7af20*/  LDL.LU R27, [R1+0x51c] ;  /* 0x00051c00011b7983 */ /* 0x000ea20000300800 */
[C---:B---3--:R-:W-:Y:S03]  /*7af30*/  HMMA.16816.F32 R12, R16.reuse, R22, R12 ;  /* 0x00000016100c723c */ /* 0x048fe6000000180c */
[----:B--2---:R-:W-:Y:S04]  /*7af40*/  STL.64 [R1+0x9220], R26 ;  /* 0x0092201a01007387 */ /* 0x004fe80000100a00 */
[----:B----4-:R0:W-:Y:S04]  /*7af50*/  STL.64 [R1+0x9218], R24 ;  /* 0x0092181801007387 */ /* 0x0101e80000100a00 */
[----:B0-----:R-:W2:Y:S04]  /*7af60*/  LDL.LU R24, [R1+0x300] ;  /* 0x0003000001187983 */ /* 0x001ea80000300800 */
[----:B------:R-:W2:Y:S04]  /*7af70*/  LDL.LU R25, [R1+0x304] ;  /* 0x0003040001197983 */ /* 0x000ea80000300800 */
[----:B------:R-:W2:Y:S04]  /*7af80*/  LDL.LU R26, [R1+0x308] ;  /* 0x00030800011a7983 */ /* 0x000ea80000300800 */
[----:B------:R-:W2:Y:S04]  /*7af90*/  LDL.LU R27, [R1+0x30c] ;  /* 0x00030c00011b7983 */ /* 0x000ea80000300800 */
        /* <DEDUP_REMOVED lines=9> */
[----:B------:R-:W4:Y:S04]  /*7b030*/  LDL.LU.64 R12, [R1+0x9250] ;  /* 0x00925000010c7983 */ /* 0x000f280000300a00 */
[----:B------:R-:W-:Y:S04]  /*7b040*/  STL.64 [R1+0x9168], R22 ;  /* 0x0091681601007387 */ /* 0x000fe80000100a00 */
[----:B------:R0:W-:Y:S04]  /*7b050*/  STL.64 [R1+0x9160], R20 ;  /* 0x0091601401007387 */ /* 0x0001e80000100a00 */
[----:B0-----:R-:W2:Y:S04]  /*7b060*/  LDL.LU R20, [R1+0x2f0] ;  /* 0x0002f00001147983 */ /* 0x001ea80000300800 */
[----:B------:R-:W2:Y:S04]  /*7b070*/  LDL.LU R21, [R1+0x2f4] ;  /* 0x0002f40001157983 */ /* 0x000ea80000300800 */
[----:B------:R-:W2:Y:S04]  /*7b080*/  LDL.LU R22, [R1+0x2f8] ;  /* 0x0002f80001167983 */ /* 0x000ea80000300800 */
[----:B------:R-:W2:Y:S01]  /*7b090*/  LDL.LU R23, [R1+0x2fc] ;  /* 0x0002fc0001177983 */ /* 0x000ea20000300800 */
        /* <DEDUP_REMOVED lines=18> */
[----:B---3--:R-:W-:-:S02]  /*7b1c0*/  IMAD R4, R4, 0x100, R10 ;  /* 0x0000010004047824 */ /* 0x008fc400078e020a */
[----:B-----5:R-:W-:Y:S01]  /*7b1d0*/  IMAD R5, R5, 0x100, R11 ;  /* 0x0000010005057824 */ /* 0x020fe200078e020b */
[----:B------:R-:W2:Y:S04]  /*7b1e0*/  LDL.LU R10, [R1+0x922c] ;  /* 0x00922c00010a7983 */ /* 0x000ea80000300800 */
[----:B------:R-:W2:Y:S01]  /*7b1f0*/  LDL.LU R11, [R1+0x9228] ;  /* 0x00922800010b7983 */ /* 0x000ea20000300800 */
[----:B----4-:R-:W-:Y:S02]  /*7b200*/  IMAD R6, R6, 0x100, R8 ;  /* 0x0000010006067824 */ /* 0x010fe400078e0208 */
        /* <DEDUP_REMOVED lines=13> */
[----:B0-----:R-:W2:Y:S04]  /*7b2e0*/  LDL.LU.64 R26, [R1+0x9208] ;  /* 0x00920800011a7983 */ /* 0x001ea80000300a00 */
[----:B------:R-:W-:Y:S04]  /*7b2f0*/  STL [R1+0x9128], R9 ;  /* 0x0091280901007387 */ /* 0x000fe80000100800 */
[----:B------:R-:W-:Y:S01]  /*7b300*/  STL.64 [R1+0x91b8], R10 ;  /* 0x0091b80a01007387 */ /* 0x000fe20000100a00 */
[C---:B------:R-:W-:Y:S03]  /*7b310*/  HMMA.16816.F32 R12, R16.reuse, R2, R12 ;  /* 0x00000002100c723c */ /* 0x040fe6000000180c */
[----:B------:R2:W-:Y:S03]  /*7b320*/  STL [R1+0x91b0], R8 ;  /* 0x0091b00801007387 */ /* 0x0005e60000100800 */
[----:B--2---:R-:W-:Y:S01]  /*7b330*/  HMMA.16816.F32 R8, R16, R26, R20 ;  /* 0x0000001a1008723c */ /* 0x004fe20000001814 */
[----:B------:R-:W2:-:S15]  /*7b340*/  LDL.LU R20, [R1+0x270] ;  /* 0x0002700001147983 */ /* 0x000e9e0000300800 */
[----:B------:R-:W-:-:S01]  /*7b350*/  NOP ;  /* 0x0000000000007918 */ /* 0x000fc20000000000 */
[----:B------:R-:W-:Y:S04]  /*7b360*/  STL.64 [R1+0x1590], R12 ;  /* 0x0015900c01007387 */ /* 0x000fe80000100a00 */
[----:B------:R-:W-:Y:S04]  /*7b370*/  STL.64 [R1+0x1598], R14 ;  /* 0x0015980e01007387 */ /* 0x000fe80000100a00 */
[----:B------:R-:W-:Y:S04]  /*7b380*/  STL.64 [R1+0xc80], R8 ;  /* 0x000c800801007387 */ /* 0x000fe80000100a00 */
[----:B------:R-:W-:Y:S04]  /*7b390*/  STL.64 [R1+0xc88], R10 ;  /* 0x000c880a01007387 */ /* 0x000fe80000100a00 */
[----:B------:R-:W2:Y:S04]  /*7b3a0*/  LDL.LU R21, [R1+0x274] ;  /* 0x0002740001157983 */ /* 0x000ea80000300800 */
[----:B------:R-:W3:Y:S04]  /*7b3b0*/  LDL.LU R22, [R1+0x278] ;  /* 0x0002780001167983 */ /* 0x000ee80000300800 */
        /* <DEDUP_REMOVED lines=1767> */
[----:B---3--:R0:W-:Y:S04]  /*82230*/  STL.64 [R1+0x89a8], R22 ;  /* 0x0089a81601007387 */ /* 0x0081e80000100a00 */
[----:B--2---:R-:W-:Y:S04]  /*82240*/  STL.64 [R1+0x89a0], R20 ;  /* 0x0089a01401007387 */ /* 0x004fe80000100a00 */
[----:B------:R-:W2:Y:S04]  /*82250*/  LDL.LU R24, [R1+0xda0] ;  /* 0x000da00001187983 */ /* 0x000ea80000300800 */
[----:B------:R-:W2:Y:S04]  /*82260*/  LDL.LU R25, [R1+0xda4] ;  /* 0x000da40001197983 */ /* 0x000ea80000300800 */
[----:B------:R-:W3:Y:S04]  /*82270*/  LDL.LU R26, [R1+0xda8] ;  /* 0x000da800011a7983 */ /* 0x000ee80000300800 */
[----:B------:R-:W3:Y:S04]  /*82280*/  LDL.LU R27, [R1+0xdac] ;  /* 0x000dac00011b7983 */ /* 0x000ee80000300800 */
[----:B---3--:R-:W-:Y:S04]  /*82290*/  STL.64 [R1+0x89b8], R26 ;  /* 0x0089b81a01007387 */ /* 0x008fe80000100a00 */
[----:B--2---:R1:W-:Y:S04]  /*822a0*/  STL.64 [R1+0x89b0], R24 ;  /* 0x0089b01801007387 */ /* 0x0043e80000100a00 */
[----:B0-----:R-:W2:Y:S01]  /*822b0*/  LDL R22, [R1] ;  /* 0x0000000001167983 */ /* 0x001ea20000100800 */
[----:B------:R-:W-:-:S03]  /*822c0*/  IMAD.MOV.U32 R23, RZ, RZ, R0 ;  /* 0x000000ffff177224 */ /* 0x000fc600078e0000 */
[----:B------:R-:W3:Y:S04]  /*822d0*/  LDL.LU R0, [R1+0x8a24] ;  /* 0x008a240001007983 */ /* 0x000ee80000300800 */
[----:B--2---:R-:W-:Y:S04]  /*822e0*/  STL.64 [R1+0x89c0], R22 ;  /* 0x0089c01601007387 */ /* 0x004fe80000100a00 */
[----:B-1----:R-:W2:Y:S04]  /*822f0*/  LDL.LU R24, [R1+0xd90] ;  /* 0x000d900001187983 */ /* 0x002ea80000300800 */
[----:B------:R-:W2:Y:S04]  /*82300*/  LDL.LU R25, [R1+0xd94] ;  /* 0x000d940001197983 */ /* 0x000ea80000300800 */
[----:B------:R-:W4:Y:S04]  /*82310*/  LDL.LU R26, [R1+0xd98] ;  /* 0x000d9800011a7983 */ /* 0x000f280000300800 */
[----:B------:R-:W4:Y:S04]  /*82320*/  LDL.LU R27, [R1+0xd9c] ;  /* 0x000d9c00011b7983 */ /* 0x000f280000300800 */
[----:B----4-:R-:W-:Y:S04]  /*82330*/  STL.64 [R1+0x89d0], R26 ;  /* 0x0089d01a01007387 */ /* 0x010fe80000100a00 */
[----:B--2---:R0:W-:Y:S04]  /*82340*/  STL.64 [R1+0x89c8], R24 ;  /* 0x0089c81801007387 */ /* 0x0041e80000100a00 */
[----:B------:R-:W2:Y:S04]  /*82350*/  LDL R20, [R1+0x8] ;  /* 0x0000080001147983 */ /* 0x000ea80000100800 */
[----:B------:R-:W2:Y:S04]  /*82360*/  LDL R21, [R1+0xc] ;  /* 0x00000c0001157983 */ /* 0x000ea80000100800 */
[----:B--2---:R-:W-:Y:S04]  /*82370*/  STL.64 [R1+0x89d8], R20 ;  /* 0x0089d81401007387 */ /* 0x004fe80000100a00 */
[----:B0-----:R-:W2:Y:S04]  /*82380*/  LDL.LU R24, [R1+0xd80] ;  /* 0x000d800001187983 */ /* 0x001ea80000300800 */
[----:B------:R-:W2:Y:S04]  /*82390*/  LDL.LU R25, [R1+0xd84] ;  /* 0x000d840001197983 */ /* 0x000ea80000300800 */
[----:B------:R-:W4:Y:S04]  /*823a0*/  LDL.LU R26, [R1+0xd88] ;  /* 0x000d8800011a7983 */ /* 0x000f280000300800 */
[----:B------:R-:W4:Y:S01]  /*823b0*/  LDL.LU R27, [R1+0xd8c] ;  /* 0x000d8c00011b7983 */ /* 0x000f220000300800 */
[----:B---3--:R-:W-:-:S03]  /*823c0*/  IMAD.MOV.U32 R23, RZ, RZ, R0 ;  /* 0x000000ffff177224 */ /* 0x008fc600078e0000 */
[----:B----4-:R-:W-:Y:S04]  /*823d0*/  STL.64 [R1+0x89e8], R26 ;  /* 0x0089e81a01007387 */ /* 0x010fe80000100a00 */
[----:B--2---:R-:W-:Y:S04]  /*823e0*/  STL.64 [R1+0x89e0], R24 ;  /* 0x0089e01801007387 */ /* 0x004fe80000100a00 */
[----:B------:R-:W2:Y:S04]  /*823f0*/  LDL R22, [R1+0x10] ;  /* 0x0000100001167983 */ /* 0x000ea80000100800 */
[----:B------:R-:W3:Y:S04]  /*82400*/  LDL.LU R0, [R1+0x8a20] ;  /* 0x008a200001007983 */ /* 0x000ee80000300800 */
[----:B------:R-:W4:Y:S04]  /*82410*/  LDL.LU R8, [R1+0xd60] ;  /* 0x000d600001087983 */ /* 0x000f280000300800 */
[----:B------:R-:W4:Y:S04]  /*82420*/  LDL.LU R9, [R1+0xd64] ;  /* 0x000d640001097983 */ /* 0x000f280000300800 */
[----:B------:R-:W5:Y:S04]  /*82430*/  LDL.LU R10, [R1+0xd68] ;  /* 0x000d6800010a7983 */ /* 0x000f680000300800 */
[----:B------:R-:W5:Y:S04]  /*82440*/  LDL.LU R11, [R1+0xd6c] ;  /* 0x000d6c00010b7983 */ /* 0x000f680000300800 */
[----:B-----5:R0:W-:Y:S04]  /*82450*/  STL.64 [R1+0x8a08], R10 ;  /* 0x008a080a01007387 */ /* 0x0201e80000100a00 */
[----:B0-----:R-:W5:Y:S04]  /*82460*/  LDL R10, [R1+0x30] ;  /* 0x00003000010a7983 */ /* 0x001f680000100800 */
[----:B----4-:R-:W-:Y:S04]  /*82470*/  STL.64 [R1+0x8a00], R8 ;  /* 0x008a000801007387 */ /* 0x010fe80000100a00 */
[----:B------:R-:W4:Y:S04]  /*82480*/  LDL.64 R20, [R1+0x18] ;  /* 0x0000180001147983 */ /* 0x000f280000100a00 */
[----:B--2---:R-:W-:Y:S04]  /*82490*/  STL.64 [R1+0x8a18], R22 ;  /* 0x008a181601007387 */ /* 0x004fe80000100a00 */
[----:B----4-:R0:W-:Y:S04]  /*824a0*/  STL.64 [R1+0x8a10], R20 ;  /* 0x008a101401007387 */ /* 0x0101e80000100a00 */
[----:B0-----:R-:W5:Y:S04]  /*824b0*/  LDL.LU R20, [R1+0xd20] ;  /* 0x000d200001147983 */ /* 0x001f680000300800 */
[----:B------:R-:W5:Y:S04]  /*824c0*/  LDL.LU R21, [R1+0xd24] ;  /* 0x000d240001157983 */ /* 0x000f680000300800 */
[----:B------:R-:W5:Y:S04]  /*824d0*/  LDL.LU R22, [R1+0xd28] ;  /* 0x000d280001167983 */ /* 0x000f680000300800 */
[----:B------:R-:W5:Y:S04]  /*824e0*/  LDL.LU R23, [R1+0xd2c] ;  /* 0x000d2c0001177983 */ /* 0x000f680000300800 */
[----:B------:R-:W2:Y:S04]  /*824f0*/  LDL.LU R24, [R1+0xd70] ;  /* 0x000d700001187983 */ /* 0x000ea80000300800 */
[----:B------:R-:W2:Y:S04]  /*82500*/  LDL.LU R25, [R1+0xd74] ;  /* 0x000d740001197983 */ /* 0x000ea80000300800 */
[----:B------:R-:W2:Y:S04]  /*82510*/  LDL.LU R26, [R1+0xd78] ;  /* 0x000d7800011a7983 */ /* 0x000ea80000300800 */
[----:B------:R-:W2:Y:S04]  /*82520*/  LDL.LU R27, [R1+0xd7c] ;  /* 0x000d7c00011b7983 */ /* 0x000ea80000300800 */
[----:B------:R-:W4:Y:S04]  /*82530*/  LDL.LU R16, [R1+0x1c64] ;  /* 0x001c640001107983 */ /* 0x000f280000300800 */
[----:B------:R-:W4:Y:S04]  /*82540*/  LDL.LU R17, [R1+0x1c6c] ;  /* 0x001c6c0001117983 */ /* 0x000f280000300800 */
[----:B------:R-:W5:Y:S04]  /*82550*/  LDL.LU R18, [R1+0x1c74] ;  /* 0x001c740001127983 */ /* 0x000f680000300800 */
[----:B------:R-:W5:Y:S01]  /*82560*/  LDL.LU R19, [R1+0x1c7c] ;  /* 0x001c7c0001137983 */ /* 0x000f620000300800 */
[----:B------:R-:W-:-:S02]  /*82570*/  F2FP.F16.E4M3.UNPACK_B R4, R4 ;  /* 0x00000004ff04723e */ /* 0x000fc400020006ff */
[----:B------:R-:W-:Y:S02]  /*82580*/  F2FP.F16.E4M3.UNPACK_B R5, R5 ;  /* 0x00000005ff05723e */ /* 0x000fe400020006ff */
[----:B------:R-:W-:Y:S02]  /*82590*/  F2FP.F16.E4M3.UNPACK_B R6, R6 ;  /* 0x00000006ff06723e */ /* 0x000fe400020006ff */
[----:B------:R-:W-:Y:S01]  /*825a0*/  F2FP.F16.E4M3.UNPACK_B R7, R7 ;  /* 0x00000007ff07723e */ /* 0x000fe200020006ff */
[----:B---3--:R-:W-:Y:S01]  /*825b0*/  IMAD.MOV.U32 R11, RZ, RZ, R0 ;  /* 0x000000ffff0b7224 */ /* 0x008fe200078e0000 */
[----:B-----5:R-:W-:Y:S04]  /*825c0*/  STL.64 [R1+0x8938], R18 ;  /* 0x0089381201007387 */ /* 0x020fe80000100a00 */
[----:B----4-:R0:W-:Y:S04]  /*825d0*/  STL.64 [R1+0x8930], R16 ;  /* 0x0089301001007387 */ /* 0x0101e80000100a00 */
[----:B0-----:R-:W3:Y:S04]  /*825e0*/  LDL.LU R16, [R1+0xe00] ;  /* 0x000e000001107983 */ /* 0x001ee80000300800 */
[----:B------:R-:W3:Y:S04]  /*825f0*/  LDL.LU R17, [R1+0xe04] ;  /* 0x000e040001117983 */ /* 0x000ee80000300800 */
[----:B------:R-:W4:Y:S04]  /*82600*/  LDL.LU R18, [R1+0xe08] ;  /* 0x000e080001127983 */ /* 0x000f280000300800 */
[----:B------:R-:W4:Y:S04]  /*82610*/  LDL.LU R19, [R1+0xe0c] ;  /* 0x000e0c0001137983 */ /* 0x000f280000300800 */
[----:B------:R-:W5:Y:S04]  /*82620*/  LDL.LU R12, [R1+0xde0] ;  /* 0x000de000010c7983 */ /* 0x000f680000300800 */
[----:B------:R-:W5:Y:S04]  /*82630*/  LDL.LU R13, [R1+0xde4] ;  /* 0x000de400010d7983 */ /* 0x000f680000300800 */
[----:B------:R-:W2:Y:S04]  /*82640*/  LDL.LU R14, [R1+0xde8] ;  /* 0x000de800010e7983 */ /* 0x000ea80000300800 */
[----:B------:R-:W2:Y:S01]  /*82650*/  LDL.LU R15, [R1+0xdec] ;  /* 0x000dec00010f7983 */ /* 0x000ea20000300800 */
[C---:B------:R-:W-:Y:S03]  /*82660*/  HMMA.16816.F32 R8, R4.reuse, R10, R20 ;  /* 0x0000000a0408723c */ /* 0x040fe60000001814 */
[----:B--2---:R-:W-:Y:S04]  /*82670*/  STL.64 [R1+0x8968], R14 ;  /* 0x0089680e01007387 */ /* 0x004fe80000100a00 */
[----:B-----5:R0:W-:Y:S04]  /*82680*/  STL.64 [R1+0x8960], R12 ;  /* 0x0089600c01007387 */ /* 0x0201e80000100a00 */
[----:B0-----:R-:W2:Y:S04]  /*82690*/  LDL.LU R12, [R1+0xdd0] ;  /* 0x000dd000010c7983 */ /* 0x001ea80000300800 */
[----:B------:R-:W2:Y:S04]  /*826a0*/  LDL.LU R13, [R1+0xdd4] ;  /* 0x000dd400010d7983 */ /* 0x000ea80000300800 */
[----:B------:R-:W2:Y:S04]  /*826b0*/  LDL.LU R14, [R1+0xdd8] ;  /* 0x000dd800010e7983 */ /* 0x000ea80000300800 */
[----:B------:R-:W2:Y:S04]  /*826c0*/  LDL.LU R15, [R1+0xddc] ;  /* 0x000ddc00010f7983 */ /* 0x000ea80000300800 */
[----:B----4-:R-:W-:Y:S04]  /*826d0*/  STL.64 [R1+0x8948], R18 ;  /* 0x0089481201007387 */ /* 0x010fe80000100a00 */
[----:B---3--:R0:W-:Y:S04]  /*826e0*/  STL.64 [R1+0x8940], R16 ;  /* 0x0089401001007387 */ /* 0x0081e80000100a00 */
[----:B0-----:R-:W3:Y:S04]  /*826f0*/  LDL.LU R16, [R1+0xdf0] ;  /* 0x000df00001107983 */ /* 0x001ee80000300800 */
[----:B------:R-:W3:Y:S04]  /*82700*/  LDL.LU R17, [R1+0xdf4] ;  /* 0x000df40001117983 */ /* 0x000ee80000300800 */
[----:B------:R-:W3:Y:S04]  /*82710*/  LDL.LU R18, [R1+0xdf8] ;  /* 0x000df80001127983 */ /* 0x000ee80000300800 */
[----:B------:R-:W3:Y:S04]  /*82720*/  LDL.LU R19, [R1+0xdfc] ;  /* 0x000dfc0001137983 */ /* 0x000ee80000300800 */
[----:B------:R-:W4:Y:S04]  /*82730*/  LDL.LU.64 R22, [R1+0x8a18] ;  /* 0x008a180001167983 */ /* 0x000f280000300a00 */
[----:B------:R-:W5:Y:S04]  /*82740*/  LDL.LU.64 R20, [R1+0x8a10] ;  /* 0x008a100001147983 */ /* 0x000f680000300a00 */
[----:B------:R-:W-:Y:S04]  /*82750*/  STL.64 [R1+0x5b0], R8 ;  /* 0x0005b00801007387 */ /* 0x000fe80000100a00 */
[----:B------:R0:W-:Y:S04]  /*82760*/  STL.64 [R1+0x5b8], R10 ;  /* 0x0005b80a01007387 */ /* 0x0001e80000100a00 */
[----:B0-----:R-:W5:Y:S04]  /*82770*/  LDL.LU.64 R10, [R1+0x8a08] ;  /* 0x008a0800010a7983 */ /* 0x001f680000300a00 */
[----:B------:R-:W5:Y:S02]  /*82780*/  LDL.LU.64 R8, [R1+0x8a00] ;  /* 0x008a000001087983 */ /* 0x000f640000300a00 */
[----:B-----5:R-:W-:Y:S06]  /*82790*/  HMMA.16816.F32 R8, R4, R20, R8 ;  /* 0x000000140408723c */ /* 0x020fec0000001808 */
[----:B------:R-:W-:-:S15]  /*827a0*/  IMAD.MOV.U32 R0, RZ, RZ, R21 ;  /* 0x000000ffff007224 */ /* 0x000fde00078e0015 */
[----:B------:R-:W-:-:S02]  /*827b0*/  NOP ;  /* 0x0000000000007918 */ /* 0x000fc40000000000 */
[----:B------:R0:W-:Y:S02]  /*827c0*/  STL.64 [R1+0x5d0], R8 ;  /* 0x0005d00801007387 */ /* 0x0001e40000100a00 */
[----:B0-----:R-:W-:Y:S02]  /*827d0*/  IMAD.MOV.U32 R9, RZ, RZ, R20 ;  /* 0x000000ffff097224 */ /* 0x001fe400078e0014 */
[C---:B----4-:R-:W-:Y:S01]  /*827e0*/  HMMA.16816.F32 R20, R4.reuse, R22, R24 ;  /* 0x000000160414723c */ /* 0x050fe20000001818 */
[----:B------:R0:W-:Y:S04]  /*827f0*/  STL.64 [R1+0x5d8], R10 ;  /* 0x0005d80a01007387 */ /* 0x0001e80000100a00 */
[----:B0-----:R-:W4:Y:S04]  /*82800*/  LDL.LU.64 R10, [R1+0x89f8] ;  /* 0x0089f800010a7983 */ /* 0x001f280000300a00 */
[----:B------:R-:W5:Y:S04]  /*82810*/  LDL.LU R8, [R1+0x89f0] ;  /* 0x0089f00001087983 */ /* 0x000f680000300800 */
[----:B------:R-:W2:Y:S04]  /*82820*/  LDL.LU.64 R26, [R1+0x89e8] ;  /* 0x0089e800011a7983 */ /* 0x000ea80000300a00 */
[----:B------:R-:W2:Y:S06]  /*82830*/  LDL.LU.64 R24, [R1+0x89e0] ;  /* 0x0089e00001187983 */ /* 0x000eac0000300a00 */
        /* <DEDUP_REMOVED lines=22> */
[----:B0-----:R-:W3:Y:S04]  /*829a0*/  LDL.LU.64 R26, [R1+0x8998] ;  /* 0x00899800011a7983 */ /* 0x001ee80000300a00 */
[----:B------:R-:W2:Y:S04]  /*829b0*/  LDL.LU.64 R24, [R1+0x8990] ;  /* 0x0089900001187983 */ /* 0x000ea80000300a00 */
[----:B------:R0:W-:Y:S04]  /*829c0*/  STL.64 [R1+0x8888], R28 ;  /* 0x0088881c01007387 */ /* 0x0001e80000100a00 */
[----:B0-----:R-:W5:Y:S04]  /*829d0*/  LDL.LU R28, [R1+0x1c78] ;  /* 0x001c7800011c7983 */ /* 0x001f680000300800 */
[----:B------:R-:W5:Y:S01]  /*829e0*/  LDL.LU R29, [R1+0x1c80] ;  /* 0x001c8000011d7983 */ /* 0x000f620000300800 */
[----:B---3--:R-:W-:-:S15]  /*829f0*/  HMMA.16816.F32 R20, R4, R26, R20 ;  /* 0x0000001a0414723c */ /* 0x008fde0000001814 */
[----:B------:R-:W-:-:S08]  /*82a00*/  NOP ;  /* 0x0000000000007918 */ /* 0x000fd00000000000 */
        /* <DEDUP_REMOVED lines=12> */
[----:B0-----:R-:W4:Y:S04]  /*82ad0*/  LDL.LU R24, [R1+0xe10] ;  /* 0x000e100001187983 */ /* 0x001f280000300800 */
[----:B------:R-:W4:Y:S04]  /*82ae0*/  LDL.LU R25, [R1+0xe14] ;  /* 0x000e140001197983 */ /* 0x000f280000300800 */
        /* <DEDUP_REMOVED lines=14> */
[----:B------:R-:W-:Y:S04]  /*82bd0*/  STL.64 [R1+0x690], R12 ;  /* 0x0006900c01007387 */ /* 0x000fe80000100a00 */
[----:B------:R0:W-:Y:S04]  /*82be0*/  STL.64 [R1+0x698], R14 ;  /* 0x0006980e01007387 */ /* 0x0001e80000100a00 */
[----:B0-----:R-:W3:Y:S04]  /*82bf0*/  LDL.LU.64 R14, [R1+0x8958] ;  /* 0x00895800010e7983 */ /* 0x001ee80000300a00 */
[----:B------:R-:W4:Y:S04]  /*82c00*/  LDL.LU.64 R12, [R1+0x8950] ;  /* 0x00895000010c7983 */ /* 0x000f280000300a00 */
[----:B------:R-:W-:Y:S01]  /*82c10*/  STL.64 [R1+0x88a0], R20 ;  /* 0x0088a01401007387 */ /* 0x000fe20000100a00 */
        /* <DEDUP_REMOVED lines=11> */
[----:B------:R-:W5:Y:S04]  /*82cd0*/  LDL.LU.64 R16, [R1+0x8930] ;  /* 0x0089300001107983 */ /* 0x000f680000300a00 */
[----:B------:R-:W-:Y:S04]  /*82ce0*/  STL.64 [R1+0x8848], R14 ;  /* 0x0088480e01007387 */ /* 0x000fe80000100a00 */
[----:B------:R0:W-:Y:S02]  /*82cf0*/  STL.64 [R1+0x8840], R12 ;  /* 0x0088400c01007387 */ /* 0x0001e40000100a00 */
[----:B0-----:R-:W-:Y:S06]  /*82d00*/  HMMA.16816.F32 R12, R4, R10, R24 ;  /* 0x0000000a040c723c */ /* 0x001fec0000001818 */
[----:B------:R-:W-:Y:S04]  /*82d10*/  STL [R1+0x881c], R10 ;  /* 0x00881c0a01007387 */ /* 0x000fe80000100800 */
[----:B------:R-:W-:-:S13]  /*82d20*/  STL [R1+0x8818], R11 ;  /* 0x0088180b01007387 */ /* 0x000fda0000100800 */
[----:B------:R0:W-:Y:S04]  /*82d30*/  STL.64 [R1+0x6d0], R12 ;  /* 0x0006d00c01007387 */ /* 0x0001e80000100a00 */
[----:B------:R1:W-:Y:S04]  /*82d40*/  STL.64 [R1+0x6d8], R14 ;  /* 0x0006d80e01007387 */ /* 0x0003e80000100a00 */
[----:B0-----:R-:W4:Y:S04]  /*82d50*/  LDL.LU R12, [R1+0xed0] ;  /* 0x000ed000010c7983 */ /* 0x001f280000300800 */
[----:B------:R-:W4:Y:S04]  /*82d60*/  LDL.LU R13, [R1+0xed4] ;  /* 0x000ed400010d7983 */ /* 0x000f280000300800 */
[----:B-1----:R-:W4:Y:S04]  /*82d70*/  LDL.LU R14, [R1+0xed8] ;  /* 0x000ed800010e7983 */ /* 0x002f280000300800 */
[----:B------:R-:W4:Y:S04]  /*82d80*/  LDL.LU R15, [R1+0xedc] ;  /* 0x000edc00010f7983 */ /* 0x000f280000300800 */
[----:B------:R-:W2:Y:S04]  /*82d90*/  LDL.LU R24, [R1+0xea0] ;  /* 0x000ea00001187983 */ /* 0x000ea80000300800 */
        /* <DEDUP_REMOVED lines=8> */
[----:B------:R-:W3:Y:S01]  /*82e20*/  LDL.LU R27, [R1+0xe9c] ;  /* 0x000e9c00011b7983 */ /* 0x000ee20000300800 */
[----:B-----5:R-:W-:-:S02]  /*82e30*/  IMAD R16, R16, 0x100, R22 ;  /* 0x0000010010107824 */ /* 0x020fc400078e0216 */
[----:B------:R-:W-:Y:S02]  /*82e40*/  IMAD R17, R17, 0x100, R23 ;  /* 0x0000010011117824 */ /* 0x000fe400078e0217 */
[----:B------:R-:W5:Y:S04]  /*82e50*/  LDL.64 R22, [R1+0x10] ;  /* 0x0000100001167983 */ /* 0x000f680000100a00 */
[----:B---3--:R-:W-:Y:S04]  /*82e60*/  STL.64 [R1+0x88b0], R26 ;  /* 0x0088b01a01007387 */ /* 0x008fe80000100a00 */
        /* <DEDUP_REMOVED lines=11> */
[----:B---3--:R0:W-:Y:S02]  /*82f20*/  STL.64 [R1+0x88d8], R26 ;  /* 0x0088d81a01007387 */ /* 0x0081e40000100a00 */
[----:B0-----:R-:W-:-:S02]  /*82f30*/  IMAD.MOV.U32 R26, RZ, RZ, R9 ;  /* 0x000000ffff1a7224 */ /* 0x001fc400078e0009 */
[----:B------:R-:W-:Y:S01]  /*82f40*/  IMAD.MOV.U32 R27, RZ, RZ, R0 ;  /* 0x000000ffff1b7224 */ /* 0x000fe200078e0000 */
[----:B------:R-:W3:Y:S04]  /*82f50*/  LDL.LU R9, [R1+0x8928] ;  /* 0x0089280001097983 */ /* 0x000ee80000300800 */
[----:B------:R0:W-:Y:S04]  /*82f60*/  STL.64 [R1+0x88f0], R26 ;  /* 0x0088f01a01007387 */ /* 0x0001e80000100a00 */
[----:B0-----:R-:W4:Y:S04]  /*82f70*/  LDL.64 R26, [R1+0x20] ;  /* 0x00002000011a7983 */ /* 0x001f280000100a00 */
[----:B--2---:R0:W-:Y:S04]  /*82f80*/  STL.64 [R1+0x88d0], R24 ;  /* 0x0088d01801007387 */ /* 0x0041e80000100a00 */
[----:B0-----:R-:W2:Y:S04]  /*82f90*/  LDL.64 R24, [R1+0x30] ;  /* 0x0000300001187983 */ /* 0x001ea80000100a00 */
[----:B----4-:R-:W-:Y:S04]  /*82fa0*/  STL.64 [R1+0x8910], R26 ;  /* 0x0089101a01007387 */ /* 0x010fe80000100a00 */
[----:B--2---:R0:W-:Y:S04]  /*82fb0*/  STL.64 [R1+0x8908], R24 ;  /* 0x0089081801007387 */ /* 0x0041e80000100a00 */
[----:B0-----:R-:W2:Y:S04]  /*82fc0*/  LDL.LU R24, [R1+0xe40] ;  /* 0x000e400001187983 */ /* 0x001ea80000300800 */
[----:B------:R-:W2:Y:S04]  /*82fd0*/  LDL.LU R25, [R1+0xe44] ;  /* 0x000e440001197983 */ /* 0x000ea80000300800 */
[----:B------:R-:W4:Y:S04]  /*82fe0*/  LDL.LU R26, [R1+0xe48] ;  /* 0x000e4800011a7983 */ /* 0x000f280000300800 */
[----:B------:R-:W4:Y:S04]  /*82ff0*/  LDL.LU R27, [R1+0xe4c] ;  /* 0x000e4c00011b7983 */ /* 0x000f280000300800 */
[----:B----4-:R-:W-:Y:S04]  /*83000*/  STL.64 [R1+0x8920], R26 ;  /* 0x0089201a01007387 */ /* 0x010fe80000100a00 */
[----:B--2---:R0:W-:Y:S04]  /*83010*/  STL.64 [R1+0x8918], R24 ;  /* 0x0089181801007387 */ /* 0x0041e80000100a00 */
[----:B0-----:R-:W3:Y:S04]  /*83020*/  LDL.LU R24, [R1+0xe50] ;  /* 0x000e500001187983 */ /* 0x001ee80000300800 */
[----:B------:R-:W3:Y:S04]  /*83030*/  LDL.LU R25, [R1+0xe54] ;  /* 0x000e540001197983 */ /* 0x000ee80000300800 */
[----:B------:R-:W3:Y:S04]  /*83040*/  LDL.LU R26, [R1+0xe58] ;  /* 0x000e5800011a7983 */ /* 0x000ee80000300800 */
[----:B------:R-:W3:Y:S04]  /*83050*/  LDL.LU R27, [R1+0xe5c] ;  /* 0x000e5c00011b7983 */ /* 0x000ee80000300800 */
[----:B------:R-:W2:Y:S04]  /*83060*/  LDL.64 R20, [R1+0x8] ;  /* 0x0000080001147983 */ /* 0x000ea80000100a00 */
[----:B-----5:R-:W-:Y:S04]  /*83070*/  STL.64 [R1+0x88e8], R22 ;  /* 0x0088e81601007387 */ /* 0x020fe80000100a00 */
[----:B--2---:R0:W-:Y:S04]  /*83080*/  STL.64 [R1+0x88e0], R20 ;  /* 0x0088e01401007387 */ /* 0x0041e80000100a00 */
[----:B0-----:R-:W2:Y:S04]  /*83090*/  LDL.LU R20, [R1+0xe60] ;  /* 0x000e600001147983 */ /* 0x001ea80000300800 */
[----:B------:R-:W2:Y:S04]  /*830a0*/  LDL.LU R21, [R1+0xe64] ;  /* 0x000e640001157983 */ /* 0x000ea80000300800 */
[----:B------:R-:W4:Y:S04]  /*830b0*/  LDL.LU R22, [R1+0xe68] ;  /* 0x000e680001167983 */ /* 0x000f280000300800 */
[----:B------:R-:W4:Y:S01]  /*830c0*/  LDL.LU R23, [R1+0xe6c] ;  /* 0x000e6c0001177983 */ /* 0x000f220000300800 */
[----:B------:R-:W-:-:S02]  /*830d0*/  IMAD R18, R18, 0x100, R28 ;  /* 0x0000010012127824 */ /* 0x000fc400078e021c */
[----:B------:R-:W-:Y:S01]  /*830e0*/  IMAD R19, R19, 0x100, R29 ;  /* 0x0000010013137824 */ /* 0x000fe200078e021d */
[C---:B---3--:R-:W-:Y:S01]  /*830f0*/  HMMA.16816.F32 R24, R4.reuse, R8, R24 ;  /* 0x000000080418723c */ /* 0x048fe20000001818 */
[----:B----4-:R-:W-:Y:S04]  /*83100*/  STL.64 [R1+0x8900], R22 ;  /* 0x0089001601007387 */ /* 0x010fe80000100a00 */
[----:B--2---:R0:W-:Y:S04]  /*83110*/  STL.64 [R1+0x88f8], R20 ;  /* 0x0088f81401007387 */ /* 0x0041e80000100a00 */
[----:B0-----:R-:W2:Y:S04]  /*83120*/  LDL.LU R20, [R1+0xe20] ;  /* 0x000e200001147983 */ /* 0x001ea80000300800 */
[----:B------:R-:W2:Y:S04]  /*83130*/  LDL.LU R21, [R1+0xe24] ;  /* 0x000e240001157983 */ /* 0x000ea80000300800 */
[----:B------:R-:W2:Y:S04]  /*83140*/  LDL.LU R22, [R1+0xe28] ;  /* 0x000e280001167983 */ /* 0x000ea80000300800 */
[----:B------:R-:W2:Y:S04]  /*83150*/  LDL.LU R23, [R1+0xe2c] ;  /* 0x000e2c0001177983 */ /* 0x000ea80000300800 */
[----:B------:R-:W3:Y:S04]  /*83160*/  LDL.64 R28, [R1] ;  /* 0x00000000011c7983 */ /* 0x000ee80000100a00 */
[----:B------:R-:W-:Y:S04]  /*83170*/  STL.64 [R1+0x8860], R14 ;  /* 0x0088600e01007387 */ /* 0x000fe80000100a00 */
[----:B------:R0:W-:Y:S04]  /*83180*/  STL.64 [R1+0x8858], R12 ;  /* 0x0088580c01007387 */ /* 0x0001e80000100a00 */
[----:B0-----:R-:W4:Y:S04]  /*83190*/  LDL.LU R12, [R1+0xec0] ;  /* 0x000ec000010c7983 */ /* 0x001f280000300800 */
[----:B------:R-:W4:Y:S04]  /*831a0*/  LDL.LU R13, [R1+0xec4] ;  /* 0x000ec400010d7983 */ /* 0x000f280000300800 */
[----:B------:R-:W5:Y:S04]  /*831b0*/  LDL.LU R14, [R1+0xec8] ;  /* 0x000ec800010e7983 */ /* 0x000f680000300800 */
[----:B------:R-:W5:Y:S04]  /*831c0*/  LDL.LU R15, [R1+0xecc] ;  /* 0x000ecc00010f7983 */ /* 0x000f680000300800 */
[----:B-----5:R-:W-:Y:S04]  /*831d0*/  STL.64 [R1+0x8870], R14 ;  /* 0x0088700e01007387 */ /* 0x020fe80000100a00 */
[----:B----4-:R0:W-:Y:S04]  /*831e0*/  STL.64 [R1+0x8868], R12 ;  /* 0x0088680c01007387 */ /* 0x0101e80000100a00 */
[----:B0-----:R-:W4:Y:S04]  /*831f0*/  LDL.LU R12, [R1+0xeb0] ;  /* 0x000eb000010c7983 */ /* 0x001f280000300800 */
[----:B------:R-:W4:Y:S04]  /*83200*/  LDL.LU R13, [R1+0xeb4] ;  /* 0x000eb400010d7983 */ /* 0x000f280000300800 */
[----:B------:R-:W4:Y:S04]  /*83210*/  LDL.LU R14, [R1+0xeb8] ;  /* 0x000eb800010e7983 */ /* 0x000f280000300800 */
[----:B------:R-:W4:Y:S04]  /*83220*/  LDL.LU R15, [R1+0xebc] ;  /* 0x000ebc00010f7983 */ /* 0x000f280000300800 */
[----:B------:R-:W-:Y:S04]  /*83230*/  STL.64 [R1+0x1510], R24 ;  /* 0x0015101801007387 */ /* 0x000fe80000100a00 */
[----:B------:R0:W-:Y:S04]  /*83240*/  STL.64 [R1+0x1518], R26 ;  /* 0x0015181a01007387 */ /* 0x0001e80000100a00 */
[----:B0-----:R-:W5:Y:S04]  /*83250*/  LDL.LU.64 R26, [R1+0x8920] ;  /* 0x00892000011a7983 */ /* 0x001f680000300a00 */
[----:B------:R-:W5:Y:S04]  /*83260*/  LDL.LU.64 R24, [R1+0x8918] ;  /* 0x0089180001187983 */ /* 0x000f680000300a00 */
[----:B------:R-:W-:Y:S01]  /*83270*/  STL [R1+0x8800], R9 ;  /* 0x0088000901007387 */ /* 0x000fe20000100800 */
[----:B-----5:R-:W-:-:S15]  /*83280*/  HMMA.16816.F32 R24, R4, R2, R24 ;  /* 0x000000020418723c */ /* 0x020fde0000001818 */
[----:B------:R-:W-:-:S08]  /*83290*/  NOP ;  /* 0x0000000000007918 */ /* 0x000fd00000000000 */
[----:B------:R-:W-:Y:S04]  /*832a0*/  STL.64 [R1+0x1500], R24 ;  /* 0x0015001801007387 */ /* 0x000fe80000100a00 */
[----:B------:R0:W-:Y:S04]  /*832b0*/  STL.64 [R1+0x1508], R26 ;  /* 0x0015081a01007387 */ /* 0x0001e80000100a00 */
[----:B0-----:R-:W2:Y:S04]  /*832c0*/  LDL.LU.64 R26, [R1+0x8910] ;  /* 0x00891000011a7983 */ /* 0x001ea80000300a00 */
[----:B------:R-:W5:Y:S01]  /*832d0*/  LDL.LU.64 R24, [R1+0x8908] ;  /* 0x0089080001187983 */ /* 0x000f620000300a00 */
[----:B--2---:R-:W-:Y:S03]  /*832e0*/  HMMA.16816.F32 R4, R4, R26, R20 ;  /* 0x0000001a0404723c */ /* 0x004fe60000001814 */
[----:B------:R-:W2:Y:S04]  /*832f0*/  LDL.LU.64 R22, [R1+0x8900] ;  /* 0x0089000001167983 */ /* 0x000ea80000300a00 */
[----:B------:R-:W2:Y:S01]  /*83300*/  LDL.LU.64 R20, [R1+0x88f8] ;  /* 0x0088f80001147983 */ /* 0x000ea20000300a00 */
[----:B------:R-:W-:-:S02]  /*83310*/  IMAD.MOV.U32 R10, RZ, RZ, R26 ;  /* 0x000000ffff0a7224 */ /* 0x000fc400078e001a */
[----:B------:R-:W-:-:S13]  /*83320*/  IMAD.MOV.U32 R9, RZ, RZ, R27 ;  /* 0x000000ffff097224 */ /* 0x000fda00078e001b */
[----:B------:R0:W-:Y:S04]  /*83330*/  STL.64 [R1+0x720], R4 ;  /* 0x0007200401007387 */ /* 0x0001e80000100a00 */
[----:B------:R1:W-:Y:S04]  /*83340*/  STL.64 [R1+0x728], R6 ;  /* 0x0007280601007387 */ /* 0x0003e80000100a00 */
[----:B------:R-:W2:Y:S04]  /*83350*/  LDL.LU.64 R26, [R1+0x88f0] ;  /* 0x0088f000011a7983 */ /* 0x000ea80000300a00 */
[----:B0-----:R-:W5:Y:S04]  /*83360*/  LDL.LU R4, [R1+0xe30] ;  /* 0x000e300001047983 */ /* 0x001f680000300800 */
[----:B------:R-:W5:Y:S04]  /*83370*/  LDL.LU R5, [R1+0xe34] ;  /* 0x000e340001057983 */ /* 0x000f680000300800 */
[----:B-1----:R-:W5:Y:S04]  /*83380*/  LDL.LU R6, [R1+0xe38] ;  /* 0x000e380001067983 */ /* 0x002f680000300800 */
[----:B------:R-:W5:Y:S01]  /*83390*/  LDL.LU R7, [R1+0xe3c] ;  /* 0x000e3c0001077983 */ /* 0x000f620000300800 */
[----:B------:R-:W-:-:S02]  /*833a0*/  F2FP.F16.E4M3.UNPACK_B R16, R16 ;  /* 0x00000010ff10723e */ /* 0x000fc400020006ff */
[----:B------:R-:W-:Y:S02]  /*833b0*/  F2FP.F16.E4M3.UNPACK_B R17, R17 ;  /* 0x00000011ff11723e */ /* 0x000fe400020006ff */
[----:B------:R-:W-:Y:S02]  /*833c0*/  F2FP.F16.E4M3.UNPACK_B R18, R18 ;  /* 0x00000012ff12723e */ /* 0x000fe400020006ff */
[----:B------:R-:W-:-:S07]  /*833d0*/  F2FP.F16.E4M3.UNPACK_B R19, R19 ;  /* 0x00000013ff13723e */ /* 0x000fce00020006ff */
[----:B-----5:R-:W-:-:S15]  /*833e0*/  HMMA.16816.F32 R4, R16, R24, R4 ;  /* 0x000000181004723c */ /* 0x020fde0000001804 */
[----:B------:R-:W-:-:S08]  /*833f0*/  NOP ;  /* 0x0000000000007918 */ /* 0x000fd00000000000 */
[----:B------:R0:W-:Y:S02]  /*83400*/  STL.64 [R1+0x730], R4 ;  /* 0x0007300401007387 */ /* 0x0001e40000100a00 */
[----:B0-----:R-:W-:Y:S02]  /*83410*/  IMAD.MOV.U32 R5, RZ, RZ, R24 ;  /* 0x000000ffff057224 */ /* 0x001fe400078e0018 */
[----:B------:R-:W-:Y:S02]  /*83420*/  IMAD.MOV.U32 R4, RZ, RZ, R25 ;  /* 0x000000ffff047224 */ /* 0x000fe400078e0019 */
[----:B--2---:R-:W-:Y:S01]  /*83430*/  HMMA.16816.F32 R24, R16, R26, R20 ;  /* 0x0000001a1018723c */ /* 0x004fe20000001814 */
[----:B------:R-:W-:Y:S04]  /*83440*/  STL.64 [R1+0x738], R6 ;  /* 0x0007380601007387 */ /* 0x000fe80000100a00 */
[----:B------:R-:W2:Y:S04]  /*83450*/  LDL.LU.64 R22, [R1+0x88e8] ;  /* 0x0088e80001167983 */ /* 0x000ea80000300a00 */
[----:B------:R-:W5:-:S14]  /*83460*/  LDL.LU.64 R20, [R1+0x88e0] ;  /* 0x0088e00001147983 */ /* 0x000f5c0000300a00 */
        /* <DEDUP_REMOVED lines=8> */
[----:B0-----:R-:W5:Y:S04]  /*834f0*/  LDL.LU.64 R26, [R1+0x88c8] ;  /* 0x0088c800011a7983 */ /* 0x001f680000300a00 */
[----:B------:R-:W5:Y:S01]  /*83500*/  LDL.LU.64 R24, [R1+0x88c0] ;  /* 0x0088c00001187983 */ /* 0x000f620000300a00 */
[----:B------:R-:W-:-:S03]  /*83510*/  IMAD.MOV.U32 R7, RZ, RZ, R22 ;  /* 0x000000ffff077224 */ /* 0x000fc600078e0016 */
[----:B------:R-:W2:Y:S01]  /*83520*/  LDL.LU R22, [R1+0x88b8] ;  /* 0x0088b80001167983 */ /* 0x000ea20000300800 */
[----:B-----5:R-:W-:-:S15]  /*83530*/  HMMA.16816.F32 R24, R16, R20, R24 ;  /* 0x000000141018723c */ /* 0x020fde0000001818 */
[----:B------:R-:W-:-:S08]  /*83540*/  NOP ;  /* 0x0000000000007918 */ /* 0x000fd00000000000 */
[----:B------:R-:W-:Y:S04]  /*83550*/  STL.64 [R1+0x7c0], R24 ;  /* 0x0007c01801007387 */ /* 0x000fe80000100a00 */
[----:B------:R0:W-:Y:S04]  /*83560*/  STL.64 [R1+0x7c8], R26 ;  /* 0x0007c81a01007387 */ /* 0x0001e80000100a00 */
[----:B0-----:R-:W5:Y:S04]  /*83570*/  LDL.LU.64 R26, [R1+0x88b0] ;  /* 0x0088b000011a7983 */ /* 0x001f680000300a00 */
[----:B------:R-:W5:Y:S01]  /*83580*/  LDL.LU.64 R24, [R1+0x88a8] ;  /* 0x0088a80001187983 */ /* 0x000f620000300a00 */
[----:B------:R-:W-:-:S02]  /*83590*/  IMAD.MOV.U32 R6, RZ, RZ, R23 ;  /* 0x000000ffff067224 */ /* 0x000fc400078e0017 */
[----:B------:R-:W-:Y:S02]  /*835a0*/  IMAD.MOV.U32 R23, RZ, RZ, R20 ;  /* 0x000000ffff177224 */ /* 0x000fe400078e0014 */
[----:B------:R-:W-:Y:S02]  /*835b0*/  IMAD.MOV.U32 R11, RZ, RZ, R21 ;  /* 0x000000ffff0b7224 */ /* 0x000fe400078e0015 */
[----:B------:R-:W2:Y:S01]  /*835c0*/  LDL.LU.64 R20, [R1+0x88a0] ;  /* 0x0088a00001147983 */ /* 0x000ea20000300a00 */
[----:B---3--:R-:W-:Y:S01]  /*835d0*/  IMAD.MOV.U32 R0, RZ, RZ, R29 ;  /* 0x000000ffff007224 */ /* 0x008fe200078e001d */
[----:B-----5:R-:W-:-:S15]  /*835e0*/  HMMA.16816.F32 R24, R16, R28, R24 ;  /* 0x0000001c1018723c */ /* 0x020fde0000001818 */
[----:B------:R-:W-:-:S08]  /*835f0*/  NOP ;  /* 0x0000000000007918 */ /* 0x000fd00000000000 */
[----:B------:R-:W-:Y:S04]  /*83600*/  STL.64 [R1+0x7d0], R24 ;  /* 0x0007d01801007387 */ /* 0x000fe80000100a00 */
[----:B------:R0:W-:Y:S04]  /*83610*/  STL.64 [R1+0x7d8], R26 ;  /* 0x0007d81a01007387 */ /* 0x0001e80000100a00 */
[----:B0-----:R-:W3:Y:S04]  /*83620*/  LDL.LU.64 R26, [R1+0x8898] ;  /* 0x00889800011a7983 */ /* 0x001ee80000300a00 */
[----:B------:R-:W3:Y:S04]  /*83630*/  LDL.LU.64 R24, [R1+0x8890] ;  /* 0x0088900001187983 */ /* 0x000ee80000300a00 */
[----:B------:R-:W3:Y:S02]  /*83640*/  LDL.LU.64 R28, [R1+0x8888] ;  /* 0x00888800011c7983 */ /* 0x000ee40000300a00 */
[----:B---3--:R-:W-:-:S15]  /*83650*/  HMMA.16816.F32 R24, R16, R28, R24 ;  /* 0x0000001c1018723c */ /* 0x008fde0000001818 */
[----:B------:R-:W-:-:S08]  /*83660*/  NOP ;  /* 0x0000000000007918 */ /* 0x000fd00000000000 */
[----:B------:R-:W-:Y:S04]  /*83670*/  STL.64 [R1+0x800], R24 ;  /* 0x0008001801007387 */ /* 0x000fe80000100a00 */
[----:B------:R0:W-:Y:S04]  /*83680*/  STL.64 [R1+0x808], R26 ;  /* 0x0008081a01007387 */ /* 0x0001e80000100a00 */
[----:B0-----:R-:W4:Y:S04]  /*83690*/  LDL.LU.64 R26, [R1+0x8880] ;  /* 0x00888000011a7983 */ /* 0x001f280000300a00 */
[----:B------:R-:W3:Y:S01]  /*836a0*/  LDL.LU.64 R24, [R1+0x8878] ;  /* 0x0088780001187983 */ /* 0x000ee20000300a00 */
[----:B----4-:R-:W-:-:S15]  /*836b0*/  HMMA.16816.F32 R12, R16, R26, R12 ;  /* 0x0000001a100c723c */ /* 0x010fde000000180c */
        /* <DEDUP_REMOVED lines=10> */
[----:B------:R-:W2:Y:S04]  /*83760*/  LDL.LU.64 R12, [R1+0x8858] ;  /* 0x00885800010c7983 */ /* 0x000ea80000300a00 */
[----:B------:R0:W-:Y:S02]  /*83770*/  STL.64 [R1+0x8778], R26 ;  /* 0x0087781a01007387 */ /* 0x0001e40000100a00 */
[----:B0-----:R-:W-:-:S02]  /*83780*/  IMAD.MOV.U32 R26, RZ, RZ, R23 ;  /* 0x000000ffff1a7224 */ /* 0x001fc400078e0017 */
[----:B------:R-:W-:Y:S01]  /*83790*/  IMAD.MOV.U32 R27, RZ, RZ, R11 ;  /* 0x000000ffff1b7224 */ /* 0x000fe200078e000b */
[----:B------:R-:W2:Y:S04]  /*837a0*/  LDL.LU R23, [R1+0x8850] ;  /* 0x0088500001177983 */ /* 0x000ea80000300800 */
[----:B------:R0:W-:Y:S04]  /*837b0*/  STL.64 [R1+0x8770], R24 ;  /* 0x0087701801007387 */ /* 0x0001e80000100a00 */
[----:B------:R-:W-:Y:S01]  /*837c0*/  STL.64 [R1+0x87a8], R26 ;  /* 0x0087a81a01007387 */ /* 0x000fe20000100a00 */
[----:B0-----:R-:W-:-:S02]  /*837d0*/  IMAD.MOV.U32 R24, RZ, RZ, R7 ;  /* 0x000000ffff187224 */ /* 0x001fc400078e0007 */
[----:B------:R-:W-:-:S05]  /*837e0*/  IMAD.MOV.U32 R25, RZ, RZ, R6 ;  /* 0x000000ffff197224 */ /* 0x000fca00078e0006 */
[----:B------:R0:W-:Y:S04]  /*837f0*/  STL.64 [R1+0x87a0], R24 ;  /* 0x0087a01801007387 */ /* 0x0001e80000100a00 */
[----:B0-----:R-:W3:Y:S04]  /*83800*/  LDL.LU R24, [R1+0xee0] ;  /* 0x000ee00001187983 */ /* 0x001ee80000300800 */
[----:B------:R-:W3:Y:S04]  /*83810*/  LDL.LU R25, [R1+0xee4] ;  /* 0x000ee40001197983 */ /* 0x000ee80000300800 */
[----:B------:R-:W3:Y:S04]  /*83820*/  LDL.LU R26, [R1+0xee8] ;  /* 0x000ee800011a7983 */ /* 0x000ee80000300800 */
[----:B------:R-:W3:Y:S01]  /*83830*/  LDL.LU R27, [R1+0xeec] ;  /* 0x000eec00011b7983 */ /* 0x000ee20000300800 */
[C---:B--2---:R-:W-:Y:S06]  /*83840*/  HMMA.16816.F32 R12, R16.reuse, R22, R12 ;  /* 0x00000016100c723c */ /* 0x044fec000000180c */
[----:B---3--:R-:W-:-:S15]  /*83850*/  HMMA.16816.F32 R24, R16, R20, R24 ;  /* 0x000000141018723c */ /* 0x008fde0000001818 */
[----:B------:R-:W-:-:S02]  /*83860*/  NOP ;  /* 0x0000000000007918 */ /* 0x000fc40000000000 */
[----:B------:R-:W-:Y:S04]  /*83870*/  STL.64 [R1+0x890], R12 ;  /* 0x0008900c01007387 */ /* 0x000fe80000100a00 */
[----:B------:R0:W-:Y:S04]  /*83880*/  STL.64 [R1+0x898], R14 ;  /* 0x0008980e01007387 */ /* 0x0001e80000100a00 */
[----:B0-----:R-:W2:Y:S04]  /*83890*/  LDL.LU.64 R14, [R1+0x8848] ;  /* 0x00884800010e7983 */ /* 0x001ea80000300a00 */
[----:B------:R-:W3:Y:S04]  /*838a0*/  LDL.LU.64 R12, [R1+0x8840] ;  /* 0x00884000010c7983 */ /* 0x000ee80000300a00 */
[----:B------:R0:W-:Y:S04]  /*838b0*/  STL.64 [R1+0x8c0], R24 ;  /* 0x0008c01801007387 */ /* 0x0001e80000100a00 */
[----:B------:R1:W-:Y:S04]  /*838c0*/  STL.64 [R1+0x8c8], R26 ;  /* 0x0008c81a01007387 */ /* 0x0003e80000100a00 */
[----:B0-----:R-:W4:Y:S04]  /*838d0*/  LDL.LU R24, [R1+0xf60] ;  /* 0x000f600001187983 */ /* 0x001f280000300800 */
[----:B------:R-:W4:Y:S04]  /*838e0*/  LDL.LU R25, [R1+0xf64] ;  /* 0x000f640001197983 */ /* 0x000f280000300800 */
[----:B-1----:R-:W5:Y:S04]  /*838f0*/  LDL.LU R26, [R1+0xf68] ;  /* 0x000f6800011a7983 */ /* 0x002f680000300800 */
[----:B------:R-:W5:Y:S04]  /*83900*/  LDL.LU R27, [R1+0xf6c] ;  /* 0x000f6c00011b7983 */ /* 0x000f680000300800 */
[----:B-----5:R0:W-:Y:S04]  /*83910*/  STL.64 [R1+0x87b8], R26 ;  /* 0x0087b81a01007387 */ /* 0x0201e80000100a00 */
[----:B----4-:R1:W-:Y:S01]  /*83920*/  STL.64 [R1+0x87b0], R24 ;  /* 0x0087b01801007387 */ /* 0x0103e20000100a00 */
[----:B0-----:R-:W-:-:S02]  /*83930*/  IMAD.MOV.U32 R26, RZ, RZ, R5 ;  /* 0x000000ffff1a7224 */ /* 0x001fc400078e0005 */
[----:B------:R-:W-:Y:S02]  /*83940*/  IMAD.MOV.U32 R27, RZ, RZ, R4 ;  /* 0x000000ffff1b7224 */ /* 0x000fe400078e0004 */
[----:B-1----:R-:W-:Y:S02]  /*83950*/  IMAD.MOV.U32 R24, RZ, RZ, R10 ;  /* 0x000000ffff187224 */ /* 0x002fe400078e000a */
[----:B------:R-:W-:Y:S01]  /*83960*/  IMAD.MOV.U32 R25, RZ, RZ, R9 ;  /* 0x000000ffff197224 */ /* 0x000fe200078e0009 */
[----:B------:R-:W-:Y:S04]  /*83970*/  STL.64 [R1+0x87e8], R26 ;  /* 0x0087e81a01007387 */ /* 0x000fe80000100a00 */
[----:B------:R-:W-:Y:S04]  /*83980*/  STL.64 [R1+0x87e0], R24 ;  /* 0x0087e01801007387 */ /* 0x000fe80000100a00 */
[----:B------:R-:W-:Y:S04]  /*83990*/  STL.64 [R1+0x8758], R22 ;  /* 0x0087581601007387 */ /* 0x000fe80000100a00 */
[----:B------:R0:W-:Y:S04]  /*839a0*/  STL.64 [R1+0x8750], R20 ;  /* 0x0087501401007387 */ /* 0x0001e80000100a00 */
[----:B0-----:R-:W4:Y:S04]  /*839b0*/  LDL.LU R20, [R1+0xf80] ;  /* 0x000f800001147983 */ /* 0x001f280000300800 */
[----:B------:R-:W4:Y:S04]  /*839c0*/  LDL.LU R21, [R1+0xf84] ;  /* 0x000f840001157983 */ /* 0x000f280000300800 */
[----:B------:R-:W5:Y:S04]  /*839d0*/  LDL.LU R22, [R1+0xf88] ;  /* 0x000f880001167983 */ /* 0x000f680000300800 */
[----:B------:R-:W5:Y:S04]  /*839e0*/  LDL.LU R23, [R1+0xf8c] ;  /* 0x000f8c0001177983 */ /* 0x000f680000300800 */
[----:B------:R-:W2:Y:S04]  /*839f0*/  LDL.LU R24, [R1+0xf40] ;  /* 0x000f400001187983 */ /* 0x000ea80000300800 */
[----:B------:R-:W2:Y:S04]  /*83a00*/  LDL.LU R25, [R1+0xf44] ;  /* 0x000f440001197983 */ /* 0x000ea80000300800 */
[----:B------:R-:W3:Y:S04]  /*83a10*/  LDL.LU R26, [R1+0xf48] ;  /* 0x000f4800011a7983 */ /* 0x000ee80000300800 */
[----:B------:R-:W3:Y:S04]  /*83a20*/  LDL.LU R27, [R1+0xf4c] ;  /* 0x000f4c00011b7983 */ /* 0x000ee80000300800 */
[----:B------:R-:W4:Y:S04]  /*83a30*/  LDL.LU R10, [R1+0x1c88] ;  /* 0x001c8800010a7983 */ /* 0x000f280000300800 */
[----:B------:R-:W5:Y:S04]  /*83a40*/  LDL.LU R4, [R1+0x1c84] ;  /* 0x001c840001047983 */ /* 0x000f680000300800 */
[----:B------:R-:W4:Y:S04]  /*83a50*/  LDL.LU R11, [R1+0x1c90] ;  /* 0x001c9000010b7983 */ /* 0x000f280000300800 */
[----:B------:R-:W5:Y:S04]  /*83a60*/  LDL.LU R5, [R1+0x1c8c] ;  /* 0x001c8c0001057983 */ /* 0x000f680000300800 */
[----:B------:R-:W2:Y:S04]  /*83a70*/  LDL.LU R9, [R1+0x1c98] ;  /* 0x001c980001097983 */ /* 0x000ea80000300800 */
        /* <DEDUP_REMOVED lines=8> */
[----:B0-----:R-:W2:Y:S04]  /*83b00*/  LDL.LU R8, [R1+0xef0] ;  /* 0x000ef00001087983 */ /* 0x001ea80000300800 */
[----:B------:R-:W2:Y:S04]  /*83b10*/  LDL.LU R9, [R1+0xef4] ;  /* 0x000ef40001097983 */ /* 0x000ea80000300800 */
[----:B------:R-:W2:Y:S04]  /*83b20*/  LDL.LU R10, [R1+0xef8] ;  /* 0x000ef800010a7983 */ /* 0x000ea80000300800 */
[----:B------:R-:W2:Y:S04]  /*83b30*/  LDL.LU R11, [R1+0xefc] ;  /* 0x000efc00010b7983 */ /* 0x000ea80000300800 */
[----:B------:R-:W4:Y:S04]  /*83b40*/  LDL.LU R6, [R1+0x1c94] ;  /* 0x001c940001067983 */ /* 0x000f280000300800 */
[----:B------:R-:W4:Y:S04]  /*83b50*/  LDL.LU R7, [R1+0x1c9c] ;  /* 0x001c9c0001077983 */ /* 0x000f280000300800 */
[----:B---3--:R-:W-:Y:S04]  /*83b60*/  STL.64 [R1+0x87f8], R26 ;  /* 0x0087f81a01007387 */ /* 0x008fe80000100a00 */
[----:B------:R0:W-:Y:S04]  /*83b70*/  STL.64 [R1+0x87f0], R24 ;  /* 0x0087f01801007387 */ /* 0x0001e80000100a00 */
[----:B0-----:R-:W3:Y:S04]  /*83b80*/  LDL.LU R24, [R1+0xf50] ;  /* 0x000f500001187983 */ /* 0x001ee80000300800 */
[----:B------:R-:W3:Y:S04]  /*83b90*/  LDL.LU R25, [R1+0xf54] ;  /* 0x000f540001197983 */ /* 0x000ee80000300800 */
[----:B------:R-:W5:Y:S04]  /*83ba0*/  LDL.LU R26, [R1+0xf58] ;  /* 0x000f5800011a7983 */ /* 0x000f680000300800 */
[----:B------:R-:W5:Y:S04]  /*83bb0*/  LDL.LU R27, [R1+0xf5c] ;  /* 0x000f5c00011b7983 */ /* 0x000f680000300800 */
[----:B-----5:R-:W-:Y:S04]  /*83bc0*/  STL.64 [R1+0x8810], R26 ;  /* 0x0088101a01007387 */ /* 0x020fe80000100a00 */
[----:B---3--:R0:W-:Y:S04]  /*83bd0*/  STL.64 [R1+0x8808], R24 ;  /* 0x0088081801007387 */ /* 0x0081e80000100a00 */
[----:B0-----:R-:W3:Y:S04]  /*83be0*/  LDL.LU R24, [R1+0xf10] ;  /* 0x000f100001187983 */ /* 0x001ee80000300800 */
[----:B------:R-:W3:Y:S04]  /*83bf0*/  LDL.LU R25, [R1+0xf14] ;  /* 0x000f140001197983 */ /* 0x000ee80000300800 */
[----:B------:R-:W3:Y:S04]  /*83c00*/  LDL.LU R26, [R1+0xf18] ;  /* 0x000f1800011a7983 */ /* 0x000ee80000300800 */
[----:B------:R-:W3:Y:S04]  /*83c10*/  LDL.LU R27, [R1+0xf1c] ;  /* 0x000f1c00011b7983 */ /* 0x000ee80000300800 */
[----:B------:R-:W-:Y:S04]  /*83c20*/  STL.64 [R1+0x87c8], R22 ;  /* 0x0087c81601007387 */ /* 0x000fe80000100a00 */
[----:B------:R0:W-:Y:S04]  /*83c30*/  STL.64 [R1+0x87c0], R20 ;  /* 0x0087c01401007387 */ /* 0x0001e80000100a00 */
[----:B0-----:R-:W5:Y:S04]  /*83c40*/  LDL.LU R20, [R1+0xf30] ;  /* 0x000f300001147983 */ /* 0x001f680000300800 */
[----:B------:R-:W5:Y:S04]  /*83c50*/  LDL.LU R21, [R1+0xf34] ;  /* 0x000f340001157983 */ /* 0x000f680000300800 */
[----:B------:R-:W4:Y:S04]  /*83c60*/  LDL.LU R22, [R1+0xf38] ;  /* 0x000f380001167983 */ /* 0x000f280000300800 */
[----:B------:R-:W4:Y:S01]  /*83c70*/  LDL.LU R23, [R1+0xf3c] ;  /* 0x000f3c0001177983 */ /* 0x000f220000300800 */
[C---:B--2---:R-:W-:Y:S03]  /*83c80*/  HMMA.16816.F32 R8, R16.reuse, R14, R8 ;  /* 0x0000000e1008723c */ /* 0x044fe60000001808 */
[----:B----4-:R-:W-:Y:S04]  /*83c90*/  STL.64 [R1+0x87d8], R22 ;  /* 0x0087d81601007387 */ /* 0x010fe80000100a00 */
[----:B-----5:R0:W-:Y:S04]  /*83ca0*/  STL.64 [R1+0x87d0], R20 ;  /* 0x0087d01401007387 */ /* 0x0201e80000100a00 */
[----:B0-----:R-:W2:Y:S04]  /*83cb0*/  LDL.LU R20, [R1+0xf20] ;  /* 0x000f200001147983 */ /* 0x001ea80000300800 */
[----:B------:R-:W2:Y:S04]  /*83cc0*/  LDL.LU R21, [R1+0xf24] ;  /* 0x000f240001157983 */ /* 0x000ea80000300800 */
[----:B------:R-:W2:Y:S04]  /*83cd0*/  LDL.LU R22, [R1+0xf28] ;  /* 0x000f280001167983 */ /* 0x000ea80000300800 */
[----:B------:R-:W2:Y:S04]  /*83ce0*/  LDL.LU R23, [R1+0xf2c] ;  /* 0x000f2c0001177983 */ /* 0x000ea80000300800 */
        /* <DEDUP_REMOVED lines=8> */
[----:B0-----:R-:W4:Y:S04]  /*83d70*/  LDL.LU.64 R10, [R1+0x8828] ;  /* 0x00882800010a7983 */ /* 0x001f280000300a00 */
[----:B------:R-:W5:Y:S04]  /*83d80*/  LDL.LU.64 R8, [R1+0x8820] ;  /* 0x0088200001087983 */ /* 0x000f680000300a00 */
[----:B------:R-:W-:Y:S04]  /*83d90*/  STL.64 [R1+0x8738], R14 ;  /* 0x0087380e01007387 */ /* 0x000fe80000100a00 */
[----:B------:R0:W-:Y:S04]  /*83da0*/  STL.64 [R1+0x8730], R12 ;  /* 0x0087300c01007387 */ /* 0x0001e80000100a00 */
[----:B0-----:R-:W2:Y:S04]  /*83db0*/  LDL.LU R12, [R1+0xf70] ;  /* 0x000f7000010c7983 */ /* 0x001ea80000300800 */
[----:B------:R-:W2:Y:S04]  /*83dc0*/  LDL.LU R13, [R1+0xf74] ;  /* 0x000f7400010d7983 */ /* 0x000ea80000300800 */
[----:B------:R-:W2:Y:S04]  /*83dd0*/  LDL.LU R14, [R1+0xf78] ;  /* 0x000f7800010e7983 */ /* 0x000ea80000300800 */
[----:B------:R-:W2:Y:S01]  /*83de0*/  LDL.LU R15, [R1+0xf7c] ;  /* 0x000f7c00010f7983 */ /* 0x000ea20000300800 */
[----:B----4-:R-:W-:-:S02]  /*83df0*/  IMAD R4, R4, 0x100, R10 ;  /* 0x0000010004047824 */ /* 0x010fc400078e020a */
[----:B------:R-:W-:Y:S01]  /*83e00*/  IMAD R5, R5, 0x100, R11 ;  /* 0x0000010005057824 */ /* 0x000fe200078e020b */
[----:B------:R-:W3:Y:S04]  /*83e10*/  LDL.LU R10, [R1+0x881c] ;  /* 0x00881c00010a7983 */ /* 0x000ee80000300800 */
[----:B------:R-:W3:Y:S01]  /*83e20*/  LDL.LU R11, [R1+0x8818] ;  /* 0x00881800010b7983 */ /* 0x000ee20000300800 */
[----:B-----5:R-:W-:Y:S01]  /*83e30*/  IMAD R6, R6, 0x100, R9 ;  /* 0x0000010006067824 */ /* 0x020fe200078e0209 */
[----:B---3--:R-:W-:-:S15]  /*83e40*/  HMMA.16816.F32 R24, R16, R10, R24 ;  /* 0x0000000a1018723c */ /* 0x008fde0000001818 */
[----:B------:R-:W-:-:S08]  /*83e50*/  NOP ;  /* 0x0000000000007918 */ /* 0x000fd00000000000 */
[----:B------:R-:W-:Y:S04]  /*83e60*/  STL.64 [R1+0x970], R24 ;  /* 0x0009701801007387 */ /* 0x000fe80000100a00 */
[----:B------:R0:W-:Y:S04]  /*83e70*/  STL.64 [R1+0x978], R26 ;  /* 0x0009781a01007387 */ /* 0x0001e80000100a00 */
[----:B0-----:R-:W3:Y:S04]  /*83e80*/  LDL.LU.64 R26, [R1+0x8810] ;  /* 0x00881000011a7983 */ /* 0x001ee80000300a00 */
[----:B------:R-:W3:Y:S04]  /*83e90*/  LDL.LU.64 R24, [R1+0x8808] ;  /* 0x0088080001187983 */ /* 0x000ee80000300a00 */
[----:B------:R0:W-:Y:S04]  /*83ea0*/  STL [R1+0x870c], R11 ;  /* 0x00870c0b01007387 */ /* 0x0001e80000100800 */
[----:B0-----:R-:W4:Y:S04]  /*83eb0*/  LDL.LU R11, [R1+0x1ca0] ;  /* 0x001ca000010b7983 */ /* 0x001f280000300800 */
[----:B------:R-:W3:Y:S02]  /*83ec0*/  LDL.LU R9, [R1+0x8800] ;  /* 0x0088000001097983 */ /* 0x000ee40000300800 */
[----:B---3--:R-:W-:-:S15]  /*83ed0*/  HMMA.16816.F32 R24, R16, R8, R24 ;  /* 0x000000081018723c */ /* 0x008fde0000001818 */
        /* <DEDUP_REMOVED lines=10> */
[----:B------:R-:W2:Y:S01]  /*83f80*/  LDL.LU.64 R24, [R1+0x87e0] ;  /* 0x0087e00001187983 */ /* 0x000ea20000300a00 */
[----:B----4-:R-:W-:Y:S01]  /*83f90*/  IMAD R7, R7, 0x100, R11 ;  /* 0x0000010007077824 */ /* 0x010fe200078e020b */
[----:B------:R-:W-:-:S02]  /*83fa0*/  F2FP.F16.E4M3.UNPACK_B R4, R4 ;  /* 0x00000004ff04723e */ /* 0x000fc400020006ff */
[----:B------:R-:W-:Y:S02]  /*83fb0*/  F2FP.F16.E4M3.UNPACK_B R5, R5 ;  /* 0x00000005ff05723e */ /* 0x000fe400020006ff */
[----:B------:R-:W-:Y:S01]  /*83fc0*/  F2FP.F16.E4M3.UNPACK_B R6, R6 ;  /* 0x00000006ff06723e */ /* 0x000fe200020006ff */
[----:B--2---:R-:W-:Y:S01]  /*83fd0*/  HMMA.16816.F32 R16, R16, R24, R20 ;  /* 0x000000181010723c */ /* 0x004fe20000001814 */
[----:B------:R-:W3:Y:S04]  /*83fe0*/  LDL.LU.64 R22, [R1+0x87d8] ;  /* 0x0087d80001167983 */ /* 0x000ee80000300a00 */
[----:B------:R-:W3:Y:S01]  /*83ff0*/  LDL.LU.64 R20, [R1+0x87d0] ;  /* 0x0087d00001147983 */ /* 0x000ee20000300a00 */
[----:B------:R-:W-:-:S15]  /*84000*/  F2FP.F16.E4M3.UNPACK_B R7, R7 ;  /* 0x00000007ff07723e */ /* 0x000fde00020006ff */
[----:B------:R-:W-:-:S02]  /*84010*/  NOP ;  /* 0x0000000000007918 */ /* 0x000fc40000000000 */
[----:B------:R-:W-:Y:S04]  /*84020*/  STL.64 [R1+0x9c0], R16 ;  /* 0x0009c01001007387 */ /* 0x000fe80000100a00 */
[----:B------:R0:W-:Y:S04]  /*84030*/  STL.64 [R1+0x9c8], R18 ;  /* 0x0009c81201007387 */ /* 0x0001e80000100a00 */
[----:B0-----:R-:W2:Y:S04]  /*84040*/  LDL R18, [R1+0x18] ;  /* 0x0000180001127983 */ /* 0x001ea80000100800 */
[----:B------:R-:W2:Y:S01]  /*84050*/  LDL R19, [R1+0x1c] ;  /* 0x00001c0001137983 */ /* 0x000ea20000100800 */
[----:B---3--:R-:W-:Y:S03]  /*84060*/  HMMA.16816.F32 R24, R4, R26, R20 ;  /* 0x0000001a0418723c */ /* 0x008fe60000001814 */
[----:B------:R-:W3:Y:S04]  /*84070*/  LDL.LU.64 R22, [R1+0x87c8] ;  /* 0x0087c80001167983 */ /* 0x000ee80000300a00 */
[----:B------:R-:W3:-:S15]  /*84080*/  LDL.LU.64 R20, [R1+0x87c0] ;  /* 0x0087c00001147983 */ /* 0x000ede0000300a00 */
[----:B------:R-:W-:-:S01]  /*84090*/  NOP ;  /* 0x0000000000007918 */ /* 0x000fc20000000000 */
[----:B------:R-:W-:Y:S04]  /*840a0*/  STL.64 [R1+0x9f0], R24 ;  /* 0x0009f01801007387 */ /* 0x000fe80000100a00 */
[----:B------:R0:W-:Y:S04]  /*840b0*/  STL.64 [R1+0x9f8], R26 ;  /* 0x0009f81a01007387 */ /* 0x0001e80000100a00 */
[----:B0-----:R-:W2:Y:S04]  /*840c0*/  LDL.LU.64 R26, [R1+0x87b8] ;  /* 0x0087b800011a7983 */ /* 0x001ea80000300a00 */
[----:B------:R-:W2:Y:S02]  /*840d0*/  LDL.LU.64 R24, [R1+0x87b0] ;  /* 0x0087b00001187983 */ /* 0x000ea40000300a00 */
[----:B--2---:R-:W-:Y:S02]  /*840e0*/  HMMA.16816.F32 R16, R4, R18, R24 ;  /* 0x000000120410723c */ /* 0x004fe40000001818 */
[----:B------:R-:W3:Y:S04]  /*840f0*/  LDL.LU.64 R26, [R1+0x87a8] ;  /* 0x0087a800011a7983 */ /* 0x000ee80000300a00 */
[----:B------:R-:W2:-:S15]  /*84100*/  LDL.LU.64 R24, [R1+0x87a0] ;  /* 0x0087a00001187983 */ /* 0x000e9e0000300a00 */
[----:B------:R-:W-:-:S02]  /*84110*/  NOP ;  /* 0x0000000000007918 */ /* 0x000fc40000000000 */
[----:B------:R-:W-:Y:S04]  /*84120*/  STL.64 [R1+0xa20], R16 ;  /* 0x000a201001007387 */ /* 0x000fe80000100a00 */
[----:B------:R0:W-:Y:S04]  /*84130*/  STL.64 [R1+0xa28], R18 ;  /* 0x000a281201007387 */ /* 0x0001e80000100a00 */
[----:B0-----:R-:W4:Y:S04]  /*84140*/  LDL.LU R18, [R1+0x1cb4] ;  /* 0x001cb40001127983 */ /* 0x001f280000300800 */
[----:B------:R-:W5:Y:S01]  /*84150*/  LDL.LU R19, [R1+0x1cbc] ;  /* 0x001cbc0001137983 */ /* 0x000f620000300800 */
[----:B--2---:R-:W-:-:S15]  /*84160*/  HMMA.16816.F32 R12, R4, R24, R12 ;  /* 0x00000018040c723c */ /* 0x004fde000000180c */
[----:B------:R-:W-:-:S08]  /*84170*/  NOP ;  /* 0x0000000000007918 */ /* 0x000fd00000000000 */
[----:B------:R-:W-:Y:S04]  /*84180*/  STL.64 [R1+0xa50], R12 ;  /* 0x000a500c01007387 */ /* 0x000fe80000100a00 */
[----:B------:R3:W-:Y:S02]  /*84190*/  STL.64 [R1+0xa58], R14 ;  /* 0x000a580e01007387 */ /* 0x0007e40000100a00 */
[----:B---3--:R-:W-:Y:S02]  /*841a0*/  HMMA.16816.F32 R12, R4, R26, R20 ;  /* 0x0000001a040c723c */ /* 0x008fe40000001814 */
[----:B------:R-:W2:-:S15]  /*841b0*/  LDL.LU R20, [R1+0xfc0] ;  /* 0x000fc00001147983 */ /* 0x000e9e0000300800 */
[----:B------:R-:W-:-:S06]  /*841c0*/  NOP ;  /* 0x0000000000007918 */ /* 0x000fcc0000000000 */
        /* <DEDUP_REMOVED lines=10> */
[----:B0-----:R-:W5:Y:S04]  /*84270*/  LDL R26, [R1] ;  /* 0x00000000011a7983 */ /* 0x001f680000100800 */
[----:B----4-:R-:W-:Y:S04]  /*84280*/  STL.64 [R1+0x8780], R24 ;  /* 0x0087801801007387 */ /* 0x010fe80000100a00 */
        /* <DEDUP_REMOVED lines=8> */
[----:B0-----:R-:W5:Y:S04]  /*84310*/  LDL.LU R20, [R1+0xf90] ;  /* 0x000f900001147983 */ /* 0x001f680000300800 */
[----:B------:R-:W5:Y:S04]  /*84320*/  LDL.LU R21, [R1+0xf94] ;  /* 0x000f940001157983 */ /* 0x000f680000300800 */
[----:B------:R-:W5:Y:S04]  /*84330*/  LDL.LU R22, [R1+0xf98] ;  /* 0x000f980001167983 */ /* 0x000f680000300800 */
[----:B------:R-:W5:Y:S04]  /*84340*/  LDL.LU R23, [R1+0xf9c] ;  /* 0x000f9c0001177983 */ /* 0x000f680000300800 */
        /* <DEDUP_REMOVED lines=10> */
[----:B------:R-:W3:Y:S01]  /*843f0*/  LDL.LU R11, [R1+0x1ca8] ;  /* 0x001ca800010b7983 */ /* 0x000ee20000300800 */
[----:B------:R-:W-:-:S03]  /*84400*/  IMAD.MOV.U32 R27, RZ, RZ, R0 ;  /* 0x000000ffff1b7224 */ /* 0x000fc600078e0000 */
[----:B---3--:R-:W-:Y:S04]  /*84410*/  STL.64 [R1+0x8718], R10 ;  /* 0x0087180a01007387 */ /* 0x008fe80000100a00 */
[----:B------:R0:W-:Y:S04]  /*84420*/  STL.64 [R1+0x8710], R8 ;  /* 0x0087100801007387 */ /* 0x0001e80000100a00 */
[----:B0-----:R-:W3:Y:S04]  /*84430*/  LDL.LU R8, [R1+0x1010] ;  /* 0x0010100001087983 */ /* 0x001ee80000300800 */
[----:B------:R-:W3:Y:S04]  /*84440*/  LDL.LU R9, [R1+0x1014] ;  /* 0x0010140001097983 */ /* 0x000ee80000300800 */
[----:B------:R-:W4:Y:S04]  /*84450*/  LDL.LU R10, [R1+0x1018] ;  /* 0x00101800010a7983 */ /* 0x000f280000300800 */
[----:B------:R-:W4:Y:S01]  /*84460*/  LDL.LU R11, [R1+0x101c] ;  /* 0x00101c00010b7983 */ /* 0x000f220000300800 */
[C---:B-----5:R-:W-:Y:S03]  /*84470*/  HMMA.16816.F32 R24, R4.reuse, R26, R20 ;  /* 0x0000001a0418723c */ /* 0x060fe60000001814 */
[----:B----4-:R-:W-:Y:S04]  /*84480*/  STL.64 [R1+0x8728], R10 ;  /* 0x0087280a01007387 */ /* 0x010fe80000100a00 */
[----:B---3--:R0:W-:Y:S04]  /*84490*/  STL.64 [R1+0x8720], R8 ;  /* 0x0087200801007387 */ /* 0x0081e80000100a00 */
[----:B0-----:R-:W3:Y:S04]  /*844a0*/  LDL.LU R8, [R1+0x1000] ;  /* 0x0010000001087983 */ /* 0x001ee80000300800 */
[----:B------:R-:W3:Y:S04]  /*844b0*/  LDL.LU R9, [R1+0x1004] ;  /* 0x0010040001097983 */ /* 0x000ee80000300800 */
[----:B------:R-:W3:Y:S04]  /*844c0*/  LDL.LU R10, [R1+0x1008] ;  /* 0x00100800010a7983 */ /* 0x000ee80000300800 */
[----:B------:R-:W3:Y:S04]  /*844d0*/  LDL.LU R11, [R1+0x100c] ;  /* 0x00100c00010b7983 */ /* 0x000ee80000300800 */
[----:B------:R-:W4:Y:S04]  /*844e0*/  LDL.LU R16, [R1+0x1ca4] ;  /* 0x001ca40001107983 */ /* 0x000f280000300800 */
[----:B------:R-:W5:Y:S04]  /*844f0*/  LDL.LU R0, [R1+0x1cb0] ;  /* 0x001cb00001007983 */ /* 0x000f680000300800 */
[----:B------:R-:W5:Y:S04]  /*84500*/  LDL.LU R17, [R1+0x1cac] ;  /* 0x001cac0001117983 */ /* 0x000f680000300800 */
[----:B------:R-:W2:Y:S04]  /*84510*/  LDL.LU.64 R22, [R1+0x8798] ;  /* 0x0087980001167983 */ /* 0x000ea80000300a00 */
[----:B------:R-:W2:Y:S04]  /*84520*/  LDL.LU.64 R20, [R1+0x8790] ;  /* 0x0087900001147983 */ /* 0x000ea80000300a00 */
        /* <DEDUP_REMOVED lines=28> */
[----:B------:R-:W5:Y:S04]  /*846f0*/  LDL.LU R25, [R1+0x10f4] ;  /* 0x0010f40001197983 */ /* 0x000f680000300800 */
[----:B------:R-:W5:Y:S04]  /*84700*/  LDL.LU R26, [R1+0x10f8] ;  /* 0x0010f800011a7983 */ /* 0x000f680000300800 */
        /* <DEDUP_REMOVED lines=33> */
[----:B0-----:R-:W3:Y:S04]  /*84920*/  LDL.LU R12, [R1+0x1070] ;  /* 0x00107000010c7983 */ /* 0x001ee80000300800 */
[----:B------:R-:W3:Y:S04]  /*84930*/  LDL.LU R13, [R1+0x1074] ;  /* 0x00107400010d7983 */ /* 0x000ee80000300800 */
[----:B------:R-:W3:Y:S04]  /*84940*/  LDL.LU R14, [R1+0x1078] ;  /* 0x00107800010e7983 */ /* 0x000ee80000300800 */
[----:B------:R-:W3:Y:S01]  /*84950*/  LDL.LU R15, [R1+0x107c] ;  /* 0x00107c00010f7983 */ /* 0x000ee20000300800 */
[----:B----4-:R-:W-:-:S03]  /*84960*/  IMAD R16, R16, 0x100, R11 ;  /* 0x0000010010107824 */ /* 0x010fc600078e020b */
[----:B------:R-:W3:Y:S01]  /*84970*/  LDL.LU R11, [R1+0x870c] ;  /* 0x00870c00010b7983 */ /* 0x000ee20000300800 */
[----:B-----5:R-:W-:-:S03]  /*84980*/  IMAD R17, R17, 0x100, R0 ;  /* 0x0000010011117824 */ /* 0x020fc600078e0200 */
[----:B------:R-:W4:Y:S04]  /*84990*/  LDL.LU R0, [R1+0x8708] ;  /* 0x0087080001007983 */ /* 0x000f280000300800 */
[----:B------:R-:W-:Y:S01]  /*849a0*/  STL [R1+0x8634], R10 ;  /* 0x0086340a01007387 */ /* 0x000fe20000100800 */
[----:B------:R-:W-:Y:S02]  /*849b0*/  IMAD R18, R18, 0x100, R28 ;  /* 0x0000010012127824 */ /* 0x000fe400078e021c */
[----:B------:R-:W-:Y:S01]  /*849c0*/  IMAD R19, R19, 0x100, R29 ;  /* 0x0000010013137824 */ /* 0x000fe200078e021d */
[----:B------:R-:W-:Y:S02]  /*849d0*/  F2FP.F16.E4M3.UNPACK_B R16, R16 ;  /* 0x00000010ff10723e */ /* 0x000fe400020006ff */
[----:B------:R-:W-:-:S02]  /*849e0*/  F2FP.F16.E4M3.UNPACK_B R17, R17 ;  /* 0x00000011ff11723e */ /* 0x000fc400020006ff */
[----:B------:R-:W-:Y:S02]  /*849f0*/  F2FP.F16.E4M3.UNPACK_B R18, R18 ;  /* 0x00000012ff12723e */ /* 0x000fe400020006ff */
[----:B------:R-:W-:Y:S01]  /*84a00*/  F2FP.F16.E4M3.UNPACK_B R19, R19 ;  /* 0x00000013ff13723e */ /* 0x000fe200020006ff */
[----:B---3--:R-:W-:Y:S06]  /*84a10*/  HMMA.16816.F32 R12, R4, R10, R12 ;  /* 0x0000000a040c723c */ /* 0x008fec000000180c */
[----:B------:R-:W-:-:S15]  /*84a20*/  STL [R1+0x8630], R11 ;  /* 0x0086300b01007387 */ /* 0x000fde0000100800 */
[----:B------:R-:W-:-:S02]  /*84a30*/  NOP ;  /* 0x0000000000007918 */ /* 0x000fc40000000000 */
[----:B------:R-:W-:Y:S04]  /*84a40*/  STL.64 [R1+0xc70], R12 ;  /* 0x000c700c01007387 */ /* 0x000fe80000100a00 */
[----:B------:R0:W-:Y:S04]  /*84a50*/  STL.64 [R1+0xc78], R14 ;  /* 0x000c780e01007387 */ /* 0x0001e80000100a00 */
[----:B--2---:R-:W-:Y:S04]  /*84a60*/  STL [R1+0x8638], R8 ;  /* 0x0086380801007387 */ /* 0x004fe80000100800 */
[----:B------:R1:W-:Y:S01]  /*84a70*/  STL [R1+0x8618], R9 ;  /* 0x0086180901007387 */ /* 0x0003e20000100800 */
[C---:B0-----:R-:W-:Y:S06]  /*84a80*/  HMMA.16816.F32 R12, R4.reuse, R8, R20 ;  /* 0x00000008040c723c */ /* 0x041fec0000001814 */
[----:B-1----:R-:W-:-:S15]  /*84a90*/  HMMA.16816.F32 R8, R4, R2, R24 ;  /* 0x000000020408723c */ /* 0x002fde0000001818 */
[----:B------:R-:W-:-:S02]  /*84aa0*/  NOP ;  /* 0x0000000000007918 */ /* 0x000fc40000000000 */
[----:B------:R-:W-:Y:S04]  /*84ab0*/  STL.64 [R1+0x14d0], R12 ;  /* 0x0014d00c01007387 */ /* 0x000fe80000100a00 */
[----:B------:R-:W-:Y:S04]  /*84ac0*/  STL.64 [R1+0x14d8], R14 ;  /* 0x0014d80e01007387 */ /* 0x000fe80000100a00 */
[----:B------:R-:W-:Y:S04]  /*84ad0*/  STL.64 [R1+0x8700], R18 ;  /* 0x0087001201007387 */ /* 0x000fe80000100a00 */
[----:B------:R-:W-:Y:S04]  /*84ae0*/  STL.64 [R1+0x86f8], R16 ;  /* 0x0086f81001007387 */ /* 0x000fe80000100a00 */
[----:B------:R-:W2:Y:S04]  /*84af0*/  LDL.LU R20, [R1+0x11a0] ;  /* 0x0011a00001147983 */ /* 0x000ea80000300800 */
        /* <DEDUP_REMOVED lines=15> */
[----:B--2---:R0:W-:Y:S04]  /*84bf0*/  STL.64 [R1+0x86b0], R20 ;  /* 0x0086b01401007387 */ /* 0x0041e80000100a00 */
[----:B------:R-:W2:Y:S04]  /*84c00*/  LDL.LU R22, [R1+0x1148] ;  /* 0x0011480001167983 */ /* 0x000ea80000300800 */
[----:B------:R-:W2:Y:S04]  /*84c10*/  LDL.LU R23, [R1+0x114c] ;  /* 0x00114c0001177983 */ /* 0x000ea80000300800 */
[----:B0-----:R-:W3:Y:S04]  /*84c20*/  LDL.LU.64 R20, [R1+0x8] ;  /* 0x0000080001147983 */ /* 0x001ee80000300a00 */
[----:B--2---:R-:W-:Y:S04]  /*84c30*/  STL.64 [R1+0x86d0], R22 ;  /* 0x0086d01601007387 */ /* 0x004fe80000100a00 */
[----:B---3--:R0:W-:Y:S04]  /*84c40*/  STL.64 [R1+0x86c8], R20 ;  /* 0x0086c81401007387 */ /* 0x0081e80000100a00 */
        /* <DEDUP_REMOVED lines=12> */
[----:B------:R-:W5:Y:S04]  /*84d10*/  LDL.LU R18, [R1+0x10d8] ;  /* 0x0010d80001127983 */ /* 0x000f680000300800 */
[----:B------:R-:W5:Y:S04]  /*84d20*/  LDL.LU R19, [R1+0x10dc] ;  /* 0x0010dc0001137983 */ /* 0x000f680000300800 */
[----:B------:R-:W5:Y:S04]  /*84d30*/  LDL.64 R8, [R1+0x20] ;  /* 0x0000200001087983 */ /* 0x000f680000100a00 */
[----:B---3--:R-:W-:Y:S04]  /*84d40*/  STL.64 [R1+0x86f0], R22 ;  /* 0x0086f01601007387 */ /* 0x008fe80000100a00 */
[----:B--2---:R0:W-:Y:S04]  /*84d50*/  STL.64 [R1+0x86e8], R20 ;  /* 0x0086e81401007387 */ /* 0x0041e80000100a00 */
[----:B0-----:R-:W2:Y:S04]  /*84d60*/  LDL.LU R20, [R1+0x10e0] ;  /* 0x0010e00001147983 */ /* 0x001ea80000300800 */
[----:B------:R-:W2:Y:S04]  /*84d70*/  LDL.LU R21, [R1+0x10e4] ;  /* 0x0010e40001157983 */ /* 0x000ea80000300800 */
[----:B------:R-:W2:Y:S04]  /*84d80*/  LDL.LU R22, [R1+0x10e8] ;  /* 0x0010e80001167983 */ /* 0x000ea80000300800 */
[----:B------:R-:W2:Y:S04]  /*84d90*/  LDL.LU R23, [R1+0x10ec] ;  /* 0x0010ec0001177983 */ /* 0x000ea80000300800 */
[----:B------:R-:W3:Y:S04]  /*84da0*/  LDL.LU.64 R28, [R1] ;  /* 0x00000000011c7983 */ /* 0x000ee80000300a00 */
[----:B------:R-:W4:Y:S04]  /*84db0*/  LDL.LU R24, [R1+0x1160] ;  /* 0x0011600001187983 */ /* 0x000f280000300800 */
[----:B------:R-:W4:Y:S04]  /*84dc0*/  LDL.LU R25, [R1+0x1164] ;  /* 0x0011640001197983 */ /* 0x000f280000300800 */
[----:B------:R-:W2:Y:S04]  /*84dd0*/  LDL.LU R26, [R1+0x1168] ;  /* 0x00116800011a7983 */ /* 0x000ea80000300800 */
[----:B------:R-:W2:Y:S01]  /*84de0*/  LDL.LU R27, [R1+0x116c] ;  /* 0x00116c00011b7983 */ /* 0x000ea20000300800 */
[----:B-----5:R-:W-:Y:S03]  /*84df0*/  HMMA.16816.F32 R4, R4, R8, R16 ;  /* 0x000000080404723c */ /* 0x020fe60000001810 */
[----:B--2---:R-:W-:Y:S04]  /*84e00*/  STL.64 [R1+0x86c0], R26 ;  /* 0x0086c01a01007387 */ /* 0x004fe80000100a00 */
        /* <DEDUP_REMOVED lines=14> */
[----:B------:R-:W-:Y:S04]  /*84ef0*/  STL [R1+0x8640], R2 ;  /* 0x0086400201007387 */ /* 0x000fe80000100800 */
[----:B------:R0:W-:Y:S04]  /*84f00*/  STL [R1+0x863c], R3 ;  /* 0x00863c0301007387 */ /* 0x0001e80000100800 */
[----:B0-----:R-:W5:Y:S04]  /*84f10*/  LDL.LU.64 R2, [R1+0x10] ;  /* 0x0000100001027983 */ /* 0x001f680000300a00 */
[----:B------:R-:W3:Y:S04]  /*84f20*/  LDL.LU.64 R18, [R1+0x8700] ;  /* 0x0087000001127983 */ /* 0x000ee80000300a00 */
[----:B------:R-:W3:Y:S04]  /*84f30*/  LDL.LU.64 R16, [R1+0x86f8] ;  /* 0x0086f80001107983 */ /* 0x000ee80000300a00 */
[----:B------:R-:W-:Y:S04]  /*84f40*/  STL.64 [R1+0xcc0], R4 ;  /* 0x000cc00401007387 */ /* 0x000fe80000100a00 */
[----:B------:R0:W-:Y:S04]  /*84f50*/  STL.64 [R1+0xcc8], R6 ;  /* 0x000cc80601007387 */ /* 0x0001e80000100a00 */
[----:B0-----:R-:W3:Y:S01]  /*84f60*/  LDL.LU.64 R6, [R1+0x30] ;  /* 0x0000300001067983 */ /* 0x001ee20000300a00 */
[----:B------:R-:W-:-:S05]  /*84f70*/  IMAD.MOV.U32 R10, RZ, RZ, R8 ;  /* 0x000000ffff0a7224 */ /* 0x000fca00078e0008 */
[----:B------:R0:W-:Y:S04]  /*84f80*/  STL [R1+0x8644], R10 ;  /* 0x0086440a01007387 */ /* 0x0001e80000100800 */
[----:B0-----:R-:W2:Y:S01]  /*84f90*/  LDL.LU.64 R10, [R1+0x18] ;  /* 0x00001800010a7983 */ /* 0x001ea20000300a00 */
        /* <DEDUP_REMOVED lines=17> */
[----:B------:R-:W3:Y:S01]  /*850b0*/  LDL.LU.64 R20, [R1+0x86c8] ;  /* 0x0086c80001147983 */ /* 0x000ee20000300a00 */
[----:B------:R-:W-:-:S02]  /*850c0*/  IMAD.MOV.U32 R15, RZ, RZ, R0 ;  /* 0x000000ffff0f7224 */ /* 0x000fc400078e0000 */
[----:B------:R-:W-:Y:S02]  /*850d0*/  IMAD.MOV.U32 R0, RZ, RZ, R7 ;  /* 0x000000ffff007224 */ /* 0x000fe400078e0007 */
[----:B------:R-:W-:Y:S01]  /*850e0*/  IMAD.MOV.U32 R7, RZ, RZ, R3 ;  /* 0x000000ffff077224 */ /* 0x000fe200078e0003 */
[----:B---3--:R-:W-:Y:S06]  /*850f0*/  HMMA.16816.F32 R24, R16, R20, R24 ;  /* 0x000000141018723c */ /* 0x008fec0000001818 */
[----:B------:R-:W-:Y:S02]  /*85100*/  IMAD.MOV.U32 R3, RZ, RZ, R20 ;  /* 0x000000ffff037224 */ /* 0x000fe400078e0014 */
[----:B------:R-:W-:-:S15]  /*85110*/  IMAD.MOV.U32 R8, RZ, RZ, R21 ;  /* 0x000000ffff087224 */ /* 0x000fde00078e0015 */
[----:B------:R-:W-:Y:S04]  /*85120*/  STL.64 [R1+0xd90], R24 ;  /* 0x000d901801007387 */ /* 0x000fe80000100a00 */
[----:B------:R0:W-:Y:S04]  /*85130*/  STL.64 [R1+0xd98], R26 ;  /* 0x000d981a01007387 */ /* 0x0001e80000100a00 */
[----:B0-----:R-:W3:Y:S04]  /*85140*/  LDL.LU.64 R26, [R1+0x86c0] ;  /* 0x0086c000011a7983 */ /* 0x001ee80000300a00 */
[----:B------:R-:W3:Y:S04]  /*85150*/  LDL.LU.64 R24, [R1+0x86b8] ;  /* 0x0086b80001187983 */ /* 0x000ee80000300a00 */
[----:B------:R-:W2:Y:S01]  /*85160*/  LDL.LU.64 R20, [R1+0x86b0] ;  /* 0x0086b00001147983 */ /* 0x000ea20000300a00 */
[----:B------:R-:W-:-:S02]  /*85170*/  IMAD.MOV.U32 R4, RZ, RZ, R6 ;  /* 0x000000ffff047224 */ /* 0x000fc400078e0006 */
[----:B------:R-:W-:Y:S02]  /*85180*/  IMAD.MOV.U32 R5, RZ, RZ, R11 ;  /* 0x000000ffff057224 */ /* 0x000fe400078e000b */
[----:B------:R-:W-:Y:S02]  /*85190*/  IMAD.MOV.U32 R6, RZ, RZ, R10 ;  /* 0x000000ffff067224 */ /* 0x000fe400078e000a */
[----:B------:R-:W-:Y:S02]  /*851a0*/  IMAD.MOV.U32 R11, RZ, RZ, R2 ;  /* 0x000000ffff0b7224 */ /* 0x000fe400078e0002 */
[----:B------:R-:W-:Y:S02]  /*851b0*/  IMAD.MOV.U32 R10, RZ, RZ, R28 ;  /* 0x000000ffff0a7224 */ /* 0x000fe400078e001c */
[----:B------:R-:W-:Y:S01]  /*851c0*/  IMAD.MOV.U32 R2, RZ, RZ, R29 ;  /* 0x000000ffff027224 */ /* 0x000fe200078e001d */
[----:B--2---:R-:W-:-:S15]  /*851d0*/  HMMA.16816.F32 R20, R16, R28, R20 ;  /* 0x0000001c1014723c */ /* 0x004fde0000001814 */
[----:B------:R-:W-:-:S08]  /*851e0*/  NOP ;  /* 0x0000000000007918 */ /* 0x000fd00000000000 */
[----:B------:R-:W-:Y:S04]  /*851f0*/  STL.64 [R1+0xdb0], R20 ;  /* 0x000db01401007387 */ /* 0x000fe80000100a00 */
[----:B------:R0:W-:Y:S04]  /*85200*/  STL.64 [R1+0xdb8], R22 ;  /* 0x000db81601007387 */ /* 0x0001e80000100a00 */
[----:B0-----:R-:W2:Y:S04]  /*85210*/  LDL.LU.64 R22, [R1+0x86a8] ;  /* 0x0086a80001167983 */ /* 0x001ea80000300a00 */
[----:B------:R-:W2:Y:S04]  /*85220*/  LDL.LU.64 R20, [R1+0x86a0] ;  /* 0x0086a00001147983 */ /* 0x000ea80000300a00 */
[----:B------:R-:W3:Y:S02]  /*85230*/  LDL.LU.64 R28, [R1+0x8698] ;  /* 0x00869800011c7983 */ /* 0x000ee40000300a00 */
[----:B---3--:R-:W-:-:S15]  /*85240*/  HMMA.16816.F32 R24, R16, R28, R24 ;  /* 0x0000001c1018723c */ /* 0x008fde0000001818 */
        /* <DEDUP_REMOVED lines=23> */
[----:B----4-:R-:W-:-:S15]  /*853c0*/  HMMA.16816.F32 R12, R16, R22, R12 ;  /* 0x00000016100c723c */ /* 0x010fde000000180c */
        /* <DEDUP_REMOVED lines=13> */
[----:B0-----:R-:W2:Y:S04]  /*854a0*/  LDL.LU R20, [R1+0x11e0] ;  /* 0x0011e00001147983 */ /* 0x001ea80000300800 */
[----:B------:R-:W2:Y:S04]  /*854b0*/  LDL.LU R21, [R1+0x11e4] ;  /* 0x0011e40001157983 */ /* 0x000ea80000300800 */
[----:B------:R-:W2:Y:S04]  /*854c0*/  LDL.LU R22, [R1+0x11e8] ;  /* 0x0011e80001167983 */ /* 0x000ea80000300800 */
[----:B------:R-:W2:Y:S02]  /*854d0*/  LDL.LU R23, [R1+0x11ec] ;  /* 0x0011ec0001177983 */ /* 0x000ea40000300800 */
[----:B--2---:R-:W-:-:S15]  /*854e0*/  HMMA.16816.F32 R20, R16, R14, R20 ;  /* 0x0000000e1014723c */ /* 0x004fde0000001814 */
[----:B------:R-:W-:-:S08]  /*854f0*/  NOP ;  /* 0x0000000000007918 */ /* 0x000fd00000000000 */
[----:B------:R-:W-:Y:S04]  /*85500*/  STL.64 [R1+0xe70], R20 ;  /* 0x000e701401007387 */ /* 0x000fe80000100a00 */
[----:B------:R3:W-:Y:S02]  /*85510*/  STL.64 [R1+0xe78], R22 ;  /* 0x000e781601007387 */ /* 0x0007e40000100a00 */
[----:B---3--:R-:W-:Y:S07]  /*85520*/  HMMA.16816.F32 R20, R16, R12, R24 ;  /* 0x0000000c1014723c */ /* 0x008fee0000001818 */
[----:B------:R-:W-:-:S02]  /*85530*/  IMAD.MOV.U32 R26, RZ, RZ, R10 ;  /* 0x000000ffff1a7224 */ /* 0x000fc400078e000a */
[----:B------:R-:W-:Y:S01]  /*85540*/  IMAD.MOV.U32 R27, RZ, RZ, R2 ;  /* 0x000000ffff1b7224 */ /* 0x000fe200078e0002 */
[----:B------:R-:W2:-:S13]  /*85550*/  LDL.LU R10, [R1+0x8644] ;  /* 0x00864400010a7983 */ /* 0x000e9a0000300800 */
[----:B------:R0:W-:Y:S04]  /*85560*/  STL.64 [R1+0xe90], R20 ;  /* 0x000e901401007387 */ /* 0x0001e80000100a00 */
[----:B------:R1:W-:Y:S04]  /*85570*/  STL.64 [R1+0xe98], R22 ;  /* 0x000e981601007387 */ /* 0x0003e80000100a00 */
[----:B------:R-:W3:Y:S04]  /*85580*/  LDL.LU R2, [R1+0x8640] ;  /* 0x0086400001027983 */ /* 0x000ee80000300800 */
[----:B------:R-:W-:Y:S04]  /*85590*/  STL.64 [R1+0x8588], R26 ;  /* 0x0085881a01007387 */ /* 0x000fe80000100a00 */
[----:B0-----:R-:W4:Y:S04]  /*855a0*/  LDL.LU R20, [R1+0x12c0] ;  /* 0x0012c00001147983 */ /* 0x001f280000300800 */
[----:B------:R-:W4:Y:S04]  /*855b0*/  LDL.LU R21, [R1+0x12c4] ;  /* 0x0012c40001157983 */ /* 0x000f280000300800 */
[----:B-1----:R-:W5:Y:S04]  /*855c0*/  LDL.LU R22, [R1+0x12c8] ;  /* 0x0012c80001167983 */ /* 0x002f680000300800 */
[----:B------:R-:W5:Y:S01]  /*855d0*/  LDL.LU R23, [R1+0x12cc] ;  /* 0x0012cc0001177983 */ /* 0x000f620000300800 */
[----:B------:R-:W-:-:S02]  /*855e0*/  IMAD.MOV.U32 R24, RZ, RZ, R3 ;  /* 0x000000ffff187224 */ /* 0x000fc400078e0003 */
[----:B------:R-:W-:Y:S01]  /*855f0*/  IMAD.MOV.U32 R25, RZ, RZ, R8 ;  /* 0x000000ffff197224 */ /* 0x000fe200078e0008 */
[----:B-----5:R-:W-:Y:S04]  /*85600*/  STL.64 [R1+0x8598], R22 ;  /* 0x0085981601007387 */ /* 0x020fe80000100a00 */
[----:B----4-:R0:W-:Y:S04]  /*85610*/  STL.64 [R1+0x8590], R20 ;  /* 0x0085901401007387 */ /* 0x0101e80000100a00 */
[----:B------:R-:W3:Y:S04]  /*85620*/  LDL.LU R3, [R1+0x863c] ;  /* 0x00863c0001037983 */ /* 0x000ee80000300800 */
[----:B------:R-:W4:Y:S04]  /*85630*/  LDL.LU R8, [R1+0x8638] ;  /* 0x0086380001087983 */ /* 0x000f280000300800 */
[----:B------:R-:W-:Y:S04]  /*85640*/  STL.64 [R1+0x85a0], R24 ;  /* 0x0085a01801007387 */ /* 0x000fe80000100a00 */
[----:B0-----:R-:W5:Y:S04]  /*85650*/  LDL.LU R20, [R1+0x12d0] ;  /* 0x0012d00001147983 */ /* 0x001f680000300800 */
[----:B------:R-:W5:Y:S04]  /*85660*/  LDL.LU R21, [R1+0x12d4] ;  /* 0x0012d40001157983 */ /* 0x000f680000300800 */
[----:B------:R-:W2:Y:S04]  /*85670*/  LDL.LU R22, [R1+0x12d8] ;  /* 0x0012d80001167983 */ /* 0x000ea80000300800 */
[----:B------:R-:W2:Y:S01]  /*85680*/  LDL.LU R23, [R1+0x12dc] ;  /* 0x0012dc0001177983 */ /* 0x000ea20000300800 */
[----:B------:R-:W-:-:S02]  /*85690*/  IMAD.MOV.U32 R26, RZ, RZ, R11 ;  /* 0x000000ffff1a7224 */ /* 0x000fc400078e000b */
[----:B------:R-:W-:Y:S01]  /*856a0*/  IMAD.MOV.U32 R27, RZ, RZ, R7 ;  /* 0x000000ffff1b7224 */ /* 0x000fe200078e0007 */
[----:B--2---:R-:W-:Y:S04]  /*856b0*/  STL.64 [R1+0x85b0], R22 ;  /* 0x0085b01601007387 */ /* 0x004fe80000100a00 */
[----:B-----5:R0:W-:Y:S04]  /*856c0*/  STL.64 [R1+0x85a8], R20 ;  /* 0x0085a81401007387 */ /* 0x0201e80000100a00 */
[----:B------:R-:W-:Y:S04]  /*856d0*/  STL.64 [R1+0x85b8], R26 ;  /* 0x0085b81a01007387 */ /* 0x000fe80000100a00 */
[----:B0-----:R-:W2:Y:S04]  /*856e0*/  LDL.LU R20, [R1+0x12e0] ;  /* 0x0012e00001147983 */ /* 0x001ea80000300800 */
[----:B------:R-:W2:Y:S04]  /*856f0*/  LDL.LU R21, [R1+0x12e4] ;  /* 0x0012e40001157983 */ /* 0x000ea80000300800 */
[----:B------:R-:W5:Y:S04]  /*85700*/  LDL.LU R22, [R1+0x12e8] ;  /* 0x0012e80001167983 */ /* 0x000f680000300800 */
[----:B------:R-:W5:Y:S01]  /*85710*/  LDL.LU R23, [R1+0x12ec] ;  /* 0x0012ec0001177983 */ /* 0x000f620000300800 */
[----:B------:R-:W-:-:S02]  /*85720*/  IMAD.MOV.U32 R24, RZ, RZ, R6 ;  /* 0x000000ffff187224 */ /* 0x000fc400078e0006 */
[----:B------:R-:W-:Y:S01]  /*85730*/  IMAD.MOV.U32 R25, RZ, RZ, R5 ;  /* 0x000000ffff197224 */ /* 0x000fe200078e0005 */
[----:B-----5:R-:W-:Y:S04]  /*85740*/  STL.64 [R1+0x85c8], R22 ;  /* 0x0085c81601007387 */ /* 0x020fe80000100a00 */
[----:B--2---:R0:W-:Y:S04]  /*85750*/  STL.64 [R1+0x85c0], R20 ;  /* 0x0085c01401007387 */ /* 0x0041e80000100a00 */
[----:B------:R1:W-:Y:S04]  /*85760*/  STL.64 [R1+0x85d0], R24 ;  /* 0x0085d01801007387 */ /* 0x0003e80000100a00 */
[----:B0-----:R-:W2:Y:S04]  /*85770*/  LDL.LU R20, [R1+0x12f0] ;  /* 0x0012f00001147983 */ /* 0x001ea80000300800 */
[----:B------:R-:W2:Y:S04]  /*85780*/  LDL.LU R21, [R1+0x12f4] ;  /* 0x0012f40001157983 */ /* 0x000ea80000300800 */
[----:B------:R-:W5:Y:S04]  /*85790*/  LDL.LU R22, [R1+0x12f8] ;  /* 0x0012f80001167983 */ /* 0x000f680000300800 */
[----:B------:R-:W5:Y:S01]  /*857a0*/  LDL.LU R23, [R1+0x12fc] ;  /* 0x0012fc0001177983 */ /* 0x000f620000300800 */
[----:B-1----:R-:W-:-:S02]  /*857b0*/  IMAD.MOV.U32 R24, RZ, RZ, R10 ;  /* 0x000000ffff187224 */ /* 0x002fc400078e000a */
[----:B------:R-:W-:Y:S02]  /*857c0*/  IMAD.MOV.U32 R26, RZ, RZ, R4 ;  /* 0x000000ffff1a7224 */ /* 0x000fe400078e0004 */
[----:B------:R-:W-:Y:S02]  /*857d0*/  IMAD.MOV.U32 R25, RZ, RZ, R9 ;  /* 0x000000ffff197224 */ /* 0x000fe400078e0009 */
[----:B------:R-:W-:Y:S01]  /*857e0*/  IMAD.MOV.U32 R27, RZ, RZ, R0 ;  /* 0x000000ffff1b7224 */ /* 0x000fe200078e0000 */
[----:B-----5:R-:W-:Y:S04]  /*857f0*/  STL.64 [R1+0x85e0], R22 ;  /* 0x0085e01601007387 */ /* 0x020fe80000100a00 */
[----:B--2---:R0:W-:Y:S04]  /*85800*/  STL.64 [R1+0x85d8], R20 ;  /* 0x0085d81401007387 */ /* 0x0041e80000100a00 */
[----:B------:R-:W2:Y:S04]  /*85810*/  LDL.LU R10, [R1+0x1cc8] ;  /* 0x001cc800010a7983 */ /* 0x000ea80000300800 */
[----:B------:R-:W2:Y:S04]  /*85820*/  LDL.LU R4, [R1+0x1cc4] ;  /* 0x001cc40001047983 */ /* 0x000ea80000300800 */
[----:B------:R-:W5:Y:S04]  /*85830*/  LDL.LU R11, [R1+0x1cd0] ;  /* 0x001cd000010b7983 */ /* 0x000f680000300800 */
[----:B------:R-:W5:Y:S04]  /*85840*/  LDL.LU R5, [R1+0x1ccc] ;  /* 0x001ccc0001057983 */ /* 0x000f680000300800 */
[----:B------:R-:W3:Y:S04]  /*85850*/  LDL.LU R9, [R1+0x1cd8] ;  /* 0x001cd80001097983 */ /* 0x000ee80000300800 */
[----:B------:R-:W3:Y:S04]  /*85860*/  LDL.LU R6, [R1+0x1cd4] ;  /* 0x001cd40001067983 */ /* 0x000ee80000300800 */
[----:B------:R-:W4:Y:S04]  /*85870*/  LDL.LU R7, [R1+0x1ce0] ;  /* 0x001ce00001077983 */ /* 0x000f280000300800 */
[----:B------:R-:W4:Y:S04]  /*85880*/  LDL.LU R0, [R1+0x1cdc] ;  /* 0x001cdc0001007983 */ /* 0x000f280000300800 */
[----:B------:R-:W-:Y:S04]  /*85890*/  STL.64 [R1+0x8600], R26 ;  /* 0x0086001a01007387 */ /* 0x000fe80000100a00 */
[----:B------:R1:W-:Y:S04]  /*858a0*/  STL.64 [R1+0x85f8], R24 ;  /* 0x0085f81801007387 */ /* 0x0003e80000100a00 */
[----:B0-----:R-:W3:Y:S04]  /*858b0*/  LDL.LU R20, [R1+0x1300] ;  /* 0x0013000001147983 */ /* 0x001ee80000300800 */
[----:B------:R-:W3:Y:S04]  /*858c0*/  LDL.LU R21, [R1+0x1304] ;  /* 0x0013040001157983 */ /* 0x000ee80000300800 */
[----:B------:R-:W4:Y:S04]  /*858d0*/  LDL.LU R22, [R1+0x1308] ;  /* 0x0013080001167983 */ /* 0x000f280000300800 */
[----:B------:R-:W4:Y:S04]  /*858e0*/  LDL.LU R23, [R1+0x130c] ;  /* 0x00130c0001177983 */ /* 0x000f280000300800 */
[----:B-1----:R-:W2:Y:S04]  /*858f0*/  LDL.LU R24, [R1+0x1330] ;  /* 0x0013300001187983 */ /* 0x002ea80000300800 */
[----:B------:R-:W2:Y:S04]  /*85900*/  LDL.LU R25, [R1+0x1334] ;  /* 0x0013340001197983 */ /* 0x000ea80000300800 */
[----:B------:R-:W5:Y:S04]  /*85910*/  LDL.LU R26, [R1+0x1338] ;  /* 0x00133800011a7983 */ /* 0x000f680000300800 */
[----:B------:R-:W5:Y:S04]  /*85920*/  LDL.LU R27, [R1+0x133c] ;  /* 0x00133c00011b7983 */ /* 0x000f680000300800 */
[----:B-----5:R-:W-:Y:S04]  /*85930*/  STL.64 [R1+0x8610], R26 ;  /* 0x0086101a01007387 */ /* 0x020fe80000100a00 */
[----:B--2---:R0:W-:Y:S04]  /*85940*/  STL.64 [R1+0x8608], R24 ;  /* 0x0086081801007387 */ /* 0x0041e80000100a00 */
[----:B0-----:R-:W2:Y:S04]  /*85950*/  LDL.LU R24, [R1+0x1340] ;  /* 0x0013400001187983 */ /* 0x001ea80000300800 */
[----:B------:R-:W2:Y:S04]  /*85960*/  LDL.LU R25, [R1+0x1344] ;  /* 0x0013440001197983 */ /* 0x000ea80000300800 */
[----:B------:R-:W5:Y:S04]  /*85970*/  LDL.LU R26, [R1+0x1348] ;  /* 0x00134800011a7983 */ /* 0x000f680000300800 */
[----:B------:R-:W5:Y:S01]  /*85980*/  LDL.LU R27, [R1+0x134c] ;  /* 0x00134c00011b7983 */ /* 0x000f620000300800 */
[----:B------:R-:W-:-:S02]  /*85990*/  IMAD R4, R4, 0x100, R10 ;  /* 0x0000010004047824 */ /* 0x000fc400078e020a */
[----:B------:R-:W-:Y:S01]  /*859a0*/  IMAD R5, R5, 0x100, R11 ;  /* 0x0000010005057824 */ /* 0x000fe200078e020b */
[----:B-----5:R-:W-:Y:S04]  /*859b0*/  STL.64 [R1+0x8628], R26 ;  /* 0x0086281a01007387 */ /* 0x020fe80000100a00 */
[----:B--2---:R0:W-:Y:S04]  /*859c0*/  STL.64 [R1+0x8620], R24 ;  /* 0x0086201801007387 */ /* 0x0041e80000100a00 */
        /* <DEDUP_REMOVED lines=14> */
[----:B------:R-:W4:Y:S04]  /*85ab0*/  LDL.LU R14, [R1+0x1298] ;  /* 0x00129800010e7983 */ /* 0x000f280000300800 */
[----:B------:R-:W4:Y:S04]  /*85ac0*/  LDL.LU R15, [R1+0x129c] ;  /* 0x00129c00010f7983 */ /* 0x000f280000300800 */
        /* <DEDUP_REMOVED lines=11> */
[----:B------:R-:W5:Y:S01]  /*85b80*/  LDL.LU R0, [R1+0x160c] ;  /* 0x00160c0001007983 */ /* 0x000f620000300800 */
[----:B--2---:R-:W-:Y:S03]  /*85b90*/  HMMA.16816.F32 R24, R16, R8, R24 ;  /* 0x000000081018723c */ /* 0x004fe60000001818 */
[----:B-----5:R-:W-:-:S15]  /*85ba0*/  STL [R1+0x8500], R0 ;  /* 0x0085000001007387 */ /* 0x020fde0000100800 */
[----:B------:R-:W-:-:S05]  /*85bb0*/  NOP ;  /* 0x0000000000007918 */ /* 0x000fca0000000000 */
[----:B------:R-:W-:Y:S04]  /*85bc0*/  STL.64 [R1+0x14b0], R24 ;  /* 0x0014b01801007387 */ /* 0x000fe80000100a00 */
[----:B------:R0:W-:Y:S04]  /*85bd0*/  STL.64 [R1+0x14b8], R26 ;  /* 0x0014b81a01007387 */ /* 0x0001e80000100a00 */
[----:B0-----:R-:W2:Y:S04]  /*85be0*/  LDL.LU.64 R26, [R1+0x8610] ;  /* 0x00861000011a7983 */ /* 0x001ea80000300a00 */
[----:B------:R-:W2:Y:S04]  /*85bf0*/  LDL.LU.64 R24, [R1+0x8608] ;  /* 0x0086080001187983 */ /* 0x000ea80000300a00 */
        /* <DEDUP_REMOVED lines=10> */
[----:B0-----:R-:W2:Y:S04]  /*85ca0*/  LDL.LU.64 R26, [R1+0x8600] ;  /* 0x00860000011a7983 */ /* 0x001ea80000300a00 */
[----:B------:R-:W3:Y:S01]  /*85cb0*/  LDL.LU.64 R24, [R1+0x85f8] ;  /* 0x0085f80001187983 */ /* 0x000ee20000300a00 */
        /* <DEDUP_REMOVED lines=10> */
[----:B0-----:R-:W3:Y:S04]  /*85d60*/  LDL.LU R16, [R1+0x12b0] ;  /* 0x0012b00001107983 */ /* 0x001ee80000300800 */
[----:B------:R-:W3:Y:S04]  /*85d70*/  LDL.LU R17, [R1+0x12b4] ;  /* 0x0012b40001117983 */ /* 0x000ee80000300800 */
[----:B-1----:R-:W3:Y:S04]  /*85d80*/  LDL.LU R18, [R1+0x12b8] ;  /* 0x0012b80001127983 */ /* 0x002ee80000300800 */
[----:B------:R-:W3:Y:S01]  /*85d90*/  LDL.LU R19, [R1+0x12bc] ;  /* 0x0012bc0001137983 */ /* 0x000ee20000300800 */
        /* <DEDUP_REMOVED lines=34> */
[----:B0-----:R-:W5:Y:S04]  /*85fc0*/  LDL.LU.64 R26, [R1+0x8570] ;  /* 0x00857000011a7983 */ /* 0x001f680000300a00 */
[----:B------:R-:W4:Y:S01]  /*85fd0*/  LDL.LU.64 R24, [R1+0x8568] ;  /* 0x0085680001187983 */ /* 0x000f220000300a00 */
[----:B---3--:R-:W-:-:S15]  /*85fe0*/  HMMA.16816.F32 R16, R4, R28, R16 ;  /* 0x0000001c0410723c */ /* 0x008fde0000001810 */
[----:B------:R-:W-:-:S08]  /*85ff0*/  NOP ;  /* 0x0000000000007918 */ /* 0x000fd00000000000 */
[----:B------:R-:W-:Y:S04]  /*86000*/  STL.64 [R1+0xf80], R16 ;  /* 0x000f801001007387 */ /* 0x000fe80000100a00 */
[----:B------:R5:W-:Y:S04]  /*86010*/  STL.64 [R1+0xf88], R18 ;  /* 0x000f881201007387 */ /* 0x000be80000100a00 */
[----:B------:R-:W3:Y:S01]  /*86020*/  LDL R28, [R1+0x1628] ;  /* 0x00162800011c7983 */ /* 0x000ee20000100800 */
[C---:B-----5:R-:W-:Y:S06]  /*86030*/  HMMA.16816.F32 R16, R4.reuse, R26, R8 ;  /* 0x0000001a0410723c */ /* 0x060fec0000001808 */
[----:B----4-:R-:W-:-:S15]  /*86040*/  HMMA.16816.F32 R8, R4, R24, R12 ;  /* 0x000000180408723c */ /* 0x010fde000000180c */
[----:B------:R-:W-:-:S02]  /*86050*/  NOP ;  /* 0x0000000000007918 */ /* 0x000fc40000000000 */
[----:B------:R-:W-:Y:S04]  /*86060*/  STL.64 [R1+0xf70], R16 ;  /* 0x000f701001007387 */ /* 0x000fe80000100a00 */
[----:B------:R-:W-:Y:S04]  /*86070*/  STL.64 [R1+0xf78], R18 ;  /* 0x000f781201007387 */ /* 0x000fe80000100a00 */
[----:B------:R-:W4:Y:S04]  /*86080*/  LDL R29, [R1+0x162c] ;  /* 0x00162c00011d7983 */ /* 0x000f280000100800 */
[----:B------:R0:W-:Y:S04]  /*86090*/  STL.64 [R1+0xf60], R8 ;  /* 0x000f600801007387 */ /* 0x0001e80000100a00 */
[----:B------:R1:W-:Y:S04]  /*860a0*/  STL.64 [R1+0xf68], R10 ;  /* 0x000f680a01007387 */ /* 0x0003e80000100a00 */
[----:B------:R-:W5:Y:S04]  /*860b0*/  LDL.LU R24, [R1+0x1350] ;  /* 0x0013500001187983 */ /* 0x000f680000300800 */
[----:B------:R-:W5:Y:S04]  /*860c0*/  LDL.LU R25, [R1+0x1354] ;  /* 0x0013540001197983 */ /* 0x000f680000300800 */
[----:B------:R-:W3:Y:S04]  /*860d0*/  LDL.LU R26, [R1+0x1358] ;  /* 0x00135800011a7983 */ /* 0x000ee80000300800 */
[----:B------:R-:W3:Y:S04]  /*860e0*/  LDL.LU R27, [R1+0x135c] ;  /* 0x00135c00011b7983 */ /* 0x000ee80000300800 */
[----:B0-----:R-:W2:Y:S04]  /*860f0*/  LDL.LU R8, [R1+0x1250] ;  /* 0x0012500001087983 */ /* 0x001ea80000300800 */
[----:B------:R-:W2:Y:S04]  /*86100*/  LDL.LU R9, [R1+0x1254] ;  /* 0x0012540001097983 */ /* 0x000ea80000300800 */
[----:B-1----:R-:W4:Y:S04]  /*86110*/  LDL.LU R10, [R1+0x1258] ;  /* 0x00125800010a7983 */ /* 0x002f280000300800 */
[----:B------:R-:W4:Y:S04]  /*86120*/  LDL.LU R11, [R1+0x125c] ;  /* 0x00125c00010b7983 */ /* 0x000f280000300800 */
        /* <DEDUP_REMOVED lines=14> */
[----:B------:R-:W4:Y:S04]  /*86210*/  LDL.LU R14, [R1+0x1278] ;  /* 0x00127800010e7983 */ /* 0x000f280000300800 */
[----:B------:R-:W4:Y:S04]  /*86220*/  LDL.LU R15, [R1+0x127c] ;  /* 0x00127c00010f7983 */ /* 0x000f280000300800 */
[----:B------:R-:W4:Y:S04]  /*86230*/  LDL.LU R0, [R1+0x1ce8] ;  /* 0x001ce80001007983 */ /* 0x000f280000300800 */
[----:B------:R-:W5:Y:S04]  /*86240*/  LDL.LU R16, [R1+0x1ce4] ;  /* 0x001ce40001107983 */ /* 0x000f680000300800 */
[----:B------:R-:W5:Y:S04]  /*86250*/  LDL.LU R17, [R1+0x1cec] ;  /* 0x001cec0001117983 */ /* 0x000f680000300800 */
[----:B------:R-:W3:Y:S04]  /*86260*/  LDL.LU R18, [R1+0x1cf4] ;  /* 0x001cf40001127983 */ /* 0x000ee80000300800 */
[----:B------:R-:W3:Y:S04]  /*86270*/  LDL.LU R19, [R1+0x1cfc] ;  /* 0x001cfc0001137983 */ /* 0x000ee80000300800 */
[----:B---3--:R-:W-:Y:S04]  /*86280*/  STL.64 [R1+0x8510], R18 ;  /* 0x0085101201007387 */ /* 0x008fe80000100a00 */
[----:B-----5:R0:W-:Y:S04]  /*86290*/  STL.64 [R1+0x8508], R16 ;  /* 0x0085081001007387 */ /* 0x0201e80000100a00 */
[----:B0-----:R-:W3:Y:S04]  /*862a0*/  LDL.LU R16, [R1+0x1230] ;  /* 0x0012300001107983 */ /* 0x001ee80000300800 */
[----:B------:R-:W3:Y:S04]  /*862b0*/  LDL.LU R17, [R1+0x1234] ;  /* 0x0012340001117983 */ /* 0x000ee80000300800 */
[----:B------:R-:W5:Y:S04]  /*862c0*/  LDL.LU R18, [R1+0x1238] ;  /* 0x0012380001127983 */ /* 0x000f680000300800 */
[----:B------:R-:W5:Y:S01]  /*862d0*/  LDL.LU R19, [R1+0x123c] ;  /* 0x00123c0001137983 */ /* 0x000f620000300800 */
[C---:B--2---:R-:W-:Y:S03]  /*862e0*/  HMMA.16816.F32 R8, R4.reuse, R22, R8 ;  /* 0x000000160408723c */ /* 0x044fe60000001808 */
[----:B-----5:R-:W-:Y:S04]  /*862f0*/  STL.64 [R1+0x8520], R18 ;  /* 0x0085201201007387 */ /* 0x020fe80000100a00 */
[----:B---3--:R0:W-:Y:S04]  /*86300*/  STL.64 [R1+0x8518], R16 ;  /* 0x0085181001007387 */ /* 0x0081e80000100a00 */
[----:B0-----:R-:W2:Y:S04]  /*86310*/  LDL.LU R16, [R1+0x1240] ;  /* 0x0012400001107983 */ /* 0x001ea80000300800 */
[----:B------:R-:W2:Y:S04]  /*86320*/  LDL.LU R17, [R1+0x1244] ;  /* 0x0012440001117983 */ /* 0x000ea80000300800 */
[----:B------:R-:W2:Y:S04]  /*86330*/  LDL.LU R18, [R1+0x1248] ;  /* 0x0012480001127983 */ /* 0x000ea80000300800 */
[----:B------:R-:W2:Y:S04]  /*86340*/  LDL.LU R19, [R1+0x124c] ;  /* 0x00124c0001137983 */ /* 0x000ea80000300800 */
[----:B------:R-:W-:Y:S04]  /*86350*/  STL.64 [R1+0x84e8], R26 ;  /* 0x0084e81a01007387 */ /* 0x000fe80000100a00 */
[----:B------:R0:W-:Y:S04]  /*86360*/  STL.64 [R1+0x84e0], R24 ;  /* 0x0084e01801007387 */ /* 0x0001e80000100a00 */
[----:B0-----:R-:W3:Y:S04]  /*86370*/  LDL.LU R24, [R1+0x1210] ;  /* 0x0012100001187983 */ /* 0x001ee80000300800 */
[----:B------:R-:W3:Y:S04]  /*86380*/  LDL.LU R25, [R1+0x1214] ;  /* 0x0012140001197983 */ /* 0x000ee80000300800 */
[----:B------:R-:W5:Y:S04]  /*86390*/  LDL.LU R26, [R1+0x1218] ;  /* 0x00121800011a7983 */ /* 0x000f680000300800 */
[----:B------:R-:W5:Y:S01]  /*863a0*/  LDL.LU R27, [R1+0x121c] ;  /* 0x00121c00011b7983 */ /* 0x000f620000300800 */
[C---:B----4-:R-:W-:Y:S03]  /*863b0*/  HMMA.16816.F32 R20, R4.reuse, R20, R12 ;  /* 0x000000140414723c */ /* 0x050fe6000000180c */
        /* <DEDUP_REMOVED lines=8> */
[----:B0-----:R-:W4:Y:S04]  /*86440*/  LDL.LU.64 R10, [R1+0x8560] ;  /* 0x00856000010a7983 */ /* 0x001f280000300a00 */
[----:B------:R-:W4:Y:S04]  /*86450*/  LDL.LU.64 R8, [R1+0x8558] ;  /* 0x0085580001087983 */ /* 0x000f280000300a00 */
[----:B------:R-:W4:Y:S04]  /*86460*/  LDL.LU.64 R14, [R1+0x8550] ;  /* 0x00855000010e7983 */ /* 0x000f280000300a00 */
[----:B------:R-:W5:Y:S04]  /*86470*/  LDL.LU.64 R12, [R1+0x8548] ;  /* 0x00854800010c7983 */ /* 0x000f680000300a00 */
[----:B------:R0:W-:Y:S04]  /*86480*/  STL.64 [R1+0xf40], R20 ;  /* 0x000f401401007387 */ /* 0x0001e80000100a00 */
[----:B------:R1:W-:Y:S04]  /*86490*/  STL.64 [R1+0xf48], R22 ;  /* 0x000f481601007387 */ /* 0x0003e80000100a00 */
[----:B0-----:R-:W3:Y:S04]  /*864a0*/  LDL.LU R20, [R1+0x1320] ;  /* 0x0013200001147983 */ /* 0x001ee80000300800 */
[----:B------:R-:W3:Y:S04]  /*864b0*/  LDL.LU R21, [R1+0x1324] ;  /* 0x0013240001157983 */ /* 0x000ee80000300800 */
[----:B-1----:R-:W3:Y:S04]  /*864c0*/  LDL.LU R22, [R1+0x1328] ;  /* 0x0013280001167983 */ /* 0x002ee80000300800 */
[----:B------:R-:W3:Y:S01]  /*864d0*/  LDL.LU R23, [R1+0x132c] ;  /* 0x00132c0001177983 */ /* 0x000ee20000300800 */
[----:B----4-:R-:W-:-:S15]  /*864e0*/  HMMA.16816.F32 R8, R4, R14, R8 ;  /* 0x0000000e0408723c */ /* 0x010fde0000001808 */
[----:B------:R-:W-:-:S08]  /*864f0*/  NOP ;  /* 0x0000000000007918 */ /* 0x000fd00000000000 */
[----:B------:R-:W-:Y:S04]  /*86500*/  STL.64 [R1+0xf30], R8 ;  /* 0x000f300801007387 */ /* 0x000fe80000100a00 */
[----:B------:R0:W-:Y:S04]  /*86510*/  STL.64 [R1+0xf38], R10 ;  /* 0x000f380a01007387 */ /* 0x0001e80000100a00 */
[----:B0-----:R-:W5:Y:S04]  /*86520*/  LDL.LU.64 R10, [R1+0x8540] ;  /* 0x00854000010a7983 */ /* 0x001f680000300a00 */
[----:B------:R-:W5:Y:S04]  /*86530*/  LDL.LU.64 R8, [R1+0x8538] ;  /* 0x0085380001087983 */ /* 0x000f680000300a00 */
[----:B------:R-:W4:Y:S04]  /*86540*/  LDL R14, [R1+0x1618] ;  /* 0x00161800010e7983 */ /* 0x000f280000100800 */
[----:B------:R-:W4:Y:S01]  /*86550*/  LDL R15, [R1+0x161c] ;  /* 0x00161c00010f7983 */ /* 0x000f220000100800 */
[----:B-----5:R-:W-:-:S15]  /*86560*/  HMMA.16816.F32 R8, R4, R12, R8 ;  /* 0x0000000c0408723c */ /* 0x020fde0000001808 */
[----:B------:R-:W-:-:S08]  /*86570*/  NOP ;  /* 0x0000000000007918 */ /* 0x000fd00000000000 */
[----:B------:R-:W-:Y:S04]  /*86580*/  STL.64 [R1+0xf20], R8 ;  /* 0x000f200801007387 */ /* 0x000fe80000100a00 */
[----:B------:R0:W-:Y:S04]  /*86590*/  STL.64 [R1+0xf28], R10 ;  /* 0x000f280a01007387 */ /* 0x0001e80000100a00 */
[----:B0-----:R-:W2:Y:S04]  /*865a0*/  LDL.LU.64 R10, [R1+0x8530] ;  /* 0x00853000010a7983 */ /* 0x001ea80000300a00 */
[----:B------:R-:W5:Y:S04]  /*865b0*/  LDL.LU.64 R8, [R1+0x8528] ;  /* 0x0085280001087983 */ /* 0x000f680000300a00 */
[----:B------:R-:W4:Y:S04]  /*865c0*/  LDL.LU R12, [R1+0x20] ;  /* 0x00002000010c7983 */ /* 0x000f280000300800 */
[----:B------:R-:W4:Y:S01]  /*865d0*/  LDL.LU R13, [R1+0x24] ;  /* 0x00002400010d7983 */ /* 0x000f220000300800 */
[----:B--2---:R-:W-:-:S15]  /*865e0*/  HMMA.16816.F32 R16, R4, R10, R16 ;  /* 0x0000000a0410723c */ /* 0x004fde0000001810 */
[----:B------:R-:W-:-:S08]  /*865f0*/  NOP ;  /* 0x0000000000007918 */ /* 0x000fd00000000000 */
[----:B------:R-:W-:Y:S04]  /*86600*/  STL.64 [R1+0xf10], R16 ;  /* 0x000f101001007387 */ /* 0x000fe80000100a00 */
[----:B------:R0:W-:Y:S04]  /*86610*/  STL.64 [R1+0xf18], R18 ;  /* 0x000f181201007387 */ /* 0x0001e80000100a00 */
[----:B0-----:R-:W5:Y:S04]  /*86620*/  LDL.LU.64 R18, [R1+0x8520] ;  /* 0x0085200001127983 */ /* 0x001f680000300a00 */
[----:B------:R-:W5:Y:S04]  /*86630*/  LDL.LU.64 R16, [R1+0x8518] ;  /* 0x0085180001107983 */ /* 0x000f680000300a00 */
[----:B------:R-:W2:Y:S04]  /*86640*/  LDL.LU R10, [R1+0x1d00] ;  /* 0x001d0000010a7983 */ /* 0x000ea80000300800 */
[----:B------:R-:W4:Y:S01]  /*86650*/  LDL R11, [R1+0x1608] ;  /* 0x00160800010b7983 */ /* 0x000f220000100800 */
[----:B-----5:R-:W-:-:S15]  /*86660*/  HMMA.16816.F32 R16, R4, R8, R16 ;  /* 0x000000080410723c */ /* 0x020fde0000001810 */
[----:B------:R-:W-:-:S08]  /*86670*/  NOP ;  /* 0x0000000000007918 */ /* 0x000fd00000000000 */
[----:B------:R-:W-:Y:S04]  /*86680*/  STL.64 [R1+0x30], R16 ;  /* 0x0000301001007387 */ /* 0x000fe80000100a00 */
[----:B------:R0:W-:Y:S04]  /*86690*/  STL.64 [R1+0x38], R18 ;  /* 0x0000381201007387 */ /* 0x0001e80000100a00 */
[----:B0-----:R-:W5:Y:S04]  /*866a0*/  LDL.LU.64 R18, [R1+0x8510] ;  /* 0x0085100001127983 */ /* 0x001f680000300a00 */
[----:B------:R-:W2:Y:S01]  /*866b0*/  LDL.LU.64 R16, [R1+0x8508] ;  /* 0x0085080001107983 */ /* 0x000ea20000300a00 */
[----:B---3--:R-:W-:Y:S03]  /*866c0*/  HMMA.16816.F32 R24, R4, R2, R24 ;  /* 0x000000020418723c */ /* 0x008fe60000001818 */
[----:B------:R-:W3:Y:S04]  /*866d0*/  LDL.LU R8, [R1+0x1cf0] ;  /* 0x001cf00001087983 */ /* 0x000ee80000300800 */
[----:B------:R-:W5:Y:S01]  /*866e0*/  LDL.LU R9, [R1+0x1cf8] ;  /* 0x001cf80001097983 */ /* 0x000f620000300800 */
[----:B--2---:R-:W-:-:S03]  /*866f0*/  IMAD R16, R16, 0x100, R0 ;  /* 0x0000010010107824 */ /* 0x004fc600078e0200 */
[----:B------:R-:W2:-:S12]  /*86700*/  LDL.LU R0, [R1+0x8500] ;  /* 0x0085000001007983 */ /* 0x000e980000300800 */
[----:B------:R-:W-:Y:S04]  /*86710*/  STL.64 [R1+0x1010], R24 ;  /* 0x0010101801007387 */ /* 0x000fe80000100a00 */
[----:B------:R0:W-:Y:S04]  /*86720*/  STL.64 [R1+0x1018], R26 ;  /* 0x0010181a01007387 */ /* 0x0001e80000100a00 */
[----:B0-----:R-:W2:Y:S04]  /*86730*/  LDL.LU.64 R26, [R1+0x84f8] ;  /* 0x0084f800011a7983 */ /* 0x001ea80000300a00 */
[----:B------:R-:W2:Y:S01]  /*86740*/  LDL.LU.64 R24, [R1+0x84f0] ;  /* 0x0084f00001187983 */ /* 0x000ea20000300a00 */
[----:B---3--:R-:W-:-:S02]  /*86750*/  IMAD R17, R17, 0x100, R8 ;  /* 0x0000010011117824 */ /* 0x008fc400078e0208 */
[----:B-----5:R-:W-:Y:S02]  /*86760*/  IMAD R18, R18, 0x100, R9 ;  /* 0x0000010012127824 */ /* 0x020fe400078e0209 */
[----:B------:R-:W-:Y:S01]  /*86770*/  IMAD R19, R19, 0x100, R10 ;  /* 0x0000010013137824 */ /* 0x000fe200078e020a */
[----:B----4-:R-:W-:Y:S02]  /*86780*/  F2FP.F16.E4M3.UNPACK_B R8, R11 ;  /* 0x0000000bff08723e */ /* 0x010fe400020006ff */
[----:B------:R-:W-:Y:S02]  /*86790*/  F2FP.F16.E4M3.UNPACK_B R16, R16 ;  /* 0x00000010ff10723e */ /* 0x000fe400020006ff */
[----:B------:R-:W-:Y:S02]  /*867a0*/  F2FP.F16.E4M3.UNPACK_B R17, R17 ;  /* 0x00000011ff11723e */ /* 0x000fe400020006ff */
[----:B------:R-:W-:Y:S02]  /*867b0*/  F2FP.F16.E4M3.UNPACK_B R18, R18 ;  /* 0x00000012ff12723e */ /* 0x000fe400020006ff */
[----:B------:R-:W-:Y:S01]  /*867c0*/  F2FP.F16.E4M3.UNPACK_B R19, R19 ;  /* 0x00000013ff13723e */ /* 0x000fe200020006ff */
[----:B--2---:R-:W-:Y:S01]  /*867d0*/  STL [R1+0x7650], R0 ;  /* 0x0076500001007387 */ /* 0x004fe20000100800 */
[----:B------:R-:W-:Y:S03]  /*867e0*/  HMMA.16816.F32 R4, R4, R12, R24 ;  /* 0x0000000c0404723c */ /* 0x000fe60000001818 */
[----:B------:R-:W2:Y:S04]  /*867f0*/  LDL.LU.64 R26, [R1+0x84e8] ;  /* 0x0084e800011a7983 */ /* 0x000ea80000300a00 */
[----:B------:R-:W2:Y:S01]  /*86800*/  LDL.LU.64 R24, [R1+0x84e0] ;  /* 0x0084e00001187983 */ /* 0x000ea20000300a00 */
[----:B------:R-:W-:-:S03]  /*86810*/  F2FP.F16.E4M3.UNPACK_B R9, R0 ;  /* 0x00000000ff09723e */ /* 0x000fc600020006ff */
[----:B------:R-:W-:-:S12]  /*86820*/  STL [R1+0x28], R8 ;  /* 0x0000280801007387 */ /* 0x000fd80000100800 */
[----:B------:R-:W-:Y:S04]  /*86830*/  STL.64 [R1+0x1000], R4 ;  /* 0x0010000401007387 */ /* 0x000fe80000100a00 */
[----:B------:R0:W-:Y:S02]  /*86840*/  STL.64 [R1+0x1008], R6 ;  /* 0x0010080601007387 */ /* 0x0001e40000100a00 */
[----:B0-----:R-:W-:Y:S01]  /*86850*/  HMMA.16816.F32 R4, R16, R8, R20 ;  /* 0x000000081004723c */ /* 0x001fe20000001814 */
[----:B------:R-:W-:Y:S02]  /*86860*/  F2FP.F16.E4M3.UNPACK_B R2, R14 ;  /* 0x0000000eff02723e */ /* 0x000fe400020006ff */
[----:B------:R-:W-:-:S03]  /*86870*/  F2FP.F16.E4M3.UNPACK_B R3, R15 ;  /* 0x0000000fff03723e */ /* 0x000fc600020006ff */
[----:B------:R-:W-:Y:S04]  /*86880*/  STL [R1+0x2c], R9 ;  /* 0x00002c0901007387 */ /* 0x000fe80000100800 */
[----:B------:R-:W-:Y:S01]  /*86890*/  STL [R1+0x18], R2 ;  /* 0x0000180201007387 */ /* 0x000fe20000100800 */
[----:B------:R-:W-:-:S12]  /*868a0*/  IMAD.MOV.U32 R0, RZ, RZ, R9 ;  /* 0x000000ffff007224 */ /* 0x000fd800078e0009 */
[----:B------:R-:W-:Y:S04]  /*868b0*/  STL.64 [R1+0x1070], R4 ;  /* 0x0010700401007387 */ /* 0x000fe80000100a00 */
[----:B------:R-:W-:Y:S01]  /*868c0*/  STL.64 [R1+0x1078], R6 ;  /* 0x0010780601007387 */ /* 0x000fe20000100a00 */
[----:B------:R-:W-:-:S03]  /*868d0*/  F2FP.F16.E4M3.UNPACK_B R8, R28 ;  /* 0x0000001cff08723e */ /* 0x000fc600020006ff */
[----:B------:R0:W-:Y:S04]  /*868e0*/  STL [R1+0x8420], R0 ;  /* 0x0084200001007387 */ /* 0x0001e80000100800 */
[----:B------:R-:W-:Y:S04]  /*868f0*/  STL [R1+0x1c], R3 ;  /* 0x00001c0301007387 */ /* 0x000fe80000100800 */
[----:B------:R1:W-:Y:S01]  /*86900*/  STL [R1+0x10], R8 ;  /* 0x0000100801007387 */ /* 0x0003e20000100800 */
[----:B0-----:R-:W-:-:S03]  /*86910*/  F2FP.F16.E4M3.UNPACK_B R0, R29 ;  /* 0x0000001dff00723e */ /* 0x001fc600020006ff */
[----:B-1----:R-:W3:Y:S04]  /*86920*/  LDL.LU R8, [R1+0x1450] ;  /* 0x0014500001087983 */ /* 0x002ee80000300800 */
[----:B------:R-:W-:Y:S01]  /*86930*/  STL [R1+0x14], R0 ;  /* 0x0000140001007387 */ /* 0x000fe20000100800 */
[----:B--2---:R-:W-:-:S15]  /*86940*/  HMMA.16816.F32 R4, R16, R2, R24 ;  /* 0x000000021004723c */ /* 0x004fde0000001818 */
[----:B------:R-:W-:-:S08]  /*86950*/  NOP ;  /* 0x0000000000007918 */ /* 0x000fd00000000000 */
[----:B------:R-:W-:Y:S04]  /*86960*/  STL.64 [R1+0x10d0], R4 ;  /* 0x0010d00401007387 */ /* 0x000fe80000100a00 */
[----:B------:R-:W-:Y:S04]  /*86970*/  STL.64 [R1+0x10d8], R6 ;  /* 0x0010d80601007387 */ /* 0x000fe80000100a00 */
[----:B------:R-:W3:Y:S04]  /*86980*/  LDL.LU R9, [R1+0x1454] ;  /* 0x0014540001097983 */ /* 0x000ee80000300800 */
[----:B------:R-:W2:Y:S04]  /*86990*/  LDL.LU R10, [R1+0x1458] ;  /* 0x00145800010a7983 */ /* 0x000ea80000300800 */
[----:B------:R-:W2:Y:S04]  /*869a0*/  LDL.LU R11, [R1+0x145c] ;  /* 0x00145c00010b7983 */ /* 0x000ea80000300800 */
[----:B--2---:R-:W-:Y:S04]  /*869b0*/  STL.64 [R1+0x8480], R10 ;  /* 0x0084800a01007387 */ /* 0x004fe80000100a00 */
[----:B---3--:R0:W-:Y:S04]  /*869c0*/  STL.64 [R1+0x8478], R8 ;  /* 0x0084780801007387 */ /* 0x0081e80000100a00 */
[----:B0-----:R-:W2:Y:S04]  /*869d0*/  LDL.LU R8, [R1+0x1410] ;  /* 0x0014100001087983 */ /* 0x001ea80000300800 */
[----:B------:R-:W2:Y:S04]  /*869e0*/  LDL.LU R9, [R1+0x1414] ;  /* 0x0014140001097983 */ /* 0x000ea80000300800 */
[----:B------:R-:W3:Y:S04]  /*869f0*/  LDL.LU R10, [R1+0x1418] ;  /* 0x00141800010a7983 */ /* 0x000ee80000300800 */
[----:B------:R-:W3:Y:S04]  /*86a00*/  LDL.LU R11, [R1+0x141c] ;  /* 0x00141c00010b7983 */ /* 0x000ee80000300800 */
[----:B------:R-:W4:Y:S04]  /*86a10*/  LDL R24, [R1+0x1678] ;  /* 0x0016780001187983 */ /* 0x000f280000100800 */
[----:B------:R-:W4:Y:S04]  /*86a20*/  LDL R25, [R1+0x167c] ;  /* 0x00167c0001197983 */ /* 0x000f280000100800 */
[----:B---3--:R-:W-:Y:S04]  /*86a30*/  STL.64 [R1+0x8490], R10 ;  /* 0x0084900a01007387 */ /* 0x008fe80000100a00 */
[----:B--2---:R0:W-:Y:S04]  /*86a40*/  STL.64 [R1+0x8488], R8 ;  /* 0x0084880801007387 */ /* 0x0041e80000100a00 */
[----:B0-----:R-:W2:Y:S04]  /*86a50*/  LDL.LU R8, [R1+0x13f0] ;  /* 0x0013f00001087983 */ /* 0x001ea80000300800 */
[----:B------:R-:W2:Y:S04]  /*86a60*/  LDL.LU R9, [R1+0x13f4] ;  /* 0x0013f40001097983 */ /* 0x000ea80000300800 */
[----:B------:R-:W3:Y:S04]  /*86a70*/  LDL.LU R10, [R1+0x13f8] ;  /* 0x0013f800010a7983 */ /* 0x000ee80000300800 */
[----:B------:R-:W3:Y:S04]  /*86a80*/  LDL.LU R11, [R1+0x13fc] ;  /* 0x0013fc00010b7983 */ /* 0x000ee80000300800 */
[----:B------:R-:W5:Y:S04]  /*86a90*/  LDL R28, [R1+0x1658] ;  /* 0x00165800011c7983 */ /* 0x000f680000100800 */
[----:B------:R-:W5:Y:S04]  /*86aa0*/  LDL R29, [R1+0x165c] ;  /* 0x00165c00011d7983 */ /* 0x000f680000100800 */
[----:B-----5:R0:W-:Y:S04]  /*86ab0*/  STL.64 [R1+0x84c8], R28 ;  /* 0x0084c81c01007387 */ /* 0x0201e80000100a00 */
[----:B------:R-:W5:Y:S04]  /*86ac0*/  LDL R26, [R1+0x1668] ;  /* 0x00166800011a7983 */ /* 0x000f680000100800 */
[----:B------:R-:W5:Y:S04]  /*86ad0*/  LDL R27, [R1+0x166c] ;  /* 0x00166c00011b7983 */ /* 0x000f680000100800 */
[----:B0-----:R-:W2:Y:S04]  /*86ae0*/  LDL.64 R28, [R1+0x10] ;  /* 0x00001000011c7983 */ /* 0x001ea80000100a00 */
[----:B-----5:R-:W-:Y:S04]  /*86af0*/  STL.64 [R1+0x84b0], R26 ;  /* 0x0084b01a01007387 */ /* 0x020fe80000100a00 */
[----:B----4-:R0:W-:Y:S04]  /*86b00*/  STL.64 [R1+0x84a8], R24 ;  /* 0x0084a81801007387 */ /* 0x0101e80000100a00 */
[----:B0-----:R-:W4:Y:S04]  /*86b10*/  LDL.LU R24, [R1+0x13b0] ;  /* 0x0013b00001187983 */ /* 0x001f280000300800 */
[----:B------:R-:W4:Y:S04]  /*86b20*/  LDL.LU R25, [R1+0x13b4] ;  /* 0x0013b40001197983 */ /* 0x000f280000300800 */
[----:B------:R-:W5:Y:S04]  /*86b30*/  LDL.LU R26, [R1+0x13b8] ;  /* 0x0013b800011a7983 */ /* 0x000f680000300800 */
[----:B------:R-:W5:Y:S04]  /*86b40*/  LDL.LU R27, [R1+0x13bc] ;  /* 0x0013bc00011b7983 */ /* 0x000f680000300800 */
[----:B------:R-:W2:Y:S04]  /*86b50*/  LDL R12, [R1+0x1638] ;  /* 0x00163800010c7983 */ /* 0x000ea80000100800 */
[----:B------:R-:W2:Y:S04]  /*86b60*/  LDL R13, [R1+0x163c] ;  /* 0x00163c00010d7983 */ /* 0x000ea80000100800 */
[----:B------:R-:W2:Y:S04]  /*86b70*/  LDL R2, [R1+0x1648] ;  /* 0x0016480001027983 */ /* 0x000ea80000100800 */
[----:B------:R-:W2:Y:S04]  /*86b80*/  LDL R3, [R1+0x164c] ;  /* 0x00164c0001037983 */ /* 0x000ea80000100800 */
[----:B-----5:R-:W-:Y:S04]  /*86b90*/  STL.64 [R1+0x84c0], R26 ;  /* 0x0084c01a01007387 */ /* 0x020fe80000100a00 */
[----:B----4-:R0:W-:Y:S04]  /*86ba0*/  STL.64 [R1+0x84b8], R24 ;  /* 0x0084b81801007387 */ /* 0x0101e80000100a00 */
        /* <DEDUP_REMOVED lines=10> */
[----:B---3--:R-:W-:Y:S04]  /*86c50*/  STL.64 [R1+0x84a0], R10 ;  /* 0x0084a00a01007387 */ /* 0x008fe80000100a00 */
[----:B--2---:R0:W-:Y:S04]  /*86c60*/  STL.64 [R1+0x8498], R8 ;  /* 0x0084980801007387 */ /* 0x0041e80000100a00 */
[----:B0-----:R-:W2:Y:S04]  /*86c70*/  LDL.LU R8, [R1+0x13d0] ;  /* 0x0013d00001087983 */ /* 0x001ea80000300800 */
[----:B------:R-:W2:Y:S04]  /*86c80*/  LDL.LU R9, [R1+0x13d4] ;  /* 0x0013d40001097983 */ /* 0x000ea80000300800 */
[----:B------:R-:W2:Y:S04]  /*86c90*/  LDL.LU R10, [R1+0x13d8] ;  /* 0x0013d800010a7983 */ /* 0x000ea80000300800 */
[----:B------:R-:W2:Y:S04]  /*86ca0*/  LDL.LU R11, [R1+0x13dc] ;  /* 0x0013dc00010b7983 */ /* 0x000ea80000300800 */
[----:B------:R-:W3:Y:S04]  /*86cb0*/  LDL R22, [R1+0x1688] ;  /* 0x0016880001167983 */ /* 0x000ee80000100800 */
[----:B------:R-:W5:Y:S04]  /*86cc0*/  LDL R23, [R1+0x168c] ;  /* 0x00168c0001177983 */ /* 0x000f680000100800 */
[----:B------:R-:W5:Y:S04]  /*86cd0*/  LDL R20, [R1+0x1698] ;  /* 0x0016980001147983 */ /* 0x000f680000100800 */
[----:B------:R-:W5:Y:S04]  /*86ce0*/  LDL R21, [R1+0x169c] ;  /* 0x00169c0001157983 */ /* 0x000f680000100800 */
[----:B------:R-:W5:Y:S04]  /*86cf0*/  LDL.LU R4, [R1+0x1430] ;  /* 0x0014300001047983 */ /* 0x000f680000300800 */
[----:B------:R-:W5:Y:S04]  /*86d00*/  LDL.LU R5, [R1+0x1434] ;  /* 0x0014340001057983 */ /* 0x000f680000300800 */
[----:B------:R-:W5:Y:S04]  /*86d10*/  LDL.LU R6, [R1+0x1438] ;  /* 0x0014380001067983 */ /* 0x000f680000300800 */
[----:B------:R-:W5:Y:S04]  /*86d20*/  LDL.LU R7, [R1+0x143c] ;  /* 0x00143c0001077983 */ /* 0x000f680000300800 */
[----:B------:R-:W5:Y:S04]  /*86d30*/  LDL R14, [R1+0x16a8] ;  /* 0x0016a800010e7983 */ /* 0x000f680000100800 */
[----:B------:R-:W5:Y:S01]  /*86d40*/  LDL R15, [R1+0x16ac] ;  /* 0x0016ac00010f7983 */ /* 0x000f620000100800 */
[----:B----4-:R-:W-:-:S15]  /*86d50*/  HMMA.16816.F32 R24, R16, R28, R24 ;  /* 0x0000001c1018723c */ /* 0x010fde0000001818 */
[----:B------:R-:W-:-:S08]  /*86d60*/  NOP ;  /* 0x0000000000007918 */ /* 0x000fd00000000000 */
[----:B------:R-:W-:Y:S04]  /*86d70*/  STL.64 [R1+0x1170], R24 ;  /* 0x0011701801007387 */ /* 0x000fe80000100a00 */
[----:B------:R0:W-:Y:S04]  /*86d80*/  STL.64 [R1+0x1178], R26 ;  /* 0x0011781a01007387 */ /* 0x0001e80000100a00 */
[----:B0-----:R-:W4:Y:S04]  /*86d90*/  LDL.LU.64 R26, [R1+0x84d8] ;  /* 0x0084d800011a7983 */ /* 0x001f280000300a00 */
[----:B------:R-:W4:Y:S01]  /*86da0*/  LDL.LU.64 R24, [R1+0x84d0] ;  /* 0x0084d00001187983 */ /* 0x000f220000300a00 */
[----:B------:R-:W-:-:S02]  /*86db0*/  F2FP.F16.E4M3.UNPACK_B R12, R12 ;  /* 0x0000000cff0c723e */ /* 0x000fc400020006ff */
[----:B------:R-:W-:Y:S01]  /*86dc0*/  F2FP.F16.E4M3.UNPACK_B R13, R13 ;  /* 0x0000000dff0d723e */ /* 0x000fe200020006ff */
[----:B------:R-:W-:Y:S02]  /*86dd0*/  IMAD.MOV.U32 R0, RZ, RZ, R29 ;  /* 0x000000ffff007224 */ /* 0x000fe400078e001d */
[----:B------:R-:W2:Y:S04]  /*86de0*/  LDL.LU.64 R28, [R1+0x84c8] ;  /* 0x0084c800011c7983 */ /* 0x000ea80000300a00 */
[----:B------:R-:W-:Y:S04]  /*86df0*/  STL [R1+0x8], R12 ;  /* 0x0000080c01007387 */ /* 0x000fe80000100800 */
[----:B------:R-:W-:Y:S04]  /*86e00*/  STL [R1+0x8424], R0 ;  /* 0x0084240001007387 */ /* 0x000fe80000100800 */
[----:B------:R-:W-:Y:S01]  /*86e10*/  STL [R1+0xc], R13 ;  /* 0x00000c0d01007387 */ /* 0x000fe20000100800 */
[----:B----4-:R-:W-:-:S15]  /*86e20*/  HMMA.16816.F32 R24, R16, R12, R24 ;  /* 0x0000000c1018723c */ /* 0x010fde0000001818 */
[----:B------:R-:W-:-:S08]  /*86e30*/  NOP ;  /* 0x0000000000007918 */ /* 0x000fd00000000000 */
[----:B------:R-:W-:Y:S04]  /*86e40*/  STL.64 [R1+0x11a0], R24 ;  /* 0x0011a01801007387 */ /* 0x000fe80000100a00 */
[----:B------:R0:W-:Y:S04]  /*86e50*/  STL.64 [R1+0x11a8], R26 ;  /* 0x0011a81a01007387 */ /* 0x0001e80000100a00 */
[----:B0-----:R-:W4:Y:S04]  /*86e60*/  LDL.LU.64 R26, [R1+0x84c0] ;  /* 0x0084c000011a7983 */ /* 0x001f280000300a00 */
[----:B------:R-:W4:Y:S01]  /*86e70*/  LDL.LU.64 R24, [R1+0x84b8] ;  /* 0x0084b80001187983 */ /* 0x000f220000300a00 */
[----:B------:R-:W-:-:S02]  /*86e80*/  F2FP.F16.E4M3.UNPACK_B R2, R2 ;  /* 0x00000002ff02723e */ /* 0x000fc400020006ff */
[----:B------:R-:W-:Y:S02]  /*86e90*/  F2FP.F16.E4M3.UNPACK_B R3, R3 ;  /* 0x00000003ff03723e */ /* 0x000fe400020006ff */
[----:B--2---:R-:W-:Y:S02]  /*86ea0*/  F2FP.F16.E4M3.UNPACK_B R28, R28 ;  /* 0x0000001cff1c723e */ /* 0x004fe400020006ff */
[----:B------:R-:W-:-:S07]  /*86eb0*/  F2FP.F16.E4M3.UNPACK_B R29, R29 ;  /* 0x0000001dff1d723e */ /* 0x000fce00020006ff */
[C---:B------:R-:W-:Y:S01]  /*86ec0*/  HMMA.16816.F32 R8, R16.reuse, R28, R8 ;  /* 0x0000001c1008723c */ /* 0x040fe20000001808 */
[----:B------:R-:W-:Y:S04]  /*86ed0*/  STL [R1], R2 ;  /* 0x0000000201007387 */ /* 0x000fe80000100800 */
[----:B------:R-:W-:Y:S01]  /*86ee0*/  STL [R1+0x4], R3 ;  /* 0x0000040301007387 */ /* 0x000fe20000100800 */
[----:B------:R-:W-:Y:S01]  /*86ef0*/  IMAD.MOV.U32 R0, RZ, RZ, R3 ;  /* 0x000000ffff007224 */ /* 0x000fe200078e0003 */
[----:B----4-:R-:W-:-:S15]  /*86f00*/  HMMA.16816.F32 R24, R16, R2, R24 ;  /* 0x000000021018723c */ /* 0x010fde0000001818 */
[----:B------:R-:W-:-:S08]  /*86f10*/  NOP ;  /* 0x0000000000007918 */ /* 0x000fd00000000000 */
[----:B------:R-:W-:Y:S04]  /*86f20*/  STL.64 [R1+0x11d0], R24 ;  /* 0x0011d01801007387 */ /* 0x000fe80000100a00 */
[----:B------:R0:W-:Y:S04]  /*86f30*/  STL.64 [R1+0x11d8], R26 ;  /* 0x0011d81a01007387 */ /* 0x0001e80000100a00 */
[----:B0-----:R-:W2:Y:S04]  /*86f40*/  LDL.LU.64 R26, [R1+0x84b0] ;  /* 0x0084b000011a7983 */ /* 0x001ea80000300a00 */
[----:B------:R-:W4:Y:S04]  /*86f50*/  LDL.LU.64 R24, [R1+0x84a8] ;  /* 0x0084a80001187983 */ /* 0x000f280000300a00 */
[----:B------:R-:W-:Y:S04]  /*86f60*/  STL [R1+0x8458], R0 ;  /* 0x0084580001007387 */ /* 0x000fe80000100800 */
[----:B------:R-:W-:Y:S04]  /*86f70*/  STL.64 [R1+0x1260], R8 ;  /* 0x0012600801007387 */ /* 0x000fe80000100a00 */
[----:B------:R0:W-:Y:S04]  /*86f80*/  STL.64 [R1+0x1268], R10 ;  /* 0x0012680a01007387 */ /* 0x0001e80000100a00 */
[----:B0-----:R-:W3:Y:S04]  /*86f90*/  LDL.LU.64 R10, [R1+0x84a0] ;  /* 0x0084a000010a7983 */ /* 0x001ee80000300a00 */
[----:B------:R-:W3:Y:S04]  /*86fa0*/  LDL.LU.64 R8, [R1+0x8498] ;  /* 0x0084980001087983 */ /* 0x000ee80000300a00 */
[----:B------:R-:W-:Y:S04]  /*86fb0*/  STL [R1+0x8460], R28 ;  /* 0x0084601c01007387 */ /* 0x000fe80000100800 */
[----:B------:R-:W-:Y:S01]  /*86fc0*/  STL [R1+0x845c], R29 ;  /* 0x00845c1d01007387 */ /* 0x000fe20000100800 */
[----:B--2---:R-:W-:-:S02]  /*86fd0*/  F2FP.F16.E4M3.UNPACK_B R26, R26 ;  /* 0x0000001aff1a723e */ /* 0x004fc400020006ff */
[----:B------:R-:W-:-:S07]  /*86fe0*/  F2FP.F16.E4M3.UNPACK_B R27, R27 ;  /* 0x0000001bff1b723e */ /* 0x000fce00020006ff */
[----:B---3--:R-:W-:-:S15]  /*86ff0*/  HMMA.16816.F32 R8, R16, R26, R8 ;  /* 0x0000001a1008723c */ /* 0x008fde0000001808 */
[----:B------:R-:W-:-:S08]  /*87000*/  NOP ;  /* 0x0000000000007918 */ /* 0x000fd00000000000 */
[----:B------:R-:W-:Y:S04]  /*87010*/  STL.64 [R1+0x1290], R8 ;  /* 0x0012900801007387 */ /* 0x000fe80000100a00 */
[----:B------:R0:W-:Y:S04]  /*87020*/  STL.64 [R1+0x1298], R10 ;  /* 0x0012980a01007387 */ /* 0x0001e80000100a00 */
[----:B0-----:R-:W2:Y:S04]  /*87030*/  LDL.LU.64 R10, [R1+0x8490] ;  /* 0x00849000010a7983 */ /* 0x001ea80000300a00 */
[----:B------:R-:W2:Y:S01]  /*87040*/  LDL.LU.64 R8, [R1+0x8488] ;  /* 0x0084880001087983 */ /* 0x000ea20000300a00 */
[----:B----4-:R-:W-:-:S02]  /*87050*/  F2FP.F16.E4M3.UNPACK_B R24, R24 ;  /* 0x00000018ff18723e */ /* 0x010fc400020006ff */
[----:B------:R-:W-:Y:S02]  /*87060*/  F2FP.F16.E4M3.UNPACK_B R25, R25 ;  /* 0x00000019ff19723e */ /* 0x000fe400020006ff */
[----:B------:R-:W-:Y:S02]  /*87070*/  F2FP.F16.E4M3.UNPACK_B R22, R22 ;  /* 0x00000016ff16723e */ /* 0x000fe400020006ff */
[----:B-----5:R-:W-:-:S03]  /*87080*/  F2FP.F16.E4M3.UNPACK_B R23, R23 ;  /* 0x00000017ff17723e */ /* 0x020fc600020006ff */
[----:B--2---:R-:W-:-:S15]  /*87090*/  HMMA.16816.F32 R8, R16, R24, R8 ;  /* 0x000000181008723c */ /* 0x004fde0000001808 */
[----:B------:R-:W-:-:S08]  /*870a0*/  NOP ;  /* 0x0000000000007918 */ /* 0x000fd00000000000 */
[----:B------:R-:W-:Y:S04]  /*870b0*/  STL.64 [R1+0x12c0], R8 ;  /* 0x0012c00801007387 */ /* 0x000fe80000100a00 */
[----:B------:R0:W-:Y:S04]  /*870c0*/  STL.64 [R1+0x12c8], R10 ;  /* 0x0012c80a01007387 */ /* 0x0001e80000100a00 */
[----:B0-----:R-:W2:Y:S04]  /*870d0*/  LDL.LU.64 R10, [R1+0x8480] ;  /* 0x00848000010a7983 */ /* 0x001ea80000300a00 */
[----:B------:R-:W2:Y:S01]  /*870e0*/  LDL.LU.64 R8, [R1+0x8478] ;  /* 0x0084780001087983 */ /* 0x000ea20000300a00 */
[----:B------:R-:W-:Y:S01]  /*870f0*/  HMMA.16816.F32 R4, R16, R22, R4 ;  /* 0x000000161004723c */ /* 0x000fe20000001804 */
[----:B------:R-:W-:-:S02]  /*87100*/  F2FP.F16.E4M3.UNPACK_B R20, R20 ;  /* 0x00000014ff14723e */ /* 0x000fc400020006ff */
[----:B------:R-:W-:Y:S01]  /*87110*/  F2FP.F16.E4M3.UNPACK_B R21, R21 ;  /* 0x00000015ff15723e */ /* 0x000fe200020006ff */
        /* <DEDUP_REMOVED lines=12> */
[----:B------:R-:W4:Y:S04]  /*871e0*/  LDL R12, [R1+0x16b8] ;  /* 0x0016b800010c7983 */ /* 0x000f280000100800 */
[----:B------:R-:W5:Y:S04]  /*871f0*/  LDL R13, [R1+0x16bc] ;  /* 0x0016bc00010d7983 */ /* 0x000f680000100800 */
[----:B------:R-:W5:Y:S04]  /*87200*/  LDL.LU R28, [R1+0x1d08] ;  /* 0x001d0800011c7983 */ /* 0x000f680000300800 */
[----:B0-----:R-:W3:Y:S04]  /*87210*/  LDL.LU R4, [R1+0x1d04] ;  /* 0x001d040001047983 */ /* 0x001ee80000300800 */
[----:B------:R-:W5:Y:S04]  /*87220*/  LDL.LU R29, [R1+0x1d10] ;  /* 0x001d1000011d7983 */ /* 0x000f680000300800 */
[----:B------:R-:W3:Y:S04]  /*87230*/  LDL.LU R5, [R1+0x1d0c] ;  /* 0x001d0c0001057983 */ /* 0x000ee80000300800 */
[----:B------:R-:W5:Y:S04]  /*87240*/  LDL.LU R0, [R1+0x1d18] ;  /* 0x001d180001007983 */ /* 0x000f680000300800 */
[----:B-1----:R-:W2:Y:S04]  /*87250*/  LDL.LU R6, [R1+0x1d14] ;  /* 0x001d140001067983 */ /* 0x002ea80000300800 */
[----:B------:R-:W5:Y:S04]  /*87260*/  LDL R10, [R1+0x16c8] ;  /* 0x0016c800010a7983 */ /* 0x000f680000100800 */
[----:B------:R-:W5:Y:S04]  /*87270*/  LDL R11, [R1+0x16cc] ;  /* 0x0016cc00010b7983 */ /* 0x000f680000100800 */
[----:B------:R-:W2:Y:S04]  /*87280*/  LDL.LU R7, [R1+0x1d1c] ;  /* 0x001d1c0001077983 */ /* 0x000ea80000300800 */
[----:B--2---:R-:W-:Y:S04]  /*87290*/  STL.64 [R1+0x8470], R6 ;  /* 0x0084700601007387 */ /* 0x004fe80000100a00 */
[----:B---3--:R0:W-:Y:S04]  /*872a0*/  STL.64 [R1+0x8468], R4 ;  /* 0x0084680401007387 */ /* 0x0081e80000100a00 */
[----:B0-----:R-:W2:Y:S04]  /*872b0*/  LDL.LU R4, [R1+0x1460] ;  /* 0x0014600001047983 */ /* 0x001ea80000300800 */
[----:B------:R-:W2:Y:S04]  /*872c0*/  LDL.LU R5, [R1+0x1464] ;  /* 0x0014640001057983 */ /* 0x000ea80000300800 */
[----:B------:R-:W2:Y:S04]  /*872d0*/  LDL.LU R6, [R1+0x1468] ;  /* 0x0014680001067983 */ /* 0x000ea80000300800 */
[----:B------:R-:W2:Y:S04]  /*872e0*/  LDL.LU R7, [R1+0x146c] ;  /* 0x00146c0001077983 */ /* 0x000ea80000300800 */
[----:B------:R-:W3:Y:S04]  /*872f0*/  LDL R8, [R1+0x16d8] ;  /* 0x0016d80001087983 */ /* 0x000ee80000100800 */
[----:B------:R-:W3:Y:S04]  /*87300*/  LDL R9, [R1+0x16dc] ;  /* 0x0016dc0001097983 */ /* 0x000ee80000100800 */
[----:B------:R-:W3:Y:S04]  /*87310*/  LDL R2, [R1+0x16e8] ;  /* 0x0016e80001027983 */ /* 0x000ee80000100800 */
[----:B------:R-:W3:Y:S04]  /*87320*/  LDL R3, [R1+0x16ec] ;  /* 0x0016ec0001037983 */ /* 0x000ee80000100800 */
[----:B------:R-:W-:Y:S04]  /*87330*/  STL.64 [R1+0x8430], R26 ;  /* 0x0084301a01007387 */ /* 0x000fe80000100a00 */
[----:B------:R0:W-:Y:S04]  /*87340*/  STL.64 [R1+0x8428], R24 ;  /* 0x0084281801007387 */ /* 0x0001e80000100a00 */
[----:B0-----:R-:W4:Y:S04]  /*87350*/  LDL.LU R24, [R1+0x15f0] ;  /* 0x0015f00001187983 */ /* 0x001f280000300800 */
[----:B------:R-:W4:Y:S04]  /*87360*/  LDL.LU R25, [R1+0x15f4] ;  /* 0x0015f40001197983 */ /* 0x000f280000300800 */
[----:B------:R-:W5:Y:S04]  /*87370*/  LDL.LU R26, [R1+0x15f8] ;  /* 0x0015f800011a7983 */ /* 0x000f680000300800 */
[----:B------:R-:W5:Y:S01]  /*87380*/  LDL.LU R27, [R1+0x15fc] ;  /* 0x0015fc00011b7983 */ /* 0x000f620000300800 */
[----:B------:R-:W-:-:S02]  /*87390*/  F2FP.F16.E4M3.UNPACK_B R14, R14 ;  /* 0x0000000eff0e723e */ /* 0x000fc400020006ff */
[----:B------:R-:W-:Y:S01]  /*873a0*/  F2FP.F16.E4M3.UNPACK_B R15, R15 ;  /* 0x0000000fff0f723e */ /* 0x000fe200020006ff */
[----:B-----5:R-:W-:Y:S04]  /*873b0*/  STL.64 [R1+0x8440], R26 ;  /* 0x0084401a01007387 */ /* 0x020fe80000100a00 */
[----:B----4-:R0:W-:Y:S04]  /*873c0*/  STL.64 [R1+0x8438], R24 ;  /* 0x0084381801007387 */ /* 0x0101e80000100a00 */
[----:B0-----:R-:W4:Y:S04]  /*873d0*/  LDL.LU R24, [R1+0x15d0] ;  /* 0x0015d00001187983 */ /* 0x001f280000300800 */
[----:B------:R-:W4:Y:S04]  /*873e0*/  LDL.LU R25, [R1+0x15d4] ;  /* 0x0015d40001197983 */ /* 0x000f280000300800 */
[----:B------:R-:W5:Y:S04]  /*873f0*/  LDL.LU R26, [R1+0x15d8] ;  /* 0x0015d800011a7983 */ /* 0x000f680000300800 */
[----:B------:R-:W5:Y:S01]  /*87400*/  LDL.LU R27, [R1+0x15dc] ;  /* 0x0015dc00011b7983 */ /* 0x000f620000300800 */
[----:B--2---:R-:W-:Y:S01]  /*87410*/  HMMA.16816.F32 R4, R16, R14, R4 ;  /* 0x0000000e1004723c */ /* 0x004fe20000001804 */
[----:B------:R-:W-:-:S02]  /*87420*/  F2FP.F16.E4M3.UNPACK_B R12, R12 ;  /* 0x0000000cff0c723e */ /* 0x000fc400020006ff */
        /* <DEDUP_REMOVED lines=16> */
[----:B------:R-:W-:-:S07]  /*87530*/  F2FP.F16.E4M3.UNPACK_B R13, R13 ;  /* 0x0000000dff0d723e */ /* 0x000fce00020006ff */
        /* <DEDUP_REMOVED lines=11> */
[----:B------:R-:W-:-:S02]  /*875f0*/  F2FP.F16.E4M3.UNPACK_B R10, R10 ;  /* 0x0000000aff0a723e */ /* 0x000fc400020006ff */
[----:B------:R-:W-:Y:S01]  /*87600*/  F2FP.F16.E4M3.UNPACK_B R11, R11 ;  /* 0x0000000bff0b723e */ /* 0x000fe200020006ff */
[----:B------:R0:W-:Y:S04]  /*87610*/  STL.64 [R1+0x8368], R14 ;  /* 0x0083680e01007387 */ /* 0x0001e80000100a00 */
[----:B0-----:R-:W4:Y:S04]  /*87620*/  LDL R14, [R1+0x16f8] ;  /* 0x0016f800010e7983 */ /* 0x001f280000100800 */
[----:B------:R-:W2:Y:S04]  /*87630*/  LDL R15, [R1+0x16fc] ;  /* 0x0016fc00010f7983 */ /* 0x000ea80000100800 */
        /* <DEDUP_REMOVED lines=8> */
[----:B------:R-:W-:-:S02]  /*876c0*/  F2FP.F16.E4M3.UNPACK_B R8, R8 ;  /* 0x00000008ff08723e */ /* 0x000fc400020006ff */
[----:B------:R-:W-:-:S07]  /*876d0*/  F2FP.F16.E4M3.UNPACK_B R9, R9 ;  /* 0x00000009ff09723e */ /* 0x000fce00020006ff */
[----:B-----5:R-:W-:-:S15]  /*876e0*/  HMMA.16816.F32 R24, R16, R8, R24 ;  /* 0x000000081018723c */ /* 0x020fde0000001818 */
[----:B------:R-:W-:-:S08]  /*876f0*/  NOP ;  /* 0x0000000000007918 */ /* 0x000fd00000000000 */
[----:B------:R-:W-:Y:S04]  /*87700*/  STL.64 [R1+0x15f0], R24 ;  /* 0x0015f01801007387 */ /* 0x000fe80000100a00 */
[----:B------:R0:W-:Y:S04]  /*87710*/  STL.64 [R1+0x15f8], R26 ;  /* 0x0015f81a01007387 */ /* 0x0001e80000100a00 */
[----:B0-----:R-:W5:Y:S04]  /*87720*/  LDL.LU.64 R26, [R1+0x8430] ;  /* 0x00843000011a7983 */ /* 0x001f680000300a00 */
[----:B------:R-:W5:Y:S01]  /*87730*/  LDL.LU.64 R24, [R1+0x8428] ;  /* 0x0084280001187983 */ /* 0x000f620000300a00 */
[----:B------:R-:W-:-:S02]  /*87740*/  F2FP.F16.E4M3.UNPACK_B R2, R2 ;  /* 0x00000002ff02723e */ /* 0x000fc400020006ff */
[----:B------:R-:W-:Y:S02]  /*87750*/  F2FP.F16.E4M3.UNPACK_B R3, R3 ;  /* 0x00000003ff03723e */ /* 0x000fe400020006ff */
[----:B----4-:R-:W-:Y:S01]  /*87760*/  F2FP.F16.E4M3.UNPACK_B R12, R14 ;  /* 0x0000000eff0c723e */ /* 0x010fe200020006ff */
[----:B---3--:R-:W-:Y:S01]  /*87770*/  IMAD R7, R7, 0x100, R13 ;  /* 0x0000010007077824 */ /* 0x008fe200078e020d */
[----:B--2---:R-:W-:Y:S01]  /*87780*/  F2FP.F16.E4M3.UNPACK_B R13, R15 ;  /* 0x0000000fff0d723e */ /* 0x004fe200020006ff */
        /* <DEDUP_REMOVED lines=3083> */
[----:B------:R-:W-:Y:S04]  /*93840*/  STL.64 [R1+0x7568], R10 ;  /* 0x0075680a01007387 */ /* 0x000fe80000100a00 */
[----:B------:R0:W-:Y:S02]  /*93850*/  STL.64 [R1+0x7560], R8 ;  /* 0x0075600801007387 */ /* 0x0001e40000100a00 */
[----:B0-----:R-:W-:-:S15]  /*93860*/  HMMA.16816.F32 R8, R16, R2, R12 ;  /* 0x000000021008723c */ /* 0x001fde000000180c */
[----:B------:R-:W-:-:S08]  /*93870*/  NOP ;  /* 0x0000000000007918 */ /* 0x000fd00000000000 */
[----:B------:R0:W-:Y:S04]  /*93880*/  STL.64 [R1+0x4e0], R8 ;  /* 0x0004e00801007387 */ /* 0x0001e80000100a00 */
[----:B------:R1:W-:Y:S04]  /*93890*/  STL.64 [R1+0x4e8], R10 ;  /* 0x0004e80a01007387 */ /* 0x0003e80000100a00 */
[----:B0-----:R-:W3:Y:S01]  /*938a0*/  LDL.LU R8, [R1+0xf20] ;  /* 0x000f200001087983 */ /* 0x001ee20000300800 */
[----:B--2---:R-:W-:-:S15]  /*938b0*/  HMMA.16816.F32 R12, R16, R26, R20 ;  /* 0x0000001a100c723c */ /* 0x004fde0000001814 */
[----:B------:R-:W-:-:S08]  /*938c0*/  NOP ;  /* 0x0000000000007918 */ /* 0x000fd00000000000 */
[----:B------:R0:W-:Y:S04]  /*938d0*/  STL.64 [R1+0x130], R12 ;  /* 0x0001300c01007387 */ /* 0x0001e80000100a00 */
[----:B------:R2:W-:Y:S04]  /*938e0*/  STL.64 [R1+0x138], R14 ;  /* 0x0001380e01007387 */ /* 0x0005e80000100a00 */
[----:B------:R-:W3:Y:S04]  /*938f0*/  LDL.LU R9, [R1+0xf24] ;  /* 0x000f240001097983 */ /* 0x000ee80000300800 */
[----:B-1----:R-:W4:Y:S04]  /*93900*/  LDL.LU R10, [R1+0xf28] ;  /* 0x000f2800010a7983 */ /* 0x002f280000300800 */
[----:B------:R-:W4:Y:S04]  /*93910*/  LDL.LU R11, [R1+0xf2c] ;  /* 0x000f2c00010b7983 */ /* 0x000f280000300800 */
[----:B0-----:R-:W5:Y:S04]  /*93920*/  LDL.LU R12, [R1+0xf40] ;  /* 0x000f4000010c7983 */ /* 0x001f680000300800 */
[----:B------:R-:W5:Y:S04]  /*93930*/  LDL.LU R13, [R1+0xf44] ;  /* 0x000f4400010d7983 */ /* 0x000f680000300800 */
[----:B--2---:R-:W2:Y:S04]  /*93940*/  LDL.LU R14, [R1+0xf48] ;  /* 0x000f4800010e7983 */ /* 0x004ea80000300800 */
[----:B------:R-:W2:Y:S04]  /*93950*/  LDL.LU R15, [R1+0xf4c] ;  /* 0x000f4c00010f7983 */ /* 0x000ea80000300800 */
[----:B------:R-:W3:Y:S04]  /*93960*/  LDL.LU R20, [R1+0xf60] ;  /* 0x000f600001147983 */ /* 0x000ee80000300800 */
[----:B------:R-:W3:Y:S04]  /*93970*/  LDL.LU R21, [R1+0xf64] ;  /* 0x000f640001157983 */ /* 0x000ee80000300800 */
[----:B------:R-:W4:Y:S04]  /*93980*/  LDL.LU R22, [R1+0xf68] ;  /* 0x000f680001167983 */ /* 0x000f280000300800 */
[----:B------:R-:W4:Y:S04]  /*93990*/  LDL.LU R23, [R1+0xf6c] ;  /* 0x000f6c0001177983 */ /* 0x000f280000300800 */
[----:B------:R-:W5:Y:S04]  /*939a0*/  LDL.LU R24, [R1+0xf80] ;  /* 0x000f800001187983 */ /* 0x000f680000300800 */
[----:B------:R-:W5:Y:S04]  /*939b0*/  LDL.LU R25, [R1+0xf84] ;  /* 0x000f840001197983 */ /* 0x000f680000300800 */
[----:B------:R-:W2:Y:S04]  /*939c0*/  LDL.LU R26, [R1+0xf88] ;  /* 0x000f8800011a7983 */ /* 0x000ea80000300800 */
[----:B------:R-:W2:Y:S04]  /*939d0*/  LDL.LU R27, [R1+0xf8c] ;  /* 0x000f8c00011b7983 */ /* 0x000ea80000300800 */
[----:B--2---:R0:W-:Y:S04]  /*939e0*/  STL.64 [R1+0x75d8], R26 ;  /* 0x0075d81a01007387 */ /* 0x0041e80000100a00 */
[----:B0-----:R-:W2:Y:S01]  /*939f0*/  LDL.LU R26, [R1] ;  /* 0x00000000011a7983 */ /* 0x001ea20000300800 */
[----:B------:R-:W-:-:S03]  /*93a00*/  IMAD.MOV.U32 R27, RZ, RZ, R0 ;  /* 0x000000ffff1b7224 */ /* 0x000fc600078e0000 */
[----:B------:R-:W3:Y:S04]  /*93a10*/  LDL.LU R0, [R1+0x7658] ;  /* 0x0076580001007983 */ /* 0x000ee80000300800 */
[----:B-----5:R-:W-:Y:S04]  /*93a20*/  STL.64 [R1+0x75d0], R24 ;  /* 0x0075d01801007387 */ /* 0x020fe80000100a00 */
[----:B--2---:R-:W-:Y:S04]  /*93a30*/  STL.64 [R1+0x75f0], R26 ;  /* 0x0075f01a01007387 */ /* 0x004fe80000100a00 */
[----:B----4-:R-:W-:Y:S04]  /*93a40*/  STL.64 [R1+0x75b8], R22 ;  /* 0x0075b81601007387 */ /* 0x010fe80000100a00 */
[----:B---3--:R0:W-:Y:S04]  /*93a50*/  STL.64 [R1+0x75b0], R20 ;  /* 0x0075b01401007387 */ /* 0x0081e80000100a00 */
[----:B0-----:R-:W2:Y:S04]  /*93a60*/  LDL.LU R20, [R1+0xf70] ;  /* 0x000f700001147983 */ /* 0x001ea80000300800 */
[----:B------:R-:W2:Y:S04]  /*93a70*/  LDL.LU R21, [R1+0xf74] ;  /* 0x000f740001157983 */ /* 0x000ea80000300800 */
[----:B------:R-:W3:Y:S04]  /*93a80*/  LDL.LU R22, [R1+0xf78] ;  /* 0x000f780001167983 */ /* 0x000ee80000300800 */
[----:B------:R-:W3:Y:S04]  /*93a90*/  LDL.LU R23, [R1+0xf7c] ;  /* 0x000f7c0001177983 */ /* 0x000ee80000300800 */
[----:B------:R-:W4:Y:S04]  /*93aa0*/  LDL.LU R24, [R1+0x8] ;  /* 0x0000080001187983 */ /* 0x000f280000300800 */
[----:B------:R-:W4:Y:S01]  /*93ab0*/  LDL.LU R25, [R1+0xc] ;  /* 0x00000c0001197983 */ /* 0x000f220000300800 */
[----:B------:R-:W-:-:S03]  /*93ac0*/  IMAD.MOV.U32 R27, RZ, RZ, R0 ;  /* 0x000000ffff1b7224 */ /* 0x000fc600078e0000 */
[----:B----4-:R-:W-:Y:S04]  /*93ad0*/  STL.64 [R1+0x7608], R24 ;  /* 0x0076081801007387 */ /* 0x010fe80000100a00 */
[----:B---3--:R-:W-:Y:S04]  /*93ae0*/  STL.64 [R1+0x75e8], R22 ;  /* 0x0075e81601007387 */ /* 0x008fe80000100a00 */
[----:B--2---:R0:W-:Y:S04]  /*93af0*/  STL.64 [R1+0x75e0], R20 ;  /* 0x0075e01401007387 */ /* 0x0041e80000100a00 */
[----:B0-----:R-:W2:Y:S04]  /*93b00*/  LDL.LU R20, [R1+0xf90] ;  /* 0x000f900001147983 */ /* 0x001ea80000300800 */
[----:B------:R-:W2:Y:S04]  /*93b10*/  LDL.LU R21, [R1+0xf94] ;  /* 0x000f940001157983 */ /* 0x000ea80000300800 */
[----:B------:R-:W3:Y:S04]  /*93b20*/  LDL.LU R22, [R1+0xf98] ;  /* 0x000f980001167983 */ /* 0x000ee80000300800 */
[----:B------:R-:W3:Y:S04]  /*93b30*/  LDL.LU R23, [R1+0xf9c] ;  /* 0x000f9c0001177983 */ /* 0x000ee80000300800 */
[----:B------:R-:W4:Y:S04]  /*93b40*/  LDL.LU R26, [R1+0x10] ;  /* 0x00001000011a7983 */ /* 0x000f280000300800 */
[----:B------:R-:W5:Y:S04]  /*93b50*/  LDL.LU R0, [R1+0x7654] ;  /* 0x0076540001007983 */ /* 0x000f680000300800 */
[----:B------:R-:W2:Y:S04]  /*93b60*/  LDL.LU R24, [R1+0x18] ;  /* 0x0000180001187983 */ /* 0x000ea80000300800 */
[----:B------:R-:W2:Y:S04]  /*93b70*/  LDL.LU R25, [R1+0x1c] ;  /* 0x00001c0001197983 */ /* 0x000ea80000300800 */
[----:B----4-:R-:W-:Y:S04]  /*93b80*/  STL.64 [R1+0x7620], R26 ;  /* 0x0076201a01007387 */ /* 0x010fe80000100a00 */
[----:B--2---:R-:W-:Y:S04]  /*93b90*/  STL.64 [R1+0x7638], R24 ;  /* 0x0076381801007387 */ /* 0x004fe80000100a00 */
[----:B---3--:R-:W-:Y:S04]  /*93ba0*/  STL.64 [R1+0x7600], R22 ;  /* 0x0076001601007387 */ /* 0x008fe80000100a00 */
[----:B------:R0:W-:Y:S04]  /*93bb0*/  STL.64 [R1+0x75f8], R20 ;  /* 0x0075f81401007387 */ /* 0x0001e80000100a00 */
[----:B0-----:R-:W2:Y:S04]  /*93bc0*/  LDL.LU R20, [R1+0xfa0] ;  /* 0x000fa00001147983 */ /* 0x001ea80000300800 */
[----:B------:R-:W2:Y:S04]  /*93bd0*/  LDL.LU R21, [R1+0xfa4] ;  /* 0x000fa40001157983 */ /* 0x000ea80000300800 */
[----:B------:R-:W3:Y:S04]  /*93be0*/  LDL.LU R22, [R1+0xfa8] ;  /* 0x000fa80001167983 */ /* 0x000ee80000300800 */
[----:B------:R-:W3:Y:S04]  /*93bf0*/  LDL.LU R23, [R1+0xfac] ;  /* 0x000fac0001177983 */ /* 0x000ee80000300800 */
[----:B------:R-:W4:Y:S01]  /*93c00*/  LDL.LU R26, [R1+0x28] ;  /* 0x00002800011a7983 */ /* 0x000f220000300800 */
[----:B-----5:R-:W-:-:S03]  /*93c10*/  IMAD.MOV.U32 R27, RZ, RZ, R0 ;  /* 0x000000ffff1b7224 */ /* 0x020fc600078e0000 */
[----:B------:R-:W5:Y:S04]  /*93c20*/  LDL.LU R0, [R1+0x7650] ;  /* 0x0076500001007983 */ /* 0x000f680000300800 */
        /* <DEDUP_REMOVED lines=12> */
[----:B------:R-:W-:-:S03]  /*93cf0*/  F2FP.F16.E4M3.UNPACK_B R4, R4 ;  /* 0x00000004ff04723e */ /* 0x000fc600020006ff */
[----:B---3--:R-:W-:Y:S04]  /*93d00*/  STL.64 [R1+0x7648], R22 ;  /* 0x0076481601007387 */ /* 0x008fe80000100a00 */
[----:B--2---:R0:W-:Y:S04]  /*93d10*/  STL.64 [R1+0x7640], R20 ;  /* 0x0076401401007387 */ /* 0x0041e80000100a00 */
[----:B0-----:R-:W4:Y:S04]  /*93d20*/  LDL.LU R20, [R1+0xfd0] ;  /* 0x000fd00001147983 */ /* 0x001f280000300800 */
[----:B------:R-:W4:Y:S04]  /*93d30*/  LDL.LU R21, [R1+0xfd4] ;  /* 0x000fd40001157983 */ /* 0x000f280000300800 */
[----:B------:R-:W4:Y:S04]  /*93d40*/  LDL.LU R22, [R1+0xfd8] ;  /* 0x000fd80001167983 */ /* 0x000f280000300800 */
[----:B------:R-:W4:Y:S04]  /*93d50*/  LDL.LU R23, [R1+0xfdc] ;  /* 0x000fdc0001177983 */ /* 0x000f280000300800 */
[----:B------:R-:W-:Y:S04]  /*93d60*/  STL.64 [R1+0x7598], R14 ;  /* 0x0075980e01007387 */ /* 0x000fe80000100a00 */
[----:B------:R0:W-:Y:S04]  /*93d70*/  STL.64 [R1+0x7590], R12 ;  /* 0x0075900c01007387 */ /* 0x0001e80000100a00 */
        /* <DEDUP_REMOVED lines=8> */
[----:B------:R-:W3:Y:S04]  /*93e00*/  LDL.LU R10, [R1+0xf38] ;  /* 0x000f3800010a7983 */ /* 0x000ee80000300800 */
[----:B------:R-:W3:Y:S04]  /*93e10*/  LDL.LU R11, [R1+0xf3c] ;  /* 0x000f3c00010b7983 */ /* 0x000ee80000300800 */
[----:B------:R-:W5:Y:S04]  /*93e20*/  LDL.LU R16, [R1+0x1ee4] ;  /* 0x001ee40001107983 */ /* 0x000f680000300800 */
[----:B------:R-:W5:Y:S04]  /*93e30*/  LDL.LU R17, [R1+0x1eec] ;  /* 0x001eec0001117983 */ /* 0x000f680000300800 */
[----:B------:R-:W2:Y:S04]  /*93e40*/  LDL.LU R18, [R1+0x1ef4] ;  /* 0x001ef40001127983 */ /* 0x000ea80000300800 */
[----:B------:R-:W2:Y:S01]  /*93e50*/  LDL.LU R19, [R1+0x1efc] ;  /* 0x001efc0001137983 */ /* 0x000ea20000300800 */
[----:B------:R-:W-:-:S02]  /*93e60*/  F2FP.F16.E4M3.UNPACK_B R5, R5 ;  /* 0x00000005ff05723e */ /* 0x000fc400020006ff */
[----:B------:R-:W-:Y:S02]  /*93e70*/  F2FP.F16.E4M3.UNPACK_B R6, R6 ;  /* 0x00000006ff06723e */ /* 0x000fe400020006ff */
[----:B------:R-:W-:-:S07]  /*93e80*/  F2FP.F16.E4M3.UNPACK_B R7, R7 ;  /* 0x00000007ff07723e */ /* 0x000fce00020006ff */
[C---:B----4-:R-:W-:Y:S01]  /*93e90*/  HMMA.16816.F32 R24, R4.reuse, R26, R20 ;  /* 0x0000001a0418723c */ /* 0x050fe20000001814 */
[----:B--2---:R-:W-:Y:S04]  /*93ea0*/  STL.64 [R1+0x7558], R18 ;  /* 0x0075581201007387 */ /* 0x004fe80000100a00 */
[----:B-----5:R0:W-:Y:S04]  /*93eb0*/  STL.64 [R1+0x7550], R16 ;  /* 0x0075501001007387 */ /* 0x0201e80000100a00 */
[----:B0-----:R-:W2:Y:S04]  /*93ec0*/  LDL.LU R16, [R1+0xf10] ;  /* 0x000f100001107983 */ /* 0x001ea80000300800 */
[----:B------:R-:W2:Y:S04]  /*93ed0*/  LDL.LU R17, [R1+0xf14] ;  /* 0x000f140001117983 */ /* 0x000ea80000300800 */
[----:B------:R-:W2:Y:S04]  /*93ee0*/  LDL.LU R18, [R1+0xf18] ;  /* 0x000f180001127983 */ /* 0x000ea80000300800 */
[----:B------:R-:W2:Y:S04]  /*93ef0*/  LDL.LU R19, [R1+0xf1c] ;  /* 0x000f1c0001137983 */ /* 0x000ea80000300800 */
[----:B------:R-:W4:Y:S04]  /*93f00*/  LDL.LU.64 R22, [R1+0x7648] ;  /* 0x0076480001167983 */ /* 0x000f280000300a00 */
[----:B------:R-:W4:Y:S04]  /*93f10*/  LDL.LU.64 R20, [R1+0x7640] ;  /* 0x0076400001147983 */ /* 0x000f280000300a00 */
[----:B------:R0:W-:Y:S04]  /*93f20*/  STL.64 [R1+0x120], R24 ;  /* 0x0001201801007387 */ /* 0x0001e80000100a00 */
        /* <DEDUP_REMOVED lines=8> */
[----:B0-----:R-:W4:Y:S02]  /*93fb0*/  LDL.LU.64 R26, [R1+0x7620] ;  /* 0x00762000011a7983 */ /* 0x001f240000300a00 */
[----:B----4-:R-:W-:Y:S02]  /*93fc0*/  HMMA.16816.F32 R24, R4, R26, R20 ;  /* 0x0000001a0418723c */ /* 0x010fe40000001814 */
[----:B------:R-:W4:Y:S04]  /*93fd0*/  LDL.LU.64 R22, [R1+0x7618] ;  /* 0x0076180001167983 */ /* 0x000f280000300a00 */
[----:B------:R-:W4:-:S15]  /*93fe0*/  LDL.LU.64 R20, [R1+0x7610] ;  /* 0x0076100001147983 */ /* 0x000f1e0000300a00 */
[----:B------:R-:W-:-:S02]  /*93ff0*/  NOP ;  /* 0x0000000000007918 */ /* 0x000fc40000000000 */
        /* <DEDUP_REMOVED lines=24> */
[----:B------:R-:W2:Y:S04]  /*94180*/  LDL.LU R28, [R1+0x1f00] ;  /* 0x001f0000011c7983 */ /* 0x000ea80000300800 */
[----:B------:R-:W2:Y:S01]  /*94190*/  LDL.LU R29, [R1+0x1608] ;  /* 0x00160800011d7983 */ /* 0x000ea20000300800 */
[----:B----4-:R-:W-:-:S15]  /*941a0*/  HMMA.16816.F32 R20, R4, R26, R20 ;  /* 0x0000001a0414723c */ /* 0x010fde0000001814 */
[----:B------:R-:W-:-:S08]  /*941b0*/  NOP ;  /* 0x0000000000007918 */ /* 0x000fd00000000000 */
[----:B------:R-:W-:Y:S04]  /*941c0*/  STL.64 [R1+0xc0], R20 ;  /* 0x0000c01401007387 */ /* 0x000fe80000100a00 */
[----:B------:R0:W-:Y:S04]  /*941d0*/  STL.64 [R1+0xc8], R22 ;  /* 0x0000c81601007387 */ /* 0x0001e80000100a00 */
[----:B0-----:R-:W5:Y:S04]  /*941e0*/  LDL.LU.64 R22, [R1+0x75b8] ;  /* 0x0075b80001167983 */ /* 0x001f680000300a00 */
[----:B------:R-:W5:Y:S02]  /*941f0*/  LDL.LU.64 R20, [R1+0x75b0] ;  /* 0x0075b00001147983 */ /* 0x000f640000300a00 */
[----:B-----5:R-:W-:Y:S02]  /*94200*/  HMMA.16816.F32 R24, R4, R24, R20 ;  /* 0x000000180418723c */ /* 0x020fe40000001814 */
[----:B------:R-:W4:Y:S04]  /*94210*/  LDL.LU.64 R22, [R1+0x75a8] ;  /* 0x0075a80001167983 */ /* 0x000f280000300a00 */
[----:B------:R-:W5:-:S15]  /*94220*/  LDL.LU.64 R20, [R1+0x75a0] ;  /* 0x0075a00001147983 */ /* 0x000f5e0000300a00 */
[----:B------:R-:W-:-:S02]  /*94230*/  NOP ;  /* 0x0000000000007918 */ /* 0x000fc40000000000 */
[----:B------:R0:W-:Y:S04]  /*94240*/  STL.64 [R1+0xb0], R24 ;  /* 0x0000b01801007387 */ /* 0x0001e80000100a00 */
[----:B------:R1:W-:Y:S04]  /*94250*/  STL.64 [R1+0xb8], R26 ;  /* 0x0000b81a01007387 */ /* 0x0003e80000100a00 */
[----:B0-----:R-:W2:Y:S04]  /*94260*/  LDL.LU R24, [R1+0x1010] ;  /* 0x0010100001187983 */ /* 0x001ea80000300800 */
[----:B------:R-:W2:Y:S04]  /*94270*/  LDL.LU R25, [R1+0x1014] ;  /* 0x0010140001197983 */ /* 0x000ea80000300800 */
[----:B-1----:R-:W2:Y:S04]  /*94280*/  LDL.LU R26, [R1+0x1018] ;  /* 0x00101800011a7983 */ /* 0x002ea80000300800 */
[----:B------:R-:W2:Y:S01]  /*94290*/  LDL.LU R27, [R1+0x101c] ;  /* 0x00101c00011b7983 */ /* 0x000ea20000300800 */
[----:B----4-:R-:W-:-:S15]  /*942a0*/  HMMA.16816.F32 R12, R4, R22, R12 ;  /* 0x00000016040c723c */ /* 0x010fde000000180c */
[----:B------:R-:W-:-:S08]  /*942b0*/  NOP ;  /* 0x0000000000007918 */ /* 0x000fd00000000000 */
[----:B------:R-:W-:Y:S04]  /*942c0*/  STL.64 [R1+0xa0], R12 ;  /* 0x0000a00c01007387 */ /* 0x000fe80000100a00 */
[----:B------:R0:W-:Y:S04]  /*942d0*/  STL.64 [R1+0xa8], R14 ;  /* 0x0000a80e01007387 */ /* 0x0001e80000100a00 */
[----:B0-----:R-:W5:Y:S04]  /*942e0*/  LDL.LU.64 R14, [R1+0x7598] ;  /* 0x00759800010e7983 */ /* 0x001f680000300a00 */
[----:B------:R-:W5:Y:S04]  /*942f0*/  LDL.LU.64 R12, [R1+0x7590] ;  /* 0x00759000010c7983 */ /* 0x000f680000300a00 */
[----:B------:R-:W4:Y:S04]  /*94300*/  LDL.LU R22, [R1+0x1ef0] ;  /* 0x001ef00001167983 */ /* 0x000f280000300800 */
[----:B------:R-:W4:Y:S01]  /*94310*/  LDL.LU R23, [R1+0x1ef8] ;  /* 0x001ef80001177983 */ /* 0x000f220000300800 */
[----:B-----5:R-:W-:-:S15]  /*94320*/  HMMA.16816.F32 R12, R4, R20, R12 ;  /* 0x00000014040c723c */ /* 0x020fde000000180c */
[----:B------:R-:W-:-:S08]  /*94330*/  NOP ;  /* 0x0000000000007918 */ /* 0x000fd00000000000 */
[----:B------:R-:W-:Y:S04]  /*94340*/  STL.64 [R1+0x90], R12 ;  /* 0x0000900c01007387 */ /* 0x000fe80000100a00 */
[----:B------:R0:W-:Y:S04]  /*94350*/  STL.64 [R1+0x98], R14 ;  /* 0x0000980e01007387 */ /* 0x0001e80000100a00 */
[----:B0-----:R-:W3:Y:S04]  /*94360*/  LDL.LU.64 R14, [R1+0x7588] ;  /* 0x00758800010e7983 */ /* 0x001ee80000300a00 */
[----:B------:R-:W5:Y:S04]  /*94370*/  LDL.LU.64 R12, [R1+0x7580] ;  /* 0x00758000010c7983 */ /* 0x000f680000300a00 */
[----:B------:R-:W4:Y:S01]  /*94380*/  LDL.LU R21, [R1+0x1ee8] ;  /* 0x001ee80001157983 */ /* 0x000f220000300800 */
[----:B---3--:R-:W-:-:S15]  /*94390*/  HMMA.16816.F32 R8, R4, R14, R8 ;  /* 0x0000000e0408723c */ /* 0x008fde0000001808 */
[----:B------:R-:W-:-:S08]  /*943a0*/  NOP ;  /* 0x0000000000007918 */ /* 0x000fd00000000000 */
[----:B------:R-:W-:Y:S04]  /*943b0*/  STL.64 [R1+0x80], R8 ;  /* 0x0000800801007387 */ /* 0x000fe80000100a00 */
[----:B------:R0:W-:Y:S04]  /*943c0*/  STL.64 [R1+0x88], R10 ;  /* 0x0000880a01007387 */ /* 0x0001e80000100a00 */
[----:B0-----:R-:W5:Y:S04]  /*943d0*/  LDL.LU.64 R10, [R1+0x7578] ;  /* 0x00757800010a7983 */ /* 0x001f680000300a00 */
[----:B------:R-:W5:Y:S02]  /*943e0*/  LDL.LU.64 R8, [R1+0x7570] ;  /* 0x0075700001087983 */ /* 0x000f640000300a00 */
[----:B-----5:R-:W-:Y:S02]  /*943f0*/  HMMA.16816.F32 R12, R4, R12, R8 ;  /* 0x0000000c040c723c */ /* 0x020fe40000001808 */
[----:B------:R-:W2:Y:S04]  /*94400*/  LDL.LU.64 R10, [R1+0x7568] ;  /* 0x00756800010a7983 */ /* 0x000ea80000300a00 */
[----:B------:R-:W3:-:S15]  /*94410*/  LDL.LU.64 R8, [R1+0x7560] ;  /* 0x0075600001087983 */ /* 0x000ede0000300a00 */
[----:B------:R-:W-:-:S02]  /*94420*/  NOP ;  /* 0x0000000000007918 */ /* 0x000fc40000000000 */
[----:B------:R0:W-:Y:S04]  /*94430*/  STL.64 [R1+0x70], R12 ;  /* 0x0000700c01007387 */ /* 0x0001e80000100a00 */
[----:B------:R1:W-:Y:S04]  /*94440*/  STL.64 [R1+0x78], R14 ;  /* 0x0000780e01007387 */ /* 0x0003e80000100a00 */
        /* <DEDUP_REMOVED lines=8> */
[----:B0-----:R-:W2:Y:S04]  /*944d0*/  LDL.LU.64 R18, [R1+0x7558] ;  /* 0x0075580001127983 */ /* 0x001ea80000300a00 */
[----:B------:R-:W4:Y:S01]  /*944e0*/  LDL.LU.64 R16, [R1+0x7550] ;  /* 0x0075500001107983 */ /* 0x000f220000300a00 */
[----:B---3--:R-:W-:Y:S01]  /*944f0*/  HMMA.16816.F32 R8, R4, R8, R12 ;  /* 0x000000080408723c */ /* 0x008fe2000000180c */
[----:B------:R-:W-:-:S15]  /*94500*/  F2FP.F16.E4M3.UNPACK_B R0, R0.H1 ;  /* 0x00000000ff00723e */ /* 0x000fde00030006ff */
[----:B------:R-:W-:-:S07]  /*94510*/  NOP ;  /* 0x0000000000007918 */ /* 0x000fce0000000000 */
[----:B------:R-:W-:Y:S04]  /*94520*/  STL.64 [R1+0x50], R8 ;  /* 0x0000500801007387 */ /* 0x000fe80000100a00 */
[----:B------:R0:W-:Y:S02]  /*94530*/  STL.64 [R1+0x58], R10 ;  /* 0x0000580a01007387 */ /* 0x0001e40000100a00 */
[----:B0-----:R-:W-:Y:S01]  /*94540*/  HMMA.16816.F32 R8, R4, R2, R24 ;  /* 0x000000020408723c */ /* 0x001fe20000001818 */
[----:B------:R-:W-:-:S05]  /*94550*/  F2FP.F16.E4M3.UNPACK_B R12, R29.H1 ;  /* 0x0000001dff0c723e */ /* 0x000fca00030006ff */
[----:B------:R-:W-:-:S15]  /*94560*/  STL [R1+0x28], R12 ;  /* 0x0000280c01007387 */ /* 0x000fde0000100800 */
[----:B------:R-:W-:-:S02]  /*94570*/  NOP ;  /* 0x0000000000007918 */ /* 0x000fc40000000000 */
[----:B------:R-:W-:Y:S04]  /*94580*/  STL.64 [R1+0x40], R8 ;  /* 0x0000400801007387 */ /* 0x000fe80000100a00 */
[----:B------:R0:W-:Y:S04]  /*94590*/  STL [R1+0x2c], R0 ;  /* 0x00002c0001007387 */ /* 0x0001e80000100800 */
[----:B------:R1:W-:Y:S04]  /*945a0*/  STL [R1+0x48], R10 ;  /* 0x0000480a01007387 */ /* 0x0003e80000100800 */
[----:B------:R-:W3:Y:S01]  /*945b0*/  LDL.LU R20, [R1+0x1290] ;  /* 0x0012900001147983 */ /* 0x000ee20000300800 */
[----:B----4-:R-:W-:-:S02]  /*945c0*/  IMAD R16, R16, 0x100, R21 ;  /* 0x0000010010107824 */ /* 0x010fc400078e0215 */
[----:B------:R-:W-:Y:S01]  /*945d0*/  IMAD R17, R17, 0x100, R22 ;  /* 0x0000010011117824 */ /* 0x000fe200078e0216 */
[----:B------:R-:W3:Y:S01]  /*945e0*/  LDL.LU R21, [R1+0x1294] ;  /* 0x0012940001157983 */ /* 0x000ee20000300800 */
[----:B--2---:R-:W-:-:S03]  /*945f0*/  IMAD R18, R18, 0x100, R23 ;  /* 0x0000010012127824 */ /* 0x004fc600078e0217 */
[----:B------:R-:W2:Y:S04]  /*94600*/  LDL.LU R22, [R1+0x1298] ;  /* 0x0012980001167983 */ /* 0x000ea80000300800 */
[----:B------:R-:W2:Y:S01]  /*94610*/  LDL.LU R23, [R1+0x129c] ;  /* 0x00129c0001177983 */ /* 0x000ea20000300800 */
[----:B0-----:R-:W-:-:S03]  /*94620*/  IMAD.MOV.U32 R0, RZ, RZ, R11 ;  /* 0x000000ffff007224 */ /* 0x001fc600078e000b */
[----:B--2---:R-:W-:Y:S04]  /*94630*/  STL.64 [R1+0x74f0], R22 ;  /* 0x0074f01601007387 */ /* 0x004fe80000100a00 */
[----:B---3--:R0:W-:Y:S04]  /*94640*/  STL.64 [R1+0x74e8], R20 ;  /* 0x0074e81401007387 */ /* 0x0081e80000100a00 */
[----:B------:R-:W2:Y:S04]  /*94650*/  LDL.LU R8, [R1+0x11d0] ;  /* 0x0011d00001087983 */ /* 0x000ea80000300800 */
[----:B------:R-:W2:Y:S04]  /*94660*/  LDL.LU R9, [R1+0x11d4] ;  /* 0x0011d40001097983 */ /* 0x000ea80000300800 */
[----:B-1----:R-:W3:Y:S04]  /*94670*/  LDL.LU R10, [R1+0x11d8] ;  /* 0x0011d800010a7983 */ /* 0x002ee80000300800 */
        /* <DEDUP_REMOVED lines=9> */
[----:B-1----:R-:W2:Y:S04]  /*94710*/  LDL.LU R8, [R1+0x1170] ;  /* 0x0011700001087983 */ /* 0x002ea80000300800 */
[----:B------:R-:W2:Y:S04]  /*94720*/  LDL.LU R9, [R1+0x1174] ;  /* 0x0011740001097983 */ /* 0x000ea80000300800 */
[----:B------:R-:W3:Y:S04]  /*94730*/  LDL.LU R10, [R1+0x1178] ;  /* 0x00117800010a7983 */ /* 0x000ee80000300800 */
[----:B------:R-:W3:Y:S04]  /*94740*/  LDL.LU R11, [R1+0x117c] ;  /* 0x00117c00010b7983 */ /* 0x000ee80000300800 */
[----:B0-----:R-:W4:Y:S04]  /*94750*/  LDL.LU R20, [R1+0x1618] ;  /* 0x0016180001147983 */ /* 0x001f280000300800 */
[----:B------:R-:W4:Y:S04]  /*94760*/  LDL.LU R21, [R1+0x161c] ;  /* 0x00161c0001157983 */ /* 0x000f280000300800 */
[----:B----4-:R0:W-:Y:S04]  /*94770*/  STL.64 [R1+0x7538], R20 ;  /* 0x0075381401007387 */ /* 0x0101e80000100a00 */
[----:B0-----:R-:W4:Y:S04]  /*94780*/  LDL.LU R20, [R1+0x20] ;  /* 0x0000200001147983 */ /* 0x001f280000300800 */
[----:B------:R-:W4:Y:S04]  /*94790*/  LDL.LU R21, [R1+0x24] ;  /* 0x0000240001157983 */ /* 0x000f280000300800 */
[----:B------:R-:W5:Y:S04]  /*947a0*/  LDL.LU R22, [R1+0x1628] ;  /* 0x0016280001167983 */ /* 0x000f680000300800 */
        /* <DEDUP_REMOVED lines=15> */
[----:B0-----:R-:W4:Y:S04]  /*948a0*/  LDL.LU R8, [R1+0x1000] ;  /* 0x0010000001087983 */ /* 0x001f280000300800 */
[----:B------:R-:W4:Y:S04]  /*948b0*/  LDL.LU R9, [R1+0x1004] ;  /* 0x0010040001097983 */ /* 0x000f280000300800 */
[----:B------:R-:W4:Y:S04]  /*948c0*/  LDL.LU R10, [R1+0x1008] ;  /* 0x00100800010a7983 */ /* 0x000f280000300800 */
[----:B------:R-:W4:Y:S04]  /*948d0*/  LDL.LU R11, [R1+0x100c] ;  /* 0x00100c00010b7983 */ /* 0x000f280000300800 */
[----:B------:R-:W2:Y:S01]  /*948e0*/  LDL.LU R2, [R1+0x1648] ;  /* 0x0016480001027983 */ /* 0x000ea20000300800 */
[----:B------:R-:W-:-:S03]  /*948f0*/  IMAD R19, R19, 0x100, R28 ;  /* 0x0000010013137824 */ /* 0x000fc600078e021c */
[----:B------:R-:W3:Y:S04]  /*94900*/  LDL.LU R3, [R1+0x164c] ;  /* 0x00164c0001037983 */ /* 0x000ee80000300800 */
        /* <DEDUP_REMOVED lines=10> */
[----:B------:R-:W-:Y:S01]  /*949b0*/  STL [R1+0x66d0], R0 ;  /* 0x0066d00001007387 */ /* 0x000fe20000100800 */
[----:B----4-:R-:W-:Y:S03]  /*949c0*/  HMMA.16816.F32 R4, R4, R20, R8 ;  /* 0x000000140404723c */ /* 0x010fe60000001808 */
[----:B------:R-:W4:Y:S04]  /*949d0*/  LDL.LU.64 R10, [R1+0x7548] ;  /* 0x00754800010a7983 */ /* 0x000f280000300a00 */
[----:B------:R-:W4:Y:S04]  /*949e0*/  LDL.LU.64 R8, [R1+0x7540] ;  /* 0x0075400001087983 */ /* 0x000f280000300a00 */
[----:B------:R-:W5:-:S12]  /*949f0*/  LDL.LU.64 R20, [R1+0x7538] ;  /* 0x0075380001147983 */ /* 0x000f580000300a00 */
[----:B------:R-:W-:Y:S04]  /*94a00*/  STL.64 [R1+0x30], R4 ;  /* 0x0000300401007387 */ /* 0x000fe80000100a00 */
[----:B------:R0:W-:Y:S04]  /*94a10*/  STL.64 [R1+0x38], R6 ;  /* 0x0000380601007387 */ /* 0x0001e80000100a00 */
[----:B0-----:R-:W4:Y:S01]  /*94a20*/  LDL.64 R6, [R1+0x28] ;  /* 0x0000280001067983 */ /* 0x001f220000100a00 */
[----:B------:R-:W-:Y:S02]  /*94a30*/  F2FP.F16.E4M3.UNPACK_B R16, R16 ;  /* 0x00000010ff10723e */ /* 0x000fe400020006ff */
[----:B------:R-:W-:-:S02]  /*94a40*/  F2FP.F16.E4M3.UNPACK_B R17, R17 ;  /* 0x00000011ff11723e */ /* 0x000fc400020006ff */
[----:B------:R-:W-:Y:S02]  /*94a50*/  F2FP.F16.E4M3.UNPACK_B R18, R18 ;  /* 0x00000012ff12723e */ /* 0x000fe400020006ff */
[----:B------:R-:W-:Y:S01]  /*94a60*/  F2FP.F16.E4M3.UNPACK_B R19, R19 ;  /* 0x00000013ff13723e */ /* 0x000fe200020006ff */
[----:B------:R-:W2:Y:S04]  /*94a70*/  LDL.LU R4, [R1+0x1638] ;  /* 0x0016380001047983 */ /* 0x000ea80000300800 */
[----:B------:R-:W3:Y:S02]  /*94a80*/  LDL.LU R5, [R1+0x163c] ;  /* 0x00163c0001057983 */ /* 0x000ee40000300800 */
[----:B----4-:R-:W-:-:S15]  /*94a90*/  HMMA.16816.F32 R8, R16, R6, R8 ;  /* 0x000000061008723c */ /* 0x010fde0000001808 */
[----:B------:R-:W-:-:S08]  /*94aa0*/  NOP ;  /* 0x0000000000007918 */ /* 0x000fd00000000000 */
[----:B------:R-:W-:Y:S04]  /*94ab0*/  STL.64 [R1+0x4d0], R8 ;  /* 0x0004d00801007387 */ /* 0x000fe80000100a00 */
[----:B------:R0:W-:Y:S04]  /*94ac0*/  STL.64 [R1+0x4d8], R10 ;  /* 0x0004d80a01007387 */ /* 0x0001e80000100a00 */
[----:B0-----:R-:W4:Y:S04]  /*94ad0*/  LDL.LU.64 R10, [R1+0x7530] ;  /* 0x00753000010a7983 */ /* 0x001f280000300a00 */
[----:B------:R-:W4:Y:S01]  /*94ae0*/  LDL.LU.64 R8, [R1+0x7528] ;  /* 0x0075280001087983 */ /* 0x000f220000300a00 */
[----:B-----5:R-:W-:-:S02]  /*94af0*/  F2FP.F16.E4M3.UNPACK_B R20, R20.H1 ;  /* 0x00000014ff14723e */ /* 0x020fc400030006ff */
[----:B------:R-:W-:Y:S01]  /*94b00*/  F2FP.F16.E4M3.UNPACK_B R21, R21.H1 ;  /* 0x00000015ff15723e */ /* 0x000fe200030006ff */
[----:B------:R-:W-:Y:S01]  /*94b10*/  IMAD.MOV.U32 R0, RZ, RZ, R7 ;  /* 0x000000ffff007224 */ /* 0x000fe200078e0007 */
[----:B------:R-:W-:Y:S01]  /*94b20*/  F2FP.F16.E4M3.UNPACK_B R6, R22.H1 ;  /* 0x00000016ff06723e */ /* 0x000fe200030006ff */
[----:B------:R-:W-:Y:S04]  /*94b30*/  STL [R1+0x18], R20 ;  /* 0x0000181401007387 */ /* 0x000fe80000100800 */
[----:B------:R-:W-:Y:S04]  /*94b40*/  STL [R1+0x7490], R0 ;  /* 0x0074900001007387 */ /* 0x000fe80000100800 */
[----:B------:R4:W-:Y:S01]  /*94b50*/  STL [R1+0x1c], R21 ;  /* 0x00001c1501007387 */ /* 0x0009e20000100800 */
[----:B------:R-:W-:-:S02]  /*94b60*/  F2FP.F16.E4M3.UNPACK_B R7, R23.H1 ;  /* 0x00000017ff07723e */ /* 0x000fc400030006ff */
[----:B----4-:R-:W-:Y:S01]  /*94b70*/  HMMA.16816.F32 R20, R16, R20, R8 ;  /* 0x000000141014723c */ /* 0x010fe20000001808 */
[----:B------:R-:W4:Y:S04]  /*94b80*/  LDL.LU.64 R10, [R1+0x7520] ;  /* 0x00752000010a7983 */ /* 0x000f280000300a00 */
[----:B------:R-:W4:-:S15]  /*94b90*/  LDL.LU.64 R8, [R1+0x7518] ;  /* 0x0075180001087983 */ /* 0x000f1e0000300a00 */
[----:B------:R-:W-:-:S03]  /*94ba0*/  NOP ;  /* 0x0000000000007918 */ /* 0x000fc60000000000 */
[----:B------:R-:W-:Y:S04]  /*94bb0*/  STL.64 [R1+0x5a0], R20 ;  /* 0x0005a01401007387 */ /* 0x000fe80000100a00 */
[----:B------:R0:W-:Y:S04]  /*94bc0*/  STL.64 [R1+0x5a8], R22 ;  /* 0x0005a81601007387 */ /* 0x0001e80000100a00 */
[----:B0-----:R-:W5:Y:S04]  /*94bd0*/  LDL.LU.64 R22, [R1+0x7510] ;  /* 0x0075100001167983 */ /* 0x001f680000300a00 */
[----:B------:R-:W5:Y:S04]  /*94be0*/  LDL.LU.64 R20, [R1+0x7508] ;  /* 0x0075080001147983 */ /* 0x000f680000300a00 */
[----:B------:R-:W-:Y:S01]  /*94bf0*/  STL [R1+0x10], R6 ;  /* 0x0000100601007387 */ /* 0x000fe20000100800 */
[----:B--2---:R-:W-:-:S02]  /*94c00*/  F2FP.F16.E4M3.UNPACK_B R4, R4.H1 ;  /* 0x00000004ff04723e */ /* 0x004fc400030006ff */
[----:B---3--:R-:W-:Y:S01]  /*94c10*/  F2FP.F16.E4M3.UNPACK_B R5, R5.H1 ;  /* 0x00000005ff05723e */ /* 0x008fe200030006ff */
[----:B------:R-:W-:Y:S01]  /*94c20*/  STL [R1+0x14], R7 ;  /* 0x0000140701007387 */ /* 0x000fe20000100800 */
[----:B------:R-:W-:Y:S01]  /*94c30*/  IMAD.MOV.U32 R0, RZ, RZ, R7 ;  /* 0x000000ffff007224 */ /* 0x000fe200078e0007 */
[----:B----4-:R-:W-:-:S15]  /*94c40*/  HMMA.16816.F32 R8, R16, R6, R8 ;  /* 0x000000061008723c */ /* 0x010fde0000001808 */
[----:B------:R-:W-:-:S08]  /*94c50*/  NOP ;  /* 0x0000000000007918 */ /* 0x000fd00000000000 */
[----:B------:R-:W-:Y:S04]  /*94c60*/  STL.64 [R1+0x5b0], R8 ;  /* 0x0005b00801007387 */ /* 0x000fe80000100a00 */
[----:B------:R0:W-:Y:S04]  /*94c70*/  STL.64 [R1+0x5b8], R10 ;  /* 0x0005b80a01007387 */ /* 0x0001e80000100a00 */
[----:B0-----:R-:W2:Y:S04]  /*94c80*/  LDL.LU.64 R10, [R1+0x7500] ;  /* 0x00750000010a7983 */ /* 0x001ea80000300a00 */
[----:B------:R-:W2:Y:S01]  /*94c90*/  LDL.LU.64 R8, [R1+0x74f8] ;  /* 0x0074f80001087983 */ /* 0x000ea20000300a00 */
[----:B-----5:R-:W-:Y:S06]  /*94ca0*/  HMMA.16816.F32 R20, R16, R4, R20 ;  /* 0x000000041014723c */ /* 0x020fec0000001814 */
[----:B------:R-:W-:Y:S04]  /*94cb0*/  STL [R1+0x8], R4 ;  /* 0x0000080401007387 */ /* 0x000fe80000100800 */
[----:B------:R-:W-:Y:S04]  /*94cc0*/  STL [R1+0x7494], R0 ;  /* 0x0074940001007387 */ /* 0x000fe80000100800 */
[----:B------:R-:W-:Y:S09]  /*94cd0*/  STL [R1+0xc], R5 ;  /* 0x00000c0501007387 */ /* 0x000ff20000100800 */
[----:B------:R-:W-:Y:S04]  /*94ce0*/  STL.64 [R1+0x5d0], R20 ;  /* 0x0005d01401007387 */ /* 0x000fe80000100a00 */
[----:B------:R0:W-:Y:S04]  /*94cf0*/  STL.64 [R1+0x5d8], R22 ;  /* 0x0005d81601007387 */ /* 0x0001e80000100a00 */
[----:B0-----:R-:W3:Y:S04]  /*94d00*/  LDL.LU.64 R22, [R1+0x74f0] ;  /* 0x0074f00001167983 */ /* 0x001ee80000300a00 */
[----:B------:R-:W3:Y:S01]  /*94d10*/  LDL.LU.64 R20, [R1+0x74e8] ;  /* 0x0074e80001147983 */ /* 0x000ee20000300a00 */
[----:B------:R-:W-:-:S02]  /*94d20*/  F2FP.F16.E4M3.UNPACK_B R2, R2.H1 ;  /* 0x00000002ff02723e */ /* 0x000fc400030006ff */
[----:B------:R-:W-:Y:S01]  /*94d30*/  F2FP.F16.E4M3.UNPACK_B R3, R3.H1 ;  /* 0x00000003ff03723e */ /* 0x000fe200030006ff */
[----:B------:R-:W-:Y:S01]  /*94d40*/  IMAD.MOV.U32 R0, RZ, RZ, R5 ;  /* 0x000000ffff007224 */ /* 0x000fe200078e0005 */
[----:B------:R-:W-:Y:S02]  /*94d50*/  F2FP.F16.E4M3.UNPACK_B R28, R28.H1 ;  /* 0x0000001cff1c723e */ /* 0x000fe400030006ff */
[----:B------:R-:W-:Y:S01]  /*94d60*/  F2FP.F16.E4M3.UNPACK_B R29, R29.H1 ;  /* 0x0000001dff1d723e */ /* 0x000fe200030006ff */
[----:B------:R-:W-:Y:S04]  /*94d70*/  STL [R1], R2 ;  /* 0x0000000201007387 */ /* 0x000fe80000100800 */
[----:B------:R-:W-:Y:S01]  /*94d80*/  STL [R1+0x4], R3 ;  /* 0x0000040301007387 */ /* 0x000fe20000100800 */
[----:B------:R-:W-:-:S02]  /*94d90*/  F2FP.F16.E4M3.UNPACK_B R26, R26.H1 ;  /* 0x0000001aff1a723e */ /* 0x000fc400030006ff */
[----:B------:R-:W-:Y:S01]  /*94da0*/  F2FP.F16.E4M3.UNPACK_B R27, R27.H1 ;  /* 0x0000001bff1b723e */ /* 0x000fe200030006ff */
[----:B--2---:R-:W-:-:S15]  /*94db0*/  HMMA.16816.F32 R4, R16, R2, R8 ;  /* 0x000000021004723c */ /* 0x004fde0000001808 */
[----:B------:R-:W-:-:S08]  /*94dc0*/  NOP ;  /* 0x0000000000007918 */ /* 0x000fd00000000000 */
[----:B------:R-:W-:Y:S04]  /*94dd0*/  STL.64 [R1+0x5e0], R4 ;  /* 0x0005e00401007387 */ /* 0x000fe80000100a00 */
[----:B------:R0:W-:Y:S02]  /*94de0*/  STL.64 [R1+0x5e8], R6 ;  /* 0x0005e80601007387 */ /* 0x0001e40000100a00 */
[C---:B0-----:R-:W-:Y:S06]  /*94df0*/  HMMA.16816.F32 R4, R16.reuse, R28, R12 ;  /* 0x0000001c1004723c */ /* 0x041fec000000180c */
[----:B---3--:R-:W-:Y:S01]  /*94e00*/  HMMA.16816.F32 R8, R16, R26, R20 ;  /* 0x0000001a1008723c */ /* 0x008fe20000001814 */
[----:B------:R-:W-:-:S15]  /*94e10*/  STL.64 [R1+0x7458], R28 ;  /* 0x0074581c01007387 */ /* 0x000fde0000100a00 */
[----:B------:R-:W-:-:S01]  /*94e20*/  NOP ;  /* 0x0000000000007918 */ /* 0x000fc20000000000 */
[----:B------:R0:W-:Y:S04]  /*94e30*/  STL.64 [R1+0x600], R4 ;  /* 0x0006000401007387 */ /* 0x0001e80000100a00 */
[----:B------:R1:W-:Y:S04]  /*94e40*/  STL.64 [R1+0x608], R6 ;  /* 0x0006080601007387 */ /* 0x0003e80000100a00 */
[----:B0-----:R-:W2:Y:S04]  /*94e50*/  LDL.LU R4, [R1+0x1f04] ;  /* 0x001f040001047983 */ /* 0x001ea80000300800 */
[----:B------:R-:W2:Y:S04]  /*94e60*/  LDL.LU R5, [R1+0x1f0c] ;  /* 0x001f0c0001057983 */ /* 0x000ea80000300800 */
[----:B------:R0:W-:Y:S04]  /*94e70*/  STL.64 [R1+0x610], R8 ;  /* 0x0006100801007387 */ /* 0x0001e80000100a00 */
[----:B------:R-:W-:Y:S04]  /*94e80*/  STL.64 [R1+0x618], R10 ;  /* 0x0006180a01007387 */ /* 0x000fe80000100a00 */
[----:B-1----:R-:W3:Y:S04]  /*94e90*/  LDL.LU R6, [R1+0x1f14] ;  /* 0x001f140001067983 */ /* 0x002ee80000300800 */
[----:B0-----:R-:W4:Y:S04]  /*94ea0*/  LDL.LU R8, [R1+0x16c8] ;  /* 0x0016c80001087983 */ /* 0x001f280000300800 */
[----:B------:R-:W5:Y:S04]  /*94eb0*/  LDL.LU R9, [R1+0x16cc] ;  /* 0x0016cc0001097983 */ /* 0x000f680000300800 */
        /* <DEDUP_REMOVED lines=19> */
[----:B---3--:R-:W-:Y:S04]  /*94ff0*/  STL.64 [R1+0x74d0], R6 ;  /* 0x0074d00601007387 */ /* 0x008fe80000100a00 */
[----:B--2---:R0:W-:Y:S04]  /*95000*/  STL.64 [R1+0x74c8], R4 ;  /* 0x0074c80401007387 */ /* 0x0041e80000100a00 */
[----:B0-----:R-:W2:Y:S04]  /*95010*/  LDL.LU R4, [R1+0x12f0] ;  /* 0x0012f00001047983 */ /* 0x001ea80000300800 */
[----:B------:R-:W2:Y:S04]  /*95020*/  LDL.LU R5, [R1+0x12f4] ;  /* 0x0012f40001057983 */ /* 0x000ea80000300800 */
[----:B------:R-:W3:Y:S04]  /*95030*/  LDL.LU R6, [R1+0x12f8] ;  /* 0x0012f80001067983 */ /* 0x000ee80000300800 */
[----:B------:R-:W3:Y:S01]  /*95040*/  LDL.LU R7, [R1+0x12fc] ;  /* 0x0012fc0001077983 */ /* 0x000ee20000300800 */
[----:B------:R-:W-:-:S02]  /*95050*/  F2FP.F16.E4M3.UNPACK_B R24, R24.H1 ;  /* 0x00000018ff18723e */ /* 0x000fc400030006ff */
[----:B------:R-:W-:Y:S01]  /*95060*/  F2FP.F16.E4M3.UNPACK_B R25, R25.H1 ;  /* 0x00000019ff19723e */ /* 0x000fe200030006ff */
[----:B---3--:R-:W-:Y:S04]  /*95070*/  STL.64 [R1+0x74e0], R6 ;  /* 0x0074e00601007387 */ /* 0x008fe80000100a00 */
[----:B--2---:R0:W-:Y:S04]  /*95080*/  STL.64 [R1+0x74d8], R4 ;  /* 0x0074d80401007387 */ /* 0x0041e80000100a00 */
        /* <DEDUP_REMOVED lines=8> */
[----:B------:R-:W3:Y:S04]  /*95110*/  LDL.LU R12, [R1+0x16e8] ;  /* 0x0016e800010c7983 */ /* 0x000ee80000300800 */
[----:B------:R-:W3:Y:S04]  /*95120*/  LDL.LU R13, [R1+0x16ec] ;  /* 0x0016ec00010d7983 */ /* 0x000ee80000300800 */
[----:B------:R-:W3:Y:S04]  /*95130*/  LDL.LU R28, [R1+0x16f8] ;  /* 0x0016f800011c7983 */ /* 0x000ee80000300800 */
[----:B------:R-:W3:Y:S01]  /*95140*/  LDL.LU R29, [R1+0x16fc] ;  /* 0x0016fc00011d7983 */ /* 0x000ee20000300800 */
        /* <DEDUP_REMOVED lines=8> */
[----:B0-----:R-:W3:Y:S04]  /*951d0*/  LDL.LU R24, [R1+0x1460] ;  /* 0x0014600001187983 */ /* 0x001ee80000300800 */
[----:B------:R-:W3:Y:S04]  /*951e0*/  LDL.LU R25, [R1+0x1464] ;  /* 0x0014640001197983 */ /* 0x000ee80000300800 */
[----:B------:R-:W3:Y:S04]  /*951f0*/  LDL.LU R26, [R1+0x1468] ;  /* 0x00146800011a7983 */ /* 0x000ee80000300800 */
[----:B------:R-:W3:Y:S01]  /*95200*/  LDL.LU R27, [R1+0x146c] ;  /* 0x00146c00011b7983 */ /* 0x000ee20000300800 */
[----:B----4-:R-:W-:-:S02]  /*95210*/  F2FP.F16.E4M3.UNPACK_B R22, R22.H1 ;  /* 0x00000016ff16723e */ /* 0x010fc400030006ff */
[----:B-----5:R-:W-:-:S07]  /*95220*/  F2FP.F16.E4M3.UNPACK_B R23, R23.H1 ;  /* 0x00000017ff17723e */ /* 0x020fce00030006ff */
[----:B--2---:R-:W-:Y:S01]  /*95230*/  HMMA.16816.F32 R4, R16, R22, R4 ;  /* 0x000000161004723c */ /* 0x004fe20000001804 */
[----:B---3--:R-:W-:Y:S04]  /*95240*/  STL.64 [R1+0x74a0], R26 ;  /* 0x0074a01a01007387 */ /* 0x008fe80000100a00 */
[----:B------:R0:W-:Y:S04]  /*95250*/  STL.64 [R1+0x7498], R24 ;  /* 0x0074981801007387 */ /* 0x0001e80000100a00 */
[----:B0-----:R-:W2:Y:S04]  /*95260*/  LDL.LU R24, [R1+0x13d0] ;  /* 0x0013d00001187983 */ /* 0x001ea80000300800 */
[----:B------:R-:W2:Y:S04]  /*95270*/  LDL.LU R25, [R1+0x13d4] ;  /* 0x0013d40001197983 */ /* 0x000ea80000300800 */
[----:B------:R-:W2:Y:S04]  /*95280*/  LDL.LU R26, [R1+0x13d8] ;  /* 0x0013d800011a7983 */ /* 0x000ea80000300800 */
[----:B------:R-:W2:Y:S04]  /*95290*/  LDL.LU R27, [R1+0x13dc] ;  /* 0x0013dc00011b7983 */ /* 0x000ea80000300800 */
[----:B------:R-:W-:Y:S04]  /*952a0*/  STL.64 [R1+0x640], R4 ;  /* 0x0006400401007387 */ /* 0x000fe80000100a00 */
[----:B------:R0:W-:Y:S04]  /*952b0*/  STL.64 [R1+0x648], R6 ;  /* 0x0006480601007387 */ /* 0x0001e80000100a00 */
[----:B0-----:R-:W3:Y:S04]  /*952c0*/  LDL.LU.64 R6, [R1+0x74d0] ;  /* 0x0074d00001067983 */ /* 0x001ee80000300a00 */
[----:B------:R-:W3:Y:S01]  /*952d0*/  LDL.LU.64 R4, [R1+0x74c8] ;  /* 0x0074c80001047983 */ /* 0x000ee20000300a00 */
[----:B------:R-:W-:-:S02]  /*952e0*/  F2FP.F16.E4M3.UNPACK_B R20, R20.H1 ;  /* 0x00000014ff14723e */ /* 0x000fc400030006ff */
[----:B------:R-:W-:-:S07]  /*952f0*/  F2FP.F16.E4M3.UNPACK_B R21, R21.H1 ;  /* 0x00000015ff15723e */ /* 0x000fce00030006ff */
[----:B---3--:R-:W-:-:S15]  /*95300*/  HMMA.16816.F32 R4, R16, R20, R4 ;  /* 0x000000141004723c */ /* 0x008fde0000001804 */
[----:B------:R-:W-:-:S08]  /*95310*/  NOP ;  /* 0x0000000000007918 */ /* 0x000fd00000000000 */
[----:B------:R-:W-:Y:S04]  /*95320*/  STL.64 [R1+0x660], R4 ;  /* 0x0006600401007387 */ /* 0x000fe80000100a00 */
[----:B------:R0:W-:Y:S04]  /*95330*/  STL.64 [R1+0x668], R6 ;  /* 0x0006680601007387 */ /* 0x0001e80000100a00 */
[----:B0-----:R-:W3:Y:S04]  /*95340*/  LDL.LU.64 R6, [R1+0x74c0] ;  /* 0x0074c00001067983 */ /* 0x001ee80000300a00 */
[----:B------:R-:W3:Y:S01]  /*95350*/  LDL.LU.64 R4, [R1+0x74b8] ;  /* 0x0074b80001047983 */ /* 0x000ee20000300a00 */
[----:B------:R-:W-:-:S02]  /*95360*/  F2FP.F16.E4M3.UNPACK_B R14, R14.H1 ;  /* 0x0000000eff0e723e */ /* 0x000fc400030006ff */
[----:B------:R-:W-:Y:S02]  /*95370*/  F2FP.F16.E4M3.UNPACK_B R15, R15.H1 ;  /* 0x0000000fff0f723e */ /* 0x000fe400030006ff */
[----:B------:R-:W-:Y:S02]  /*95380*/  F2FP.F16.E4M3.UNPACK_B R2, R2.H1 ;  /* 0x00000002ff02723e */ /* 0x000fe400030006ff */
[----:B------:R-:W-:-:S07]  /*95390*/  F2FP.F16.E4M3.UNPACK_B R3, R3.H1 ;  /* 0x00000003ff03723e */ /* 0x000fce00030006ff */
[C---:B--2---:R-:W-:Y:S01]  /*953a0*/  HMMA.16816.F32 R24, R16.reuse, R2, R24 ;  /* 0x000000021018723c */ /* 0x044fe20000001818 */
[----:B------:R0:W-:Y:S04]  /*953b0*/  STL.64 [R1+0x73d0], R22 ;  /* 0x0073d01601007387 */ /* 0x0001e80000100a00 */
[----:B0-----:R-:W2:Y:S04]  /*953c0*/  LDL.LU R22, [R1+0x1f18] ;  /* 0x001f180001167983 */ /* 0x001ea80000300800 */
[----:B------:R-:W4:Y:S04]  /*953d0*/  LDL.LU R23, [R1+0x1f20] ;  /* 0x001f200001177983 */ /* 0x000f280000300800 */
[----:B------:R0:W-:Y:S04]  /*953e0*/  STL.64 [R1+0x73c8], R20 ;  /* 0x0073c81401007387 */ /* 0x0001e80000100a00 */
[----:B0-----:R-:W5:Y:S04]  /*953f0*/  LDL.LU R20, [R1+0x1f08] ;  /* 0x001f080001147983 */ /* 0x001f680000300800 */
[----:B------:R-:W2:Y:S01]  /*95400*/  LDL.LU R21, [R1+0x1f10] ;  /* 0x001f100001157983 */ /* 0x000ea20000300800 */
        /* <DEDUP_REMOVED lines=8> */
[----:B0-----:R-:W4:Y:S04]  /*95490*/  LDL.LU.64 R26, [R1+0x74a0] ;  /* 0x0074a000011a7983 */ /* 0x001f280000300a00 */
[----:B------:R-:W4:Y:S01]  /*954a0*/  LDL.LU.64 R24, [R1+0x7498] ;  /* 0x0074980001187983 */ /* 0x000f220000300a00 */
[----:B------:R-:W-:-:S02]  /*954b0*/  F2FP.F16.E4M3.UNPACK_B R8, R8.H1 ;  /* 0x00000008ff08723e */ /* 0x000fc400030006ff */
[----:B------:R-:W-:Y:S02]  /*954c0*/  F2FP.F16.E4M3.UNPACK_B R9, R9.H1 ;  /* 0x00000009ff09723e */ /* 0x000fe400030006ff */
[----:B------:R-:W-:Y:S02]  /*954d0*/  F2FP.F16.E4M3.UNPACK_B R12, R12.H1 ;  /* 0x0000000cff0c723e */ /* 0x000fe400030006ff */
[----:B------:R-:W-:Y:S01]  /*954e0*/  F2FP.F16.E4M3.UNPACK_B R13, R13.H1 ;  /* 0x0000000dff0d723e */ /* 0x000fe200030006ff */
[----:B------:R-:W-:Y:S04]  /*954f0*/  STL.64 [R1+0x7488], R14 ;  /* 0x0074880e01007387 */ /* 0x000fe80000100a00 */
[----:B------:R4:W-:Y:S01]  /*95500*/  STL.64 [R1+0x7480], R12 ;  /* 0x0074800c01007387 */ /* 0x0009e20000100a00 */
[----:B------:R-:W-:-:S02]  /*95510*/  F2FP.F16.E4M3.UNPACK_B R28, R28.H1 ;  /* 0x0000001cff1c723e */ /* 0x000fc400030006ff */
[----:B------:R-:W-:Y:S01]  /*95520*/  F2FP.F16.E4M3.UNPACK_B R29, R29.H1 ;  /* 0x0000001dff1d723e */ /* 0x000fe200030006ff */
[----:B----4-:R-:W-:Y:S01]  /*95530*/  HMMA.16816.F32 R12, R16, R8, R24 ;  /* 0x00000008100c723c */ /* 0x010fe20000001818 */
[----:B-----5:R-:W-:Y:S02]  /*95540*/  IMAD R4, R4, 0x100, R20 ;  /* 0x0000010004047824 */ /* 0x020fe400078e0214 */
[----:B--2---:R-:W-:Y:S02]  /*95550*/  IMAD R5, R5, 0x100, R21 ;  /* 0x0000010005057824 */ /* 0x004fe400078e0215 */
[----:B---3--:R-:W-:Y:S02]  /*95560*/  IMAD R6, R6, 0x100, R22 ;  /* 0x0000010006067824 */ /* 0x008fe400078e0216 */
[----:B------:R-:W-:-:S15]  /*95570*/  IMAD R7, R7, 0x100, R23 ;  /* 0x0000010007077824 */ /* 0x000fde00078e0217 */
[----:B------:R-:W-:-:S01]  /*95580*/  NOP ;  /* 0x0000000000007918 */ /* 0x000fc20000000000 */
[----:B------:R-:W-:Y:S04]  /*95590*/  STL.64 [R1+0x6a0], R12 ;  /* 0x0006a00c01007387 */ /* 0x000fe80000100a00 */
[----:B------:R-:W-:Y:S04]  /*955a0*/  STL.64 [R1+0x6a8], R14 ;  /* 0x0006a80e01007387 */ /* 0x000fe80000100a00 */
[----:B------:R-:W2:Y:S04]  /*955b0*/  LDL.LU R20, [R1+0x1400] ;  /* 0x0014000001147983 */ /* 0x000ea80000300800 */
[----:B------:R-:W2:Y:S04]  /*955c0*/  LDL.LU R21, [R1+0x1404] ;  /* 0x0014040001157983 */ /* 0x000ea80000300800 */
[----:B------:R-:W-:Y:S04]  /*955d0*/  STL [R1+0x20], R28 ;  /* 0x0000201c01007387 */ /* 0x000fe80000100800 */
[----:B------:R-:W3:Y:S04]  /*955e0*/  LDL.LU R22, [R1+0x1408] ;  /* 0x0014080001167983 */ /* 0x000ee80000300800 */
[----:B------:R-:W-:Y:S04]  /*955f0*/  STL [R1+0x24], R29 ;  /* 0x0000241d01007387 */ /* 0x000fe80000100800 */
        /* <DEDUP_REMOVED lines=8> */
[----:B--2---:R1:W-:Y:S04]  /*95680*/  STL.64 [R1+0x73f8], R20 ;  /* 0x0073f81401007387 */ /* 0x0043e80000100a00 */
[----:B------:R-:W2:Y:S04]  /*95690*/  LDL.LU R24, [R1+0x1420] ;  /* 0x0014200001187983 */ /* 0x000ea80000300800 */
[----:B------:R-:W2:Y:S04]  /*956a0*/  LDL.LU R25, [R1+0x1424] ;  /* 0x0014240001197983 */ /* 0x000ea80000300800 */
[----:B------:R-:W3:Y:S04]  /*956b0*/  LDL.LU R26, [R1+0x1428] ;  /* 0x00142800011a7983 */ /* 0x000ee80000300800 */
[----:B------:R-:W3:Y:S04]  /*956c0*/  LDL.LU R27, [R1+0x142c] ;  /* 0x00142c00011b7983 */ /* 0x000ee80000300800 */
[----:B---3--:R-:W-:Y:S04]  /*956d0*/  STL.64 [R1+0x7410], R26 ;  /* 0x0074101a01007387 */ /* 0x008fe80000100a00 */
[----:B--2---:R2:W-:Y:S04]  /*956e0*/  STL.64 [R1+0x7408], R24 ;  /* 0x0074081801007387 */ /* 0x0045e80000100a00 */
[----:B0-----:R-:W3:Y:S04]  /*956f0*/  LDL R22, [R1] ;  /* 0x0000000001167983 */ /* 0x001ee80000100800 */
[----:B------:R-:W3:Y:S04]  /*95700*/  LDL R23, [R1+0x4] ;  /* 0x0000040001177983 */ /* 0x000ee80000100800 */
[----:B-1----:R-:W4:Y:S01]  /*95710*/  LDL R20, [R1+0x8] ;  /* 0x0000080001147983 */ /* 0x002f220000100800 */
[----:B------:R-:W-:-:S03]  /*95720*/  IMAD.MOV.U32 R21, RZ, RZ, R0 ;  /* 0x000000ffff157224 */ /* 0x000fc600078e0000 */
[----:B------:R-:W5:Y:S04]  /*95730*/  LDL.LU R0, [R1+0x7494] ;  /* 0x0074940001007983 */ /* 0x000f680000300800 */
[----:B---3--:R0:W-:Y:S04]  /*95740*/  STL.64 [R1+0x7418], R22 ;  /* 0x0074181601007387 */ /* 0x0081e80000100a00 */
[----:B----4-:R-:W-:Y:S04]  /*95750*/  STL.64 [R1+0x7430], R20 ;  /* 0x0074301401007387 */ /* 0x010fe80000100a00 */
[----:B--2---:R-:W2:Y:S04]  /*95760*/  LDL.LU R24, [R1+0x1430] ;  /* 0x0014300001187983 */ /* 0x004ea80000300800 */
[----:B------:R-:W2:Y:S04]  /*95770*/  LDL.LU R25, [R1+0x1434] ;  /* 0x0014340001197983 */ /* 0x000ea80000300800 */
[----:B------:R-:W3:Y:S04]  /*95780*/  LDL.LU R26, [R1+0x1438] ;  /* 0x00143800011a7983 */ /* 0x000ee80000300800 */
[----:B------:R-:W3:Y:S04]  /*95790*/  LDL.LU R27, [R1+0x143c] ;  /* 0x00143c00011b7983 */ /* 0x000ee80000300800 */
[----:B0-----:R-:W4:Y:S01]  /*957a0*/  LDL R22, [R1+0x10] ;  /* 0x0000100001167983 */ /* 0x001f220000100800 */
[----:B-----5:R-:W-:-:S03]  /*957b0*/  IMAD.MOV.U32 R23, RZ, RZ, R0 ;  /* 0x000000ffff177224 */ /* 0x020fc600078e0000 */
[----:B------:R-:W5:Y:S04]  /*957c0*/  LDL.LU R0, [R1+0x7490] ;  /* 0x0074900001007983 */ /* 0x000f680000300800 */
[----:B------:R-:W5:Y:S04]  /*957d0*/  LDL.LU R12, [R1+0x15f0] ;  /* 0x0015f000010c7983 */ /* 0x000f680000300800 */
        /* <DEDUP_REMOVED lines=9> */
[----:B------:R-:W5:Y:S04]  /*95870*/  LDL.64 R20, [R1+0x18] ;  /* 0x0000180001147983 */ /* 0x000f680000100a00 */
[----:B----4-:R-:W-:Y:S04]  /*95880*/  STL.64 [R1+0x7468], R22 ;  /* 0x0074681601007387 */ /* 0x010fe80000100a00 */
[----:B-----5:R0:W-:Y:S04]  /*95890*/  STL.64 [R1+0x7460], R20 ;  /* 0x0074601401007387 */ /* 0x0201e80000100a00 */
        /* <DEDUP_REMOVED lines=16> */
[----:B------:R-:W3:Y:S04]  /*959a0*/  LDL.LU R26, [R1+0x1458] ;  /* 0x00145800011a7983 */ /* 0x000ee80000300800 */
[----:B------:R-:W3:Y:S01]  /*959b0*/  LDL.LU R27, [R1+0x145c] ;  /* 0x00145c00011b7983 */ /* 0x000ee20000300800 */
[C---:B------:R-:W-:Y:S03]  /*959c0*/  HMMA.16816.F32 R12, R16.reuse, R10, R12 ;  /* 0x0000000a100c723c */ /* 0x040fe6000000180c */
[----:B---3--:R-:W-:Y:S04]  /*959d0*/  STL.64 [R1+0x7450], R26 ;  /* 0x0074501a01007387 */ /* 0x008fe80000100a00 */
[----:B--2---:R0:W-:Y:S04]  /*959e0*/  STL.64 [R1+0x7448], R24 ;  /* 0x0074481801007387 */ /* 0x0041e80000100a00 */
[----:B0-----:R-:W2:Y:S04]  /*959f0*/  LDL.LU R24, [R1+0x1470] ;  /* 0x0014700001187983 */ /* 0x001ea80000300800 */
[----:B------:R-:W2:Y:S04]  /*95a00*/  LDL.LU R25, [R1+0x1474] ;  /* 0x0014740001197983 */ /* 0x000ea80000300800 */
[----:B------:R-:W2:Y:S04]  /*95a10*/  LDL.LU R26, [R1+0x1478] ;  /* 0x00147800011a7983 */ /* 0x000ea80000300800 */
[----:B------:R-:W2:Y:S04]  /*95a20*/  LDL.LU R27, [R1+0x147c] ;  /* 0x00147c00011b7983 */ /* 0x000ea80000300800 */
[----:B------:R-:W-:Y:S04]  /*95a30*/  STL.64 [R1+0x16f0], R12 ;  /* 0x0016f00c01007387 */ /* 0x000fe80000100a00 */
[----:B------:R0:W-:Y:S04]  /*95a40*/  STL.64 [R1+0x16f8], R14 ;  /* 0x0016f80e01007387 */ /* 0x0001e80000100a00 */
[----:B0-----:R-:W3:Y:S04]  /*95a50*/  LDL.LU.64 R14, [R1+0x7488] ;  /* 0x00748800010e7983 */ /* 0x001ee80000300a00 */
[----:B------:R-:W4:Y:S04]  /*95a60*/  LDL.LU.64 R12, [R1+0x7480] ;  /* 0x00748000010c7983 */ /* 0x000f280000300a00 */
[----:B------:R0:W-:Y:S04]  /*95a70*/  STL [R1+0x737c], R10 ;  /* 0x00737c0a01007387 */ /* 0x0001e80000100800 */
[----:B------:R-:W-:Y:S04]  /*95a80*/  STL [R1+0x7378], R11 ;  /* 0x0073780b01007387 */ /* 0x000fe80000100800 */
[----:B0-----:R-:W5:Y:S01]  /*95a90*/  LDL R10, [R1+0x28] ;  /* 0x00002800010a7983 */ /* 0x001f620000100800 */
[----:B----4-:R-:W-:-:S15]  /*95aa0*/  HMMA.16816.F32 R20, R16, R12, R20 ;  /* 0x0000000c1014723c */ /* 0x010fde0000001814 */
[----:B------:R-:W-:-:S08]  /*95ab0*/  NOP ;  /* 0x0000000000007918 */ /* 0x000fd00000000000 */
[----:B------:R-:W-:Y:S04]  /*95ac0*/  STL.64 [R1+0x890], R20 ;  /* 0x0008901401007387 */ /* 0x000fe80000100a00 */
[----:B------:R0:W-:Y:S04]  /*95ad0*/  STL.64 [R1+0x898], R22 ;  /* 0x0008981601007387 */ /* 0x0001e80000100a00 */
[----:B0-----:R-:W4:Y:S04]  /*95ae0*/  LDL.LU.64 R22, [R1+0x7478] ;  /* 0x0074780001167983 */ /* 0x001f280000300a00 */
[----:B------:R-:W4:Y:S04]  /*95af0*/  LDL.LU.64 R20, [R1+0x7470] ;  /* 0x0074700001147983 */ /* 0x000f280000300a00 */
[----:B---3--:R-:W-:Y:S04]  /*95b00*/  STL.64 [R1+0x73b0], R14 ;  /* 0x0073b00e01007387 */ /* 0x008fe80000100a00 */
[----:B------:R0:W-:Y:S04]  /*95b10*/  STL.64 [R1+0x73a8], R12 ;  /* 0x0073a80c01007387 */ /* 0x0001e80000100a00 */
[----:B0-----:R-:W5:Y:S04]  /*95b20*/  LDL.LU R12, [R1+0x1480] ;  /* 0x00148000010c7983 */ /* 0x001f680000300800 */
[----:B------:R-:W5:Y:S04]  /*95b30*/  LDL.LU R13, [R1+0x1484] ;  /* 0x00148400010d7983 */ /* 0x000f680000300800 */
[----:B------:R-:W5:Y:S04]  /*95b40*/  LDL.LU R14, [R1+0x1488] ;  /* 0x00148800010e7983 */ /* 0x000f680000300800 */
[----:B------:R-:W5:Y:S01]  /*95b50*/  LDL.LU R15, [R1+0x148c] ;  /* 0x00148c00010f7983 */ /* 0x000f620000300800 */
[----:B------:R-:W-:-:S02]  /*95b60*/  F2FP.F16.E4M3.UNPACK_B R4, R4 ;  /* 0x00000004ff04723e */ /* 0x000fc400020006ff */
[----:B------:R-:W-:Y:S02]  /*95b70*/  F2FP.F16.E4M3.UNPACK_B R5, R5 ;  /* 0x00000005ff05723e */ /* 0x000fe400020006ff */
[----:B------:R-:W-:Y:S01]  /*95b80*/  F2FP.F16.E4M3.UNPACK_B R6, R6 ;  /* 0x00000006ff06723e */ /* 0x000fe200020006ff */
[----:B------:R-:W-:Y:S01]  /*95b90*/  IMAD.MOV.U32 R11, RZ, RZ, R0 ;  /* 0x000000ffff0b7224 */ /* 0x000fe200078e0000 */
[----:B------:R-:W-:Y:S01]  /*95ba0*/  F2FP.F16.E4M3.UNPACK_B R7, R7 ;  /* 0x00000007ff07723e */ /* 0x000fe200020006ff */
[----:B------:R-:W-:Y:S01]  /*95bb0*/  IMAD.MOV.U32 R0, RZ, RZ, R29 ;  /* 0x000000ffff007224 */ /* 0x000fe200078e001d */
[----:B----4-:R-:W-:Y:S01]  /*95bc0*/  HMMA.16816.F32 R16, R16, R28, R20 ;  /* 0x0000001c1010723c */ /* 0x010fe20000001814 */
[----:B------:R-:W3:Y:S04]  /*95bd0*/  LDL.LU.64 R22, [R1+0x7468] ;  /* 0x0074680001167983 */ /* 0x000ee80000300a00 */
[----:B------:R-:W2:Y:S04]  /*95be0*/  LDL.LU.64 R20, [R1+0x7460] ;  /* 0x0074600001147983 */ /* 0x000ea80000300a00 */
[----:B------:R-:W4:-:S14]  /*95bf0*/  LDL.LU.64 R28, [R1+0x7458] ;  /* 0x00745800011c7983 */ /* 0x000f1c0000300a00 */
[----:B------:R-:W-:Y:S04]  /*95c00*/  STL.64 [R1+0x15e0], R16 ;  /* 0x0015e01001007387 */ /* 0x000fe80000100a00 */
[----:B------:R5:W-:Y:S02]  /*95c10*/  STL.64 [R1+0x15e8], R18 ;  /* 0x0015e81201007387 */ /* 0x000be40000100a00 */
[----:B-----5:R-:W-:Y:S02]  /*95c20*/  HMMA.16816.F32 R16, R4, R10, R12 ;  /* 0x0000000a0410723c */ /* 0x020fe4000000180c */
[----:B------:R-:W-:Y:S04]  /*95c30*/  STL [R1+0x7380], R0 ;  /* 0x0073800001007387 */ /* 0x000fe80000100800 */
[----:B------:R-:W5:-:S15]  /*95c40*/  LDL.LU R12, [R1+0x13e0] ;  /* 0x0013e000010c7983 */ /* 0x000f5e0000300800 */
[----:B------:R-:W-:-:S02]  /*95c50*/  NOP ;  /* 0x0000000000007918 */ /* 0x000fc40000000000 */
[----:B------:R-:W-:Y:S04]  /*95c60*/  STL.64 [R1+0x7d0], R16 ;  /* 0x0007d01001007387 */ /* 0x000fe80000100a00 */
[----:B------:R-:W-:Y:S04]  /*95c70*/  STL.64 [R1+0x7d8], R18 ;  /* 0x0007d81201007387 */ /* 0x000fe80000100a00 */
[----:B------:R-:W5:Y:S04]  /*95c80*/  LDL.LU R13, [R1+0x13e4] ;  /* 0x0013e400010d7983 */ /* 0x000f680000300800 */
[----:B------:R-:W3:Y:S04]  /*95c90*/  LDL.LU R14, [R1+0x13e8] ;  /* 0x0013e800010e7983 */ /* 0x000ee80000300800 */
[----:B------:R-:W3:Y:S01]  /*95ca0*/  LDL.LU R15, [R1+0x13ec] ;  /* 0x0013ec00010f7983 */ /* 0x000ee20000300800 */
[----:B--2---:R-:W-:Y:S03]  /*95cb0*/  HMMA.16816.F32 R24, R4, R20, R24 ;  /* 0x000000140418723c */ /* 0x004fe60000001818 */
[----:B---3--:R-:W-:Y:S04]  /*95cc0*/  STL.64 [R1+0x73c0], R14 ;  /* 0x0073c00e01007387 */ /* 0x008fe80000100a00 */
[----:B-----5:R0:W-:Y:S04]  /*95cd0*/  STL.64 [R1+0x73b8], R12 ;  /* 0x0073b80c01007387 */ /* 0x0201e80000100a00 */
[----:B0-----:R-:W2:Y:S04]  /*95ce0*/  LDL.LU R12, [R1+0x13f0] ;  /* 0x0013f000010c7983 */ /* 0x001ea80000300800 */
[----:B------:R-:W2:Y:S04]  /*95cf0*/  LDL.LU R13, [R1+0x13f4] ;  /* 0x0013f400010d7983 */ /* 0x000ea80000300800 */
[----:B------:R-:W2:Y:S04]  /*95d00*/  LDL.LU R14, [R1+0x13f8] ;  /* 0x0013f800010e7983 */ /* 0x000ea80000300800 */
[----:B------:R-:W2:Y:S04]  /*95d10*/  LDL.LU R15, [R1+0x13fc] ;  /* 0x0013fc00010f7983 */ /* 0x000ea80000300800 */
[----:B------:R-:W3:Y:S04]  /*95d20*/  LDL.LU R16, [R1+0x1f24] ;  /* 0x001f240001107983 */ /* 0x000ee80000300800 */
[----:B------:R-:W5:Y:S04]  /*95d30*/  LDL.LU R17, [R1+0x1f2c] ;  /* 0x001f2c0001117983 */ /* 0x000f680000300800 */
[----:B------:R-:W-:Y:S04]  /*95d40*/  STL.64 [R1+0x7c0], R24 ;  /* 0x0007c01801007387 */ /* 0x000fe80000100a00 */
[----:B------:R0:W-:Y:S04]  /*95d50*/  STL.64 [R1+0x7c8], R26 ;  /* 0x0007c81a01007387 */ /* 0x0001e80000100a00 */
[----:B0-----:R-:W4:Y:S04]  /*95d60*/  LDL.LU.64 R26, [R1+0x7450] ;  /* 0x00745000011a7983 */ /* 0x001f280000300a00 */
[----:B------:R-:W4:Y:S01]  /*95d70*/  LDL.LU.64 R24, [R1+0x7448] ;  /* 0x0074480001187983 */ /* 0x000f220000300a00 */
[----:B------:R-:W-:-:S02]  /*95d80*/  IMAD.MOV.U32 R0, RZ, RZ, R21 ;  /* 0x000000ffff007224 */ /* 0x000fc400078e0015 */
[----:B----4-:R-:W-:Y:S01]  /*95d90*/  HMMA.16816.F32 R20, R4, R22, R24 ;  /* 0x000000160414723c */ /* 0x010fe20000001818 */
[----:B------:R-:W4:Y:S04]  /*95da0*/  LDL.LU.64 R26, [R1+0x7440] ;  /* 0x00744000011a7983 */ /* 0x000f280000300a00 */
[----:B------:R-:W4:-:S15]  /*95db0*/  LDL.LU.64 R24, [R1+0x7438] ;  /* 0x0074380001187983 */ /* 0x000f1e0000300a00 */
[----:B------:R-:W-:-:S03]  /*95dc0*/  NOP ;  /* 0x0000000000007918 */ /* 0x000fc60000000000 */
        /* <DEDUP_REMOVED lines=22> */
[----:B0-----:R-:W2:Y:S04]  /*95f30*/  LDL.LU.64 R26, [R1+0x73f0] ;  /* 0x0073f000011a7983 */ /* 0x001ea80000300a00 */
[----:B------:R-:W4:Y:S01]  /*95f40*/  LDL.LU.64 R24, [R1+0x73e8] ;  /* 0x0073e80001187983 */ /* 0x000f220000300a00 */
        /* <DEDUP_REMOVED lines=10> */
[----:B0-----:R-:W2:Y:S04]  /*95ff0*/  LDL.LU.64 R22, [R1+0x73d0] ;  /* 0x0073d00001167983 */ /* 0x001ea80000300a00 */
[----:B------:R-:W4:Y:S04]  /*96000*/  LDL.LU.64 R20, [R1+0x73c8] ;  /* 0x0073c80001147983 */ /* 0x000f280000300a00 */
[----:B------:R-:W3:Y:S04]  /*96010*/  LDL.LU R10, [R1+0x1f38] ;  /* 0x001f3800010a7983 */ /* 0x000ee80000300800 */
[----:B------:R-:W5:Y:S04]  /*96020*/  LDL.LU R18, [R1+0x1f34] ;  /* 0x001f340001127983 */ /* 0x000f680000300800 */
[----:B------:R-:W3:Y:S04]  /*96030*/  LDL.LU R11, [R1+0x1f40] ;  /* 0x001f4000010b7983 */ /* 0x000ee80000300800 */
[----:B---3--:R-:W-:Y:S04]  /*96040*/  STL.64 [R1+0x7390], R10 ;  /* 0x0073900a01007387 */ /* 0x008fe80000100a00 */
[----:B------:R0:W-:Y:S04]  /*96050*/  STL.64 [R1+0x7388], R8 ;  /* 0x0073880801007387 */ /* 0x0001e80000100a00 */
[----:B0-----:R-:W3:Y:S04]  /*96060*/  LDL.LU R8, [R1+0x13b0] ;  /* 0x0013b00001087983 */ /* 0x001ee80000300800 */
[----:B------:R-:W3:Y:S04]  /*96070*/  LDL.LU R9, [R1+0x13b4] ;  /* 0x0013b40001097983 */ /* 0x000ee80000300800 */
[----:B------:R-:W4:Y:S04]  /*96080*/  LDL.LU R10, [R1+0x13b8] ;  /* 0x0013b800010a7983 */ /* 0x000f280000300800 */
[----:B------:R-:W4:Y:S01]  /*96090*/  LDL.LU R11, [R1+0x13bc] ;  /* 0x0013bc00010b7983 */ /* 0x000f220000300800 */
[C---:B--2---:R-:W-:Y:S03]  /*960a0*/  HMMA.16816.F32 R12, R4.reuse, R22, R12 ;  /* 0x00000016040c723c */ /* 0x044fe6000000180c */
[----:B----4-:R-:W-:Y:S04]  /*960b0*/  STL.64 [R1+0x73a0], R10 ;  /* 0x0073a00a01007387 */ /* 0x010fe80000100a00 */
[----:B---3--:R0:W-:Y:S04]  /*960c0*/  STL.64 [R1+0x7398], R8 ;  /* 0x0073980801007387 */ /* 0x0081e80000100a00 */
[----:B0-----:R-:W2:Y:S04]  /*960d0*/  LDL.LU R8, [R1+0x13c0] ;  /* 0x0013c00001087983 */ /* 0x001ea80000300800 */
[----:B------:R-:W2:Y:S04]  /*960e0*/  LDL.LU R9, [R1+0x13c4] ;  /* 0x0013c40001097983 */ /* 0x000ea80000300800 */
[----:B------:R-:W2:Y:S04]  /*960f0*/  LDL.LU R10, [R1+0x13c8] ;  /* 0x0013c800010a7983 */ /* 0x000ea80000300800 */
[----:B------:R-:W2:Y:S04]  /*96100*/  LDL.LU R11, [R1+0x13cc] ;  /* 0x0013cc00010b7983 */ /* 0x000ea80000300800 */
[----:B------:R-:W3:Y:S04]  /*96110*/  LDL.LU R19, [R1+0x1f3c] ;  /* 0x001f3c0001137983 */ /* 0x000ee80000300800 */
        /* <DEDUP_REMOVED lines=16> */
[----:B------:R0:W-:Y:S04]  /*96220*/  STL.64 [R1+0x7308], R22 ;  /* 0x0073081601007387 */ /* 0x0001e80000100a00 */
[----:B0-----:R-:W3:Y:S04]  /*96230*/  LDL.LU R22, [R1+0x1f28] ;  /* 0x001f280001167983 */ /* 0x001ee80000300800 */
[----:B------:R-:W4:Y:S04]  /*96240*/  LDL.LU R23, [R1+0x1f30] ;  /* 0x001f300001177983 */ /* 0x000f280000300800 */
[----:B------:R-:W-:Y:S01]  /*96250*/  STL.64 [R1+0x7300], R20 ;  /* 0x0073001401007387 */ /* 0x000fe20000100a00 */
[----:B--2---:R-:W-:-:S15]  /*96260*/  HMMA.16816.F32 R8, R4, R14, R8 ;  /* 0x0000000e0408723c */ /* 0x004fde0000001808 */
[----:B------:R-:W-:-:S08]  /*96270*/  NOP ;  /* 0x0000000000007918 */ /* 0x000fd00000000000 */
[----:B------:R-:W-:Y:S04]  /*96280*/  STL.64 [R1+0x730], R8 ;  /* 0x0007300801007387 */ /* 0x000fe80000100a00 */
[----:B------:R0:W-:Y:S04]  /*96290*/  STL.64 [R1+0x738], R10 ;  /* 0x0007380a01007387 */ /* 0x0001e80000100a00 */
[----:B0-----:R-:W2:Y:S04]  /*962a0*/  LDL.LU.64 R10, [R1+0x73a0] ;  /* 0x0073a000010a7983 */ /* 0x001ea80000300a00 */
[----:B------:R-:W2:Y:S04]  /*962b0*/  LDL.LU.64 R8, [R1+0x7398] ;  /* 0x0073980001087983 */ /* 0x000ea80000300a00 */
[----:B------:R-:W-:Y:S04]  /*962c0*/  STL.64 [R1+0x7370], R14 ;  /* 0x0073700e01007387 */ /* 0x000fe80000100a00 */
[----:B-----5:R0:W-:Y:S04]  /*962d0*/  STL.64 [R1+0x7368], R12 ;  /* 0x0073680c01007387 */ /* 0x0201e80000100a00 */
        /* <DEDUP_REMOVED lines=9> */
[----:B------:R-:W5:Y:S01]  /*96370*/  LDL.LU.64 R8, [R1+0x7388] ;  /* 0x0073880001087983 */ /* 0x000f620000300a00 */
[----:B---3--:R-:W-:-:S02]  /*96380*/  IMAD R16, R16, 0x100, R22 ;  /* 0x0000010010107824 */ /* 0x008fc400078e0216 */
[----:B----4-:R-:W-:Y:S02]  /*96390*/  IMAD R17, R17, 0x100, R23 ;  /* 0x0000010011117824 */ /* 0x010fe400078e0217 */
[----:B-----5:R-:W-:Y:S01]  /*963a0*/  HMMA.16816.F32 R20, R4, R8, R24 ;  /* 0x000000080414723c */ /* 0x020fe20000001818 */
[----:B------:R-:W3:Y:S06]  /*963b0*/  LDL R26, [R1+0x18] ;  /* 0x00001800011a7983 */ /* 0x000eec0000100800 */
[----:B------:R-:W-:-:S15]  /*963c0*/  IMAD.MOV.U32 R27, RZ, RZ, R0 ;  /* 0x000000ffff1b7224 */ /* 0x000fde00078e0000 */
[----:B------:R-:W-:-:S01]  /*963d0*/  NOP ;  /* 0x0000000000007918 */ /* 0x000fc20000000000 */
[----:B------:R-:W-:Y:S04]  /*963e0*/  STL.64 [R1+0x1570], R20 ;  /* 0x0015701401007387 */ /* 0x000fe80000100a00 */
[----:B------:R-:W-:Y:S04]  /*963f0*/  STL.64 [R1+0x1578], R22 ;  /* 0x0015781601007387 */ /* 0x000fe80000100a00 */
[----:B------:R-:W4:Y:S04]  /*96400*/  LDL.LU R0, [R1+0x7380] ;  /* 0x0073800001007983 */ /* 0x000f280000300800 */
[----:B------:R-:W5:Y:S01]  /*96410*/  LDL.64 R24, [R1+0x28] ;  /* 0x0000280001187983 */ /* 0x000f620000100a00 */
[----:B--2---:R-:W-:-:S02]  /*96420*/  IMAD R18, R18, 0x100, R10 ;  /* 0x0000010012127824 */ /* 0x004fc400078e020a */
[----:B------:R-:W-:Y:S01]  /*96430*/  IMAD R19, R19, 0x100, R11 ;  /* 0x0000010013137824 */ /* 0x000fe200078e020b */
[----:B---3--:R-:W-:Y:S04]  /*96440*/  STL.64 [R1+0x7360], R26 ;  /* 0x0073601a01007387 */ /* 0x008fe80000100a00 */
[----:B-----5:R0:W-:Y:S04]  /*96450*/  STL.64 [R1+0x7358], R24 ;  /* 0x0073581801007387 */ /* 0x0201e80000100a00 */
        /* <DEDUP_REMOVED lines=8> */
[----:B------:R-:W5:Y:S04]  /*964e0*/  LDL.LU R10, [R1+0x737c] ;  /* 0x00737c00010a7983 */ /* 0x000f680000300800 */
[----:B------:R-:W5:Y:S02]  /*964f0*/  LDL.LU R11, [R1+0x7378] ;  /* 0x00737800010b7983 */ /* 0x000f640000300800 */
[----:B-----5:R-:W-:-:S15]  /*96500*/  HMMA.16816.F32 R12, R4, R10, R12 ;  /* 0x0000000a040c723c */ /* 0x020fde000000180c */
[----:B------:R-:W-:-:S08]  /*96510*/  NOP ;  /* 0x0000000000007918 */ /* 0x000fd00000000000 */
[----:B------:R-:W-:Y:S04]  /*96520*/  STL.64 [R1+0x16e0], R12 ;  /* 0x0016e00c01007387 */ /* 0x000fe80000100a00 */
[----:B------:R0:W-:Y:S04]  /*96530*/  STL.64 [R1+0x16e8], R14 ;  /* 0x0016e80e01007387 */ /* 0x0001e80000100a00 */
[----:B0-----:R-:W5:Y:S04]  /*96540*/  LDL.LU.64 R14, [R1+0x7370] ;  /* 0x00737000010e7983 */ /* 0x001f680000300a00 */
[----:B------:R-:W4:Y:S04]  /*96550*/  LDL.LU.64 R12, [R1+0x7368] ;  /* 0x00736800010c7983 */ /* 0x000f280000300a00 */
[----:B------:R-:W-:Y:S04]  /*96560*/  STL.64 [R1+0x72c8], R10 ;  /* 0x0072c80a01007387 */ /* 0x000fe80000100a00 */
[----:B------:R0:W-:Y:S04]  /*96570*/  STL.64 [R1+0x72c0], R8 ;  /* 0x0072c00801007387 */ /* 0x0001e80000100a00 */
[----:B0-----:R-:W4:Y:S04]  /*96580*/  LDL.LU R8, [R1+0x1390] ;  /* 0x0013900001087983 */ /* 0x001f280000300800 */
[----:B------:R-:W4:Y:S04]  /*96590*/  LDL.LU R9, [R1+0x1394] ;  /* 0x0013940001097983 */ /* 0x000f280000300800 */
[----:B------:R-:W4:Y:S04]  /*965a0*/  LDL.LU R10, [R1+0x1398] ;  /* 0x00139800010a7983 */ /* 0x000f280000300800 */
[----:B------:R-:W4:Y:S02]  /*965b0*/  LDL.LU R11, [R1+0x139c] ;  /* 0x00139c00010b7983 */ /* 0x000f240000300800 */
[----:B----4-:R-:W-:-:S15]  /*965c0*/  HMMA.16816.F32 R8, R4, R12, R8 ;  /* 0x0000000c0408723c */ /* 0x010fde0000001808 */
[----:B------:R-:W-:-:S08]  /*965d0*/  NOP ;  /* 0x0000000000007918 */ /* 0x000fd00000000000 */
[----:B------:R0:W-:Y:S04]  /*965e0*/  STL.64 [R1+0x16d0], R8 ;  /* 0x0016d00801007387 */ /* 0x0001e80000100a00 */
[----:B------:R1:W-:Y:S04]  /*965f0*/  STL.64 [R1+0x16d8], R10 ;  /* 0x0016d80a01007387 */ /* 0x0003e80000100a00 */
[----:B0-----:R-:W4:Y:S04]  /*96600*/  LDL R8, [R1+0x10] ;  /* 0x0000100001087983 */ /* 0x001f280000100800 */
[----:B-1----:R-:W2:Y:S04]  /*96610*/  LDL R10, [R1+0x8] ;  /* 0x00000800010a7983 */ /* 0x002ea80000100800 */
[----:B------:R-:W2:Y:S04]  /*96620*/  LDL R11, [R1+0xc] ;  /* 0x00000c00010b7983 */ /* 0x000ea80000100800 */
[----:B------:R-:W4:Y:S04]  /*96630*/  LDL R9, [R1+0x14] ;  /* 0x0000140001097983 */ /* 0x000f280000100800 */
[----:B--2---:R0:W-:Y:S04]  /*96640*/  STL.64 [R1+0x7340], R10 ;  /* 0x0073400a01007387 */ /* 0x0041e80000100a00 */
[----:B0-----:R-:W2:Y:S04]  /*96650*/  LDL R10, [R1+0x20] ;  /* 0x00002000010a7983 */ /* 0x001ea80000100800 */
[----:B-----5:R-:W-:Y:S04]  /*96660*/  STL.64 [R1+0x72e8], R14 ;  /* 0x0072e80e01007387 */ /* 0x020fe80000100a00 */
[----:B------:R0:W-:Y:S04]  /*96670*/  STL.64 [R1+0x72e0], R12 ;  /* 0x0072e00c01007387 */ /* 0x0001e80000100a00 */
[----:B0-----:R-:W5:Y:S04]  /*96680*/  LDL.LU R12, [R1+0x1310] ;  /* 0x00131000010c7983 */ /* 0x001f680000300800 */
[----:B------:R-:W5:Y:S04]  /*96690*/  LDL.LU R13, [R1+0x1314] ;  /* 0x00131400010d7983 */ /* 0x000f680000300800 */
[----:B------:R-:W3:Y:S04]  /*966a0*/  LDL.LU R14, [R1+0x1318] ;  /* 0x00131800010e7983 */ /* 0x000ee80000300800 */
[----:B------:R-:W3:Y:S01]  /*966b0*/  LDL.LU R15, [R1+0x131c] ;  /* 0x00131c00010f7983 */ /* 0x000ee20000300800 */
[----:B------:R-:W-:-:S07]  /*966c0*/  IMAD.MOV.U32 R11, RZ, RZ, R0 ;  /* 0x000000ffff0b7224 */ /* 0x000fce00078e0000 */
[----:B--2---:R-:W-:Y:S01]  /*966d0*/  HMMA.16816.F32 R4, R4, R10, R24 ;  /* 0x0000000a0404723c */ /* 0x004fe20000001818 */
[----:B---3--:R-:W-:Y:S04]  /*966e0*/  STL.64 [R1+0x7350], R14 ;  /* 0x0073500e01007387 */ /* 0x008fe80000100a00 */
[----:B-----5:R0:W-:Y:S04]  /*966f0*/  STL.64 [R1+0x7348], R12 ;  /* 0x0073480c01007387 */ /* 0x0201e80000100a00 */
[----:B0-----:R-:W4:Y:S04]  /*96700*/  LDL.LU R12, [R1+0x1330] ;  /* 0x00133000010c7983 */ /* 0x001f280000300800 */
[----:B------:R-:W4:Y:S04]  /*96710*/  LDL.LU R13, [R1+0x1334] ;  /* 0x00133400010d7983 */ /* 0x000f280000300800 */
[----:B------:R-:W4:Y:S04]  /*96720*/  LDL.LU R14, [R1+0x1338] ;  /* 0x00133800010e7983 */ /* 0x000f280000300800 */
[----:B------:R-:W4:Y:S04]  /*96730*/  LDL.LU R15, [R1+0x133c] ;  /* 0x00133c00010f7983 */ /* 0x000f280000300800 */
[----:B------:R-:W2:Y:S04]  /*96740*/  LDL.LU.64 R26, [R1+0x7360] ;  /* 0x00736000011a7983 */ /* 0x000ea80000300a00 */
[----:B------:R-:W3:Y:S04]  /*96750*/  LDL.LU.64 R24, [R1+0x7358] ;  /* 0x0073580001187983 */ /* 0x000ee80000300a00 */
[----:B------:R0:W-:Y:S04]  /*96760*/  STL.64 [R1+0x1560], R4 ;  /* 0x0015600401007387 */ /* 0x0001e80000100a00 */
[----:B------:R1:W-:Y:S04]  /*96770*/  STL.64 [R1+0x1568], R6 ;  /* 0x0015680601007387 */ /* 0x0003e80000100a00 */
[----:B0-----:R-:W3:Y:S04]  /*96780*/  LDL.LU R4, [R1+0x1360] ;  /* 0x0013600001047983 */ /* 0x001ee80000300800 */
[----:B------:R-:W3:Y:S04]  /*96790*/  LDL.LU R5, [R1+0x1364] ;  /* 0x0013640001057983 */ /* 0x000ee80000300800 */
[----:B-1----:R-:W3:Y:S04]  /*967a0*/  LDL.LU R6, [R1+0x1368] ;  /* 0x0013680001067983 */ /* 0x002ee80000300800 */
[----:B------:R-:W3:Y:S01]  /*967b0*/  LDL.LU R7, [R1+0x136c] ;  /* 0x00136c0001077983 */ /* 0x000ee20000300800 */
[----:B------:R-:W-:-:S02]  /*967c0*/  F2FP.F16.E4M3.UNPACK_B R16, R16 ;  /* 0x00000010ff10723e */ /* 0x000fc400020006ff */
[----:B------:R-:W-:Y:S02]  /*967d0*/  F2FP.F16.E4M3.UNPACK_B R17, R17 ;  /* 0x00000011ff11723e */ /* 0x000fe400020006ff */
[----:B------:R-:W-:Y:S02]  /*967e0*/  F2FP.F16.E4M3.UNPACK_B R18, R18 ;  /* 0x00000012ff12723e */ /* 0x000fe400020006ff */
[----:B------:R-:W-:-:S07]  /*967f0*/  F2FP.F16.E4M3.UNPACK_B R19, R19 ;  /* 0x00000013ff13723e */ /* 0x000fce00020006ff */
[----:B---3--:R-:W-:-:S15]  /*96800*/  HMMA.16816.F32 R4, R16, R24, R4 ;  /* 0x000000181004723c */ /* 0x008fde0000001804 */
[----:B------:R-:W-:-:S08]  /*96810*/  NOP ;  /* 0x0000000000007918 */ /* 0x000fd00000000000 */
[----:B------:R-:W-:Y:S04]  /*96820*/  STL.64 [R1+0x1550], R4 ;  /* 0x0015500401007387 */ /* 0x000fe80000100a00 */
[----:B------:R2:W-:Y:S02]  /*96830*/  STL.64 [R1+0x1558], R6 ;  /* 0x0015580601007387 */ /* 0x0005e40000100a00 */
[----:B--2---:R-:W-:Y:S02]  /*96840*/  HMMA.16816.F32 R4, R16, R26, R20 ;  /* 0x0000001a1004723c */ /* 0x004fe40000001814 */
[----:B------:R-:W2:Y:S01]  /*96850*/  LDL.LU R20, [R1+0x12b0] ;  /* 0x0012b00001147983 */ /* 0x000ea20000300800 */
[----:B------:R-:W-:-:S15]  /*96860*/  IMAD.MOV.U32 R0, RZ, RZ, R25 ;  /* 0x000000ffff007224 */ /* 0x000fde00078e0019 */
[----:B------:R-:W-:-:S05]  /*96870*/  NOP ;  /* 0x0000000000007918 */ /* 0x000fca0000000000 */
[----:B------:R0:W-:Y:S04]  /*96880*/  STL.64 [R1+0x1540], R4 ;  /* 0x0015400401007387 */ /* 0x0001e80000100a00 */
[----:B------:R-:W-:Y:S04]  /*96890*/  STL.64 [R1+0x1548], R6 ;  /* 0x0015480601007387 */ /* 0x000fe80000100a00 */
[----:B------:R-:W2:Y:S04]  /*968a0*/  LDL.LU R21, [R1+0x12b4] ;  /* 0x0012b40001157983 */ /* 0x000ea80000300800 */
[----:B------:R-:W3:Y:S04]  /*968b0*/  LDL.LU R22, [R1+0x12b8] ;  /* 0x0012b80001167983 */ /* 0x000ee80000300800 */
[----:B------:R-:W3:Y:S04]  /*968c0*/  LDL.LU R23, [R1+0x12bc] ;  /* 0x0012bc0001177983 */ /* 0x000ee80000300800 */
[----:B------:R-:W5:Y:S04]  /*968d0*/  LDL.LU R24, [R1+0x12e0] ;  /* 0x0012e00001187983 */ /* 0x000f680000300800 */
[----:B------:R-:W5:Y:S04]  /*968e0*/  LDL.LU R25, [R1+0x12e4] ;  /* 0x0012e40001197983 */ /* 0x000f680000300800 */
[----:B------:R-:W2:Y:S04]  /*968f0*/  LDL.LU R26, [R1+0x12e8] ;  /* 0x0012e800011a7983 */ /* 0x000ea80000300800 */
[----:B------:R-:W2:Y:S01]  /*96900*/  LDL.LU R27, [R1+0x12ec] ;  /* 0x0012ec00011b7983 */ /* 0x000ea20000300800 */
[C---:B----4-:R-:W-:Y:S03]  /*96910*/  HMMA.16816.F32 R8, R16.reuse, R8, R12 ;  /* 0x000000081008723c */ /* 0x050fe6000000180c */
[----:B0-----:R-:W4:Y:S04]  /*96920*/  LDL R4, [R1] ;  /* 0x0000000001047983 */ /* 0x001f280000100800 */
[----:B------:R-:W4:Y:S04]  /*96930*/  LDL R5, [R1+0x4] ;  /* 0x0000040001057983 */ /* 0x000f280000100800 */
[----:B--2---:R-:W-:Y:S04]  /*96940*/  STL.64 [R1+0x7338], R26 ;  /* 0x0073381a01007387 */ /* 0x004fe80000100a00 */
[----:B-----5:R0:W-:Y:S04]  /*96950*/  STL.64 [R1+0x7330], R24 ;  /* 0x0073301801007387 */ /* 0x0201e80000100a00 */
[----:B0-----:R-:W4:Y:S04]  /*96960*/  LDL.LU R24, [R1+0x1300] ;  /* 0x0013000001187983 */ /* 0x001f280000300800 */
[----:B------:R-:W4:Y:S04]  /*96970*/  LDL.LU R25, [R1+0x1304] ;  /* 0x0013040001197983 */ /* 0x000f280000300800 */
[----:B------:R-:W4:Y:S04]  /*96980*/  LDL.LU R26, [R1+0x1308] ;  /* 0x00130800011a7983 */ /* 0x000f280000300800 */
[----:B------:R-:W4:Y:S04]  /*96990*/  LDL.LU R27, [R1+0x130c] ;  /* 0x00130c00011b7983 */ /* 0x000f280000300800 */
[----:B---3--:R-:W-:Y:S04]  /*969a0*/  STL.64 [R1+0x7318], R22 ;  /* 0x0073181601007387 */ /* 0x008fe80000100a00 */
[----:B------:R0:W-:Y:S04]  /*969b0*/  STL.64 [R1+0x7310], R20 ;  /* 0x0073101401007387 */ /* 0x0001e80000100a00 */
[----:B0-----:R-:W2:Y:S04]  /*969c0*/  LDL.LU R20, [R1+0x12d0] ;  /* 0x0012d00001147983 */ /* 0x001ea80000300800 */
[----:B------:R-:W2:Y:S04]  /*969d0*/  LDL.LU R21, [R1+0x12d4] ;  /* 0x0012d40001157983 */ /* 0x000ea80000300800 */
[----:B------:R-:W2:Y:S04]  /*969e0*/  LDL.LU R22, [R1+0x12d8] ;  /* 0x0012d80001167983 */ /* 0x000ea80000300800 */
[----:B------:R-:W2:Y:S04]  /*969f0*/  LDL.LU R23, [R1+0x12dc] ;  /* 0x0012dc0001177983 */ /* 0x000ea80000300800 */
[----:B------:R-:W3:Y:S04]  /*96a00*/  LDL.LU R6, [R1+0x1f54] ;  /* 0x001f540001067983 */ /* 0x000ee80000300800 */
[----:B------:R-:W5:Y:S04]  /*96a10*/  LDL.LU R7, [R1+0x1f5c] ;  /* 0x001f5c0001077983 */ /* 0x000f680000300800 */
[----:B------:R-:W4:Y:S04]  /*96a20*/  LDL.LU.64 R14, [R1+0x7350] ;  /* 0x00735000010e7983 */ /* 0x000f280000300a00 */
[----:B------:R-:W4:Y:S04]  /*96a30*/  LDL.LU.64 R12, [R1+0x7348] ;  /* 0x00734800010c7983 */ /* 0x000f280000300a00 */
[----:B------:R-:W-:Y:S04]  /*96a40*/  STL.64 [R1+0x6d0], R8 ;  /* 0x0006d00801007387 */ /* 0x000fe80000100a00 */
[----:B------:R0:W-:Y:S04]  /*96a50*/  STL.64 [R1+0x6d8], R10 ;  /* 0x0006d80a01007387 */ /* 0x0001e80000100a00 */
[----:B0-----:R-:W4:Y:S02]  /*96a60*/  LDL.LU.64 R10, [R1+0x7340] ;  /* 0x00734000010a7983 */ /* 0x001f240000300a00 */
[----:B----4-:R-:W-:Y:S02]  /*96a70*/  HMMA.16816.F32 R8, R16, R10, R12 ;  /* 0x0000000a1008723c */ /* 0x010fe4000000180c */
[----:B------:R-:W4:-:S15]  /*96a80*/  LDL.LU R12, [R1+0x1280] ;  /* 0x00128000010c7983 */ /* 0x000f1e0000300800 */
[----:B------:R-:W-:-:S06]  /*96a90*/  NOP ;  /* 0x0000000000007918 */ /* 0x000fcc0000000000 */
[----:B------:R-:W-:Y:S04]  /*96aa0*/  STL.64 [R1+0x1530], R8 ;  /* 0x0015300801007387 */ /* 0x000fe80000100a00 */
[----:B------:R-:W-:Y:S04]  /*96ab0*/  STL.64 [R1+0x1538], R10 ;  /* 0x0015380a01007387 */ /* 0x000fe80000100a00 */
[----:B------:R-:W4:Y:S04]  /*96ac0*/  LDL.LU R13, [R1+0x1284] ;  /* 0x00128400010d7983 */ /* 0x000f280000300800 */
[----:B------:R-:W2:Y:S04]  /*96ad0*/  LDL.LU R14, [R1+0x1288] ;  /* 0x00128800010e7983 */ /* 0x000ea80000300800 */
[----:B------:R-:W2:Y:S01]  /*96ae0*/  LDL.LU R15, [R1+0x128c] ;  /* 0x00128c00010f7983 */ /* 0x000ea20000300800 */
[C---:B------:R-:W-:Y:S03]  /*96af0*/  HMMA.16816.F32 R24, R16.reuse, R4, R24 ;  /* 0x000000041018723c */ /* 0x040fe60000001818 */
        /* <DEDUP_REMOVED lines=8> */
[----:B------:R-:W3:Y:S04]  /*96b80*/  LDL.LU R10, [R1+0x1258] ;  /* 0x00125800010a7983 */ /* 0x000ee80000300800 */
[----:B------:R-:W3:Y:S04]  /*96b90*/  LDL.LU R11, [R1+0x125c] ;  /* 0x00125c00010b7983 */ /* 0x000ee80000300800 */
[----:B---3--:R-:W-:Y:S04]  /*96ba0*/  STL.64 [R1+0x72d8], R10 ;  /* 0x0072d80a01007387 */ /* 0x008fe80000100a00 */
[----:B----4-:R0:W-:Y:S04]  /*96bb0*/  STL.64 [R1+0x72d0], R8 ;  /* 0x0072d00801007387 */ /* 0x0101e80000100a00 */
        /* <DEDUP_REMOVED lines=8> */
[----:B------:R-:W5:Y:S04]  /*96c40*/  LDL.LU R4, [R1+0x1f44] ;  /* 0x001f440001047983 */ /* 0x000f680000300800 */
[----:B------:R-:W5:Y:S01]  /*96c50*/  LDL.LU R5, [R1+0x1f4c] ;  /* 0x001f4c0001057983 */ /* 0x000f620000300800 */
[----:B----4-:R-:W-:-:S15]  /*96c60*/  HMMA.16816.F32 R24, R16, R28, R24 ;  /* 0x0000001c1018723c */ /* 0x010fde0000001818 */
[----:B------:R-:W-:-:S08]  /*96c70*/  NOP ;  /* 0x0000000000007918 */ /* 0x000fd00000000000 */
[----:B------:R-:W-:Y:S04]  /*96c80*/  STL.64 [R1+0x1520], R24 ;  /* 0x0015201801007387 */ /* 0x000fe80000100a00 */
[----:B------:R0:W-:Y:S04]  /*96c90*/  STL.64 [R1+0x1528], R26 ;  /* 0x0015281a01007387 */ /* 0x0001e80000100a00 */
[----:B0-----:R-:W4:Y:S04]  /*96ca0*/  LDL.LU.64 R26, [R1+0x7328] ;  /* 0x00732800011a7983 */ /* 0x001f280000300a00 */
[----:B------:R-:W2:Y:S04]  /*96cb0*/  LDL.LU.64 R24, [R1+0x7320] ;  /* 0x0073200001187983 */ /* 0x000ea80000300a00 */
[----:B------:R0:W-:Y:S04]  /*96cc0*/  STL.64 [R1+0x7240], R28 ;  /* 0x0072401c01007387 */ /* 0x0001e80000100a00 */
[----:B0-----:R-:W5:Y:S04]  /*96cd0*/  LDL.LU R28, [R1+0x1f58] ;  /* 0x001f5800011c7983 */ /* 0x001f680000300800 */
[----:B------:R-:W5:Y:S01]  /*96ce0*/  LDL.LU R29, [R1+0x1f60] ;  /* 0x001f6000011d7983 */ /* 0x000f620000300800 */
        /* <DEDUP_REMOVED lines=11> */
[----:B------:R-:W4:Y:S04]  /*96da0*/  LDL.LU.64 R20, [R1+0x7300] ;  /* 0x0073000001147983 */ /* 0x000f280000300a00 */
[----:B------:R-:W-:Y:S04]  /*96db0*/  STL.64 [R1+0x7238], R26 ;  /* 0x0072381a01007387 */ /* 0x000fe80000100a00 */
[----:B------:R0:W-:Y:S04]  /*96dc0*/  STL.64 [R1+0x7230], R24 ;  /* 0x0072301801007387 */ /* 0x0001e80000100a00 */
        /* <DEDUP_REMOVED lines=37> */
[----:B0-----:R-:W5:Y:S04]  /*97020*/  LDL.LU.64 R10, [R1+0x72c8] ;  /* 0x0072c800010a7983 */ /* 0x001f680000300a00 */
[----:B------:R-:W2:Y:S04]  /*97030*/  LDL.LU.64 R8, [R1+0x72c0] ;  /* 0x0072c00001087983 */ /* 0x000ea80000300a00 */
[----:B------:R0:W-:Y:S04]  /*97040*/  STL.64 [R1+0x7258], R2 ;  /* 0x0072580201007387 */ /* 0x0001e80000100a00 */
[----:B0-----:R-:W3:Y:S04]  /*97050*/  LDL.LU R2, [R1+0x1f48] ;  /* 0x001f480001027983 */ /* 0x001ee80000300800 */
[----:B------:R-:W4:Y:S01]  /*97060*/  LDL.LU R3, [R1+0x1f50] ;  /* 0x001f500001037983 */ /* 0x000f220000300800 */
[----:B--2---:R-:W-:-:S15]  /*97070*/  HMMA.16816.F32 R24, R16, R8, R24 ;  /* 0x000000081018723c */ /* 0x004fde0000001818 */
[----:B------:R-:W-:-:S08]  /*97080*/  NOP ;  /* 0x0000000000007918 */ /* 0x000fd00000000000 */
[----:B------:R-:W-:Y:S04]  /*97090*/  STL.64 [R1+0x860], R24 ;  /* 0x0008601801007387 */ /* 0x000fe80000100a00 */
[----:B------:R0:W-:Y:S04]  /*970a0*/  STL.64 [R1+0x868], R26 ;  /* 0x0008681a01007387 */ /* 0x0001e80000100a00 */
[----:B0-----:R-:W2:Y:S04]  /*970b0*/  LDL.LU.64 R26, [R1+0x72b8] ;  /* 0x0072b800011a7983 */ /* 0x001ea80000300a00 */
[----:B------:R-:W2:Y:S01]  /*970c0*/  LDL.LU.64 R24, [R1+0x72b0] ;  /* 0x0072b00001187983 */ /* 0x000ea20000300a00 */
[----:B---3--:R-:W-:-:S02]  /*970d0*/  IMAD R4, R4, 0x100, R2 ;  /* 0x0000010004047824 */ /* 0x008fc400078e0202 */
[----:B----4-:R-:W-:Y:S01]  /*970e0*/  IMAD R5, R5, 0x100, R3 ;  /* 0x0000010005057824 */ /* 0x010fe200078e0203 */
[----:B------:R-:W-:Y:S02]  /*970f0*/  STL [R1+0x71dc], R8 ;  /* 0x0071dc0801007387 */ /* 0x000fe40000100800 */
[----:B------:R-:W-:Y:S02]  /*97100*/  F2FP.F16.E4M3.UNPACK_B R4, R4 ;  /* 0x00000004ff04723e */ /* 0x000fe400020006ff */
[----:B------:R-:W-:Y:S01]  /*97110*/  F2FP.F16.E4M3.UNPACK_B R5, R5 ;  /* 0x00000005ff05723e */ /* 0x000fe200020006ff */
[----:B------:R-:W-:Y:S01]  /*97120*/  STL [R1+0x71d8], R9 ;  /* 0x0071d80901007387 */ /* 0x000fe20000100800 */
[----:B-----5:R-:W-:Y:S03]  /*97130*/  HMMA.16816.F32 R20, R16, R10, R20 ;  /* 0x0000000a1014723c */ /* 0x020fe60000001814 */
[----:B------:R-:W-:Y:S04]  /*97140*/  STL.64 [R1+0x72a0], R4 ;  /* 0x0072a00401007387 */ /* 0x000fe80000100a00 */
[----:B------:R-:W-:Y:S04]  /*97150*/  STL [R1+0x71e4], R10 ;  /* 0x0071e40a01007387 */ /* 0x000fe80000100800 */
[----:B------:R-:W-:-:S12]  /*97160*/  STL [R1+0x71e0], R11 ;  /* 0x0071e00b01007387 */ /* 0x000fd80000100800 */
[----:B------:R0:W-:Y:S04]  /*97170*/  STL.64 [R1+0x16c0], R20 ;  /* 0x0016c01401007387 */ /* 0x0001e80000100a00 */
[----:B------:R1:W-:Y:S04]  /*97180*/  STL.64 [R1+0x16c8], R22 ;  /* 0x0016c81601007387 */ /* 0x0003e80000100a00 */
[----:B0-----:R-:W3:Y:S01]  /*97190*/  LDL.LU R20, [R1+0x1160] ;  /* 0x0011600001147983 */ /* 0x001ee20000300800 */
[----:B--2---:R-:W-:-:S15]  /*971a0*/  HMMA.16816.F32 R8, R16, R12, R24 ;  /* 0x0000000c1008723c */ /* 0x004fde0000001818 */
[----:B------:R-:W-:-:S08]  /*971b0*/  NOP ;  /* 0x0000000000007918 */ /* 0x000fd00000000000 */
[----:B------:R-:W-:Y:S04]  /*971c0*/  STL.64 [R1+0x16b0], R8 ;  /* 0x0016b00801007387 */ /* 0x000fe80000100a00 */
[----:B------:R-:W-:Y:S04]  /*971d0*/  STL.64 [R1+0x16b8], R10 ;  /* 0x0016b80a01007387 */ /* 0x000fe80000100a00 */
[----:B------:R-:W3:Y:S04]  /*971e0*/  LDL.LU R21, [R1+0x1164] ;  /* 0x0011640001157983 */ /* 0x000ee80000300800 */
[----:B-1----:R-:W2:Y:S04]  /*971f0*/  LDL.LU R22, [R1+0x1168] ;  /* 0x0011680001167983 */ /* 0x002ea80000300800 */
        /* <DEDUP_REMOVED lines=23> */
[----:B------:R-:W3:Y:S01]  /*97370*/  LDL R8, [R1+0x28] ;  /* 0x0000280001087983 */ /* 0x000ee20000100800 */
[----:B------:R-:W-:-:S05]  /*97380*/  IMAD.MOV.U32 R9, RZ, RZ, R0 ;  /* 0x000000ffff097224 */ /* 0x000fca00078e0000 */
[----:B---3--:R0:W-:Y:S04]  /*97390*/  STL.64 [R1+0x72a8], R8 ;  /* 0x0072a80801007387 */ /* 0x0081e80000100a00 */
[----:B0-----:R-:W3:Y:S04]  /*973a0*/  LDL.LU R8, [R1+0x1210] ;  /* 0x0012100001087983 */ /* 0x001ee80000300800 */
[----:B------:R-:W3:Y:S04]  /*973b0*/  LDL.LU R9, [R1+0x1214] ;  /* 0x0012140001097983 */ /* 0x000ee80000300800 */
[----:B------:R-:W3:Y:S04]  /*973c0*/  LDL.LU R10, [R1+0x1218] ;  /* 0x00121800010a7983 */ /* 0x000ee80000300800 */
[----:B------:R-:W3:Y:S04]  /*973d0*/  LDL.LU R11, [R1+0x121c] ;  /* 0x00121c00010b7983 */ /* 0x000ee80000300800 */
[----:B------:R-:W3:Y:S04]  /*973e0*/  LDL.64 R4, [R1+0x20] ;  /* 0x0000200001047983 */ /* 0x000ee80000100a00 */
[----:B-----5:R-:W-:Y:S04]  /*973f0*/  STL.64 [R1+0x7288], R26 ;  /* 0x0072881a01007387 */ /* 0x020fe80000100a00 */
[----:B----4-:R0:W-:Y:S04]  /*97400*/  STL.64 [R1+0x7280], R24 ;  /* 0x0072801801007387 */ /* 0x0101e80000100a00 */
[----:B0-----:R-:W4:Y:S04]  /*97410*/  LDL.LU R24, [R1+0x11f0] ;  /* 0x0011f00001187983 */ /* 0x001f280000300800 */
[----:B------:R-:W4:Y:S04]  /*97420*/  LDL.LU R25, [R1+0x11f4] ;  /* 0x0011f40001197983 */ /* 0x000f280000300800 */
[----:B------:R-:W5:Y:S04]  /*97430*/  LDL.LU R26, [R1+0x11f8] ;  /* 0x0011f800011a7983 */ /* 0x000f680000300800 */
[----:B------:R-:W5:Y:S01]  /*97440*/  LDL.LU R27, [R1+0x11fc] ;  /* 0x0011fc00011b7983 */ /* 0x000f620000300800 */
[----:B------:R-:W-:-:S02]  /*97450*/  IMAD R6, R6, 0x100, R28 ;  /* 0x0000010006067824 */ /* 0x000fc400078e021c */
[----:B------:R-:W-:Y:S01]  /*97460*/  IMAD R7, R7, 0x100, R29 ;  /* 0x0000010007077824 */ /* 0x000fe200078e021d */
[----:B-----5:R-:W-:Y:S04]  /*97470*/  STL.64 [R1+0x7298], R26 ;  /* 0x0072981a01007387 */ /* 0x020fe80000100a00 */
[----:B----4-:R0:W-:Y:S04]  /*97480*/  STL.64 [R1+0x7290], R24 ;  /* 0x0072901801007387 */ /* 0x0101e80000100a00 */
[----:B0-----:R-:W4:Y:S04]  /*97490*/  LDL.LU R24, [R1+0x1200] ;  /* 0x0012000001187983 */ /* 0x001f280000300800 */
[----:B------:R-:W4:Y:S04]  /*974a0*/  LDL.LU R25, [R1+0x1204] ;  /* 0x0012040001197983 */ /* 0x000f280000300800 */
[----:B------:R-:W4:Y:S04]  /*974b0*/  LDL.LU R26, [R1+0x1208] ;  /* 0x00120800011a7983 */ /* 0x000f280000300800 */
[----:B------:R-:W4:Y:S04]  /*974c0*/  LDL.LU R27, [R1+0x120c] ;  /* 0x00120c00011b7983 */ /* 0x000f280000300800 */
[----:B------:R-:W5:Y:S04]  /*974d0*/  LDL.64 R2, [R1+0x8] ;  /* 0x0000080001027983 */ /* 0x000f680000100a00 */
[----:B------:R-:W5:Y:S04]  /*974e0*/  LDL.64 R28, [R1] ;  /* 0x00000000011c7983 */ /* 0x000f680000100a00 */
[----:B--2---:R-:W-:Y:S04]  /*974f0*/  STL.64 [R1+0x7228], R22 ;  /* 0x0072281601007387 */ /* 0x004fe80000100a00 */
[----:B------:R0:W-:Y:S04]  /*97500*/  STL.64 [R1+0x7220], R20 ;  /* 0x0072201401007387 */ /* 0x0001e80000100a00 */
        /* <DEDUP_REMOVED lines=8> */
[----:B------:R-:W5:Y:S04]  /*97590*/  LDL.LU R14, [R1+0x1148] ;  /* 0x00114800010e7983 */ /* 0x000f680000300800 */
[----:B------:R-:W5:Y:S01]  /*975a0*/  LDL.LU R15, [R1+0x114c] ;  /* 0x00114c00010f7983 */ /* 0x000f620000300800 */
[----:B---3--:R-:W-:Y:S07]  /*975b0*/  HMMA.16816.F32 R16, R16, R4, R8 ;  /* 0x000000041010723c */ /* 0x008fee0000001808 */
[----:B------:R-:W-:-:S02]  /*975c0*/  IMAD.MOV.U32 R10, RZ, RZ, R4 ;  /* 0x000000ffff0a7224 */ /* 0x000fc400078e0004 */
[----:B------:R-:W-:Y:S01]  /*975d0*/  IMAD.MOV.U32 R11, RZ, RZ, R5 ;  /* 0x000000ffff0b7224 */ /* 0x000fe200078e0005 */
[----:B-----5:R-:W-:Y:S04]  /*975e0*/  STL.64 [R1+0x7208], R14 ;  /* 0x0072080e01007387 */ /* 0x020fe80000100a00 */
[----:B----4-:R0:W-:Y:S04]  /*975f0*/  STL.64 [R1+0x7200], R12 ;  /* 0x0072000c01007387 */ /* 0x0101e80000100a00 */
[----:B0-----:R-:W3:Y:S04]  /*97600*/  LDL.LU R12, [R1+0x1150] ;  /* 0x00115000010c7983 */ /* 0x001ee80000300800 */
[----:B------:R-:W3:Y:S04]  /*97610*/  LDL.LU R13, [R1+0x1154] ;  /* 0x00115400010d7983 */ /* 0x000ee80000300800 */
[----:B------:R-:W3:Y:S04]  /*97620*/  LDL.LU R14, [R1+0x1158] ;  /* 0x00115800010e7983 */ /* 0x000ee80000300800 */
[----:B------:R-:W3:Y:S04]  /*97630*/  LDL.LU R15, [R1+0x115c] ;  /* 0x00115c00010f7983 */ /* 0x000ee80000300800 */
[----:B------:R-:W4:Y:S04]  /*97640*/  LDL.LU.64 R8, [R1+0x72a8] ;  /* 0x0072a80001087983 */ /* 0x000f280000300a00 */
[----:B------:R0:W-:Y:S04]  /*97650*/  STL.64 [R1+0x14b0], R16 ;  /* 0x0014b01001007387 */ /* 0x0001e80000100a00 */
[----:B------:R1:W-:Y:S04]  /*97660*/  STL.64 [R1+0x14b8], R18 ;  /* 0x0014b81201007387 */ /* 0x0003e80000100a00 */
[----:B------:R-:W4:Y:S01]  /*97670*/  LDL.LU.64 R4, [R1+0x72a0] ;  /* 0x0072a00001047983 */ /* 0x000f220000300a00 */
[----:B------:R-:W-:-:S02]  /*97680*/  F2FP.F16.E4M3.UNPACK_B R6, R6 ;  /* 0x00000006ff06723e */ /* 0x000fc400020006ff */
[----:B------:R-:W-:Y:S01]  /*97690*/  F2FP.F16.E4M3.UNPACK_B R7, R7 ;  /* 0x00000007ff07723e */ /* 0x000fe200020006ff */
[----:B0-----:R-:W5:Y:S04]  /*976a0*/  LDL.64 R16, [R1+0x18] ;  /* 0x0000180001107983 */ /* 0x001f680000100a00 */
[----:B-1----:R-:W2:Y:S04]  /*976b0*/  LDL.64 R18, [R1+0x10] ;  /* 0x0000100001127983 */ /* 0x002ea80000100a00 */
[----:B------:R-:W-:Y:S01]  /*976c0*/  STL [R1+0x71e8], R10 ;  /* 0x0071e80a01007387 */ /* 0x000fe20000100800 */
        /* <DEDUP_REMOVED lines=23> */
[----:B------:R-:W2:Y:S01]  /*97840*/  LDL.LU.64 R24, [R1+0x7260] ;  /* 0x0072600001187983 */ /* 0x000ea20000300a00 */
[----:B------:R-:W-:-:S02]  /*97850*/  IMAD.MOV.U32 R8, RZ, RZ, R16 ;  /* 0x000000ffff087224 */ /* 0x000fc400078e0010 */
[----:B------:R-:W-:Y:S02]  /*97860*/  IMAD.MOV.U32 R0, RZ, RZ, R17 ;  /* 0x000000ffff007224 */ /* 0x000fe400078e0011 */
[----:B------:R-:W-:Y:S02]  /*97870*/  IMAD.MOV.U32 R16, RZ, RZ, R18 ;  /* 0x000000ffff107224 */ /* 0x000fe400078e0012 */
[----:B------:R-:W-:Y:S02]  /*97880*/  IMAD.MOV.U32 R18, RZ, RZ, R2 ;  /* 0x000000ffff127224 */ /* 0x000fe400078e0002 */
[----:B------:R-:W-:Y:S02]  /*97890*/  IMAD.MOV.U32 R17, RZ, RZ, R3 ;  /* 0x000000ffff117224 */ /* 0x000fe400078e0003 */
[----:B------:R-:W4:Y:S01]  /*978a0*/  LDL.LU.64 R2, [R1+0x7258] ;  /* 0x0072580001027983 */ /* 0x000f220000300a00 */
[----:B------:R-:W-:Y:S02]  /*978b0*/  IMAD.MOV.U32 R9, RZ, RZ, R19 ;  /* 0x000000ffff097224 */ /* 0x000fe400078e0013 */
[----:B------:R-:W-:-:S02]  /*978c0*/  IMAD.MOV.U32 R10, RZ, RZ, R28 ;  /* 0x000000ffff0a7224 */ /* 0x000fc400078e001c */
        /* <DEDUP_REMOVED lines=13> */
[----:B------:R-:W5:Y:S01]  /*979a0*/  LDL.LU.64 R24, [R1+0x7230] ;  /* 0x0072300001187983 */ /* 0x000f620000300a00 */
        /* <DEDUP_REMOVED lines=12> */
[----:B------:R-:W-:Y:S04]  /*97a70*/  STL.64 [R1+0x7118], R26 ;  /* 0x0071181a01007387 */ /* 0x000fe80000100a00 */
[----:B------:R0:W-:Y:S04]  /*97a80*/  STL.64 [R1+0x7110], R24 ;  /* 0x0071101801007387 */ /* 0x0001e80000100a00 */
[----:B0-----:R-:W4:Y:S04]  /*97a90*/  LDL.LU R24, [R1+0x1120] ;  /* 0x0011200001187983 */ /* 0x001f280000300800 */
[----:B------:R-:W4:Y:S04]  /*97aa0*/  LDL.LU R25, [R1+0x1124] ;  /* 0x0011240001197983 */ /* 0x000f280000300800 */
[----:B------:R-:W4:Y:S04]  /*97ab0*/  LDL.LU R26, [R1+0x1128] ;  /* 0x00112800011a7983 */ /* 0x000f280000300800 */
[----:B------:R-:W4:Y:S01]  /*97ac0*/  LDL.LU R27, [R1+0x112c] ;  /* 0x00112c00011b7983 */ /* 0x000f220000300800 */
        /* <DEDUP_REMOVED lines=17> */
[----:B------:R-:W5:Y:S04]  /*97be0*/  LDL.LU R23, [R1+0x113c] ;  /* 0x00113c0001177983 */ /* 0x000f680000300800 */
[----:B--2---:R-:W-:Y:S04]  /*97bf0*/  STL.64 [R1+0x71c0], R14 ;  /* 0x0071c00e01007387 */ /* 0x004fe80000100a00 */
[----:B---3--:R4:W-:Y:S01]  /*97c00*/  STL.64 [R1+0x71b8], R12 ;  /* 0x0071b80c01007387 */ /* 0x0089e20000100a00 */
[C---:B-----5:R-:W-:Y:S06]  /*97c10*/  HMMA.16816.F32 R20, R4.reuse, R14, R20 ;  /* 0x0000000e0414723c */ /* 0x060fec0000001814 */
[----:B----4-:R-:W-:-:S15]  /*97c20*/  HMMA.16816.F32 R12, R4, R2, R24 ;  /* 0x00000002040c723c */ /* 0x010fde0000001818 */
[----:B------:R-:W-:-:S02]  /*97c30*/  NOP ;  /* 0x0000000000007918 */ /* 0x000fc40000000000 */
[----:B------:R-:W-:Y:S04]  /*97c40*/  STL.64 [R1+0x1400], R20 ;  /* 0x0014001401007387 */ /* 0x000fe80000100a00 */
[----:B------:R0:W-:Y:S04]  /*97c50*/  STL.64 [R1+0x1408], R22 ;  /* 0x0014081601007387 */ /* 0x0001e80000100a00 */
[----:B------:R-:W2:Y:S04]  /*97c60*/  LDL.LU R24, [R1+0x1060] ;  /* 0x0010600001187983 */ /* 0x000ea80000300800 */
[----:B------:R-:W-:Y:S04]  /*97c70*/  STL.64 [R1+0x13f0], R12 ;  /* 0x0013f00c01007387 */ /* 0x000fe80000100a00 */
[----:B------:R-:W-:Y:S04]  /*97c80*/  STL.64 [R1+0x13f8], R14 ;  /* 0x0013f80e01007387 */ /* 0x000fe80000100a00 */
[----:B------:R-:W2:Y:S04]  /*97c90*/  LDL.LU R25, [R1+0x1064] ;  /* 0x0010640001197983 */ /* 0x000ea80000300800 */
[----:B------:R-:W3:Y:S04]  /*97ca0*/  LDL.LU R26, [R1+0x1068] ;  /* 0x00106800011a7983 */ /* 0x000ee80000300800 */
[----:B------:R-:W3:Y:S01]  /*97cb0*/  LDL.LU R27, [R1+0x106c] ;  /* 0x00106c00011b7983 */ /* 0x000ee20000300800 */
[----:B0-----:R-:W-:-:S02]  /*97cc0*/  IMAD.MOV.U32 R22, RZ, RZ, R10 ;  /* 0x000000ffff167224 */ /* 0x001fc400078e000a */
[----:B------:R-:W-:Y:S01]  /*97cd0*/  IMAD.MOV.U32 R23, RZ, RZ, R19 ;  /* 0x000000ffff177224 */ /* 0x000fe200078e0013 */
[----:B---3--:R-:W-:Y:S04]  /*97ce0*/  STL.64 [R1+0x7138], R26 ;  /* 0x0071381a01007387 */ /* 0x008fe80000100a00 */
[----:B--2---:R0:W-:Y:S04]  /*97cf0*/  STL.64 [R1+0x7130], R24 ;  /* 0x0071301801007387 */ /* 0x0041e80000100a00 */
[----:B------:R-:W2:Y:S04]  /*97d00*/  LDL.LU R10, [R1+0x71e8] ;  /* 0x0071e800010a7983 */ /* 0x000ea80000300800 */
[----:B------:R1:W-:Y:S04]  /*97d10*/  STL.64 [R1+0x7140], R22 ;  /* 0x0071401601007387 */ /* 0x0003e80000100a00 */
[----:B0-----:R-:W3:Y:S04]  /*97d20*/  LDL.LU R24, [R1+0x1080] ;  /* 0x0010800001187983 */ /* 0x001ee80000300800 */
[----:B------:R-:W3:Y:S04]  /*97d30*/  LDL.LU R25, [R1+0x1084] ;  /* 0x0010840001197983 */ /* 0x000ee80000300800 */
[----:B------:R-:W4:Y:S04]  /*97d40*/  LDL.LU R26, [R1+0x1088] ;  /* 0x00108800011a7983 */ /* 0x000f280000300800 */
[----:B------:R-:W4:Y:S01]  /*97d50*/  LDL.LU R27, [R1+0x108c] ;  /* 0x00108c00011b7983 */ /* 0x000f220000300800 */
[----:B------:R-:W-:-:S02]  /*97d60*/  IMAD.MOV.U32 R20, RZ, RZ, R18 ;  /* 0x000000ffff147224 */ /* 0x000fc400078e0012 */
[----:B------:R-:W-:Y:S02]  /*97d70*/  IMAD.MOV.U32 R21, RZ, RZ, R17 ;  /* 0x000000ffff157224 */ /* 0x000fe400078e0011 */
[----:B-1----:R-:W-:Y:S02]  /*97d80*/  IMAD.MOV.U32 R22, RZ, RZ, R16 ;  /* 0x000000ffff167224 */ /* 0x002fe400078e0010 */
[----:B------:R-:W-:Y:S01]  /*97d90*/  IMAD.MOV.U32 R23, RZ, RZ, R9 ;  /* 0x000000ffff177224 */ /* 0x000fe200078e0009 */
[----:B----4-:R-:W-:Y:S04]  /*97da0*/  STL.64 [R1+0x7150], R26 ;  /* 0x0071501a01007387 */ /* 0x010fe80000100a00 */
[----:B---3--:R0:W-:Y:S04]  /*97db0*/  STL.64 [R1+0x7148], R24 ;  /* 0x0071481801007387 */ /* 0x0081e80000100a00 */
[----:B------:R-:W-:Y:S04]  /*97dc0*/  STL.64 [R1+0x7158], R20 ;  /* 0x0071581401007387 */ /* 0x000fe80000100a00 */
[----:B------:R-:W-:Y:S04]  /*97dd0*/  STL.64 [R1+0x7170], R22 ;  /* 0x0071701601007387 */ /* 0x000fe80000100a00 */
[----:B0-----:R-:W3:Y:S04]  /*97de0*/  LDL.LU R24, [R1+0x1090] ;  /* 0x0010900001187983 */ /* 0x001ee80000300800 */
[----:B------:R-:W3:Y:S04]  /*97df0*/  LDL.LU R25, [R1+0x1094] ;  /* 0x0010940001197983 */ /* 0x000ee80000300800 */
[----:B------:R-:W4:Y:S04]  /*97e00*/  LDL.LU R26, [R1+0x1098] ;  /* 0x00109800011a7983 */ /* 0x000f280000300800 */
[----:B------:R-:W4:Y:S04]  /*97e10*/  LDL.LU R27, [R1+0x109c] ;  /* 0x00109c00011b7983 */ /* 0x000f280000300800 */
[----:B----4-:R-:W-:Y:S04]  /*97e20*/  STL.64 [R1+0x7168], R26 ;  /* 0x0071681a01007387 */ /* 0x010fe80000100a00 */
[----:B---3--:R0:W-:Y:S04]  /*97e30*/  STL.64 [R1+0x7160], R24 ;  /* 0x0071601801007387 */ /* 0x0081e80000100a00 */
[----:B0-----:R-:W3:Y:S04]  /*97e40*/  LDL.LU R24, [R1+0x10a0] ;  /* 0x0010a00001187983 */ /* 0x001ee80000300800 */
[----:B------:R-:W3:Y:S04]  /*97e50*/  LDL.LU R25, [R1+0x10a4] ;  /* 0x0010a40001197983 */ /* 0x000ee80000300800 */
[----:B------:R-:W4:Y:S04]  /*97e60*/  LDL.LU R26, [R1+0x10a8] ;  /* 0x0010a800011a7983 */ /* 0x000f280000300800 */
[----:B------:R-:W4:Y:S04]  /*97e70*/  LDL.LU R27, [R1+0x10ac] ;  /* 0x0010ac00011b7983 */ /* 0x000f280000300800 */
[----:B------:R-:W5:Y:S01]  /*97e80*/  LDL.64 R22, [R1+0x28] ;  /* 0x0000280001167983 */ /* 0x000f620000100a00 */
[----:B------:R-:W-:-:S02]  /*97e90*/  IMAD.MOV.U32 R20, RZ, RZ, R8 ;  /* 0x000000ffff147224 */ /* 0x000fc400078e0008 */
[----:B------:R-:W-:Y:S01]  /*97ea0*/  IMAD.MOV.U32 R21, RZ, RZ, R0 ;  /* 0x000000ffff157224 */ /* 0x000fe200078e0000 */
[----:B-----5:R-:W-:Y:S04]  /*97eb0*/  STL.64 [R1+0x71a0], R22 ;  /* 0x0071a01601007387 */ /* 0x020fe80000100a00 */
[----:B------:R0:W-:Y:S04]  /*97ec0*/  STL.64 [R1+0x7198], R20 ;  /* 0x0071981401007387 */ /* 0x0001e80000100a00 */
[----:B0-----:R-:W5:Y:S04]  /*97ed0*/  LDL.LU R20, [R1+0x10e0] ;  /* 0x0010e00001147983 */ /* 0x001f680000300800 */
[----:B------:R-:W5:Y:S04]  /*97ee0*/  LDL.LU R21, [R1+0x10e4] ;  /* 0x0010e40001157983 */ /* 0x000f680000300800 */
        /* <DEDUP_REMOVED lines=19> */
[----:B--2---:R-:W-:Y:S04]  /*98020*/  STL.64 [R1+0x71b0], R22 ;  /* 0x0071b01601007387 */ /* 0x004fe80000100a00 */
[----:B------:R0:W-:Y:S04]  /*98030*/  STL.64 [R1+0x71a8], R20 ;  /* 0x0071a81401007387 */ /* 0x0001e80000100a00 */
[----:B0-----:R-:W2:Y:S04]  /*98040*/  LDL.LU R20, [R1+0x1100] ;  /* 0x0011000001147983 */ /* 0x001ea80000300800 */
[----:B------:R-:W2:Y:S04]  /*98050*/  LDL.LU R21, [R1+0x1104] ;  /* 0x0011040001157983 */ /* 0x000ea80000300800 */
[----:B------:R-:W2:Y:S04]  /*98060*/  LDL.LU R22, [R1+0x1108] ;  /* 0x0011080001167983 */ /* 0x000ea80000300800 */
[----:B------:R-:W2:Y:S04]  /*98070*/  LDL.LU R23, [R1+0x110c] ;  /* 0x00110c0001177983 */ /* 0x000ea80000300800 */
[----:B------:R-:W-:Y:S04]  /*98080*/  STL.64 [R1+0x7180], R26 ;  /* 0x0071801a01007387 */ /* 0x000fe80000100a00 */
[----:B---3--:R0:W-:Y:S04]  /*98090*/  STL.64 [R1+0x7178], R24 ;  /* 0x0071781801007387 */ /* 0x0081e80000100a00 */
[----:B0-----:R-:W3:Y:S04]  /*980a0*/  LDL.LU R24, [R1+0x10b0] ;  /* 0x0010b00001187983 */ /* 0x001ee80000300800 */
[----:B------:R-:W3:Y:S04]  /*980b0*/  LDL.LU R25, [R1+0x10b4] ;  /* 0x0010b40001197983 */ /* 0x000ee80000300800 */
[----:B------:R-:W5:Y:S04]  /*980c0*/  LDL.LU R26, [R1+0x10b8] ;  /* 0x0010b800011a7983 */ /* 0x000f680000300800 */
[----:B------:R-:W5:Y:S01]  /*980d0*/  LDL.LU R27, [R1+0x10bc] ;  /* 0x0010bc00011b7983 */ /* 0x000f620000300800 */
[----:B------:R-:W-:-:S02]  /*980e0*/  IMAD R16, R16, 0x100, R8 ;  /* 0x0000010010107824 */ /* 0x000fc400078e0208 */
[----:B------:R-:W-:Y:S01]  /*980f0*/  IMAD R17, R17, 0x100, R9 ;  /* 0x0000010011117824 */ /* 0x000fe200078e0209 */
[----:B-----5:R-:W-:Y:S04]  /*98100*/  STL.64 [R1+0x7190], R26 ;  /* 0x0071901a01007387 */ /* 0x020fe80000100a00 */
[----:B---3--:R0:W-:Y:S04]  /*98110*/  STL.64 [R1+0x7188], R24 ;  /* 0x0071881801007387 */ /* 0x0081e80000100a00 */
[----:B0-----:R-:W3:Y:S04]  /*98120*/  LDL.LU R24, [R1+0x10c0] ;  /* 0x0010c00001187983 */ /* 0x001ee80000300800 */
[----:B------:R-:W3:Y:S04]  /*98130*/  LDL.LU R25, [R1+0x10c4] ;  /* 0x0010c40001197983 */ /* 0x000ee80000300800 */
[----:B------:R-:W3:Y:S04]  /*98140*/  LDL.LU R26, [R1+0x10c8] ;  /* 0x0010c800011a7983 */ /* 0x000ee80000300800 */
[----:B------:R-:W3:Y:S04]  /*98150*/  LDL.LU R27, [R1+0x10cc] ;  /* 0x0010cc00011b7983 */ /* 0x000ee80000300800 */
[----:B------:R0:W-:Y:S04]  /*98160*/  STL [R1+0x70ec], R2 ;  /* 0x0070ec0201007387 */ /* 0x0001e80000100800 */
[----:B------:R1:W-:Y:S01]  /*98170*/  STL [R1+0x70e8], R3 ;  /* 0x0070e80301007387 */ /* 0x0003e20000100800 */
[----:B0-----:R-:W-:-:S02]  /*98180*/  IMAD.MOV.U32 R2, RZ, RZ, R10 ;  /* 0x000000ffff027224 */ /* 0x001fc400078e000a */
[----:B-1----:R-:W-:Y:S01]  /*98190*/  IMAD.MOV.U32 R3, RZ, RZ, R11 ;  /* 0x000000ffff037224 */ /* 0x002fe200078e000b */
[----:B------:R-:W5:Y:S04]  /*981a0*/  LDL.LU R10, [R1+0x71e4] ;  /* 0x0071e400010a7983 */ /* 0x000f680000300800 */
[----:B------:R-:W5:Y:S04]  /*981b0*/  LDL.LU R11, [R1+0x71e0] ;  /* 0x0071e000010b7983 */ /* 0x000f680000300800 */
[----:B------:R-:W4:Y:S04]  /*981c0*/  LDL.LU R8, [R1+0x71dc] ;  /* 0x0071dc0001087983 */ /* 0x000f280000300800 */
[----:B------:R-:W4:Y:S02]  /*981d0*/  LDL.LU R9, [R1+0x71d8] ;  /* 0x0071d80001097983 */ /* 0x000f240000300800 */
[----:B----4-:R-:W-:-:S15]  /*981e0*/  HMMA.16816.F32 R12, R4, R8, R12 ;  /* 0x00000008040c723c */ /* 0x010fde000000180c */
[----:B------:R-:W-:-:S08]  /*981f0*/  NOP ;  /* 0x0000000000007918 */ /* 0x000fd00000000000 */
[----:B------:R-:W-:Y:S04]  /*98200*/  STL.64 [R1+0x830], R12 ;  /* 0x0008300c01007387 */ /* 0x000fe80000100a00 */
[----:B------:R0:W-:Y:S04]  /*98210*/  STL.64 [R1+0x838], R14 ;  /* 0x0008380e01007387 */ /* 0x0001e80000100a00 */
[----:B0-----:R-:W5:Y:S04]  /*98220*/  LDL.LU.64 R14, [R1+0x71d0] ;  /* 0x0071d000010e7983 */ /* 0x001f680000300a00 */
[----:B------:R-:W5:Y:S04]  /*98230*/  LDL.LU.64 R12, [R1+0x71c8] ;  /* 0x0071c800010c7983 */ /* 0x000f680000300a00 */
[----:B------:R0:W-:Y:S04]  /*98240*/  STL [R1+0x70c0], R9 ;  /* 0x0070c00901007387 */ /* 0x0001e80000100800 */
[----:B0-----:R-:W4:Y:S01]  /*98250*/  LDL.LU R9, [R1+0x1f78] ;  /* 0x001f780001097983 */ /* 0x001f220000300800 */
[----:B-----5:R-:W-:-:S15]  /*98260*/  HMMA.16816.F32 R12, R4, R10, R12 ;  /* 0x0000000a040c723c */ /* 0x020fde000000180c */
[----:B------:R-:W-:-:S08]  /*98270*/  NOP ;  /* 0x0000000000007918 */ /* 0x000fd00000000000 */
        /* <DEDUP_REMOVED lines=8> */
[----:B0-----:R-:W2:Y:S04]  /*98300*/  LDL.LU.64 R22, [R1+0x71b0] ;  /* 0x0071b00001167983 */ /* 0x001ea80000300a00 */
[----:B------:R-:W2:Y:S04]  /*98310*/  LDL.LU.64 R20, [R1+0x71a8] ;  /* 0x0071a80001147983 */ /* 0x000ea80000300a00 */
[----:B-----5:R-:W-:Y:S04]  /*98320*/  STL.64 [R1+0x70f8], R14 ;  /* 0x0070f80e01007387 */ /* 0x020fe80000100a00 */
[----:B------:R0:W-:Y:S04]  /*98330*/  STL.64 [R1+0x70f0], R12 ;  /* 0x0070f00c01007387 */ /* 0x0001e80000100a00 */
[----:B0-----:R-:W5:Y:S04]  /*98340*/  LDL.LU R12, [R1+0x1040] ;  /* 0x00104000010c7983 */ /* 0x001f680000300800 */
[----:B------:R-:W5:Y:S04]  /*98350*/  LDL.LU R13, [R1+0x1044] ;  /* 0x00104400010d7983 */ /* 0x000f680000300800 */
[----:B------:R-:W5:Y:S04]  /*98360*/  LDL.LU R14, [R1+0x1048] ;  /* 0x00104800010e7983 */ /* 0x000f680000300800 */
[----:B------:R-:W5:Y:S01]  /*98370*/  LDL.LU R15, [R1+0x104c] ;  /* 0x00104c00010f7983 */ /* 0x000f620000300800 */
[----:B--2---:R-:W-:Y:S03]  /*98380*/  HMMA.16816.F32 R4, R4, R2, R20 ;  /* 0x000000020404723c */ /* 0x004fe60000001814 */
[----:B------:R-:W3:Y:S01]  /*98390*/  LDL.LU.64 R22, [R1+0x71a0] ;  /* 0x0071a00001167983 */ /* 0x000ee20000300a00 */
[----:B----4-:R-:W-:-:S02]  /*983a0*/  IMAD R18, R18, 0x100, R9 ;  /* 0x0000010012127824 */ /* 0x010fc400078e0209 */
[----:B------:R-:W-:Y:S01]  /*983b0*/  IMAD R19, R0, 0x100, R19 ;  /* 0x0000010000137824 */ /* 0x000fe200078e0213 */
[----:B------:R-:W-:Y:S02]  /*983c0*/  F2FP.F16.E4M3.UNPACK_B R16, R16 ;  /* 0x00000010ff10723e */ /* 0x000fe400020006ff */
[----:B------:R-:W-:Y:S01]  /*983d0*/  F2FP.F16.E4M3.UNPACK_B R17, R17 ;  /* 0x00000011ff11723e */ /* 0x000fe200020006ff */
[----:B------:R-:W2:Y:S01]  /*983e0*/  LDL.LU.64 R20, [R1+0x7198] ;  /* 0x0071980001147983 */ /* 0x000ea20000300a00 */
[----:B------:R-:W-:Y:S02]  /*983f0*/  F2FP.F16.E4M3.UNPACK_B R18, R18 ;  /* 0x00000012ff12723e */ /* 0x000fe400020006ff */
[----:B------:R-:W-:-:S10]  /*98400*/  F2FP.F16.E4M3.UNPACK_B R19, R19 ;  /* 0x00000013ff13723e */ /* 0x000fd400020006ff */
[----:B------:R0:W-:Y:S04]  /*98410*/  STL.64 [R1+0x13e0], R4 ;  /* 0x0013e00401007387 */ /* 0x0001e80000100a00 */
[----:B------:R1:W-:Y:S04]  /*98420*/  STL.64 [R1+0x13e8], R6 ;  /* 0x0013e80601007387 */ /* 0x0003e80000100a00 */
[----:B0-----:R-:W4:Y:S04]  /*98430*/  LDL.LU R4, [R1+0x1050] ;  /* 0x0010500001047983 */ /* 0x001f280000300800 */
[----:B------:R-:W4:Y:S04]  /*98440*/  LDL.LU R5, [R1+0x1054] ;  /* 0x0010540001057983 */ /* 0x000f280000300800 */
[----:B-1----:R-:W4:Y:S04]  /*98450*/  LDL.LU R6, [R1+0x1058] ;  /* 0x0010580001067983 */ /* 0x002f280000300800 */
[----:B------:R-:W4:Y:S01]  /*98460*/  LDL.LU R7, [R1+0x105c] ;  /* 0x00105c0001077983 */ /* 0x000f220000300800 */
        /* <DEDUP_REMOVED lines=10> */
[----:B------:R-:W2:-:S15]  /*98510*/  LDL.LU.64 R24, [R1+0x7178] ;  /* 0x0071780001187983 */ /* 0x000e9e0000300a00 */
[----:B------:R-:W-:-:S03]  /*98520*/  NOP ;  /* 0x0000000000007918 */ /* 0x000fc60000000000 */
        /* <DEDUP_REMOVED lines=29> */
[----:B0-----:R-:W4:Y:S04]  /*98700*/  LDL.LU.64 R26, [R1+0x7118] ;  /* 0x00711800011a7983 */ /* 0x001f280000300a00 */
[----:B------:R-:W5:Y:S04]  /*98710*/  LDL.LU.64 R24, [R1+0x7110] ;  /* 0x0071100001187983 */ /* 0x000f680000300a00 */
[----:B------:R0:W-:Y:S04]  /*98720*/  STL.64 [R1+0x7040], R28 ;  /* 0x0070401c01007387 */ /* 0x0001e80000100a00 */
[----:B0-----:R-:W2:Y:S01]  /*98730*/  LDL.64 R28, [R1+0x18] ;  /* 0x00001800011c7983 */ /* 0x001ea20000100a00 */
[----:B----4-:R-:W-:-:S15]  /*98740*/  HMMA.16816.F32 R4, R16, R26, R4 ;  /* 0x0000001a1004723c */ /* 0x010fde0000001804 */
[----:B------:R-:W-:-:S08]  /*98750*/  NOP ;  /* 0x0000000000007918 */ /* 0x000fd00000000000 */
[----:B------:R-:W-:Y:S04]  /*98760*/  STL.64 [R1+0x1370], R4 ;  /* 0x0013700401007387 */ /* 0x000fe80000100a00 */
[----:B------:R5:W-:Y:S02]  /*98770*/  STL.64 [R1+0x1378], R6 ;  /* 0x0013780601007387 */ /* 0x000be40000100a00 */
[----:B-----5:R-:W-:Y:S02]  /*98780*/  HMMA.16816.F32 R4, R16, R24, R12 ;  /* 0x000000181004723c */ /* 0x020fe4000000180c */
[----:B------:R-:W-:Y:S04]  /*98790*/  STL.64 [R1+0x7038], R26 ;  /* 0x0070381a01007387 */ /* 0x000fe80000100a00 */
[----:B------:R0:W-:-:S15]  /*987a0*/  STL.64 [R1+0x7030], R24 ;  /* 0x0070301801007387 */ /* 0x0001de0000100a00 */
[----:B------:R-:W-:-:S02]  /*987b0*/  NOP ;  /* 0x0000000000007918 */ /* 0x000fc40000000000 */
[----:B------:R-:W-:Y:S04]  /*987c0*/  STL.64 [R1+0x1360], R4 ;  /* 0x0013600401007387 */ /* 0x000fe80000100a00 */
[----:B------:R1:W-:Y:S04]  /*987d0*/  STL.64 [R1+0x1368], R6 ;  /* 0x0013680601007387 */ /* 0x0003e80000100a00 */
[----:B0-----:R-:W4:Y:S04]  /*987e0*/  LDL.LU R24, [R1+0xe80] ;  /* 0x000e800001187983 */ /* 0x001f280000300800 */
[----:B------:R-:W4:Y:S04]  /*987f0*/  LDL.LU R25, [R1+0xe84] ;  /* 0x000e840001197983 */ /* 0x000f280000300800 */
[----:B------:R-:W5:Y:S04]  /*98800*/  LDL.LU R26, [R1+0xe88] ;  /* 0x000e8800011a7983 */ /* 0x000f680000300800 */
[----:B------:R-:W5:Y:S04]  /*98810*/  LDL.LU R27, [R1+0xe8c] ;  /* 0x000e8c00011b7983 */ /* 0x000f680000300800 */
[----:B-1----:R-:W2:Y:S04]  /*98820*/  LDL.LU R6, [R1+0x1f94] ;  /* 0x001f940001067983 */ /* 0x002ea80000300800 */
[----:B------:R-:W2:Y:S04]  /*98830*/  LDL.LU R7, [R1+0x1fa0] ;  /* 0x001fa00001077983 */ /* 0x000ea80000300800 */
[----:B------:R-:W2:Y:S04]  /*98840*/  LDL.LU R0, [R1+0x1f9c] ;  /* 0x001f9c0001007983 */ /* 0x000ea80000300800 */
[----:B-----5:R-:W-:Y:S04]  /*98850*/  STL.64 [R1+0x7088], R26 ;  /* 0x0070881a01007387 */ /* 0x020fe80000100a00 */
[----:B----4-:R0:W-:Y:S04]  /*98860*/  STL.64 [R1+0x7080], R24 ;  /* 0x0070801801007387 */ /* 0x0101e80000100a00 */
[----:B0-----:R-:W4:Y:S04]  /*98870*/  LDL.LU R24, [R1+0xec0] ;  /* 0x000ec00001187983 */ /* 0x001f280000300800 */
[----:B------:R-:W4:Y:S04]  /*98880*/  LDL.LU R25, [R1+0xec4] ;  /* 0x000ec40001197983 */ /* 0x000f280000300800 */
[----:B------:R-:W5:Y:S04]  /*98890*/  LDL.LU R26, [R1+0xec8] ;  /* 0x000ec800011a7983 */ /* 0x000f680000300800 */
[----:B------:R-:W5:Y:S04]  /*988a0*/  LDL.LU R27, [R1+0xecc] ;  /* 0x000ecc00011b7983 */ /* 0x000f680000300800 */
[----:B------:R-:W3:Y:S04]  /*988b0*/  LDL.LU R12, [R1+0x1020] ;  /* 0x00102000010c7983 */ /* 0x000ee80000300800 */
[----:B------:R-:W3:Y:S04]  /*988c0*/  LDL.LU R13, [R1+0x1024] ;  /* 0x00102400010d7983 */ /* 0x000ee80000300800 */
[----:B------:R-:W2:Y:S04]  /*988d0*/  LDL.LU R14, [R1+0x1028] ;  /* 0x00102800010e7983 */ /* 0x000ea80000300800 */
        /* <DEDUP_REMOVED lines=8> */
[----:B------:R-:W-:Y:S04]  /*98960*/  STL.64 [R1+0x70d0], R10 ;  /* 0x0070d00a01007387 */ /* 0x000fe80000100a00 */
[----:B---3--:R0:W-:Y:S04]  /*98970*/  STL.64 [R1+0x70c8], R8 ;  /* 0x0070c80801007387 */ /* 0x0081e80000100a00 */
        /* <DEDUP_REMOVED lines=8> */
[----:B------:R-:W3:Y:S04]  /*98a00*/  LDL.LU R10, [R1+0xff8] ;  /* 0x000ff800010a7983 */ /* 0x000ee80000300800 */
[----:B------:R-:W3:Y:S04]  /*98a10*/  LDL.LU R11, [R1+0xffc] ;  /* 0x000ffc00010b7983 */ /* 0x000ee80000300800 */
[----:B------:R-:W4:Y:S04]  /*98a20*/  LDL.LU R4, [R1+0x1f84] ;  /* 0x001f840001047983 */ /* 0x000f280000300800 */
[----:B------:R-:W4:Y:S04]  /*98a30*/  LDL.LU R5, [R1+0x1f8c] ;  /* 0x001f8c0001057983 */ /* 0x000f280000300800 */
[----:B-----5:R-:W-:Y:S04]  /*98a40*/  STL.64 [R1+0x7098], R26 ;  /* 0x0070981a01007387 */ /* 0x020fe80000100a00 */
[----:B------:R0:W-:Y:S04]  /*98a50*/  STL.64 [R1+0x7090], R24 ;  /* 0x0070901801007387 */ /* 0x0001e80000100a00 */
[----:B0-----:R-:W5:Y:S04]  /*98a60*/  LDL.LU R24, [R1+0xee0] ;  /* 0x000ee00001187983 */ /* 0x001f680000300800 */
[----:B------:R-:W5:Y:S04]  /*98a70*/  LDL.LU R25, [R1+0xee4] ;  /* 0x000ee40001197983 */ /* 0x000f680000300800 */
[----:B------:R-:W3:Y:S04]  /*98a80*/  LDL.LU R26, [R1+0xee8] ;  /* 0x000ee800011a7983 */ /* 0x000ee80000300800 */
[----:B------:R-:W3:Y:S01]  /*98a90*/  LDL.LU R27, [R1+0xeec] ;  /* 0x000eec00011b7983 */ /* 0x000ee20000300800 */
[C---:B--2---:R-:W-:Y:S03]  /*98aa0*/  HMMA.16816.F32 R12, R16.reuse, R22, R12 ;  /* 0x00000016100c723c */ /* 0x044fe6000000180c */
[----:B---3--:R-:W-:Y:S04]  /*98ab0*/  STL.64 [R1+0x70a8], R26 ;  /* 0x0070a81a01007387 */ /* 0x008fe80000100a00 */
[----:B-----5:R0:W-:Y:S04]  /*98ac0*/  STL.64 [R1+0x70a0], R24 ;  /* 0x0070a01801007387 */ /* 0x0201e80000100a00 */
        /* <DEDUP_REMOVED lines=20> */
[----:B------:R0:W-:Y:S02]  /*98c10*/  STL.64 [R1+0x7018], R22 ;  /* 0x0070181601007387 */ /* 0x0001e40000100a00 */
[----:B0-----:R-:W-:-:S02]  /*98c20*/  IMAD.MOV.U32 R22, RZ, RZ, R2 ;  /* 0x000000ffff167224 */ /* 0x001fc400078e0002 */
[----:B------:R-:W-:Y:S01]  /*98c30*/  IMAD.MOV.U32 R23, RZ, RZ, R3 ;  /* 0x000000ffff177224 */ /* 0x000fe200078e0003 */
[----:B------:R-:W4:Y:S04]  /*98c40*/  LDL.LU R2, [R1+0x70ec] ;  /* 0x0070ec0001027983 */ /* 0x000f280000300800 */
[----:B------:R-:W4:Y:S04]  /*98c50*/  LDL.LU R3, [R1+0x70e8] ;  /* 0x0070e80001037983 */ /* 0x000f280000300800 */
[----:B------:R0:W-:Y:S04]  /*98c60*/  STL.64 [R1+0x7010], R20 ;  /* 0x0070101401007387 */ /* 0x0001e80000100a00 */
[----:B0-----:R-:W5:Y:S04]  /*98c70*/  LDL R20, [R1+0x20] ;  /* 0x0000200001147983 */ /* 0x001f680000100800 */
[----:B------:R-:W5:Y:S01]  /*98c80*/  LDL R21, [R1+0x24] ;  /* 0x0000240001157983 */ /* 0x000f620000100800 */
        /* <DEDUP_REMOVED lines=15> */
[----:B----4-:R-:W-:-:S03]  /*98d80*/  IMAD R4, R4, 0x100, R9 ;  /* 0x0000010004047824 */ /* 0x010fc600078e0209 */
[----:B------:R-:W2:Y:S02]  /*98d90*/  LDL.LU R9, [R1+0x70c0] ;  /* 0x0070c00001097983 */ /* 0x000ea40000300800 */
        /* <DEDUP_REMOVED lines=11> */
[----:B------:R-:W5:Y:S04]  /*98e50*/  LDL.LU.64 R24, [R1+0x70a0] ;  /* 0x0070a00001187983 */ /* 0x000f680000300a00 */
[----:B------:R-:W-:Y:S04]  /*98e60*/  STL [R1+0x6fcc], R10 ;  /* 0x006fcc0a01007387 */ /* 0x000fe80000100800 */
[----:B------:R-:W-:Y:S01]  /*98e70*/  STL [R1+0x6fc8], R11 ;  /* 0x006fc80b01007387 */ /* 0x000fe20000100800 */
[----:B-----5:R-:W-:-:S15]  /*98e80*/  HMMA.16816.F32 R24, R16, R12, R24 ;  /* 0x0000000c1018723c */ /* 0x020fde0000001818 */
        /* <DEDUP_REMOVED lines=11> */
[----:B--2---:R-:W-:Y:S03]  /*98f40*/  HMMA.16816.F32 R16, R16, R20, R24 ;  /* 0x000000141010723c */ /* 0x004fe60000001818 */
[----:B------:R-:W2:Y:S04]  /*98f50*/  LDL.LU.64 R26, [R1+0x7088] ;  /* 0x00708800011a7983 */ /* 0x000ea80000300a00 */
[----:B------:R-:W2:Y:S01]  /*98f60*/  LDL.LU.64 R24, [R1+0x7080] ;  /* 0x0070800001187983 */ /* 0x000ea20000300a00 */
[----:B------:R-:W-:-:S02]  /*98f70*/  IMAD R5, R5, 0x100, R2 ;  /* 0x0000010005057824 */ /* 0x000fc400078e0202 */
[----:B------:R-:W-:Y:S02]  /*98f80*/  IMAD R6, R6, 0x100, R3 ;  /* 0x0000010006067824 */ /* 0x000fe400078e0203 */
[----:B------:R-:W-:Y:S01]  /*98f90*/  IMAD R7, R0, 0x100, R7 ;  /* 0x0000010000077824 */ /* 0x000fe200078e0207 */
[----:B------:R-:W-:Y:S02]  /*98fa0*/  F2FP.F16.E4M3.UNPACK_B R4, R4 ;  /* 0x00000004ff04723e */ /* 0x000fe400020006ff */
[----:B------:R-:W-:Y:S02]  /*98fb0*/  F2FP.F16.E4M3.UNPACK_B R5, R5 ;  /* 0x00000005ff05723e */ /* 0x000fe400020006ff */
[----:B------:R-:W-:Y:S02]  /*98fc0*/  F2FP.F16.E4M3.UNPACK_B R6, R6 ;  /* 0x00000006ff06723e */ /* 0x000fe400020006ff */
[----:B------:R-:W-:-:S04]  /*98fd0*/  F2FP.F16.E4M3.UNPACK_B R7, R7 ;  /* 0x00000007ff07723e */ /* 0x000fc800020006ff */
[----:B------:R-:W-:Y:S04]  /*98fe0*/  STL.64 [R1+0x1300], R16 ;  /* 0x0013001001007387 */ /* 0x000fe80000100a00 */
[----:B------:R3:W-:Y:S02]  /*98ff0*/  STL.64 [R1+0x1308], R18 ;  /* 0x0013081201007387 */ /* 0x0007e40000100a00 */
[----:B---3--:R-:W-:-:S15]  /*99000*/  HMMA.16816.F32 R16, R4, R22, R12 ;  /* 0x000000160410723c */ /* 0x008fde000000180c */
[----:B------:R-:W-:-:S08]  /*99010*/  NOP ;  /* 0x0000000000007918 */ /* 0x000fd00000000000 */
[----:B------:R-:W-:Y:S04]  /*99020*/  STL.64 [R1+0x12f0], R16 ;  /* 0x0012f01001007387 */ /* 0x000fe80000100a00 */
[----:B------:R-:W-:Y:S01]  /*99030*/  STL.64 [R1+0x12f8], R18 ;  /* 0x0012f81201007387 */ /* 0x000fe20000100a00 */
[----:B--2---:R-:W-:-:S15]  /*99040*/  HMMA.16816.F32 R12, R4, R28, R24 ;  /* 0x0000001c040c723c */ /* 0x004fde0000001818 */
[----:B------:R-:W-:-:S08]  /*99050*/  NOP ;  /* 0x0000000000007918 */ /* 0x000fd00000000000 */
[----:B------:R-:W-:Y:S04]  /*99060*/  STL.64 [R1+0x12e0], R12 ;  /* 0x0012e00c01007387 */ /* 0x000fe80000100a00 */
[----:B------:R-:W-:Y:S04]  /*99070*/  STL.64 [R1+0x12e8], R14 ;  /* 0x0012e80e01007387 */ /* 0x000fe80000100a00 */
[----:B------:R-:W2:Y:S04]  /*99080*/  LDL.LU R20, [R1+0xdc0] ;  /* 0x000dc00001147983 */ /* 0x000ea80000300800 */
[----:B------:R-:W2:Y:S04]  /*99090*/  LDL.LU R21, [R1+0xdc4] ;  /* 0x000dc40001157983 */ /* 0x000ea80000300800 */
[----:B------:R-:W3:Y:S04]  /*990a0*/  LDL.LU R22, [R1+0xdc8] ;  /* 0x000dc80001167983 */ /* 0x000ee80000300800 */
[----:B------:R-:W3:Y:S04]  /*990b0*/  LDL.LU R23, [R1+0xdcc] ;  /* 0x000dcc0001177983 */ /* 0x000ee80000300800 */
[----:B------:R-:W4:Y:S04]  /*990c0*/  LDL.64 R2, [R1+0x8] ;  /* 0x0000080001027983 */ /* 0x000f280000100a00 */
        /* <DEDUP_REMOVED lines=18> */
[----:B------:R-:W-:-:S02]  /*991f0*/  IMAD.MOV.U32 R11, RZ, RZ, R28 ;  /* 0x000000ffff0b7224 */ /* 0x000fc400078e001c */
[----:B------:R-:W-:Y:S01]  /*99200*/  IMAD.MOV.U32 R0, RZ, RZ, R29 ;  /* 0x000000ffff007224 */ /* 0x000fe200078e001d */
[----:B---3--:R-:W-:Y:S04]  /*99210*/  STL.64 [R1+0x7078], R22 ;  /* 0x0070781601007387 */ /* 0x008fe80000100a00 */
[----:B--2---:R0:W-:Y:S04]  /*99220*/  STL.64 [R1+0x7070], R20 ;  /* 0x0070701401007387 */ /* 0x0041e80000100a00 */
[----:B0-----:R-:W2:Y:S04]  /*99230*/  LDL.LU R20, [R1+0xe60] ;  /* 0x000e600001147983 */ /* 0x001ea80000300800 */
[----:B------:R-:W2:Y:S04]  /*99240*/  LDL.LU R21, [R1+0xe64] ;  /* 0x000e640001157983 */ /* 0x000ea80000300800 */
[----:B------:R-:W2:Y:S04]  /*99250*/  LDL.LU R22, [R1+0xe68] ;  /* 0x000e680001167983 */ /* 0x000ea80000300800 */
[----:B------:R-:W2:Y:S04]  /*99260*/  LDL.LU R23, [R1+0xe6c] ;  /* 0x000e6c0001177983 */ /* 0x000ea80000300800 */
[----:B------:R-:W3:Y:S04]  /*99270*/  LDL.64 R28, [R1] ;  /* 0x00000000011c7983 */ /* 0x000ee80000100a00 */
[----:B------:R-:W5:Y:S04]  /*99280*/  LDL.LU R24, [R1+0xe00] ;  /* 0x000e000001187983 */ /* 0x000f680000300800 */
[----:B------:R-:W5:Y:S04]  /*99290*/  LDL.LU R25, [R1+0xe04] ;  /* 0x000e040001197983 */ /* 0x000f680000300800 */
[----:B------:R-:W5:Y:S04]  /*992a0*/  LDL.LU R26, [R1+0xe08] ;  /* 0x000e0800011a7983 */ /* 0x000f680000300800 */
[----:B------:R-:W5:Y:S04]  /*992b0*/  LDL.LU R27, [R1+0xe0c] ;  /* 0x000e0c00011b7983 */ /* 0x000f680000300800 */
[----:B------:R-:W4:Y:S04]  /*992c0*/  LDL.LU R12, [R1+0xd80] ;  /* 0x000d8000010c7983 */ /* 0x000f280000300800 */
[----:B------:R-:W4:Y:S04]  /*992d0*/  LDL.LU R13, [R1+0xd84] ;  /* 0x000d8400010d7983 */ /* 0x000f280000300800 */
[----:B------:R-:W2:Y:S04]  /*992e0*/  LDL.LU R14, [R1+0xd88] ;  /* 0x000d8800010e7983 */ /* 0x000ea80000300800 */
[----:B------:R-:W2:Y:S04]  /*992f0*/  LDL.LU R15, [R1+0xd8c] ;  /* 0x000d8c00010f7983 */ /* 0x000ea80000300800 */
        /* <DEDUP_REMOVED lines=8> */
[----:B------:R-:W-:Y:S04]  /*99380*/  STL [R1+0x6fd4], R0 ;  /* 0x006fd40001007387 */ /* 0x000fe80000100800 */
[----:B------:R0:W-:Y:S04]  /*99390*/  STL [R1+0x6fd0], R11 ;  /* 0x006fd00b01007387 */ /* 0x0001e80000100800 */
[----:B0-----:R-:W3:Y:S02]  /*993a0*/  LDL.64 R10, [R1+0x10] ;  /* 0x00001000010a7983 */ /* 0x001ee40000100a00 */
[----:B---3--:R-:W-:-:S15]  /*993b0*/  HMMA.16816.F32 R20, R4, R10, R20 ;  /* 0x0000000a0414723c */ /* 0x008fde0000001814 */
[----:B------:R-:W-:-:S08]  /*993c0*/  NOP ;  /* 0x0000000000007918 */ /* 0x000fd00000000000 */
[----:B------:R-:W-:Y:S04]  /*993d0*/  STL.64 [R1+0x12d0], R20 ;  /* 0x0012d01401007387 */ /* 0x000fe80000100a00 */
[----:B------:R0:W-:Y:S04]  /*993e0*/  STL.64 [R1+0x12d8], R22 ;  /* 0x0012d81601007387 */ /* 0x0001e80000100a00 */
[----:B0-----:R-:W3:Y:S04]  /*993f0*/  LDL.LU.64 R22, [R1+0x7078] ;  /* 0x0070780001167983 */ /* 0x001ee80000300a00 */
[----:B------:R-:W3:Y:S01]  /*99400*/  LDL.LU.64 R20, [R1+0x7070] ;  /* 0x0070700001147983 */ /* 0x000ee20000300a00 */
[----:B------:R-:W-:-:S05]  /*99410*/  IMAD.MOV.U32 R19, RZ, RZ, R10 ;  /* 0x000000ffff137224 */ /* 0x000fca00078e000a */
[----:B------:R-:W-:Y:S01]  /*99420*/  STL [R1+0x6fd8], R19 ;  /* 0x006fd81301007387 */ /* 0x000fe20000100800 */
[----:B---3--:R-:W-:-:S15]  /*99430*/  HMMA.16816.F32 R20, R4, R2, R20 ;  /* 0x000000020414723c */ /* 0x008fde0000001814 */
[----:B------:R-:W-:-:S08]  /*99440*/  NOP ;  /* 0x0000000000007918 */ /* 0x000fd00000000000 */
[----:B------:R-:W-:Y:S04]  /*99450*/  STL.64 [R1+0x12c0], R20 ;  /* 0x0012c01401007387 */ /* 0x000fe80000100a00 */
[----:B------:R0:W-:Y:S04]  /*99460*/  STL.64 [R1+0x12c8], R22 ;  /* 0x0012c81601007387 */ /* 0x0001e80000100a00 */
[----:B0-----:R-:W3:Y:S04]  /*99470*/  LDL.LU.64 R22, [R1+0x7068] ;  /* 0x0070680001167983 */ /* 0x001ee80000300a00 */
[----:B------:R-:W3:Y:S01]  /*99480*/  LDL.LU.64 R20, [R1+0x7060] ;  /* 0x0070600001147983 */ /* 0x000ee20000300a00 */
[----:B------:R-:W-:-:S02]  /*99490*/  IMAD.MOV.U32 R18, RZ, RZ, R11 ;  /* 0x000000ffff127224 */ /* 0x000fc400078e000b */
[----:B------:R-:W-:Y:S02]  /*994a0*/  IMAD.MOV.U32 R11, RZ, RZ, R2 ;  /* 0x000000ffff0b7224 */ /* 0x000fe400078e0002 */
[----:B------:R-:W-:Y:S02]  /*994b0*/  IMAD.MOV.U32 R10, RZ, RZ, R3 ;  /* 0x000000ffff0a7224 */ /* 0x000fe400078e0003 */
[----:B------:R-:W4:Y:S04]  /*994c0*/  LDL.LU.64 R2, [R1+0x7058] ;  /* 0x0070580001027983 */ /* 0x000f280000300a00 */
[----:B------:R-:W-:Y:S04]  /*994d0*/  STL.64 [R1+0x6fe8], R10 ;  /* 0x006fe80a01007387 */ /* 0x000fe80000100a00 */
[----:B------:R0:W-:Y:S01]  /*994e0*/  STL.64 [R1+0x6fe0], R8 ;  /* 0x006fe00801007387 */ /* 0x0001e20000100a00 */
[----:B------:R-:W-:-:S02]  /*994f0*/  IMAD.MOV.U32 R19, RZ, RZ, R28 ;  /* 0x000000ffff137224 */ /* 0x000fc400078e001c */
[----:B------:R-:W-:Y:S01]  /*99500*/  IMAD.MOV.U32 R0, RZ, RZ, R29 ;  /* 0x000000ffff007224 */ /* 0x000fe200078e001d */
        /* <DEDUP_REMOVED lines=8> */
[----:B0-----:R-:W3:Y:S04]  /*99590*/  LDL.LU.64 R22, [R1+0x7050] ;  /* 0x0070500001167983 */ /* 0x001ee80000300a00 */
[----:B------:R-:W3:Y:S04]  /*995a0*/  LDL.LU.64 R20, [R1+0x7048] ;  /* 0x0070480001147983 */ /* 0x000ee80000300a00 */
[----:B------:R-:W5:Y:S02]  /*995b0*/  LDL.LU.64 R28, [R1+0x7040] ;  /* 0x00704000011c7983 */ /* 0x000f640000300a00 */
[----:B-----5:R-:W-:-:S15]  /*995c0*/  HMMA.16816.F32 R24, R4, R28, R24 ;  /* 0x0000001c0418723c */ /* 0x020fde0000001818 */
[----:B------:R-:W-:-:S08]  /*995d0*/  NOP ;  /* 0x0000000000007918 */ /* 0x000fd00000000000 */
[----:B------:R-:W-:Y:S04]  /*995e0*/  STL.64 [R1+0x12a0], R24 ;  /* 0x0012a01801007387 */ /* 0x000fe80000100a00 */
[----:B------:R0:W-:Y:S04]  /*995f0*/  STL.64 [R1+0x12a8], R26 ;  /* 0x0012a81a01007387 */ /* 0x0001e80000100a00 */
[----:B0-----:R-:W3:Y:S04]  /*99600*/  LDL.LU.64 R26, [R1+0x7038] ;  /* 0x00703800011a7983 */ /* 0x001ee80000300a00 */
[----:B------:R-:W5:Y:S01]  /*99610*/  LDL.LU.64 R24, [R1+0x7030] ;  /* 0x0070300001187983 */ /* 0x000f620000300a00 */
[----:B---3--:R-:W-:-:S15]  /*99620*/  HMMA.16816.F32 R20, R4, R26, R20 ;  /* 0x0000001a0414723c */ /* 0x008fde0000001814 */
        /* <DEDUP_REMOVED lines=29> */
[----:B------:R0:W-:Y:S04]  /*99800*/  STL.64 [R1+0x6f28], R22 ;  /* 0x006f281601007387 */ /* 0x0001e80000100a00 */
[----:B0-----:R-:W3:Y:S04]  /*99810*/  LDL.LU R22, [R1+0x1fa8] ;  /* 0x001fa80001167983 */ /* 0x001ee80000300800 */
[----:B------:R-:W3:Y:S04]  /*99820*/  LDL.LU R23, [R1+0x1fb0] ;  /* 0x001fb00001177983 */ /* 0x000ee80000300800 */
[----:B------:R-:W-:Y:S01]  /*99830*/  STL.64 [R1+0x6f20], R20 ;  /* 0x006f201401007387 */ /* 0x000fe20000100a00 */
[----:B----4-:R-:W-:-:S15]  /*99840*/  HMMA.16816.F32 R8, R4, R14, R8 ;  /* 0x0000000e0408723c */ /* 0x010fde0000001808 */
[----:B------:R-:W-:-:S08]  /*99850*/  NOP ;  /* 0x0000000000007918 */ /* 0x000fd00000000000 */
[----:B------:R-:W-:Y:S04]  /*99860*/  STL.64 [R1+0x1250], R8 ;  /* 0x0012500801007387 */ /* 0x000fe80000100a00 */
[----:B------:R0:W-:Y:S04]  /*99870*/  STL.64 [R1+0x1258], R10 ;  /* 0x0012580a01007387 */ /* 0x0001e80000100a00 */
[----:B0-----:R-:W4:Y:S04]  /*99880*/  LDL.LU.64 R10, [R1+0x6fe8] ;  /* 0x006fe800010a7983 */ /* 0x001f280000300a00 */
[----:B------:R-:W5:Y:S04]  /*99890*/  LDL.LU.64 R8, [R1+0x6fe0] ;  /* 0x006fe00001087983 */ /* 0x000f680000300a00 */
[----:B------:R-:W-:Y:S04]  /*998a0*/  STL.64 [R1+0x6fc0], R14 ;  /* 0x006fc00e01007387 */ /* 0x000fe80000100a00 */
[----:B--2---:R0:W-:Y:S04]  /*998b0*/  STL.64 [R1+0x6fb8], R12 ;  /* 0x006fb80c01007387 */ /* 0x0041e80000100a00 */
        /* <DEDUP_REMOVED lines=8> */
[----:B-----5:R-:W-:Y:S02]  /*99940*/  HMMA.16816.F32 R12, R4, R8, R24 ;  /* 0x00000008040c723c */ /* 0x020fe40000001818 */
[----:B------:R-:W2:-:S15]  /*99950*/  LDL.LU R24, [R1+0xc80] ;  /* 0x000c800001187983 */ /* 0x000e9e0000300800 */
[----:B------:R-:W-:-:S06]  /*99960*/  NOP ;  /* 0x0000000000007918 */ /* 0x000fcc0000000000 */
[----:B------:R-:W-:Y:S04]  /*99970*/  STL.64 [R1+0x800], R12 ;  /* 0x0008000c01007387 */ /* 0x000fe80000100a00 */
[----:B------:R-:W-:Y:S04]  /*99980*/  STL.64 [R1+0x808], R14 ;  /* 0x0008080e01007387 */ /* 0x000fe80000100a00 */
[----:B------:R-:W2:Y:S04]  /*99990*/  LDL.LU R25, [R1+0xc84] ;  /* 0x000c840001197983 */ /* 0x000ea80000300800 */
[----:B------:R-:W5:Y:S04]  /*999a0*/  LDL.LU R26, [R1+0xc88] ;  /* 0x000c8800011a7983 */ /* 0x000f680000300800 */
[----:B------:R-:W5:Y:S01]  /*999b0*/  LDL.LU R27, [R1+0xc8c] ;  /* 0x000c8c00011b7983 */ /* 0x000f620000300800 */
[----:B---3--:R-:W-:-:S02]  /*999c0*/  IMAD R16, R16, 0x100, R22 ;  /* 0x0000010010107824 */ /* 0x008fc400078e0216 */
[----:B------:R-:W-:Y:S02]  /*999d0*/  IMAD R17, R17, 0x100, R23 ;  /* 0x0000010011117824 */ /* 0x000fe400078e0217 */
[----:B------:R-:W-:Y:S02]  /*999e0*/  IMAD.MOV.U32 R22, RZ, RZ, R19 ;  /* 0x000000ffff167224 */ /* 0x000fe400078e0013 */
[----:B------:R-:W-:Y:S02]  /*999f0*/  IMAD.MOV.U32 R23, RZ, RZ, R0 ;  /* 0x000000ffff177224 */ /* 0x000fe400078e0000 */
[----:B----4-:R-:W-:Y:S02]  /*99a00*/  IMAD.MOV.U32 R20, RZ, RZ, R11 ;  /* 0x000000ffff147224 */ /* 0x010fe400078e000b */
[----:B------:R-:W-:Y:S01]  /*99a10*/  IMAD.MOV.U32 R21, RZ, RZ, R10 ;  /* 0x000000ffff157224 */ /* 0x000fe200078e000a */
[----:B-----5:R-:W-:Y:S04]  /*99a20*/  STL.64 [R1+0x6f38], R26 ;  /* 0x006f381a01007387 */ /* 0x020fe80000100a00 */
[----:B--2---:R0:W-:Y:S04]  /*99a30*/  STL.64 [R1+0x6f30], R24 ;  /* 0x006f301801007387 */ /* 0x0041e80000100a00 */
[----:B------:R-:W2:Y:S04]  /*99a40*/  LDL.LU R19, [R1+0x6fd8] ;  /* 0x006fd80001137983 */ /* 0x000ea80000300800 */
[----:B------:R-:W3:Y:S04]  /*99a50*/  LDL.LU R0, [R1+0x6fd4] ;  /* 0x006fd40001007983 */ /* 0x000ee80000300800 */
[----:B------:R-:W4:Y:S04]  /*99a60*/  LDL.LU R11, [R1+0x6fd0] ;  /* 0x006fd000010b7983 */ /* 0x000f280000300800 */
[----:B------:R-:W5:Y:S04]  /*99a70*/  LDL.LU R10, [R1+0x6fcc] ;  /* 0x006fcc00010a7983 */ /* 0x000f680000300800 */
[----:B------:R1:W-:Y:S04]  /*99a80*/  STL.64 [R1+0x6f40], R22 ;  /* 0x006f401601007387 */ /* 0x0003e80000100a00 */
[----:B------:R-:W-:Y:S04]  /*99a90*/  STL.64 [R1+0x6f58], R20 ;  /* 0x006f581401007387 */ /* 0x000fe80000100a00 */
[----:B0-----:R-:W3:Y:S04]  /*99aa0*/  LDL.LU R24, [R1+0xc90] ;  /* 0x000c900001187983 */ /* 0x001ee80000300800 */
[----:B------:R-:W3:Y:S04]  /*99ab0*/  LDL.LU R25, [R1+0xc94] ;  /* 0x000c940001197983 */ /* 0x000ee80000300800 */
[----:B------:R-:W4:Y:S04]  /*99ac0*/  LDL.LU R26, [R1+0xc98] ;  /* 0x000c9800011a7983 */ /* 0x000f280000300800 */
[----:B------:R-:W4:Y:S01]  /*99ad0*/  LDL.LU R27, [R1+0xc9c] ;  /* 0x000c9c00011b7983 */ /* 0x000f220000300800 */
[----:B-1----:R-:W-:-:S02]  /*99ae0*/  IMAD.MOV.U32 R23, RZ, RZ, R18 ;  /* 0x000000ffff177224 */ /* 0x002fc400078e0012 */
[----:B--2---:R-:W-:-:S05]  /*99af0*/  IMAD.MOV.U32 R22, RZ, RZ, R19 ;  /* 0x000000ffff167224 */ /* 0x004fca00078e0013 */
[----:B------:R-:W-:Y:S04]  /*99b00*/  STL.64 [R1+0x6f70], R22 ;  /* 0x006f701601007387 */ /* 0x000fe80000100a00 */
[----:B----4-:R-:W-:Y:S04]  /*99b10*/  STL.64 [R1+0x6f50], R26 ;  /* 0x006f501a01007387 */ /* 0x010fe80000100a00 */
[----:B---3--:R0:W-:Y:S04]  /*99b20*/  STL.64 [R1+0x6f48], R24 ;  /* 0x006f481801007387 */ /* 0x0081e80000100a00 */
[----:B0-----:R-:W2:Y:S04]  /*99b30*/  LDL.LU R24, [R1+0xca0] ;  /* 0x000ca00001187983 */ /* 0x001ea80000300800 */
[----:B------:R-:W2:Y:S04]  /*99b40*/  LDL.LU R25, [R1+0xca4] ;  /* 0x000ca40001197983 */ /* 0x000ea80000300800 */
[----:B------:R-:W3:Y:S04]  /*99b50*/  LDL.LU R26, [R1+0xca8] ;  /* 0x000ca800011a7983 */ /* 0x000ee80000300800 */
[----:B------:R-:W3:Y:S04]  /*99b60*/  LDL.LU R27, [R1+0xcac] ;  /* 0x000cac00011b7983 */ /* 0x000ee80000300800 */
[----:B------:R-:W4:Y:S01]  /*99b70*/  LDL.64 R22, [R1+0x28] ;  /* 0x0000280001167983 */ /* 0x000f220000100a00 */
[----:B------:R-:W-:-:S02]  /*99b80*/  IMAD.MOV.U32 R20, RZ, RZ, R11 ;  /* 0x000000ffff147224 */ /* 0x000fc400078e000b */
[----:B------:R-:W-:Y:S01]  /*99b90*/  IMAD.MOV.U32 R21, RZ, RZ, R0 ;  /* 0x000000ffff157224 */ /* 0x000fe200078e0000 */
[----:B----4-:R-:W-:Y:S04]  /*99ba0*/  STL.64 [R1+0x6fa0], R22 ;  /* 0x006fa01601007387 */ /* 0x010fe80000100a00 */
[----:B------:R0:W-:Y:S04]  /*99bb0*/  STL.64 [R1+0x6f98], R20 ;  /* 0x006f981401007387 */ /* 0x0001e80000100a00 */
[----:B0-----:R-:W4:Y:S04]  /*99bc0*/  LDL.LU R20, [R1+0xd00] ;  /* 0x000d000001147983 */ /* 0x001f280000300800 */
[----:B------:R-:W4:Y:S04]  /*99bd0*/  LDL.LU R21, [R1+0xd04] ;  /* 0x000d040001157983 */ /* 0x000f280000300800 */
[----:B------:R-:W5:Y:S04]  /*99be0*/  LDL.LU R22, [R1+0xd08] ;  /* 0x000d080001167983 */ /* 0x000f680000300800 */
[----:B------:R-:W5:Y:S04]  /*99bf0*/  LDL.LU R23, [R1+0xd0c] ;  /* 0x000d0c0001177983 */ /* 0x000f680000300800 */
        /* <DEDUP_REMOVED lines=26> */
[----:B------:R-:W-:-:S03]  /*99da0*/  IMAD R18, R18, 0x100, R11 ;  /* 0x0000010012127824 */ /* 0x000fc600078e020b */
[----:B---3--:R-:W-:Y:S04]  /*99db0*/  STL.64 [R1+0x6f90], R26 ;  /* 0x006f901a01007387 */ /* 0x008fe80000100a00 */
[----:B--2---:R0:W-:Y:S04]  /*99dc0*/  STL.64 [R1+0x6f88], R24 ;  /* 0x006f881801007387 */ /* 0x0041e80000100a00 */
[----:B0-----:R-:W2:Y:S04]  /*99dd0*/  LDL.LU R24, [R1+0xce0] ;  /* 0x000ce00001187983 */ /* 0x001ea80000300800 */
[----:B------:R-:W2:Y:S04]  /*99de0*/  LDL.LU R25, [R1+0xce4] ;  /* 0x000ce40001197983 */ /* 0x000ea80000300800 */
[----:B------:R-:W2:Y:S04]  /*99df0*/  LDL.LU R26, [R1+0xce8] ;  /* 0x000ce800011a7983 */ /* 0x000ea80000300800 */
[----:B------:R-:W2:Y:S04]  /*99e00*/  LDL.LU R27, [R1+0xcec] ;  /* 0x000cec00011b7983 */ /* 0x000ea80000300800 */
[----:B------:R0:W-:Y:S04]  /*99e10*/  STL [R1+0x6ec4], R8 ;  /* 0x006ec40801007387 */ /* 0x0001e80000100800 */
[----:B------:R1:W-:Y:S04]  /*99e20*/  STL [R1+0x6ec0], R9 ;  /* 0x006ec00901007387 */ /* 0x0003e80000100800 */
[----:B0-----:R-:W3:Y:S04]  /*99e30*/  LDL R8, [R1+0x20] ;  /* 0x0000200001087983 */ /* 0x001ee80000100800 */
[----:B-1----:R-:W3:Y:S04]  /*99e40*/  LDL R9, [R1+0x24] ;  /* 0x0000240001097983 */ /* 0x002ee80000100800 */
[----:B------:R-:W5:Y:S02]  /*99e50*/  LDL.LU R11, [R1+0x6fc8] ;  /* 0x006fc800010b7983 */ /* 0x000f640000300800 */
[----:B-----5:R-:W-:-:S15]  /*99e60*/  HMMA.16816.F32 R12, R4, R10, R12 ;  /* 0x0000000a040c723c */ /* 0x020fde000000180c */
[----:B------:R-:W-:-:S08]  /*99e70*/  NOP ;  /* 0x0000000000007918 */ /* 0x000fd00000000000 */
[----:B------:R-:W-:Y:S04]  /*99e80*/  STL.64 [R1+0x1660], R12 ;  /* 0x0016600c01007387 */ /* 0x000fe80000100a00 */
[----:B------:R0:W-:Y:S04]  /*99e90*/  STL.64 [R1+0x1668], R14 ;  /* 0x0016680e01007387 */ /* 0x0001e80000100a00 */
[----:B0-----:R-:W5:Y:S04]  /*99ea0*/  LDL.LU.64 R14, [R1+0x6fc0] ;  /* 0x006fc000010e7983 */ /* 0x001f680000300a00 */
[----:B------:R-:W4:Y:S04]  /*99eb0*/  LDL.LU.64 R12, [R1+0x6fb8] ;  /* 0x006fb800010c7983 */ /* 0x000f280000300a00 */
[----:B------:R-:W-:Y:S01]  /*99ec0*/  STL [R1+0x6ea8], R11 ;  /* 0x006ea80b01007387 */ /* 0x000fe20000100800 */
[----:B----4-:R-:W-:-:S15]  /*99ed0*/  HMMA.16816.F32 R20, R4, R12, R20 ;  /* 0x0000000c0414723c */ /* 0x010fde0000001814 */
[----:B------:R-:W-:-:S08]  /*99ee0*/  NOP ;  /* 0x0000000000007918 */ /* 0x000fd00000000000 */
[----:B------:R-:W-:Y:S04]  /*99ef0*/  STL.64 [R1+0x1650], R20 ;  /* 0x0016501401007387 */ /* 0x000fe80000100a00 */
[----:B------:R0:W-:Y:S04]  /*99f00*/  STL.64 [R1+0x1658], R22 ;  /* 0x0016581601007387 */ /* 0x0001e80000100a00 */
[----:B0-----:R-:W3:Y:S04]  /*99f10*/  LDL.LU.64 R22, [R1+0x6fb0] ;  /* 0x006fb00001167983 */ /* 0x001ee80000300a00 */
[----:B------:R-:W3:Y:S04]  /*99f20*/  LDL.LU.64 R20, [R1+0x6fa8] ;  /* 0x006fa80001147983 */ /* 0x000ee80000300a00 */
[----:B------:R-:W-:Y:S04]  /*99f30*/  STL [R1+0x6eec], R12 ;  /* 0x006eec0c01007387 */ /* 0x000fe80000100800 */
[----:B------:R-:W-:Y:S01]  /*99f40*/  STL [R1+0x6ee8], R13 ;  /* 0x006ee80d01007387 */ /* 0x000fe20000100800 */
[----:B------:R-:W-:Y:S01]  /*99f50*/  IMAD R19, R0, 0x100, R19 ;  /* 0x0000010000137824 */ /* 0x000fe200078e0213 */
[----:B------:R-:W-:-:S02]  /*99f60*/  F2FP.F16.E4M3.UNPACK_B R16, R16 ;  /* 0x00000010ff10723e */ /* 0x000fc400020006ff */
[----:B------:R-:W-:Y:S02]  /*99f70*/  F2FP.F16.E4M3.UNPACK_B R17, R17 ;  /* 0x00000011ff11723e */ /* 0x000fe400020006ff */
[----:B------:R-:W-:Y:S01]  /*99f80*/  F2FP.F16.E4M3.UNPACK_B R18, R18 ;  /* 0x00000012ff12723e */ /* 0x000fe200020006ff */
[----:B---3--:R-:W-:Y:S01]  /*99f90*/  HMMA.16816.F32 R4, R4, R8, R20 ;  /* 0x000000080404723c */ /* 0x008fe20000001814 */
[----:B------:R-:W2:Y:S01]  /*99fa0*/  LDL.LU.64 R22, [R1+0x6fa0] ;  /* 0x006fa00001167983 */ /* 0x000ea20000300a00 */
[----:B------:R-:W-:-:S03]  /*99fb0*/  F2FP.F16.E4M3.UNPACK_B R19, R19 ;  /* 0x00000013ff13723e */ /* 0x000fc600020006ff */
[----:B------:R-:W3:-:S15]  /*99fc0*/  LDL.LU.64 R20, [R1+0x6f98] ;  /* 0x006f980001147983 */ /* 0x000ede0000300a00 */
[----:B------:R-:W-:-:S03]  /*99fd0*/  NOP ;  /* 0x0000000000007918 */ /* 0x000fc60000000000 */
[----:B------:R0:W-:Y:S04]  /*99fe0*/  STL.64 [R1+0x1230], R4 ;  /* 0x0012300401007387 */ /* 0x0001e80000100a00 */
[----:B------:R1:W-:Y:S04]  /*99ff0*/  STL.64 [R1+0x1238], R6 ;  /* 0x0012380601007387 */ /* 0x0003e80000100a00 */
[----:B0-----:R-:W4:Y:S04]  /*9a000*/  LDL.LU R4, [R1+0xc50] ;  /* 0x000c500001047983 */ /* 0x001f280000300800 */
[----:B------:R-:W4:Y:S04]  /*9a010*/  LDL.LU R5, [R1+0xc54] ;  /* 0x000c540001057983 */ /* 0x000f280000300800 */
[----:B-1----:R-:W4:Y:S04]  /*9a020*/  LDL.LU R6, [R1+0xc58] ;  /* 0x000c580001067983 */ /* 0x002f280000300800 */
[----:B------:R-:W4:Y:S01]  /*9a030*/  LDL.LU R7, [R1+0xc5c] ;  /* 0x000c5c0001077983 */ /* 0x000f220000300800 */
[----:B--2---:R-:W-:-:S15]  /*9a040*/  HMMA.16816.F32 R24, R16, R22, R24 ;  /* 0x000000161018723c */ /* 0x004fde0000001818 */
[----:B------:R-:W-:-:S08]  /*9a050*/  NOP ;  /* 0x0000000000007918 */ /* 0x000fd00000000000 */
[----:B------:R-:W-:Y:S04]  /*9a060*/  STL.64 [R1+0x1220], R24 ;  /* 0x0012201801007387 */ /* 0x000fe80000100a00 */
[----:B------:R0:W-:Y:S04]  /*9a070*/  STL.64 [R1+0x1228], R26 ;  /* 0x0012281a01007387 */ /* 0x0001e80000100a00 */
[----:B0-----:R-:W3:Y:S04]  /*9a080*/  LDL.LU.64 R26, [R1+0x6f90] ;  /* 0x006f9000011a7983 */ /* 0x001ee80000300a00 */
[----:B------:R-:W3:Y:S01]  /*9a090*/  LDL.LU.64 R24, [R1+0x6f88] ;  /* 0x006f880001187983 */ /* 0x000ee20000300a00 */
[----:B------:R-:W-:-:S02]  /*9a0a0*/  IMAD.MOV.U32 R12, RZ, RZ, R22 ;  /* 0x000000ffff0c7224 */ /* 0x000fc400078e0016 */
[----:B------:R-:W-:Y:S01]  /*9a0b0*/  IMAD.MOV.U32 R13, RZ, RZ, R23 ;  /* 0x000000ffff0d7224 */ /* 0x000fe200078e0017 */
[----:B-----5:R-:W-:Y:S04]  /*9a0c0*/  STL.64 [R1+0x6ef8], R14 ;  /* 0x006ef80e01007387 */ /* 0x020fe80000100a00 */
[----:B------:R0:W-:Y:S04]  /*9a0d0*/  STL.64 [R1+0x6ef0], R12 ;  /* 0x006ef00c01007387 */ /* 0x0001e80000100a00 */
[----:B0-----:R-:W2:Y:S04]  /*9a0e0*/  LDL.LU R12, [R1+0xc60] ;  /* 0x000c6000010c7983 */ /* 0x001ea80000300800 */
[----:B------:R-:W2:Y:S04]  /*9a0f0*/  LDL.LU R13, [R1+0xc64] ;  /* 0x000c6400010d7983 */ /* 0x000ea80000300800 */
[----:B------:R-:W2:Y:S04]  /*9a100*/  LDL.LU R14, [R1+0xc68] ;  /* 0x000c6800010e7983 */ /* 0x000ea80000300800 */
[----:B------:R-:W2:Y:S01]  /*9a110*/  LDL.LU R15, [R1+0xc6c] ;  /* 0x000c6c00010f7983 */ /* 0x000ea20000300800 */
[----:B---3--:R-:W-:Y:S03]  /*9a120*/  HMMA.16816.F32 R20, R16, R20, R24 ;  /* 0x000000141014723c */ /* 0x008fe60000001818 */
[----:B------:R-:W3:Y:S04]  /*9a130*/  LDL.LU.64 R26, [R1+0x6f80] ;  /* 0x006f8000011a7983 */ /* 0x000ee80000300a00 */
[----:B------:R-:W3:-:S15]  /*9a140*/  LDL.LU.64 R24, [R1+0x6f78] ;  /* 0x006f780001187983 */ /* 0x000ede0000300a00 */
[----:B------:R-:W-:-:S01]  /*9a150*/  NOP ;  /* 0x0000000000007918 */ /* 0x000fc20000000000 */
[----:B------:R-:W-:Y:S04]  /*9a160*/  STL.64 [R1+0x1210], R20 ;  /* 0x0012101401007387 */ /* 0x000fe80000100a00 */
[----:B------:R0:W-:Y:S04]  /*9a170*/  STL.64 [R1+0x1218], R22 ;  /* 0x0012181601007387 */ /* 0x0001e80000100a00 */
[----:B0-----:R-:W3:Y:S02]  /*9a180*/  LDL.LU.64 R22, [R1+0x6f70] ;  /* 0x006f700001167983 */ /* 0x001ee40000300a00 */
[----:B---3--:R-:W-:Y:S02]  /*9a190*/  HMMA.16816.F32 R20, R16, R22, R24 ;  /* 0x000000161014723c */ /* 0x008fe40000001818 */
[----:B------:R-:W3:Y:S04]  /*9a1a0*/  LDL.LU.64 R26, [R1+0x6f68] ;  /* 0x006f6800011a7983 */ /* 0x000ee80000300a00 */
[----:B------:R-:W3:-:S15]  /*9a1b0*/  LDL.LU.64 R24, [R1+0x6f60] ;  /* 0x006f600001187983 */ /* 0x000ede0000300a00 */
[----:B------:R-:W-:-:S02]  /*9a1c0*/  NOP ;  /* 0x0000000000007918 */ /* 0x000fc40000000000 */
[----:B------:R0:W-:Y:S04]  /*9a1d0*/  STL.64 [R1+0x1200], R20 ;  /* 0x0012001401007387 */ /* 0x0001e80000100a00 */
[----:B------:R3:W-:Y:S04]  /*9a1e0*/  STL.64 [R1+0x1208], R22 ;  /* 0x0012081601007387 */ /* 0x0007e80000100a00 */
[----:B0-----:R-:W3:Y:S02]  /*9a1f0*/  LDL.LU.64 R20, [R1+0x6f58] ;  /* 0x006f580001147983 */ /* 0x001ee40000300a00 */
[----:B---3--:R-:W-:Y:S02]  /*9a200*/  HMMA.16816.F32 R20, R16, R20, R24 ;  /* 0x000000141014723c */ /* 0x008fe40000001818 */
[----:B------:R-:W3:Y:S04]  /*9a210*/  LDL.LU.64 R26, [R1+0x6f50] ;  /* 0x006f5000011a7983 */ /* 0x000ee80000300a00 */
[----:B------:R-:W3:-:S15]  /*9a220*/  LDL.LU.64 R24, [R1+0x6f48] ;  /* 0x006f480001187983 */ /* 0x000ede0000300a00 */
[----:B------:R-:W-:-:S02]  /*9a230*/  NOP ;  /* 0x0000000000007918 */ /* 0x000fc40000000000 */
[----:B------:R-:W-:Y:S04]  /*9a240*/  STL.64 [R1+0x11f0], R20 ;  /* 0x0011f01401007387 */ /* 0x000fe80000100a00 */
        /* <DEDUP_REMOVED lines=8> */
[----:B0-----:R-:W5:Y:S04]  /*9a2d0*/  LDL.LU.64 R22, [R1+0x6f28] ;  /* 0x006f280001167983 */ /* 0x001f680000300a00 */
[----:B------:R-:W5:Y:S01]  /*9a2e0*/  LDL.LU.64 R20, [R1+0x6f20] ;  /* 0x006f200001147983 */ /* 0x000f620000300a00 */
[----:B---3--:R-:W-:-:S15]  /*9a2f0*/  HMMA.16816.F32 R24, R16, R28, R24 ;  /* 0x0000001c1018723c */ /* 0x008fde0000001818 */
[----:B------:R-:W-:-:S08]  /*9a300*/  NOP ;  /* 0x0000000000007918 */ /* 0x000fd00000000000 */
[----:B------:R-:W-:Y:S04]  /*9a310*/  STL.64 [R1+0x11d0], R24 ;  /* 0x0011d01801007387 */ /* 0x000fe80000100a00 */
[----:B------:R0:W-:Y:S04]  /*9a320*/  STL.64 [R1+0x11d8], R26 ;  /* 0x0011d81a01007387 */ /* 0x0001e80000100a00 */
[----:B0-----:R-:W2:Y:S04]  /*9a330*/  LDL.LU.64 R26, [R1+0x6f18] ;  /* 0x006f1800011a7983 */ /* 0x001ea80000300a00 */
[----:B------:R-:W4:Y:S04]  /*9a340*/  LDL.LU.64 R24, [R1+0x6f10] ;  /* 0x006f100001187983 */ /* 0x000f280000300a00 */
[----:B------:R0:W-:Y:S04]  /*9a350*/  STL.64 [R1+0x6e28], R28 ;  /* 0x006e281c01007387 */ /* 0x0001e80000100a00 */
[----:B0-----:R-:W3:Y:S01]  /*9a360*/  LDL.64 R28, [R1+0x18] ;  /* 0x00001800011c7983 */ /* 0x001ee20000100a00 */
[C---:B--2---:R-:W-:Y:S06]  /*9a370*/  HMMA.16816.F32 R12, R16.reuse, R26, R12 ;  /* 0x0000001a100c723c */ /* 0x044fec000000180c */
[----:B----4-:R-:W-:-:S15]  /*9a380*/  HMMA.16816.F32 R4, R16, R24, R4 ;  /* 0x000000181004723c */ /* 0x010fde0000001804 */
[----:B------:R-:W-:-:S02]  /*9a390*/  NOP ;  /* 0x0000000000007918 */ /* 0x000fc40000000000 */
[----:B------:R-:W-:Y:S04]  /*9a3a0*/  STL.64 [R1+0x11c0], R12 ;  /* 0x0011c00c01007387 */ /* 0x000fe80000100a00 */
[----:B------:R-:W-:Y:S04]  /*9a3b0*/  STL.64 [R1+0x11c8], R14 ;  /* 0x0011c80e01007387 */ /* 0x000fe80000100a00 */
[----:B------:R-:W-:Y:S04]  /*9a3c0*/  STL.64 [R1+0x6e20], R26 ;  /* 0x006e201a01007387 */ /* 0x000fe80000100a00 */
[----:B------:R0:W-:Y:S04]  /*9a3d0*/  STL.64 [R1+0x6e18], R24 ;  /* 0x006e181801007387 */ /* 0x0001e80000100a00 */
[----:B------:R1:W-:Y:S04]  /*9a3e0*/  STL.64 [R1+0x11b0], R4 ;  /* 0x0011b00401007387 */ /* 0x0003e80000100a00 */
[----:B------:R-:W-:Y:S04]  /*9a3f0*/  STL.64 [R1+0x11b8], R6 ;  /* 0x0011b80601007387 */ /* 0x000fe80000100a00 */
[----:B0-----:R-:W2:Y:S04]  /*9a400*/  LDL.LU R24, [R1+0xb70] ;  /* 0x000b700001187983 */ /* 0x001ea80000300800 */
[----:B------:R-:W2:Y:S04]  /*9a410*/  LDL.LU R25, [R1+0xb74] ;  /* 0x000b740001197983 */ /* 0x000ea80000300800 */
[----:B------:R-:W4:Y:S04]  /*9a420*/  LDL.LU R26, [R1+0xb78] ;  /* 0x000b7800011a7983 */ /* 0x000f280000300800 */
[----:B------:R-:W4:Y:S04]  /*9a430*/  LDL.LU R27, [R1+0xb7c] ;  /* 0x000b7c00011b7983 */ /* 0x000f280000300800 */
[----:B------:R-:W5:Y:S04]  /*9a440*/  LDL.LU R8, [R1+0x1fc8] ;  /* 0x001fc80001087983 */ /* 0x000f680000300800 */
[----:B-1----:R-:W3:Y:S04]  /*9a450*/  LDL.LU R4, [R1+0x1fc4] ;  /* 0x001fc40001047983 */ /* 0x002ee80000300800 */
[----:B------:R-:W5:Y:S04]  /*9a460*/  LDL.LU R9, [R1+0x1fd0] ;  /* 0x001fd00001097983 */ /* 0x000f680000300800 */
[----:B------:R-:W3:Y:S04]  /*9a470*/  LDL.LU R5, [R1+0x1fcc] ;  /* 0x001fcc0001057983 */ /* 0x000ee80000300800 */
[----:B------:R-:W2:Y:S04]  /*9a480*/  LDL.LU R11, [R1+0x1fd8] ;  /* 0x001fd800010b7983 */ /* 0x000ea80000300800 */
[----:B--2---:R-:W-:Y:S04]  /*9a490*/  STL.64 [R1+0x6ed0], R10 ;  /* 0x006ed00a01007387 */ /* 0x004fe80000100a00 */
[----:B-----5:R0:W-:Y:S04]  /*9a4a0*/  STL.64 [R1+0x6ec8], R8 ;  /* 0x006ec80801007387 */ /* 0x0201e80000100a00 */
[----:B0-----:R-:W2:Y:S04]  /*9a4b0*/  LDL.LU R8, [R1+0xbf0] ;  /* 0x000bf00001087983 */ /* 0x001ea80000300800 */
[----:B------:R-:W2:Y:S04]  /*9a4c0*/  LDL.LU R9, [R1+0xbf4] ;  /* 0x000bf40001097983 */ /* 0x000ea80000300800 */
[----:B------:R-:W5:Y:S04]  /*9a4d0*/  LDL.LU R10, [R1+0xbf8] ;  /* 0x000bf800010a7983 */ /* 0x000f680000300800 */
[----:B------:R-:W5:Y:S04]  /*9a4e0*/  LDL.LU R11, [R1+0xbfc] ;  /* 0x000bfc00010b7983 */ /* 0x000f680000300800 */
        /* <DEDUP_REMOVED lines=10> */
[----:B-----5:R-:W-:Y:S04]  /*9a590*/  STL.64 [R1+0x6ee0], R10 ;  /* 0x006ee00a01007387 */ /* 0x020fe80000100a00 */
[----:B--2---:R0:W-:Y:S04]  /*9a5a0*/  STL.64 [R1+0x6ed8], R8 ;  /* 0x006ed80801007387 */ /* 0x0041e80000100a00 */
[----:B0-----:R-:W2:Y:S04]  /*9a5b0*/  LDL.LU R8, [R1+0xc00] ;  /* 0x000c000001087983 */ /* 0x001ea80000300800 */
[----:B------:R-:W2:Y:S04]  /*9a5c0*/  LDL.LU R9, [R1+0xc04] ;  /* 0x000c040001097983 */ /* 0x000ea80000300800 */
[----:B------:R-:W2:Y:S04]  /*9a5d0*/  LDL.LU R10, [R1+0xc08] ;  /* 0x000c0800010a7983 */ /* 0x000ea80000300800 */
[----:B------:R-:W2:Y:S04]  /*9a5e0*/  LDL.LU R11, [R1+0xc0c] ;  /* 0x000c0c00010b7983 */ /* 0x000ea80000300800 */
[----:B------:R-:W4:Y:S04]  /*9a5f0*/  LDL.LU R6, [R1+0x1fd4] ;  /* 0x001fd40001067983 */ /* 0x000f280000300800 */
[----:B------:R-:W5:Y:S04]  /*9a600*/  LDL.LU R7, [R1+0x1fe0] ;  /* 0x001fe00001077983 */ /* 0x000f680000300800 */
[----:B------:R-:W5:Y:S04]  /*9a610*/  LDL.LU R0, [R1+0x1fdc] ;  /* 0x001fdc0001007983 */ /* 0x000f680000300800 */
[----:B------:R-:W-:Y:S04]  /*9a620*/  STL.64 [R1+0x6e80], R26 ;  /* 0x006e801a01007387 */ /* 0x000fe80000100a00 */
[----:B------:R0:W-:Y:S04]  /*9a630*/  STL.64 [R1+0x6e78], R24 ;  /* 0x006e781801007387 */ /* 0x0001e80000100a00 */
[----:B0-----:R-:W3:Y:S04]  /*9a640*/  LDL.LU R24, [R1+0xba0] ;  /* 0x000ba00001187983 */ /* 0x001ee80000300800 */
        /* <DEDUP_REMOVED lines=32> */
[----:B------:R4:W-:Y:S01]  /*9a850*/  STL.64 [R1+0x6e00], R22 ;  /* 0x006e001601007387 */ /* 0x0009e20000100a00 */
[----:B---3--:R-:W-:Y:S01]  /*9a860*/  HMMA.16816.F32 R8, R16, R14, R8 ;  /* 0x0000000e1008723c */ /* 0x008fe20000001808 */
[----:B----4-:R-:W-:-:S02]  /*9a870*/  IMAD.MOV.U32 R22, RZ, RZ, R12 ;  /* 0x000000ffff167224 */ /* 0x010fc400078e000c */
[----:B------:R-:W-:Y:S01]  /*9a880*/  IMAD.MOV.U32 R23, RZ, RZ, R13 ;  /* 0x000000ffff177224 */ /* 0x000fe200078e000d */
[----:B------:R-:W3:Y:S04]  /*9a890*/  LDL.LU R12, [R1+0x6eec] ;  /* 0x006eec00010c7983 */ /* 0x000ee80000300800 */
[----:B------:R-:W3:Y:S04]  /*9a8a0*/  LDL.LU R13, [R1+0x6ee8] ;  /* 0x006ee800010d7983 */ /* 0x000ee80000300800 */
[----:B------:R0:W-:Y:S04]  /*9a8b0*/  STL.64 [R1+0x6df8], R20 ;  /* 0x006df81401007387 */ /* 0x0001e80000100a00 */
[----:B0-----:R-:W4:Y:S07]  /*9a8c0*/  LDL.64 R20, [R1+0x20] ;  /* 0x0000200001147983 */ /* 0x001f2e0000100a00 */
        /* <DEDUP_REMOVED lines=8> */
[----:B0-----:R-:W5:Y:S04]  /*9a950*/  LDL.LU.64 R10, [R1+0x6ed0] ;  /* 0x006ed000010a7983 */ /* 0x001f680000300a00 */
[----:B------:R-:W2:Y:S02]  /*9a960*/  LDL.LU.64 R8, [R1+0x6ec8] ;  /* 0x006ec80001087983 */ /* 0x000ea40000300a00 */
[----:B--2---:R-:W-:-:S02]  /*9a970*/  IMAD R4, R4, 0x100, R8 ;  /* 0x0000010004047824 */ /* 0x004fc400078e0208 */
[----:B------:R-:W-:Y:S01]  /*9a980*/  IMAD R5, R5, 0x100, R9 ;  /* 0x0000010005057824 */ /* 0x000fe200078e0209 */
[----:B------:R-:W2:Y:S04]  /*9a990*/  LDL.LU R8, [R1+0x6ec4] ;  /* 0x006ec40001087983 */ /* 0x000ea80000300800 */
[----:B------:R-:W2:Y:S01]  /*9a9a0*/  LDL.LU R9, [R1+0x6ec0] ;  /* 0x006ec00001097983 */ /* 0x000ea20000300800 */
[----:B-----5:R-:W-:Y:S01]  /*9a9b0*/  IMAD R6, R6, 0x100, R11 ;  /* 0x0000010006067824 */ /* 0x020fe200078e020b */
[----:B--2---:R-:W-:-:S15]  /*9a9c0*/  HMMA.16816.F32 R24, R16, R8, R24 ;  /* 0x000000081018723c */ /* 0x004fde0000001818 */
[----:B------:R-:W-:-:S08]  /*9a9d0*/  NOP ;  /* 0x0000000000007918 */ /* 0x000fd00000000000 */
[----:B------:R-:W-:Y:S04]  /*9a9e0*/  STL.64 [R1+0x8c0], R24 ;  /* 0x0008c01801007387 */ /* 0x000fe80000100a00 */
[----:B------:R0:W-:Y:S04]  /*9a9f0*/  STL.64 [R1+0x8c8], R26 ;  /* 0x0008c81a01007387 */ /* 0x0001e80000100a00 */
[----:B0-----:R-:W2:Y:S04]  /*9aa00*/  LDL.LU.64 R26, [R1+0x6eb8] ;  /* 0x006eb800011a7983 */ /* 0x001ea80000300a00 */
[----:B------:R-:W2:Y:S04]  /*9aa10*/  LDL.LU.64 R24, [R1+0x6eb0] ;  /* 0x006eb00001187983 */ /* 0x000ea80000300a00 */
[----:B------:R-:W2:Y:S02]  /*9aa20*/  LDL.LU R11, [R1+0x6ea8] ;  /* 0x006ea800010b7983 */ /* 0x000ea40000300800 */
[----:B--2---:R-:W-:-:S15]  /*9aa30*/  HMMA.16816.F32 R24, R16, R10, R24 ;  /* 0x0000000a1018723c */ /* 0x004fde0000001818 */
[----:B------:R-:W-:-:S08]  /*9aa40*/  NOP ;  /* 0x0000000000007918 */ /* 0x000fd00000000000 */
[----:B------:R-:W-:Y:S04]  /*9aa50*/  STL.64 [R1+0x1640], R24 ;  /* 0x0016401801007387 */ /* 0x000fe80000100a00 */
[----:B------:R0:W-:Y:S04]  /*9aa60*/  STL.64 [R1+0x1648], R26 ;  /* 0x0016481a01007387 */ /* 0x0001e80000100a00 */
[----:B0-----:R-:W3:Y:S04]  /*9aa70*/  LDL.LU.64 R26, [R1+0x6ea0] ;  /* 0x006ea000011a7983 */ /* 0x001ee80000300a00 */
[----:B------:R-:W3:Y:S04]  /*9aa80*/  LDL.LU.64 R24, [R1+0x6e98] ;  /* 0x006e980001187983 */ /* 0x000ee80000300a00 */
        /* <DEDUP_REMOVED lines=14> */
[----:B------:R-:W-:Y:S01]  /*9ab70*/  IMAD R7, R0, 0x100, R7 ;  /* 0x0000010000077824 */ /* 0x000fe200078e0207 */
[----:B------:R-:W-:-:S02]  /*9ab80*/  F2FP.F16.E4M3.UNPACK_B R4, R4 ;  /* 0x00000004ff04723e */ /* 0x000fc400020006ff */
[----:B------:R-:W-:Y:S02]  /*9ab90*/  F2FP.F16.E4M3.UNPACK_B R5, R5 ;  /* 0x00000005ff05723e */ /* 0x000fe400020006ff */
[----:B------:R-:W-:Y:S02]  /*9aba0*/  F2FP.F16.E4M3.UNPACK_B R6, R6 ;  /* 0x00000006ff06723e */ /* 0x000fe400020006ff */
[----:B------:R-:W-:-:S07]  /*9abb0*/  F2FP.F16.E4M3.UNPACK_B R7, R7 ;  /* 0x00000007ff07723e */ /* 0x000fce00020006ff */
[----:B--2---:R-:W-:Y:S06]  /*9abc0*/  HMMA.16816.F32 R8, R4, R22, R8 ;  /* 0x000000160408723c */ /* 0x004fec0000001808 */
[----:B----4-:R-:W-:Y:S01]  /*9abd0*/  HMMA.16816.F32 R16, R16, R20, R24 ;  /* 0x000000141010723c */ /* 0x010fe20000001818 */
[----:B------:R-:W2:Y:S04]  /*9abe0*/  LDL.LU.64 R26, [R1+0x6e80] ;  /* 0x006e8000011a7983 */ /* 0x000ea80000300a00 */
[----:B------:R-:W2:Y:S01]  /*9abf0*/  LDL.LU.64 R24, [R1+0x6e78] ;  /* 0x006e780001187983 */ /* 0x000ea20000300a00 */
[----:B------:R-:W-:-:S05]  /*9ac00*/  IMAD.MOV.U32 R0, RZ, RZ, R21 ;  /* 0x000000ffff007224 */ /* 0x000fca00078e0015 */
[----:B------:R-:W-:-:S12]  /*9ac10*/  STL [R1+0x6db0], R0 ;  /* 0x006db00001007387 */ /* 0x000fd80000100800 */
[----:B------:R-:W-:Y:S04]  /*9ac20*/  STL.64 [R1+0x1160], R16 ;  /* 0x0011601001007387 */ /* 0x000fe80000100a00 */
[----:B------:R0:W-:Y:S04]  /*9ac30*/  STL.64 [R1+0x1168], R18 ;  /* 0x0011681201007387 */ /* 0x0001e80000100a00 */
[----:B0-----:R-:W3:Y:S04]  /*9ac40*/  LDL.LU R18, [R1+0x1ff4] ;  /* 0x001ff40001127983 */ /* 0x001ee80000300800 */
[----:B------:R-:W4:Y:S04]  /*9ac50*/  LDL.LU R19, [R1+0x1ffc] ;  /* 0x001ffc0001137983 */ /* 0x000f280000300800 */
[----:B------:R-:W-:Y:S04]  /*9ac60*/  STL.64 [R1+0x8f0], R8 ;  /* 0x0008f00801007387 */ /* 0x000fe80000100a00 */
[----:B------:R2:W-:Y:S01]  /*9ac70*/  STL.64 [R1+0x8f8], R10 ;  /* 0x0008f80a01007387 */ /* 0x0005e20000100a00 */
[----:B------:R-:W-:-:S02]  /*9ac80*/  IMAD.MOV.U32 R12, RZ, RZ, R28 ;  /* 0x000000ffff0c7224 */ /* 0x000fc400078e001c */
[----:B------:R-:W-:Y:S01]  /*9ac90*/  IMAD.MOV.U32 R13, RZ, RZ, R29 ;  /* 0x000000ffff0d7224 */ /* 0x000fe200078e001d */
[----:B--2---:R-:W-:-:S15]  /*9aca0*/  HMMA.16816.F32 R8, R4, R28, R24 ;  /* 0x0000001c0408723c */ /* 0x004fde0000001818 */
[----:B------:R-:W-:-:S08]  /*9acb0*/  NOP ;  /* 0x0000000000007918 */ /* 0x000fd00000000000 */
[----:B------:R0:W-:Y:S04]  /*9acc0*/  STL.64 [R1+0x1150], R8 ;  /* 0x0011500801007387 */ /* 0x0001e80000100a00 */
[----:B------:R1:W-:Y:S04]  /*9acd0*/  STL.64 [R1+0x1158], R10 ;  /* 0x0011580a01007387 */ /* 0x0003e80000100a00 */
[----:B0-----:R-:W2:Y:S04]  /*9ace0*/  LDL.LU R8, [R1+0xa80] ;  /* 0x000a800001087983 */ /* 0x001ea80000300800 */
[----:B------:R-:W2:Y:S04]  /*9acf0*/  LDL.LU R9, [R1+0xa84] ;  /* 0x000a840001097983 */ /* 0x000ea80000300800 */
[----:B-1----:R-:W5:Y:S04]  /*9ad00*/  LDL.LU R10, [R1+0xa88] ;  /* 0x000a8800010a7983 */ /* 0x002f680000300800 */
[----:B------:R-:W5:Y:S04]  /*9ad10*/  LDL.LU R11, [R1+0xa8c] ;  /* 0x000a8c00010b7983 */ /* 0x000f680000300800 */
[----:B------:R-:W3:Y:S04]  /*9ad20*/  LDL.LU R20, [R1+0xae0] ;  /* 0x000ae00001147983 */ /* 0x000ee80000300800 */
[----:B------:R-:W3:Y:S04]  /*9ad30*/  LDL.LU R21, [R1+0xae4] ;  /* 0x000ae40001157983 */ /* 0x000ee80000300800 */
[----:B------:R-:W4:Y:S04]  /*9ad40*/  LDL.LU R22, [R1+0xae8] ;  /* 0x000ae80001167983 */ /* 0x000f280000300800 */
[----:B------:R-:W4:Y:S04]  /*9ad50*/  LDL.LU R23, [R1+0xaec] ;  /* 0x000aec0001177983 */ /* 0x000f280000300800 */
[----:B------:R-:W2:Y:S04]  /*9ad60*/  LDL.64 R28, [R1] ;  /* 0x00000000011c7983 */ /* 0x000ea80000100a00 */
        /* <DEDUP_REMOVED lines=9> */
[----:B------:R-:W5:Y:S04]  /*9ae00*/  LDL.LU R27, [R1+0xb2c] ;  /* 0x000b2c00011b7983 */ /* 0x000f680000300800 */
[----:B-----5:R0:W-:Y:S04]  /*9ae10*/  STL.64 [R1+0x6e48], R26 ;  /* 0x006e481a01007387 */ /* 0x0201e80000100a00 */
[----:B0-----:R-:W5:Y:S04]  /*9ae20*/  LDL R26, [R1+0x8] ;  /* 0x00000800011a7983 */ /* 0x001f680000100800 */
[----:B------:R-:W5:Y:S04]  /*9ae30*/  LDL R27, [R1+0xc] ;  /* 0x00000c00011b7983 */ /* 0x000f680000100800 */
[----:B---3--:R0:W-:Y:S04]  /*9ae40*/  STL.64 [R1+0x6e40], R24 ;  /* 0x006e401801007387 */ /* 0x0081e80000100a00 */
[----:B0-----:R-:W3:Y:S04]  /*9ae50*/  LDL R24, [R1+0x10] ;  /* 0x0000100001187983 */ /* 0x001ee80000100800 */
[----:B------:R-:W3:Y:S04]  /*9ae60*/  LDL R25, [R1+0x14] ;  /* 0x0000140001197983 */ /* 0x000ee80000100800 */
[----:B-----5:R-:W-:Y:S04]  /*9ae70*/  STL.64 [R1+0x6e60], R26 ;  /* 0x006e601a01007387 */ /* 0x020fe80000100a00 */
[----:B----4-:R-:W-:Y:S04]  /*9ae80*/  STL.64 [R1+0x6e10], R22 ;  /* 0x006e101601007387 */ /* 0x010fe80000100a00 */
        /* <DEDUP_REMOVED lines=13> */
[----:B0-----:R-:W3:Y:S04]  /*9af60*/  LDL.LU R20, [R1+0xb50] ;  /* 0x000b500001147983 */ /* 0x001ee80000300800 */
[----:B------:R-:W3:Y:S04]  /*9af70*/  LDL.LU R21, [R1+0xb54] ;  /* 0x000b540001157983 */ /* 0x000ee80000300800 */
[----:B------:R-:W3:Y:S04]  /*9af80*/  LDL.LU R22, [R1+0xb58] ;  /* 0x000b580001167983 */ /* 0x000ee80000300800 */
[----:B------:R-:W3:Y:S04]  /*9af90*/  LDL.LU R23, [R1+0xb5c] ;  /* 0x000b5c0001177983 */ /* 0x000ee80000300800 */
[----:B------:R-:W-:Y:S04]  /*9afa0*/  STL.64 [R1+0x6dd0], R10 ;  /* 0x006dd00a01007387 */ /* 0x000fe80000100a00 */
        /* <DEDUP_REMOVED lines=9> */
[----:B------:R-:W4:Y:S04]  /*9b040*/  LDL.LU R10, [R1+0xab8] ;  /* 0x000ab800010a7983 */ /* 0x000f280000300800 */
[----:B------:R-:W4:Y:S01]  /*9b050*/  LDL.LU R11, [R1+0xabc] ;  /* 0x000abc00010b7983 */ /* 0x000f220000300800 */
[C---:B---3--:R-:W-:Y:S03]  /*9b060*/  HMMA.16816.F32 R24, R4.reuse, R24, R20 ;  /* 0x000000180418723c */ /* 0x048fe60000001814 */
[----:B----4-:R-:W-:Y:S04]  /*9b070*/  STL.64 [R1+0x6df0], R10 ;  /* 0x006df00a01007387 */ /* 0x010fe80000100a00 */
[----:B--2---:R0:W-:Y:S04]  /*9b080*/  STL.64 [R1+0x6de8], R8 ;  /* 0x006de80801007387 */ /* 0x0041e80000100a00 */
[----:B0-----:R-:W2:Y:S04]  /*9b090*/  LDL.LU R8, [R1+0xac0] ;  /* 0x000ac00001087983 */ /* 0x001ea80000300800 */
[----:B------:R-:W2:Y:S04]  /*9b0a0*/  LDL.LU R9, [R1+0xac4] ;  /* 0x000ac40001097983 */ /* 0x000ea80000300800 */
[----:B------:R-:W2:Y:S04]  /*9b0b0*/  LDL.LU R10, [R1+0xac8] ;  /* 0x000ac800010a7983 */ /* 0x000ea80000300800 */
[----:B------:R-:W2:Y:S04]  /*9b0c0*/  LDL.LU R11, [R1+0xacc] ;  /* 0x000acc00010b7983 */ /* 0x000ea80000300800 */
[----:B------:R-:W3:Y:S04]  /*9b0d0*/  LDL.LU R16, [R1+0x1fe4] ;  /* 0x001fe40001107983 */ /* 0x000ee80000300800 */
[----:B------:R-:W4:Y:S04]  /*9b0e0*/  LDL.LU R17, [R1+0x1fec] ;  /* 0x001fec0001117983 */ /* 0x000f280000300800 */
[----:B------:R-:W-:Y:S04]  /*9b0f0*/  STL [R1+0x6db4], R12 ;  /* 0x006db40c01007387 */ /* 0x000fe80000100800 */
[----:B------:R-:W5:Y:S04]  /*9b100*/  LDL.LU.64 R22, [R1+0x6e70] ;  /* 0x006e700001167983 */ /* 0x000f680000300a00 */
[----:B------:R-:W5:Y:S04]  /*9b110*/  LDL.LU.64 R20, [R1+0x6e68] ;  /* 0x006e680001147983 */ /* 0x000f680000300a00 */
        /* <DEDUP_REMOVED lines=9> */
[----:B0-----:R-:W2:Y:S04]  /*9b1b0*/  LDL.LU.64 R26, [R1+0x6e48] ;  /* 0x006e4800011a7983 */ /* 0x001ea80000300a00 */
[----:B------:R-:W2:Y:S01]  /*9b1c0*/  LDL.LU.64 R24, [R1+0x6e40] ;  /* 0x006e400001187983 */ /* 0x000ea20000300a00 */
        /* <DEDUP_REMOVED lines=29> */
[----:B------:R-:W5:Y:S04]  /*9b3a0*/  LDL.LU.64 R20, [R1+0x6df8] ;  /* 0x006df80001147983 */ /* 0x000f680000300a00 */
[----:B------:R-:W-:Y:S04]  /*9b3b0*/  STL.64 [R1+0x6d10], R26 ;  /* 0x006d101a01007387 */ /* 0x000fe80000100a00 */
        /* <DEDUP_REMOVED lines=28> */
[----:B------:R-:W2:Y:S04]  /*9b580*/  LDL.LU.64 R8, [R1+0x6dc8] ;  /* 0x006dc80001087983 */ /* 0x000ea80000300a00 */
[----:B------:R0:W-:Y:S04]  /*9b590*/  STL.64 [R1+0x6d80], R14 ;  /* 0x006d800e01007387 */ /* 0x0001e80000100a00 */
[----:B0-----:R-:W4:Y:S04]  /*9b5a0*/  LDL.LU R14, [R1+0x1fe8] ;  /* 0x001fe800010e7983 */ /* 0x001f280000300800 */
[----:B------:R-:W4:Y:S01]  /*9b5b0*/  LDL.LU R15, [R1+0x1ff0] ;  /* 0x001ff000010f7983 */ /* 0x000f220000300800 */
[----:B--2---:R-:W-:-:S15]  /*9b5c0*/  HMMA.16816.F32 R8, R4, R2, R8 ;  /* 0x000000020408723c */ /* 0x004fde0000001808 */
[----:B------:R-:W-:-:S08]  /*9b5d0*/  NOP ;  /* 0x0000000000007918 */ /* 0x000fd00000000000 */
[----:B------:R-:W-:Y:S04]  /*9b5e0*/  STL.64 [R1+0xce0], R8 ;  /* 0x000ce00801007387 */ /* 0x000fe80000100a00 */
[----:B------:R0:W-:Y:S04]  /*9b5f0*/  STL.64 [R1+0xce8], R10 ;  /* 0x000ce80a01007387 */ /* 0x0001e80000100a00 */
[----:B0-----:R-:W3:Y:S04]  /*9b600*/  LDL.LU.64 R10, [R1+0x6dc0] ;  /* 0x006dc000010a7983 */ /* 0x001ee80000300a00 */
[----:B------:R-:W5:Y:S02]  /*9b610*/  LDL.LU.64 R8, [R1+0x6db8] ;  /* 0x006db80001087983 */ /* 0x000f640000300a00 */
[C---:B-----5:R-:W-:Y:S06]  /*9b620*/  HMMA.16816.F32 R20, R4.reuse, R8, R20 ;  /* 0x000000080414723c */ /* 0x060fec0000001814 */
[----:B---3--:R-:W-:Y:S01]  /*9b630*/  HMMA.16816.F32 R24, R4, R10, R24 ;  /* 0x0000000a0418723c */ /* 0x008fe20000001818 */
[----:B------:R-:W-:-:S15]  /*9b640*/  STL [R1+0x6cc4], R9 ;  /* 0x006cc40901007387 */ /* 0x000fde0000100800 */
[----:B------:R-:W-:-:S01]  /*9b650*/  NOP ;  /* 0x0000000000007918 */ /* 0x000fc20000000000 */
[----:B------:R0:W-:Y:S04]  /*9b660*/  STL.64 [R1+0xe00], R20 ;  /* 0x000e001401007387 */ /* 0x0001e80000100a00 */
[----:B------:R1:W-:Y:S04]  /*9b670*/  STL.64 [R1+0xe08], R22 ;  /* 0x000e081601007387 */ /* 0x0003e80000100a00 */
[----:B0-----:R-:W2:Y:S04]  /*9b680*/  LDL.LU R20, [R1+0x980] ;  /* 0x0009800001147983 */ /* 0x001ea80000300800 */
[----:B------:R0:W-:Y:S04]  /*9b690*/  STL.64 [R1+0x1620], R24 ;  /* 0x0016201801007387 */ /* 0x0001e80000100a00 */
[----:B------:R3:W-:Y:S04]  /*9b6a0*/  STL.64 [R1+0x1628], R26 ;  /* 0x0016281a01007387 */ /* 0x0007e80000100a00 */
[----:B------:R-:W2:Y:S04]  /*9b6b0*/  LDL.LU R21, [R1+0x984] ;  /* 0x0009840001157983 */ /* 0x000ea80000300800 */
[----:B-1----:R-:W5:Y:S04]  /*9b6c0*/  LDL.LU R22, [R1+0x988] ;  /* 0x0009880001167983 */ /* 0x002f680000300800 */
[----:B------:R-:W5:Y:S04]  /*9b6d0*/  LDL.LU R23, [R1+0x98c] ;  /* 0x00098c0001177983 */ /* 0x000f680000300800 */
[----:B0-----:R-:W4:Y:S04]  /*9b6e0*/  LDL.LU R24, [R1+0x9a0] ;  /* 0x0009a00001187983 */ /* 0x001f280000300800 */
[----:B------:R-:W4:Y:S04]  /*9b6f0*/  LDL.LU R25, [R1+0x9a4] ;  /* 0x0009a40001197983 */ /* 0x000f280000300800 */
[----:B---3--:R-:W3:Y:S04]  /*9b700*/  LDL.LU R26, [R1+0x9a8] ;  /* 0x0009a800011a7983 */ /* 0x008ee80000300800 */
[----:B------:R-:W3:Y:S04]  /*9b710*/  LDL.LU R27, [R1+0x9ac] ;  /* 0x0009ac00011b7983 */ /* 0x000ee80000300800 */
[----:B---3--:R0:W-:Y:S02]  /*9b720*/  STL.64 [R1+0x6d20], R26 ;  /* 0x006d201a01007387 */ /* 0x0081e40000100a00 */
[----:B0-----:R-:W-:-:S02]  /*9b730*/  IMAD.MOV.U32 R26, RZ, RZ, R12 ;  /* 0x000000ffff1a7224 */ /* 0x001fc400078e000c */
[----:B------:R-:W-:Y:S01]  /*9b740*/  IMAD.MOV.U32 R27, RZ, RZ, R0 ;  /* 0x000000ffff1b7224 */ /* 0x000fe200078e0000 */
[----:B------:R-:W3:Y:S04]  /*9b750*/  LDL.LU R12, [R1+0x6db4] ;  /* 0x006db400010c7983 */ /* 0x000ee80000300800 */
[----:B------:R-:W3:Y:S04]  /*9b760*/  LDL.LU R0, [R1+0x6db0] ;  /* 0x006db00001007983 */ /* 0x000ee80000300800 */
[----:B----4-:R-:W-:Y:S04]  /*9b770*/  STL.64 [R1+0x6d18], R24 ;  /* 0x006d181801007387 */ /* 0x010fe80000100a00 */
[----:B-----5:R-:W-:Y:S04]  /*9b780*/  STL.64 [R1+0x6d00], R22 ;  /* 0x006d001601007387 */ /* 0x020fe80000100a00 */
[----:B--2---:R0:W-:Y:S04]  /*9b790*/  STL.64 [R1+0x6cf8], R20 ;  /* 0x006cf81401007387 */ /* 0x0041e80000100a00 */
[----:B0-----:R-:W2:Y:S04]  /*9b7a0*/  LDL.LU R20, [R1+0x990] ;  /* 0x0009900001147983 */ /* 0x001ea80000300800 */
[----:B------:R-:W2:Y:S04]  /*9b7b0*/  LDL.LU R21, [R1+0x994] ;  /* 0x0009940001157983 */ /* 0x000ea80000300800 */
[----:B------:R-:W4:Y:S04]  /*9b7c0*/  LDL.LU R22, [R1+0x998] ;  /* 0x0009980001167983 */ /* 0x000f280000300800 */
[----:B------:R-:W4:Y:S04]  /*9b7d0*/  LDL.LU R23, [R1+0x99c] ;  /* 0x00099c0001177983 */ /* 0x000f280000300800 */
[----:B------:R-:W5:Y:S01]  /*9b7e0*/  LDL.64 R24, [R1+0x8] ;  /* 0x0000080001187983 */ /* 0x000f620000100a00 */
[----:B------:R-:W-:-:S02]  /*9b7f0*/  IMAD R18, R18, 0x100, R28 ;  /* 0x0000010012127824 */ /* 0x000fc400078e021c */
[----:B------:R-:W-:Y:S02]  /*9b800*/  IMAD R19, R19, 0x100, R29 ;  /* 0x0000010013137824 */ /* 0x000fe400078e021d */
[----:B------:R-:W2:Y:S04]  /*9b810*/  LDL.64 R28, [R1+0x10] ;  /* 0x00001000011c7983 */ /* 0x000ea80000100a00 */
[----:B------:R-:W-:Y:S04]  /*9b820*/  STL.64 [R1+0x6d48], R26 ;  /* 0x006d481a01007387 */ /* 0x000fe80000100a00 */
[----:B-----5:R0:W-:Y:S04]  /*9b830*/  STL.64 [R1+0x6d40], R24 ;  /* 0x006d401801007387 */ /* 0x0201e80000100a00 */
[----:B0-----:R-:W5:Y:S04]  /*9b840*/  LDL.LU R24, [R1+0x9e0] ;  /* 0x0009e00001187983 */ /* 0x001f680000300800 */
[----:B------:R-:W5:Y:S04]  /*9b850*/  LDL.LU R25, [R1+0x9e4] ;  /* 0x0009e40001197983 */ /* 0x000f680000300800 */
[----:B------:R-:W3:Y:S04]  /*9b860*/  LDL.LU R26, [R1+0x9e8] ;  /* 0x0009e800011a7983 */ /* 0x000ee80000300800 */
[----:B------:R-:W3:Y:S04]  /*9b870*/  LDL.LU R27, [R1+0x9ec] ;  /* 0x0009ec00011b7983 */ /* 0x000ee80000300800 */
[----:B---3--:R0:W-:Y:S02]  /*9b880*/  STL.64 [R1+0x6d58], R26 ;  /* 0x006d581a01007387 */ /* 0x0081e40000100a00 */
[----:B0-----:R-:W-:-:S02]  /*9b890*/  IMAD.MOV.U32 R26, RZ, RZ, R12 ;  /* 0x000000ffff1a7224 */ /* 0x001fc400078e000c */
[----:B------:R-:W-:Y:S01]  /*9b8a0*/  IMAD.MOV.U32 R27, RZ, RZ, R13 ;  /* 0x000000ffff1b7224 */ /* 0x000fe200078e000d */
[----:B------:R-:W3:Y:S04]  /*9b8b0*/  LDL.LU R12, [R1+0x6dac] ;  /* 0x006dac00010c7983 */ /* 0x000ee80000300800 */
[----:B------:R-:W3:Y:S04]  /*9b8c0*/  LDL.LU R13, [R1+0x6da8] ;  /* 0x006da800010d7983 */ /* 0x000ee80000300800 */
[----:B-----5:R0:W-:Y:S04]  /*9b8d0*/  STL.64 [R1+0x6d50], R24 ;  /* 0x006d501801007387 */ /* 0x0201e80000100a00 */
[----:B0-----:R-:W5:Y:S04]  /*9b8e0*/  LDL.64 R24, [R1+0x28] ;  /* 0x0000280001187983 */ /* 0x001f680000100a00 */
[----:B------:R-:W-:Y:S01]  /*9b8f0*/  STL.64 [R1+0x6d90], R26 ;  /* 0x006d901a01007387 */ /* 0x000fe20000100a00 */
[----:B------:R-:W-:-:S03]  /*9b900*/  IMAD R16, R16, 0x100, R14 ;  /* 0x0000010010107824 */ /* 0x000fc600078e020e */
[----:B-----5:R-:W-:Y:S04]  /*9b910*/  STL.64 [R1+0x6d88], R24 ;  /* 0x006d881801007387 */ /* 0x020fe80000100a00 */
[----:B----4-:R-:W-:Y:S04]  /*9b920*/  STL.64 [R1+0x6d30], R22 ;  /* 0x006d301601007387 */ /* 0x010fe80000100a00 */
[----:B--2---:R0:W-:Y:S04]  /*9b930*/  STL.64 [R1+0x6d28], R20 ;  /* 0x006d281401007387 */ /* 0x0041e80000100a00 */
[----:B0-----:R-:W2:Y:S04]  /*9b940*/  LDL.LU R20, [R1+0x9b0] ;  /* 0x0009b00001147983 */ /* 0x001ea80000300800 */
[----:B------:R-:W2:Y:S04]  /*9b950*/  LDL.LU R21, [R1+0x9b4] ;  /* 0x0009b40001157983 */ /* 0x000ea80000300800 */
[----:B------:R-:W4:Y:S04]  /*9b960*/  LDL.LU R22, [R1+0x9b8] ;  /* 0x0009b80001167983 */ /* 0x000f280000300800 */
[----:B------:R-:W4:Y:S04]  /*9b970*/  LDL.LU R23, [R1+0x9bc] ;  /* 0x0009bc0001177983 */ /* 0x000f280000300800 */
[----:B------:R-:W5:Y:S04]  /*9b980*/  LDL R14, [R1+0x20] ;  /* 0x00002000010e7983 */ /* 0x000f680000100800 */
        /* <DEDUP_REMOVED lines=10> */
[----:B----4-:R-:W-:Y:S04]  /*9ba30*/  STL.64 [R1+0x6d68], R22 ;  /* 0x006d681601007387 */ /* 0x010fe80000100a00 */
[----:B------:R0:W-:Y:S04]  /*9ba40*/  STL.64 [R1+0x6d60], R20 ;  /* 0x006d601401007387 */ /* 0x0001e80000100a00 */
        /* <DEDUP_REMOVED lines=10> */
[----:B------:R0:W-:Y:S04]  /*9baf0*/  STL [R1+0x6cbc], R10 ;  /* 0x006cbc0a01007387 */ /* 0x0001e80000100800 */
[----:B0-----:R-:W4:Y:S04]  /*9bb00*/  LDL.LU R10, [R1+0x2004] ;  /* 0x00200400010a7983 */ /* 0x001f280000300800 */
[----:B------:R0:W-:Y:S04]  /*9bb10*/  STL [R1+0x6cb8], R11 ;  /* 0x006cb80b01007387 */ /* 0x0001e80000100800 */
[----:B0-----:R-:W4:Y:S01]  /*9bb20*/  LDL.LU R11, [R1+0x2008] ;  /* 0x00200800010b7983 */ /* 0x001f220000300800 */
[----:B--2---:R-:W-:Y:S03]  /*9bb30*/  HMMA.16816.F32 R24, R4, R12, R24 ;  /* 0x0000000c0418723c */ /* 0x004fe60000001818 */
[----:B----4-:R-:W-:Y:S04]  /*9bb40*/  STL.64 [R1+0x6cd0], R10 ;  /* 0x006cd00a01007387 */ /* 0x010fe80000100a00 */
[----:B------:R0:W-:Y:S04]  /*9bb50*/  STL [R1+0x6cc8], R8 ;  /* 0x006cc80801007387 */ /* 0x0001e80000100800 */
        /* <DEDUP_REMOVED lines=10> */
[----:B------:R-:W-:Y:S04]  /*9bc00*/  STL.64 [R1+0x1610], R24 ;  /* 0x0016101801007387 */ /* 0x000fe80000100a00 */
[----:B------:R0:W-:Y:S04]  /*9bc10*/  STL.64 [R1+0x1618], R26 ;  /* 0x0016181a01007387 */ /* 0x0001e80000100a00 */
[----:B0-----:R-:W5:Y:S04]  /*9bc20*/  LDL.LU.64 R26, [R1+0x6da0] ;  /* 0x006da000011a7983 */ /* 0x001f680000300a00 */
[----:B------:R-:W5:Y:S01]  /*9bc30*/  LDL.LU.64 R24, [R1+0x6d98] ;  /* 0x006d980001187983 */ /* 0x000f620000300a00 */
[----:B------:R-:W-:-:S02]  /*9bc40*/  IMAD R17, R17, 0x100, R15 ;  /* 0x0000010011117824 */ /* 0x000fc400078e020f */
[----:B------:R-:W-:Y:S01]  /*9bc50*/  IMAD.MOV.U32 R15, RZ, RZ, R0 ;  /* 0x000000ffff0f7224 */ /* 0x000fe200078e0000 */
[----:B------:R-:W-:Y:S02]  /*9bc60*/  F2FP.F16.E4M3.UNPACK_B R16, R16 ;  /* 0x00000010ff10723e */ /* 0x000fe400020006ff */
[----:B------:R-:W-:Y:S02]  /*9bc70*/  F2FP.F16.E4M3.UNPACK_B R18, R18 ;  /* 0x00000012ff12723e */ /* 0x000fe400020006ff */
[----:B------:R-:W-:Y:S02]  /*9bc80*/  F2FP.F16.E4M3.UNPACK_B R19, R19 ;  /* 0x00000013ff13723e */ /* 0x000fe400020006ff */
[----:B-----5:R-:W-:Y:S01]  /*9bc90*/  HMMA.16816.F32 R4, R4, R14, R24 ;  /* 0x0000000e0404723c */ /* 0x020fe20000001818 */
[----:B------:R-:W4:Y:S04]  /*9bca0*/  LDL.LU.64 R26, [R1+0x6d90] ;  /* 0x006d9000011a7983 */ /* 0x000f280000300a00 */
[----:B------:R-:W3:Y:S01]  /*9bcb0*/  LDL.LU.64 R24, [R1+0x6d88] ;  /* 0x006d880001187983 */ /* 0x000ee20000300a00 */
[----:B------:R-:W-:-:S03]  /*9bcc0*/  F2FP.F16.E4M3.UNPACK_B R17, R17 ;  /* 0x00000011ff11723e */ /* 0x000fc600020006ff */
[----:B------:R-:W5:-:S14]  /*9bcd0*/  LDL.LU.64 R14, [R1+0x6d80] ;  /* 0x006d8000010e7983 */ /* 0x000f5c0000300a00 */
[----:B------:R0:W-:Y:S04]  /*9bce0*/  STL.64 [R1+0x10f0], R4 ;  /* 0x0010f00401007387 */ /* 0x0001e80000100a00 */
[----:B------:R1:W-:Y:S04]  /*9bcf0*/  STL.64 [R1+0x10f8], R6 ;  /* 0x0010f80601007387 */ /* 0x0003e80000100a00 */
[----:B0-----:R-:W2:Y:S04]  /*9bd00*/  LDL.LU R4, [R1+0x9d0] ;  /* 0x0009d00001047983 */ /* 0x001ea80000300800 */
[----:B------:R-:W2:Y:S04]  /*9bd10*/  LDL.LU R5, [R1+0x9d4] ;  /* 0x0009d40001057983 */ /* 0x000ea80000300800 */
[----:B-1----:R-:W2:Y:S04]  /*9bd20*/  LDL.LU R6, [R1+0x9d8] ;  /* 0x0009d80001067983 */ /* 0x002ea80000300800 */
[----:B------:R-:W2:Y:S01]  /*9bd30*/  LDL.LU R7, [R1+0x9dc] ;  /* 0x0009dc0001077983 */ /* 0x000ea20000300800 */
[----:B---3--:R-:W-:-:S15]  /*9bd40*/  HMMA.16816.F32 R20, R16, R24, R20 ;  /* 0x000000181014723c */ /* 0x008fde0000001814 */
[----:B------:R-:W-:-:S08]  /*9bd50*/  NOP ;  /* 0x0000000000007918 */ /* 0x000fd00000000000 */
[----:B------:R-:W-:Y:S04]  /*9bd60*/  STL.64 [R1+0x10e0], R20 ;  /* 0x0010e01401007387 */ /* 0x000fe80000100a00 */
[----:B------:R0:W-:Y:S04]  /*9bd70*/  STL.64 [R1+0x10e8], R22 ;  /* 0x0010e81601007387 */ /* 0x0001e80000100a00 */
[----:B0-----:R-:W4:Y:S04]  /*9bd80*/  LDL.LU.64 R22, [R1+0x6d78] ;  /* 0x006d780001167983 */ /* 0x001f280000300a00 */
[----:B------:R-:W4:Y:S01]  /*9bd90*/  LDL.LU.64 R20, [R1+0x6d70] ;  /* 0x006d700001147983 */ /* 0x000f220000300a00 */
[----:B------:R-:W-:-:S05]  /*9bda0*/  IMAD.MOV.U32 R0, RZ, RZ, R25 ;  /* 0x000000ffff007224 */ /* 0x000fca00078e0019 */
[----:B------:R-:W-:Y:S01]  /*9bdb0*/  STL [R1+0x6cc0], R0 ;  /* 0x006cc00001007387 */ /* 0x000fe20000100800 */
[----:B----4-:R-:W-:Y:S03]  /*9bdc0*/  HMMA.16816.F32 R24, R16, R26, R20 ;  /* 0x0000001a1018723c */ /* 0x010fe60000001814 */
[----:B------:R-:W3:Y:S04]  /*9bdd0*/  LDL.LU.64 R22, [R1+0x6d68] ;  /* 0x006d680001167983 */ /* 0x000ee80000300a00 */
[----:B------:R-:W3:-:S15]  /*9bde0*/  LDL.LU.64 R20, [R1+0x6d60] ;  /* 0x006d600001147983 */ /* 0x000ede0000300a00 */
[----:B------:R-:W-:-:S01]  /*9bdf0*/  NOP ;  /* 0x0000000000007918 */ /* 0x000fc20000000000 */
        /* <DEDUP_REMOVED lines=9> */
[----:B------:R-:W2:Y:S01]  /*9be90*/  LDL.LU.64 R24, [R1+0x6d40] ;  /* 0x006d400001187983 */ /* 0x000ea20000300a00 */
[----:B------:R-:W-:-:S03]  /*9bea0*/  IMAD.MOV.U32 R0, RZ, RZ, R29 ;  /* 0x000000ffff007224 */ /* 0x000fc600078e001d */
[----:B------:R-:W4:Y:S01]  /*9beb0*/  LDL.LU.64 R28, [R1+0x6d38] ;  /* 0x006d3800011c7983 */ /* 0x000f220000300a00 */
[----:B--2---:R-:W-:-:S15]  /*9bec0*/  HMMA.16816.F32 R4, R16, R24, R4 ;  /* 0x000000181004723c */ /* 0x004fde0000001804 */
[----:B------:R-:W-:-:S08]  /*9bed0*/  NOP ;  /* 0x0000000000007918 */ /* 0x000fd00000000000 */
[----:B------:R-:W-:Y:S04]  /*9bee0*/  STL.64 [R1+0x10b0], R4 ;  /* 0x0010b00401007387 */ /* 0x000fe80000100a00 */
[----:B------:R0:W-:Y:S02]  /*9bef0*/  STL.64 [R1+0x10b8], R6 ;  /* 0x0010b80601007387 */ /* 0x0001e40000100a00 */
[----:B0-----:R-:W-:Y:S02]  /*9bf00*/  IMAD.MOV.U32 R7, RZ, RZ, R24 ;  /* 0x000000ffff077224 */ /* 0x001fe400078e0018 */
[----:B------:R-:W-:Y:S02]  /*9bf10*/  IMAD.MOV.U32 R6, RZ, RZ, R25 ;  /* 0x000000ffff067224 */ /* 0x000fe400078e0019 */
[----:B---3--:R-:W-:Y:S01]  /*9bf20*/  HMMA.16816.F32 R24, R16, R26, R20 ;  /* 0x0000001a1018723c */ /* 0x008fe20000001814 */
[----:B------:R-:W2:Y:S04]  /*9bf30*/  LDL.LU.64 R22, [R1+0x6d30] ;  /* 0x006d300001167983 */ /* 0x000ea80000300a00 */
[----:B------:R-:W2:-:S15]  /*9bf40*/  LDL.LU.64 R20, [R1+0x6d28] ;  /* 0x006d280001147983 */ /* 0x000e9e0000300a00 */
        /* <DEDUP_REMOVED lines=10> */
[----:B------:R-:W3:Y:S04]  /*9bff0*/  LDL.LU.64 R24, [R1+0x6d08] ;  /* 0x006d080001187983 */ /* 0x000ee80000300a00 */
        /* <DEDUP_REMOVED lines=25> */
[----:B------:R-:W-:Y:S04]  /*9c190*/  STL [R1+0x6c2c], R22 ;  /* 0x006c2c1601007387 */ /* 0x000fe80000100800 */
[----:B------:R-:W-:Y:S01]  /*9c1a0*/  STL [R1+0x6c28], R23 ;  /* 0x006c281701007387 */ /* 0x000fe20000100800 */
[----:B---3--:R-:W-:-:S15]  /*9c1b0*/  HMMA.16816.F32 R8, R16, R20, R8 ;  /* 0x000000141008723c */ /* 0x008fde0000001808 */
[----:B------:R-:W-:-:S08]  /*9c1c0*/  NOP ;  /* 0x0000000000007918 */ /* 0x000fd00000000000 */
[----:B------:R-:W-:Y:S04]  /*9c1d0*/  STL.64 [R1+0x1050], R8 ;  /* 0x0010500801007387 */ /* 0x000fe80000100a00 */
[----:B------:R0:W-:Y:S04]  /*9c1e0*/  STL.64 [R1+0x1058], R10 ;  /* 0x0010580a01007387 */ /* 0x0001e80000100a00 */
[----:B0-----:R-:W2:Y:S04]  /*9c1f0*/  LDL.LU.64 R10, [R1+0x6cd0] ;  /* 0x006cd000010a7983 */ /* 0x001ea80000300a00 */
[----:B------:R-:W3:Y:S04]  /*9c200*/  LDL.LU R8, [R1+0x6cc8] ;  /* 0x006cc80001087983 */ /* 0x000ee80000300800 */
[----:B------:R0:W-:Y:S04]  /*9c210*/  STL.64 [R1+0x6c88], R20 ;  /* 0x006c881401007387 */ /* 0x0001e80000100a00 */
[----:B0-----:R-:W5:Y:S04]  /*9c220*/  LDL.LU R20, [R1+0x930] ;  /* 0x0009300001147983 */ /* 0x001f680000300800 */
[----:B------:R-:W5:Y:S04]  /*9c230*/  LDL.LU R21, [R1+0x934] ;  /* 0x0009340001157983 */ /* 0x000f680000300800 */
[----:B------:R-:W5:Y:S04]  /*9c240*/  LDL.LU R22, [R1+0x938] ;  /* 0x0009380001167983 */ /* 0x000f680000300800 */
[----:B------:R-:W5:Y:S04]  /*9c250*/  LDL.LU R23, [R1+0x93c] ;  /* 0x00093c0001177983 */ /* 0x000f680000300800 */
[----:B------:R-:W3:Y:S04]  /*9c260*/  LDL.LU R9, [R1+0x2010] ;  /* 0x0020100001097983 */ /* 0x000ee80000300800 */
[----:B------:R-:W3:Y:S01]  /*9c270*/  LDL.LU R5, [R1+0x200c] ;  /* 0x00200c0001057983 */ /* 0x000ee20000300800 */
[----:B------:R-:W-:-:S02]  /*9c280*/  IMAD.MOV.U32 R29, RZ, RZ, R6 ;  /* 0x000000ffff1d7224 */ /* 0x000fc400078e0006 */
[----:B------:R-:W-:Y:S01]  /*9c290*/  IMAD.MOV.U32 R28, RZ, RZ, R7 ;  /* 0x000000ffff1c7224 */ /* 0x000fe200078e0007 */
[----:B-----5:R-:W-:-:S15]  /*9c2a0*/  HMMA.16816.F32 R20, R16, R14, R20 ;  /* 0x0000000e1014723c */ /* 0x020fde0000001814 */
[----:B------:R-:W-:-:S08]  /*9c2b0*/  NOP ;  /* 0x0000000000007918 */ /* 0x000fd00000000000 */
[----:B------:R-:W-:Y:S04]  /*9c2c0*/  STL.64 [R1+0x1040], R20 ;  /* 0x0010401401007387 */ /* 0x000fe80000100a00 */
[----:B------:R-:W-:Y:S04]  /*9c2d0*/  STL.64 [R1+0x1048], R22 ;  /* 0x0010481601007387 */ /* 0x000fe80000100a00 */
[----:B------:R-:W-:Y:S04]  /*9c2e0*/  STL.64 [R1+0x6cb0], R14 ;  /* 0x006cb00e01007387 */ /* 0x000fe80000100a00 */
[----:B------:R4:W-:Y:S02]  /*9c2f0*/  STL.64 [R1+0x6ca8], R12 ;  /* 0x006ca80c01007387 */ /* 0x0009e40000100a00 */
[----:B----4-:R-:W-:Y:S01]  /*9c300*/  HMMA.16816.F32 R12, R16, R2, R24 ;  /* 0x00000002100c723c */ /* 0x010fe20000001818 */
[----:B--2---:R-:W-:-:S15]  /*9c310*/  IMAD R4, R10, 0x100, R11 ;  /* 0x000001000a047824 */ /* 0x004fde00078e020b */
[----:B------:R-:W-:-:S07]  /*9c320*/  NOP ;  /* 0x0000000000007918 */ /* 0x000fce0000000000 */
[----:B------:R0:W-:Y:S04]  /*9c330*/  STL.64 [R1+0x1030], R12 ;  /* 0x0010300c01007387 */ /* 0x0001e80000100a00 */
[----:B------:R1:W-:Y:S04]  /*9c340*/  STL.64 [R1+0x1038], R14 ;  /* 0x0010380e01007387 */ /* 0x0003e80000100a00 */
[----:B------:R-:W2:Y:S04]  /*9c350*/  LDL.LU R10, [R1+0x2018] ;  /* 0x00201800010a7983 */ /* 0x000ea80000300800 */
[----:B------:R-:W2:Y:S04]  /*9c360*/  LDL.LU R6, [R1+0x2014] ;  /* 0x0020140001067983 */ /* 0x000ea80000300800 */
[----:B------:R-:W4:Y:S04]  /*9c370*/  LDL.LU R11, [R1+0x2020] ;  /* 0x00202000010b7983 */ /* 0x000f280000300800 */
[----:B------:R-:W4:Y:S04]  /*9c380*/  LDL.LU R7, [R1+0x201c] ;  /* 0x00201c0001077983 */ /* 0x000f280000300800 */
[----:B0-----:R-:W5:Y:S04]  /*9c390*/  LDL.LU R12, [R1+0x910] ;  /* 0x00091000010c7983 */ /* 0x001f680000300800 */
[----:B------:R-:W5:Y:S04]  /*9c3a0*/  LDL.LU R13, [R1+0x914] ;  /* 0x00091400010d7983 */ /* 0x000f680000300800 */
[----:B-1----:R-:W5:Y:S04]  /*9c3b0*/  LDL.LU R14, [R1+0x918] ;  /* 0x00091800010e7983 */ /* 0x002f680000300800 */
[----:B------:R-:W5:Y:S04]  /*9c3c0*/  LDL.LU R15, [R1+0x91c] ;  /* 0x00091c00010f7983 */ /* 0x000f680000300800 */
[----:B------:R-:W3:Y:S04]  /*9c3d0*/  LDL.64 R20, [R1+0x20] ;  /* 0x0000200001147983 */ /* 0x000ee80000100a00 */
[----:B---3--:R0:W-:Y:S04]  /*9c3e0*/  STL.64 [R1+0x6ca0], R20 ;  /* 0x006ca01401007387 */ /* 0x0081e80000100a00 */
[----:B0-----:R-:W3:Y:S04]  /*9c3f0*/  LDL.LU R20, [R1+0x900] ;  /* 0x0009000001147983 */ /* 0x001ee80000300800 */
[----:B------:R-:W3:Y:S04]  /*9c400*/  LDL.LU R21, [R1+0x904] ;  /* 0x0009040001157983 */ /* 0x000ee80000300800 */
[----:B------:R-:W3:Y:S04]  /*9c410*/  LDL.LU R22, [R1+0x908] ;  /* 0x0009080001167983 */ /* 0x000ee80000300800 */
[----:B------:R-:W3:Y:S04]  /*9c420*/  LDL.LU R23, [R1+0x90c] ;  /* 0x00090c0001177983 */ /* 0x000ee80000300800 */
[----:B------:R-:W2:Y:S04]  /*9c430*/  LDL.LU R24, [R1+0x870] ;  /* 0x0008700001187983 */ /* 0x000ea80000300800 */
[----:B------:R-:W2:Y:S04]  /*9c440*/  LDL.LU R25, [R1+0x874] ;  /* 0x0008740001197983 */ /* 0x000ea80000300800 */
[----:B------:R-:W4:Y:S04]  /*9c450*/  LDL.LU R26, [R1+0x878] ;  /* 0x00087800011a7983 */ /* 0x000f280000300800 */
[----:B------:R-:W4:Y:S01]  /*9c460*/  LDL.LU R27, [R1+0x87c] ;  /* 0x00087c00011b7983 */ /* 0x000f220000300800 */
[----:B------:R-:W-:-:S03]  /*9c470*/  IMAD R5, R5, 0x100, R9 ;  /* 0x0000010005057824 */ /* 0x000fc600078e0209 */
[----:B----4-:R-:W-:Y:S04]  /*9c480*/  STL.64 [R1+0x6c80], R26 ;  /* 0x006c801a01007387 */ /* 0x010fe80000100a00 */
[----:B--2---:R0:W-:Y:S04]  /*9c490*/  STL.64 [R1+0x6c78], R24 ;  /* 0x006c781801007387 */ /* 0x0041e80000100a00 */
[----:B0-----:R-:W2:Y:S04]  /*9c4a0*/  LDL.LU R24, [R1+0x8e0] ;  /* 0x0008e00001187983 */ /* 0x001ea80000300800 */
[----:B------:R-:W2:Y:S04]  /*9c4b0*/  LDL.LU R25, [R1+0x8e4] ;  /* 0x0008e40001197983 */ /* 0x000ea80000300800 */
[----:B------:R-:W2:Y:S04]  /*9c4c0*/  LDL.LU R26, [R1+0x8e8] ;  /* 0x0008e800011a7983 */ /* 0x000ea80000300800 */
[----:B------:R-:W2:Y:S04]  /*9c4d0*/  LDL.LU R27, [R1+0x8ec] ;  /* 0x0008ec00011b7983 */ /* 0x000ea80000300800 */
[----:B------:R-:W2:Y:S02]  /*9c4e0*/  LDL.LU R9, [R1+0x6cc4] ;  /* 0x006cc40001097983 */ /* 0x000ea40000300800 */
[----:B--2---:R-:W-:-:S15]  /*9c4f0*/  HMMA.16816.F32 R24, R16, R8, R24 ;  /* 0x000000081018723c */ /* 0x004fde0000001818 */
[----:B------:R-:W-:-:S08]  /*9c500*/  NOP ;  /* 0x0000000000007918 */ /* 0x000fd00000000000 */
[----:B------:R0:W-:Y:S04]  /*9c510*/  STL.64 [R1+0x1020], R24 ;  /* 0x0010201801007387 */ /* 0x0001e80000100a00 */
[----:B------:R1:W-:Y:S04]  /*9c520*/  STL.64 [R1+0x1028], R26 ;  /* 0x0010281a01007387 */ /* 0x0003e80000100a00 */
[----:B0-----:R-:W2:Y:S04]  /*9c530*/  LDL.LU R24, [R1+0x8b0] ;  /* 0x0008b00001187983 */ /* 0x001ea80000300800 */
[----:B------:R-:W2:Y:S04]  /*9c540*/  LDL.LU R25, [R1+0x8b4] ;  /* 0x0008b40001197983 */ /* 0x000ea80000300800 */
[----:B-1----:R-:W4:Y:S04]  /*9c550*/  LDL.LU R26, [R1+0x8b8] ;  /* 0x0008b800011a7983 */ /* 0x002f280000300800 */
[----:B------:R-:W4:Y:S01]  /*9c560*/  LDL.LU R27, [R1+0x8bc] ;  /* 0x0008bc00011b7983 */ /* 0x000f220000300800 */
[----:B------:R-:W-:-:S02]  /*9c570*/  IMAD R6, R6, 0x100, R10 ;  /* 0x0000010006067824 */ /* 0x000fc400078e020a */
[----:B------:R-:W-:Y:S01]  /*9c580*/  IMAD R7, R7, 0x100, R11 ;  /* 0x0000010007077824 */ /* 0x000fe200078e020b */
[----:B----4-:R-:W-:Y:S04]  /*9c590*/  STL.64 [R1+0x6c98], R26 ;  /* 0x006c981a01007387 */ /* 0x010fe80000100a00 */
[----:B--2---:R0:W-:Y:S04]  /*9c5a0*/  STL.64 [R1+0x6c90], R24 ;  /* 0x006c901801007387 */ /* 0x0041e80000100a00 */
[----:B0-----:R-:W2:Y:S04]  /*9c5b0*/  LDL.LU R24, [R1+0x8d0] ;  /* 0x0008d00001187983 */ /* 0x001ea80000300800 */
[----:B------:R-:W2:Y:S04]  /*9c5c0*/  LDL.LU R25, [R1+0x8d4] ;  /* 0x0008d40001197983 */ /* 0x000ea80000300800 */
[----:B------:R-:W2:Y:S04]  /*9c5d0*/  LDL.LU R26, [R1+0x8d8] ;  /* 0x0008d800011a7983 */ /* 0x000ea80000300800 */
[----:B------:R-:W2:Y:S04]  /*9c5e0*/  LDL.LU R27, [R1+0x8dc] ;  /* 0x0008dc00011b7983 */ /* 0x000ea80000300800 */
[----:B------:R0:W-:Y:S04]  /*9c5f0*/  STL [R1+0x6be4], R8 ;  /* 0x006be40801007387 */ /* 0x0001e80000100800 */
[----:B------:R1:W-:Y:S04]  /*9c600*/  STL [R1+0x6be0], R9 ;  /* 0x006be00901007387 */ /* 0x0003e80000100800 */
[----:B0-----:R-:W4:Y:S01]  /*9c610*/  LDL R8, [R1+0x10] ;  /* 0x0000100001087983 */ /* 0x001f220000100800 */
[----:B-1----:R-:W-:-:S03]  /*9c620*/  IMAD.MOV.U32 R9, RZ, RZ, R0 ;  /* 0x000000ffff097224 */ /* 0x002fc600078e0000 */
[----:B------:R-:W4:Y:S04]  /*9c630*/  LDL.LU R0, [R1+0x6cc0] ;  /* 0x006cc00001007983 */ /* 0x000f280000300800 */
[----:B------:R-:W5:Y:S04]  /*9c640*/  LDL.LU R10, [R1+0x6cbc] ;  /* 0x006cbc00010a7983 */ /* 0x000f680000300800 */
[----:B------:R-:W5:Y:S02]  /*9c650*/  LDL.LU R11, [R1+0x6cb8] ;  /* 0x006cb800010b7983 */ /* 0x000f640000300800 */
[----:B-----5:R-:W-:-:S15]  /*9c660*/  HMMA.16816.F32 R12, R16, R10, R12 ;  /* 0x0000000a100c723c */ /* 0x020fde000000180c */
[----:B------:R-:W-:-:S08]  /*9c670*/  NOP ;  /* 0x0000000000007918 */ /* 0x000fd00000000000 */
[----:B------:R-:W-:Y:S04]  /*9c680*/  STL.64 [R1+0x1600], R12 ;  /* 0x0016000c01007387 */ /* 0x000fe80000100a00 */
[----:B------:R0:W-:Y:S04]  /*9c690*/  STL.64 [R1+0x1608], R14 ;  /* 0x0016080e01007387 */ /* 0x0001e80000100a00 */
[----:B0-----:R-:W5:Y:S04]  /*9c6a0*/  LDL.LU.64 R14, [R1+0x6cb0] ;  /* 0x006cb000010e7983 */ /* 0x001f680000300a00 */
[----:B------:R-:W3:Y:S04]  /*9c6b0*/  LDL.LU.64 R12, [R1+0x6ca8] ;  /* 0x006ca800010c7983 */ /* 0x000ee80000300a00 */
[----:B------:R-:W-:Y:S04]  /*9c6c0*/  STL [R1+0x6bcc], R10 ;  /* 0x006bcc0a01007387 */ /* 0x000fe80000100800 */
[----:B------:R0:W-:Y:S04]  /*9c6d0*/  STL [R1+0x6bc8], R11 ;  /* 0x006bc80b01007387 */ /* 0x0001e80000100800 */
[----:B0-----:R-:W4:Y:S01]  /*9c6e0*/  LDL.64 R10, [R1+0x18] ;  /* 0x00001800010a7983 */ /* 0x001f220000100a00 */
[----:B---3--:R-:W-:-:S15]  /*9c6f0*/  HMMA.16816.F32 R20, R16, R12, R20 ;  /* 0x0000000c1014723c */ /* 0x008fde0000001814 */
[----:B------:R-:W-:-:S08]  /*9c700*/  NOP ;  /* 0x0000000000007918 */ /* 0x000fd00000000000 */
[----:B------:R0:W-:Y:S04]  /*9c710*/  STL.64 [R1+0x15f0], R20 ;  /* 0x0015f01401007387 */ /* 0x0001e80000100a00 */
[----:B------:R-:W-:Y:S04]  /*9c720*/  STL.64 [R1+0x15f8], R22 ;  /* 0x0015f81601007387 */ /* 0x000fe80000100a00 */
[----:B0-----:R-:W2:Y:S04]  /*9c730*/  LDL.LU.64 R20, [R1+0x6ca0] ;  /* 0x006ca00001147983 */ /* 0x001ea80000300a00 */
[----:B-----5:R-:W-:Y:S04]  /*9c740*/  STL.64 [R1+0x6c10], R14 ;  /* 0x006c100e01007387 */ /* 0x020fe80000100a00 */
        /* <DEDUP_REMOVED lines=8> */
[----:B------:R-:W-:-:S02]  /*9c7d0*/  IMAD.MOV.U32 R22, RZ, RZ, R20 ;  /* 0x000000ffff167224 */ /* 0x000fc400078e0014 */
[----:B------:R-:W-:-:S13]  /*9c7e0*/  IMAD.MOV.U32 R23, RZ, RZ, R21 ;  /* 0x000000ffff177224 */ /* 0x000fda00078e0015 */
[----:B------:R0:W-:Y:S04]  /*9c7f0*/  STL.64 [R1+0x1010], R16 ;  /* 0x0010101001007387 */ /* 0x0001e80000100a00 */
[----:B------:R1:W-:Y:S04]  /*9c800*/  STL.64 [R1+0x1018], R18 ;  /* 0x0010181201007387 */ /* 0x0003e80000100a00 */
[----:B------:R-:W5:Y:S04]  /*9c810*/  LDL.LU.64 R20, [R1+0x6c88] ;  /* 0x006c880001147983 */ /* 0x000f680000300a00 */
[----:B0-----:R-:W3:Y:S04]  /*9c820*/  LDL.LU R16, [R1+0x8a0] ;  /* 0x0008a00001107983 */ /* 0x001ee80000300800 */
[----:B------:R-:W3:Y:S04]  /*9c830*/  LDL.LU R17, [R1+0x8a4] ;  /* 0x0008a40001117983 */ /* 0x000ee80000300800 */
[----:B-1----:R-:W3:Y:S04]  /*9c840*/  LDL.LU R18, [R1+0x8a8] ;  /* 0x0008a80001127983 */ /* 0x002ee80000300800 */
[----:B------:R-:W3:Y:S04]  /*9c850*/  LDL.LU R19, [R1+0x8ac] ;  /* 0x0008ac0001137983 */ /* 0x000ee80000300800 */
[----:B------:R0:W-:Y:S04]  /*9c860*/  STL.64 [R1+0x6c38], R22 ;  /* 0x006c381601007387 */ /* 0x0001e80000100a00 */
[----:B0-----:R-:W2:Y:S01]  /*9c870*/  LDL R22, [R1+0x28] ;  /* 0x0000280001167983 */ /* 0x001ea20000100800 */
[----:B------:R-:W-:-:S02]  /*9c880*/  F2FP.F16.E4M3.UNPACK_B R4, R4 ;  /* 0x00000004ff04723e */ /* 0x000fc400020006ff */
[----:B------:R-:W-:Y:S02]  /*9c890*/  F2FP.F16.E4M3.UNPACK_B R5, R5 ;  /* 0x00000005ff05723e */ /* 0x000fe400020006ff */
[----:B------:R-:W-:Y:S02]  /*9c8a0*/  F2FP.F16.E4M3.UNPACK_B R6, R6 ;  /* 0x00000006ff06723e */ /* 0x000fe400020006ff */
[----:B------:R-:W-:Y:S01]  /*9c8b0*/  F2FP.F16.E4M3.UNPACK_B R7, R7 ;  /* 0x00000007ff07723e */ /* 0x000fe200020006ff */
[----:B----4-:R-:W-:Y:S01]  /*9c8c0*/  IMAD.MOV.U32 R23, RZ, RZ, R0 ;  /* 0x000000ffff177224 */ /* 0x010fe200078e0000 */
[----:B-----5:R2:W-:Y:S06]  /*9c8d0*/  STL.64 [R1+0x6c30], R20 ;  /* 0x006c301401007387 */ /* 0x0205ec0000100a00 */
[C---:B--2---:R-:W-:Y:S01]  /*9c8e0*/  HMMA.16816.F32 R20, R4.reuse, R22, R24 ;  /* 0x000000160414723c */ /* 0x044fe20000001818 */
[----:B------:R-:W2:Y:S04]  /*9c8f0*/  LDL.LU.64 R26, [R1+0x6c80] ;  /* 0x006c8000011a7983 */ /* 0x000ea80000300a00 */
[----:B------:R-:W2:Y:S01]  /*9c900*/  LDL.LU.64 R24, [R1+0x6c78] ;  /* 0x006c780001187983 */ /* 0x000ea20000300a00 */
[----:B---3--:R-:W-:Y:S06]  /*9c910*/  HMMA.16816.F32 R16, R4, R10, R16 ;  /* 0x0000000a0410723c */ /* 0x008fec0000001810 */
[----:B------:R-:W-:-:S11]  /*9c920*/  IMAD.MOV.U32 R0, RZ, RZ, R11 ;  /* 0x000000ffff007224 */ /* 0x000fd600078e000b */
[----:B------:R-:W-:Y:S04]  /*9c930*/  STL.64 [R1+0x1000], R20 ;  /* 0x0010001401007387 */ /* 0x000fe80000100a00 */
[----:B------:R0:W-:Y:S04]  /*9c940*/  STL.64 [R1+0x1008], R22 ;  /* 0x0010081601007387 */ /* 0x0001e80000100a00 */
[----:B------:R-:W3:Y:S01]  /*9c950*/  LDL.LU R10, [R1+0x2038] ;  /* 0x00203800010a7983 */ /* 0x000ee20000300800 */
[C---:B0-----:R-:W-:Y:S03]  /*9c960*/  HMMA.16816.F32 R20, R4.reuse, R8, R12 ;  /* 0x000000080414723c */ /* 0x041fe6000000180c */
[----:B------:R-:W-:Y:S04]  /*9c970*/  STL.64 [R1+0xff0], R16 ;  /* 0x000ff01001007387 */ /* 0x000fe80000100a00 */
[----:B------:R0:W-:Y:S04]  /*9c980*/  STL.64 [R1+0xff8], R18 ;  /* 0x000ff81201007387 */ /* 0x0001e80000100a00 */
[----:B0-----:R-:W4:Y:S04]  /*9c990*/  LDL.LU R18, [R1+0x2034] ;  /* 0x0020340001127983 */ /* 0x001f280000300800 */
[----:B------:R-:W3:Y:S04]  /*9c9a0*/  LDL.LU R11, [R1+0x2040] ;  /* 0x00204000010b7983 */ /* 0x000ee80000300800 */
[----:B------:R-:W5:Y:S04]  /*9c9b0*/  LDL.LU R19, [R1+0x203c] ;  /* 0x00203c0001137983 */ /* 0x000f680000300800 */
[----:B------:R-:W-:Y:S04]  /*9c9c0*/  STL [R1+0x6bb8], R0 ;  /* 0x006bb80001007387 */ /* 0x000fe80000100800 */
[----:B------:R0:W-:Y:S04]  /*9c9d0*/  STL.64 [R1+0xfe0], R20 ;  /* 0x000fe01401007387 */ /* 0x0001e80000100a00 */
[----:B------:R1:W-:Y:S04]  /*9c9e0*/  STL.64 [R1+0xfe8], R22 ;  /* 0x000fe81601007387 */ /* 0x0003e80000100a00 */
[----:B0-----:R-:W4:Y:S01]  /*9c9f0*/  LDL.LU R20, [R1+0x810] ;  /* 0x0008100001147983 */ /* 0x001f220000300800 */
[----:B--2---:R-:W-:-:S15]  /*9ca00*/  HMMA.16816.F32 R12, R4, R28, R24 ;  /* 0x0000001c040c723c */ /* 0x004fde0000001818 */
[----:B------:R-:W-:-:S08]  /*9ca10*/  NOP ;  /* 0x0000000000007918 */ /* 0x000fd00000000000 */
[----:B------:R-:W-:Y:S04]  /*9ca20*/  STL.64 [R1+0xfd0], R12 ;  /* 0x000fd00c01007387 */ /* 0x000fe80000100a00 */
[----:B------:R-:W-:Y:S04]  /*9ca30*/  STL.64 [R1+0xfd8], R14 ;  /* 0x000fd80e01007387 */ /* 0x000fe80000100a00 */
[----:B------:R-:W4:Y:S04]  /*9ca40*/  LDL.LU R21, [R1+0x814] ;  /* 0x0008140001157983 */ /* 0x000f280000300800 */
[----:B-1----:R-:W2:Y:S04]  /*9ca50*/  LDL.LU R22, [R1+0x818] ;  /* 0x0008180001167983 */ /* 0x002ea80000300800 */
[----:B------:R-:W2:Y:S04]  /*9ca60*/  LDL.LU R23, [R1+0x81c] ;  /* 0x00081c0001177983 */ /* 0x000ea80000300800 */
[----:B------:R-:W3:Y:S04]  /*9ca70*/  LDL.LU R24, [R1+0x840] ;  /* 0x0008400001187983 */ /* 0x000ee80000300800 */
        /* <DEDUP_REMOVED lines=9> */
[----:B------:R-:W3:Y:S04]  /*9cb10*/  LDL.64 R28, [R1] ;  /* 0x00000000011c7983 */ /* 0x000ee80000100a00 */
        /* <DEDUP_REMOVED lines=16> */
[----:B------:R-:W5:Y:S04]  /*9cc20*/  LDL.LU R8, [R1+0x2028] ;  /* 0x0020280001087983 */ /* 0x000f680000300800 */
[----:B------:R-:W4:Y:S04]  /*9cc30*/  LDL.LU R16, [R1+0x2024] ;  /* 0x0020240001107983 */ /* 0x000f280000300800 */
[----:B------:R-:W5:Y:S04]  /*9cc40*/  LDL.LU R9, [R1+0x2030] ;  /* 0x0020300001097983 */ /* 0x000f680000300800 */
[----:B------:R-:W-:Y:S01]  /*9cc50*/  STL.64 [R1+0x6bf0], R10 ;  /* 0x006bf00a01007387 */ /* 0x000fe20000100a00 */
[----:B---3--:R-:W-:Y:S03]  /*9cc60*/  HMMA.16816.F32 R24, R4, R28, R24 ;  /* 0x0000001c0418723c */ /* 0x008fe60000001818 */
[----:B-----5:R0:W-:Y:S04]  /*9cc70*/  STL.64 [R1+0x6be8], R8 ;  /* 0x006be80801007387 */ /* 0x0201e80000100a00 */
[----:B0-----:R-:W3:Y:S04]  /*9cc80*/  LDL.LU R8, [R1+0x790] ;  /* 0x0007900001087983 */ /* 0x001ee80000300800 */
[----:B------:R-:W3:Y:S04]  /*9cc90*/  LDL.LU R9, [R1+0x794] ;  /* 0x0007940001097983 */ /* 0x000ee80000300800 */
[----:B------:R-:W5:Y:S04]  /*9cca0*/  LDL.LU R10, [R1+0x798] ;  /* 0x00079800010a7983 */ /* 0x000f680000300800 */
[----:B------:R-:W5:Y:S01]  /*9ccb0*/  LDL.LU R11, [R1+0x79c] ;  /* 0x00079c00010b7983 */ /* 0x000f620000300800 */
[----:B------:R-:W-:-:S03]  /*9ccc0*/  IMAD.MOV.U32 R0, RZ, RZ, R29 ;  /* 0x000000ffff007224 */ /* 0x000fc600078e001d */
[----:B-----5:R-:W-:Y:S04]  /*9ccd0*/  STL.64 [R1+0x6c00], R10 ;  /* 0x006c000a01007387 */ /* 0x020fe80000100a00 */
[----:B---3--:R0:W-:Y:S04]  /*9cce0*/  STL.64 [R1+0x6bf8], R8 ;  /* 0x006bf80801007387 */ /* 0x0081e80000100a00 */
[----:B0-----:R-:W3:Y:S04]  /*9ccf0*/  LDL.LU R8, [R1+0x7b0] ;  /* 0x0007b00001087983 */ /* 0x001ee80000300800 */
[----:B------:R-:W3:Y:S04]  /*9cd00*/  LDL.LU R9, [R1+0x7b4] ;  /* 0x0007b40001097983 */ /* 0x000ee80000300800 */
[----:B------:R-:W3:Y:S04]  /*9cd10*/  LDL.LU R10, [R1+0x7b8] ;  /* 0x0007b800010a7983 */ /* 0x000ee80000300800 */
[----:B------:R-:W3:Y:S04]  /*9cd20*/  LDL.LU R11, [R1+0x7bc] ;  /* 0x0007bc00010b7983 */ /* 0x000ee80000300800 */
        /* <DEDUP_REMOVED lines=24> */
[----:B------:R2:W-:Y:S02]  /*9ceb0*/  STL.64 [R1+0x6b48], R26 ;  /* 0x006b481a01007387 */ /* 0x0005e40000100a00 */
[----:B--2---:R-:W-:-:S02]  /*9cec0*/  IMAD.MOV.U32 R26, RZ, RZ, R22 ;  /* 0x000000ffff1a7224 */ /* 0x004fc400078e0016 */
[----:B------:R-:W-:Y:S01]  /*9ced0*/  IMAD.MOV.U32 R27, RZ, RZ, R23 ;  /* 0x000000ffff1b7224 */ /* 0x000fe200078e0017 */
[----:B------:R-:W2:Y:S04]  /*9cee0*/  LDL.LU R22, [R1+0x6c2c] ;  /* 0x006c2c0001167983 */ /* 0x000ea80000300800 */
[----:B------:R-:W2:Y:S04]  /*9cef0*/  LDL.LU R23, [R1+0x6c28] ;  /* 0x006c280001177983 */ /* 0x000ea80000300800 */
[----:B------:R0:W-:Y:S04]  /*9cf00*/  STL.64 [R1+0x6b40], R24 ;  /* 0x006b401801007387 */ /* 0x0001e80000100a00 */
[----:B------:R1:W-:Y:S04]  /*9cf10*/  STL.64 [R1+0x6bc0], R26 ;  /* 0x006bc01a01007387 */ /* 0x0003e80000100a00 */
[----:B0-----:R-:W3:Y:S04]  /*9cf20*/  LDL.LU R24, [R1+0x780] ;  /* 0x0007800001187983 */ /* 0x001ee80000300800 */
[----:B------:R-:W3:Y:S04]  /*9cf30*/  LDL.LU R25, [R1+0x784] ;  /* 0x0007840001197983 */ /* 0x000ee80000300800 */
[----:B-1----:R-:W5:Y:S04]  /*9cf40*/  LDL.LU R26, [R1+0x788] ;  /* 0x00078800011a7983 */ /* 0x002f680000300800 */
        /* <DEDUP_REMOVED lines=35> */
[----:B------:R-:W2:Y:S02]  /*9d180*/  LDL.LU.64 R8, [R1+0x6be8] ;  /* 0x006be80001087983 */ /* 0x000ea40000300a00 */
[----:B--2---:R-:W-:-:S02]  /*9d190*/  IMAD R16, R16, 0x100, R8 ;  /* 0x0000010010107824 */ /* 0x004fc400078e0208 */
[----:B------:R-:W-:Y:S01]  /*9d1a0*/  IMAD R17, R17, 0x100, R9 ;  /* 0x0000010011117824 */ /* 0x000fe200078e0209 */
[----:B------:R-:W2:Y:S04]  /*9d1b0*/  LDL.LU R8, [R1+0x6be4] ;  /* 0x006be40001087983 */ /* 0x000ea80000300800 */
[----:B------:R-:W2:Y:S01]  /*9d1c0*/  LDL.LU R9, [R1+0x6be0] ;  /* 0x006be00001097983 */ /* 0x000ea20000300800 */
[----:B---3--:R-:W-:Y:S02]  /*9d1d0*/  IMAD R18, R18, 0x100, R10 ;  /* 0x0000010012127824 */ /* 0x008fe400078e020a */
        /* <DEDUP_REMOVED lines=13> */
[----:B0-----:R-:W5:Y:S04]  /*9d2b0*/  LDL.LU.64 R26, [R1+0x6bc0] ;  /* 0x006bc000011a7983 */ /* 0x001f680000300a00 */
[----:B------:R-:W-:Y:S04]  /*9d2c0*/  STL [R1+0x6ae4], R10 ;  /* 0x006ae40a01007387 */ /* 0x000fe80000100800 */
[----:B------:R-:W-:Y:S04]  /*9d2d0*/  STL [R1+0x6ae0], R11 ;  /* 0x006ae00b01007387 */ /* 0x000fe80000100800 */
[----:B------:R0:W-:Y:S04]  /*9d2e0*/  STL.64 [R1+0x6b80], R8 ;  /* 0x006b800801007387 */ /* 0x0001e80000100a00 */
[----:B0-----:R-:W2:Y:S04]  /*9d2f0*/  LDL.LU R8, [R1+0x770] ;  /* 0x0007700001087983 */ /* 0x001ea80000300800 */
[----:B------:R-:W2:Y:S04]  /*9d300*/  LDL.LU R9, [R1+0x774] ;  /* 0x0007740001097983 */ /* 0x000ea80000300800 */
[----:B------:R-:W2:Y:S04]  /*9d310*/  LDL.LU R10, [R1+0x778] ;  /* 0x00077800010a7983 */ /* 0x000ea80000300800 */
[----:B------:R-:W2:Y:S04]  /*9d320*/  LDL.LU R11, [R1+0x77c] ;  /* 0x00077c00010b7983 */ /* 0x000ea80000300800 */
[----:B------:R-:W-:Y:S04]  /*9d330*/  STL.64 [R1+0x6b08], R14 ;  /* 0x006b080e01007387 */ /* 0x000fe80000100a00 */
[----:B----4-:R0:W-:Y:S01]  /*9d340*/  STL.64 [R1+0x6b00], R12 ;  /* 0x006b000c01007387 */ /* 0x0101e20000100a00 */
[C---:B--2---:R-:W-:Y:S06]  /*9d350*/  HMMA.16816.F32 R8, R4.reuse, R12, R8 ;  /* 0x0000000c0408723c */ /* 0x044fec0000001808 */
[----:B-----5:R-:W-:-:S15]  /*9d360*/  HMMA.16816.F32 R4, R4, R26, R20 ;  /* 0x0000001a0404723c */ /* 0x020fde0000001814 */
[----:B------:R-:W-:-:S02]  /*9d370*/  NOP ;  /* 0x0000000000007918 */ /* 0x000fc40000000000 */
[----:B------:R-:W-:Y:S04]  /*9d380*/  STL.64 [R1+0xf20], R8 ;  /* 0x000f200801007387 */ /* 0x000fe80000100a00 */
[----:B------:R-:W-:Y:S04]  /*9d390*/  STL.64 [R1+0xf28], R10 ;  /* 0x000f280a01007387 */ /* 0x000fe80000100a00 */
[----:B0-----:R-:W2:Y:S04]  /*9d3a0*/  LDL.LU R12, [R1+0x5c0] ;  /* 0x0005c000010c7983 */ /* 0x001ea80000300800 */
        /* <DEDUP_REMOVED lines=11> */
[----:B------:R-:W3:Y:S04]  /*9d460*/  LDL.LU R26, [R1+0x688] ;  /* 0x00068800011a7983 */ /* 0x000ee80000300800 */
[----:B------:R-:W3:Y:S04]  /*9d470*/  LDL.LU R27, [R1+0x68c] ;  /* 0x00068c00011b7983 */ /* 0x000ee80000300800 */
[----:B---3--:R0:W-:Y:S04]  /*9d480*/  STL.64 [R1+0x6b58], R26 ;  /* 0x006b581a01007387 */ /* 0x0081e80000100a00 */
[----:B0-----:R-:W3:Y:S01]  /*9d490*/  LDL R26, [R1] ;  /* 0x00000000011a7983 */ /* 0x001ee20000100800 */
[----:B------:R-:W-:-:S03]  /*9d4a0*/  IMAD.MOV.U32 R27, RZ, RZ, R0 ;  /* 0x000000ffff1b7224 */ /* 0x000fc600078e0000 */
[----:B------:R-:W4:Y:S04]  /*9d4b0*/  LDL.LU R0, [R1+0x6bb8] ;  /* 0x006bb80001007983 */ /* 0x000f280000300800 */
[----:B------:R-:W5:Y:S04]  /*9d4c0*/  LDL.LU R8, [R1+0x6f0] ;  /* 0x0006f00001087983 */ /* 0x000f680000300800 */
[----:B------:R-:W5:Y:S04]  /*9d4d0*/  LDL.LU R9, [R1+0x6f4] ;  /* 0x0006f40001097983 */ /* 0x000f680000300800 */
[----:B------:R-:W2:Y:S04]  /*9d4e0*/  LDL.LU R10, [R1+0x6f8] ;  /* 0x0006f800010a7983 */ /* 0x000ea80000300800 */
[----:B------:R-:W2:Y:S04]  /*9d4f0*/  LDL.LU R11, [R1+0x6fc] ;  /* 0x0006fc00010b7983 */ /* 0x000ea80000300800 */
[----:B--2---:R0:W-:Y:S04]  /*9d500*/  STL.64 [R1+0x6b90], R10 ;  /* 0x006b900a01007387 */ /* 0x0041e80000100a00 */
[----:B0-----:R-:W2:Y:S04]  /*9d510*/  LDL R10, [R1+0x18] ;  /* 0x00001800010a7983 */ /* 0x001ea80000100800 */
[----:B-----5:R0:W-:Y:S04]  /*9d520*/  STL.64 [R1+0x6b88], R8 ;  /* 0x006b880801007387 */ /* 0x0201e80000100a00 */
[----:B0-----:R-:W5:Y:S04]  /*9d530*/  LDL.64 R8, [R1+0x28] ;  /* 0x0000280001087983 */ /* 0x001f680000100a00 */
[----:B------:R0:W-:Y:S04]  /*9d540*/  STL.64 [R1+0x6b50], R24 ;  /* 0x006b501801007387 */ /* 0x0001e80000100a00 */
[----:B0-----:R-:W4:Y:S04]  /*9d550*/  LDL.64 R24, [R1+0x8] ;  /* 0x0000080001187983 */ /* 0x001f280000100a00 */
[----:B---3--:R-:W-:Y:S04]  /*9d560*/  STL.64 [R1+0x6ba0], R26 ;  /* 0x006ba01a01007387 */ /* 0x008fe80000100a00 */
[----:B----4-:R0:W-:Y:S04]  /*9d570*/  STL.64 [R1+0x6b98], R24 ;  /* 0x006b981801007387 */ /* 0x0101e80000100a00 */
[----:B0-----:R-:W3:Y:S04]  /*9d580*/  LDL.LU R24, [R1+0x700] ;  /* 0x0007000001187983 */ /* 0x001ee80000300800 */
[----:B------:R-:W3:Y:S04]  /*9d590*/  LDL.LU R25, [R1+0x704] ;  /* 0x0007040001197983 */ /* 0x000ee80000300800 */
[----:B------:R-:W4:Y:S04]  /*9d5a0*/  LDL.LU R26, [R1+0x708] ;  /* 0x00070800011a7983 */ /* 0x000f280000300800 */
[----:B------:R-:W4:Y:S04]  /*9d5b0*/  LDL.LU R27, [R1+0x70c] ;  /* 0x00070c00011b7983 */ /* 0x000f280000300800 */
[----:B----4-:R-:W-:Y:S04]  /*9d5c0*/  STL.64 [R1+0x6bb0], R26 ;  /* 0x006bb01a01007387 */ /* 0x010fe80000100a00 */
[----:B---3--:R0:W-:Y:S04]  /*9d5d0*/  STL.64 [R1+0x6ba8], R24 ;  /* 0x006ba81801007387 */ /* 0x0081e80000100a00 */
[----:B0-----:R-:W5:Y:S04]  /*9d5e0*/  LDL.LU R24, [R1+0x710] ;  /* 0x0007100001187983 */ /* 0x001f680000300800 */
[----:B------:R-:W5:Y:S04]  /*9d5f0*/  LDL.LU R25, [R1+0x714] ;  /* 0x0007140001197983 */ /* 0x000f680000300800 */
[----:B------:R-:W5:Y:S04]  /*9d600*/  LDL.LU R26, [R1+0x718] ;  /* 0x00071800011a7983 */ /* 0x000f680000300800 */
[----:B------:R-:W5:Y:S04]  /*9d610*/  LDL.LU R27, [R1+0x71c] ;  /* 0x00071c00011b7983 */ /* 0x000f680000300800 */
[----:B------:R-:W-:Y:S04]  /*9d620*/  STL.64 [R1+0x6b38], R22 ;  /* 0x006b381601007387 */ /* 0x000fe80000100a00 */
[----:B------:R0:W-:Y:S04]  /*9d630*/  STL.64 [R1+0x6b30], R20 ;  /* 0x006b301401007387 */ /* 0x0001e80000100a00 */
[----:B0-----:R-:W3:Y:S04]  /*9d640*/  LDL.LU R20, [R1+0x650] ;  /* 0x0006500001147983 */ /* 0x001ee80000300800 */
[----:B------:R-:W3:Y:S04]  /*9d650*/  LDL.LU R21, [R1+0x654] ;  /* 0x0006540001157983 */ /* 0x000ee80000300800 */
[----:B------:R-:W4:Y:S04]  /*9d660*/  LDL.LU R22, [R1+0x658] ;  /* 0x0006580001167983 */ /* 0x000f280000300800 */
[----:B------:R-:W4:Y:S01]  /*9d670*/  LDL.LU R23, [R1+0x65c] ;  /* 0x00065c0001177983 */ /* 0x000f220000300800 */
[----:B------:R-:W-:-:S02]  /*9d680*/  F2FP.F16.E4M3.UNPACK_B R16, R16 ;  /* 0x00000010ff10723e */ /* 0x000fc400020006ff */
[----:B------:R-:W-:Y:S02]  /*9d690*/  F2FP.F16.E4M3.UNPACK_B R17, R17 ;  /* 0x00000011ff11723e */ /* 0x000fe400020006ff */
[----:B------:R-:W-:Y:S02]  /*9d6a0*/  F2FP.F16.E4M3.UNPACK_B R18, R18 ;  /* 0x00000012ff12723e */ /* 0x000fe400020006ff */
[----:B------:R-:W-:Y:S01]  /*9d6b0*/  F2FP.F16.E4M3.UNPACK_B R19, R19 ;  /* 0x00000013ff13723e */ /* 0x000fe200020006ff */
[----:B----4-:R-:W-:Y:S04]  /*9d6c0*/  STL.64 [R1+0x6b68], R22 ;  /* 0x006b681601007387 */ /* 0x010fe80000100a00 */
[----:B---3--:R0:W-:Y:S04]  /*9d6d0*/  STL.64 [R1+0x6b60], R20 ;  /* 0x006b601401007387 */ /* 0x0081e80000100a00 */
[----:B0-----:R-:W3:Y:S04]  /*9d6e0*/  LDL.LU R20, [R1+0x6c0] ;  /* 0x0006c00001147983 */ /* 0x001ee80000300800 */
[----:B------:R-:W3:Y:S04]  /*9d6f0*/  LDL.LU R21, [R1+0x6c4] ;  /* 0x0006c40001157983 */ /* 0x000ee80000300800 */
[----:B------:R-:W4:Y:S04]  /*9d700*/  LDL.LU R22, [R1+0x6c8] ;  /* 0x0006c80001167983 */ /* 0x000f280000300800 */
[----:B------:R-:W4:Y:S01]  /*9d710*/  LDL.LU R23, [R1+0x6cc] ;  /* 0x0006cc0001177983 */ /* 0x000f220000300800 */
[----:B-----5:R-:W-:Y:S03]  /*9d720*/  HMMA.16816.F32 R24, R16, R8, R24 ;  /* 0x000000081018723c */ /* 0x020fe60000001818 */
        /* <DEDUP_REMOVED lines=17> */
[----:B------:R-:W2:Y:S01]  /*9d840*/  LDL.LU.64 R24, [R1+0x6ba8] ;  /* 0x006ba80001187983 */ /* 0x000ea20000300a00 */
[----:B------:R-:W-:-:S02]  /*9d850*/  IMAD.MOV.U32 R11, RZ, RZ, R0 ;  /* 0x000000ffff0b7224 */ /* 0x000fc400078e0000 */
[----:B------:R-:W-:Y:S02]  /*9d860*/  IMAD.MOV.U32 R6, RZ, RZ, R8 ;  /* 0x000000ffff067224 */ /* 0x000fe400078e0008 */
[----:B------:R-:W-:-:S03]  /*9d870*/  IMAD.MOV.U32 R0, RZ, RZ, R9 ;  /* 0x000000ffff007224 */ /* 0x000fc600078e0009 */
[----:B------:R0:W-:Y:S04]  /*9d880*/  STL [R1+0x6ae8], R6 ;  /* 0x006ae80601007387 */ /* 0x0001e80000100800 */
[----:B0-----:R-:W4:Y:S01]  /*9d890*/  LDL.64 R6, [R1+0x10] ;  /* 0x0000100001067983 */ /* 0x001f220000100a00 */
[----:B--2---:R-:W-:Y:S03]  /*9d8a0*/  HMMA.16816.F32 R8, R16, R10, R24 ;  /* 0x0000000a1008723c */ /* 0x004fe60000001818 */
[----:B------:R-:W2:Y:S04]  /*9d8b0*/  LDL.LU.64 R26, [R1+0x6ba0] ;  /* 0x006ba000011a7983 */ /* 0x000ea80000300a00 */
[----:B------:R-:W3:-:S15]  /*9d8c0*/  LDL.LU.64 R24, [R1+0x6b98] ;  /* 0x006b980001187983 */ /* 0x000ede0000300a00 */
[----:B------:R-:W-:-:S01]  /*9d8d0*/  NOP ;  /* 0x0000000000007918 */ /* 0x000fc20000000000 */
[----:B------:R-:W-:Y:S04]  /*9d8e0*/  STL.64 [R1+0xef0], R8 ;  /* 0x000ef00801007387 */ /* 0x000fe80000100a00 */
[----:B------:R0:W-:Y:S04]  /*9d8f0*/  STL.64 [R1+0xef8], R10 ;  /* 0x000ef80a01007387 */ /* 0x0001e80000100a00 */
[----:B0-----:R-:W4:Y:S04]  /*9d900*/  LDL.LU.64 R10, [R1+0x6b90] ;  /* 0x006b9000010a7983 */ /* 0x001f280000300a00 */
[----:B------:R-:W4:Y:S01]  /*9d910*/  LDL.LU.64 R8, [R1+0x6b88] ;  /* 0x006b880001087983 */ /* 0x000f220000300a00 */
[C---:B---3--:R-:W-:Y:S06]  /*9d920*/  HMMA.16816.F32 R20, R16.reuse, R24, R20 ;  /* 0x000000181014723c */ /* 0x048fec0000001814 */
[----:B----4-:R-:W-:-:S15]  /*9d930*/  HMMA.16816.F32 R8, R16, R6, R8 ;  /* 0x000000061008723c */ /* 0x010fde0000001808 */
[----:B------:R-:W-:-:S08]  /*9d940*/  NOP ;  /* 0x0000000000007918 */ /* 0x000fd00000000000 */
[----:B------:R0:W-:Y:S04]  /*9d950*/  STL.64 [R1+0xee0], R8 ;  /* 0x000ee00801007387 */ /* 0x0001e80000100a00 */
[----:B------:R-:W-:Y:S04]  /*9d960*/  STL.64 [R1+0xee8], R10 ;  /* 0x000ee80a01007387 */ /* 0x000fe80000100a00 */
[----:B0-----:R-:W3:Y:S04]  /*9d970*/  LDL.LU.64 R8, [R1+0x6b80] ;  /* 0x006b800001087983 */ /* 0x001ee80000300a00 */
[----:B------:R-:W-:Y:S04]  /*9d980*/  STL.64 [R1+0xed0], R20 ;  /* 0x000ed01401007387 */ /* 0x000fe80000100a00 */
[----:B------:R0:W-:Y:S04]  /*9d990*/  STL.64 [R1+0xed8], R22 ;  /* 0x000ed81601007387 */ /* 0x0001e80000100a00 */
[----:B0-----:R-:W2:Y:S04]  /*9d9a0*/  LDL.LU.64 R22, [R1+0x6b78] ;  /* 0x006b780001167983 */ /* 0x001ea80000300a00 */
[----:B------:R-:W2:Y:S01]  /*9d9b0*/  LDL.LU.64 R20, [R1+0x6b70] ;  /* 0x006b700001147983 */ /* 0x000ea20000300a00 */
[----:B------:R-:W-:-:S02]  /*9d9c0*/  IMAD.MOV.U32 R11, RZ, RZ, R6 ;  /* 0x000000ffff0b7224 */ /* 0x000fc400078e0006 */
[----:B------:R-:W-:Y:S02]  /*9d9d0*/  IMAD.MOV.U32 R6, RZ, RZ, R24 ;  /* 0x000000ffff067224 */ /* 0x000fe400078e0018 */
[----:B------:R-:W-:-:S03]  /*9d9e0*/  IMAD.MOV.U32 R10, RZ, RZ, R25 ;  /* 0x000000ffff0a7224 */ /* 0x000fc600078e0019 */
[----:B------:R-:W-:Y:S04]  /*9d9f0*/  STL.64 [R1+0x6af8], R6 ;  /* 0x006af80601007387 */ /* 0x000fe80000100a00 */
[----:B-----5:R0:W-:Y:S04]  /*9da00*/  STL.64 [R1+0x6af0], R4 ;  /* 0x006af00401007387 */ /* 0x0201e80000100a00 */
[----:B0-----:R-:W4:Y:S04]  /*9da10*/  LDL.LU R4, [R1+0x590] ;  /* 0x0005900001047983 */ /* 0x001f280000300800 */
[----:B------:R-:W4:Y:S04]  /*9da20*/  LDL.LU R5, [R1+0x594] ;  /* 0x0005940001057983 */ /* 0x000f280000300800 */
[----:B------:R-:W4:Y:S04]  /*9da30*/  LDL.LU R6, [R1+0x598] ;  /* 0x0005980001067983 */ /* 0x000f280000300800 */
[----:B------:R-:W4:Y:S01]  /*9da40*/  LDL.LU R7, [R1+0x59c] ;  /* 0x00059c0001077983 */ /* 0x000f220000300800 */
[----:B--2---:R-:W-:Y:S03]  /*9da50*/  HMMA.16816.F32 R24, R16, R26, R20 ;  /* 0x0000001a1018723c */ /* 0x004fe60000001814 */
[----:B------:R-:W2:Y:S04]  /*9da60*/  LDL.LU.64 R22, [R1+0x6b68] ;  /* 0x006b680001167983 */ /* 0x000ea80000300a00 */
[----:B------:R-:W2:-:S15]  /*9da70*/  LDL.LU.64 R20, [R1+0x6b60] ;  /* 0x006b600001147983 */ /* 0x000e9e0000300a00 */
[----:B------:R-:W-:-:S01]  /*9da80*/  NOP ;  /* 0x0000000000007918 */ /* 0x000fc20000000000 */
        /* <DEDUP_REMOVED lines=42> */
[----:B------:R-:W2:Y:S04]  /*9dd30*/  LDL.LU.64 R12, [R1+0x6b00] ;  /* 0x006b0000010c7983 */ /* 0x000ea80000300a00 */
[----:B------:R-:W-:Y:S04]  /*9dd40*/  STL.64 [R1+0x6a28], R22 ;  /* 0x006a281601007387 */ /* 0x000fe80000100a00 */
[----:B------:R0:W-:Y:S04]  /*9dd50*/  STL.64 [R1+0x6a20], R20 ;  /* 0x006a201401007387 */ /* 0x0001e80000100a00 */
[----:B0-----:R-:W5:Y:S04]  /*9dd60*/  LDL.LU R20, [R1+0x580] ;  /* 0x0005800001147983 */ /* 0x001f680000300800 */
[----:B------:R-:W5:Y:S04]  /*9dd70*/  LDL.LU R21, [R1+0x584] ;  /* 0x0005840001157983 */ /* 0x000f680000300800 */
[----:B------:R-:W5:Y:S04]  /*9dd80*/  LDL.LU R22, [R1+0x588] ;  /* 0x0005880001167983 */ /* 0x000f680000300800 */
[----:B------:R-:W5:Y:S01]  /*9dd90*/  LDL.LU R23, [R1+0x58c] ;  /* 0x00058c0001177983 */ /* 0x000f620000300800 */
[----:B----4-:R-:W-:-:S15]  /*9dda0*/  HMMA.16816.F32 R4, R16, R14, R4 ;  /* 0x0000000e1004723c */ /* 0x010fde0000001804 */
[----:B------:R-:W-:-:S08]  /*9ddb0*/  NOP ;  /* 0x0000000000007918 */ /* 0x000fd00000000000 */
[----:B------:R-:W-:Y:S04]  /*9ddc0*/  STL.64 [R1+0xe60], R4 ;  /* 0x000e600401007387 */ /* 0x000fe80000100a00 */
[----:B------:R0:W-:Y:S04]  /*9ddd0*/  STL.64 [R1+0xe68], R6 ;  /* 0x000e680601007387 */ /* 0x0001e80000100a00 */
[----:B0-----:R-:W4:Y:S04]  /*9dde0*/  LDL.LU.64 R6, [R1+0x6af8] ;  /* 0x006af80001067983 */ /* 0x001f280000300a00 */
[----:B------:R-:W4:Y:S04]  /*9ddf0*/  LDL.LU.64 R4, [R1+0x6af0] ;  /* 0x006af00001047983 */ /* 0x000f280000300a00 */
[----:B------:R-:W-:Y:S04]  /*9de00*/  STL.64 [R1+0x6ad8], R14 ;  /* 0x006ad80e01007387 */ /* 0x000fe80000100a00 */
[----:B--2---:R5:W-:Y:S02]  /*9de10*/  STL.64 [R1+0x6ad0], R12 ;  /* 0x006ad00c01007387 */ /* 0x004be40000100a00 */
[----:B-----5:R-:W-:-:S15]  /*9de20*/  HMMA.16816.F32 R12, R16, R2, R20 ;  /* 0x00000002100c723c */ /* 0x020fde0000001814 */
        /* <DEDUP_REMOVED lines=10> */
[----:B------:R-:W3:Y:S01]  /*9ded0*/  LDL.LU R27, [R1+0x46c] ;  /* 0x00046c00011b7983 */ /* 0x000ee20000300800 */
[----:B----4-:R-:W-:-:S02]  /*9dee0*/  IMAD R4, R4, 0x100, R28 ;  /* 0x0000010004047824 */ /* 0x010fc400078e021c */
[----:B------:R-:W-:Y:S01]  /*9def0*/  IMAD R5, R5, 0x100, R29 ;  /* 0x0000010005057824 */ /* 0x000fe200078e021d */
[----:B---3--:R0:W-:Y:S02]  /*9df00*/  STL.64 [R1+0x6a50], R26 ;  /* 0x006a501a01007387 */ /* 0x0081e40000100a00 */
[----:B0-----:R-:W-:Y:S02]  /*9df10*/  IMAD.MOV.U32 R26, RZ, RZ, R6 ;  /* 0x000000ffff1a7224 */ /* 0x001fe400078e0006 */
[----:B------:R-:W-:Y:S01]  /*9df20*/  IMAD.MOV.U32 R27, RZ, RZ, R10 ;  /* 0x000000ffff1b7224 */ /* 0x000fe200078e000a */
[----:B------:R-:W3:Y:S04]  /*9df30*/  LDL.LU R6, [R1+0x6ae8] ;  /* 0x006ae80001067983 */ /* 0x000ee80000300800 */
[----:B------:R-:W4:Y:S04]  /*9df40*/  LDL.LU R10, [R1+0x6ae4] ;  /* 0x006ae400010a7983 */ /* 0x000f280000300800 */
[----:B--2---:R0:W-:Y:S04]  /*9df50*/  STL.64 [R1+0x6a48], R24 ;  /* 0x006a481801007387 */ /* 0x0041e80000100a00 */
[----:B------:R-:W-:Y:S04]  /*9df60*/  STL.64 [R1+0x6a68], R26 ;  /* 0x006a681a01007387 */ /* 0x000fe80000100a00 */
[----:B------:R-:W2:Y:S04]  /*9df70*/  LDL.64 R28, [R1] ;  /* 0x00000000011c7983 */ /* 0x000ea80000100a00 */
[----:B------:R-:W5:Y:S04]  /*9df80*/  LDL.LU R20, [R1+0x440] ;  /* 0x0004400001147983 */ /* 0x000f680000300800 */
[----:B------:R-:W5:Y:S04]  /*9df90*/  LDL.LU R21, [R1+0x444] ;  /* 0x0004440001157983 */ /* 0x000f680000300800 */
[----:B------:R-:W3:Y:S04]  /*9dfa0*/  LDL.LU R22, [R1+0x448] ;  /* 0x0004480001167983 */ /* 0x000ee80000300800 */
[----:B------:R-:W3:Y:S01]  /*9dfb0*/  LDL.LU R23, [R1+0x44c] ;  /* 0x00044c0001177983 */ /* 0x000ee20000300800 */
[----:B0-----:R-:W-:-:S03]  /*9dfc0*/  IMAD.MOV.U32 R24, RZ, RZ, R11 ;  /* 0x000000ffff187224 */ /* 0x001fc600078e000b */
[----:B------:R-:W4:Y:S04]  /*9dfd0*/  LDL.LU R11, [R1+0x6ae0] ;  /* 0x006ae000010b7983 */ /* 0x000f280000300800 */
[----:B---3--:R-:W-:Y:S04]  /*9dfe0*/  STL.64 [R1+0x6a60], R22 ;  /* 0x006a601601007387 */ /* 0x008fe80000100a00 */
[----:B-----5:R0:W-:Y:S04]  /*9dff0*/  STL.64 [R1+0x6a58], R20 ;  /* 0x006a581401007387 */ /* 0x0201e80000100a00 */
[----:B0-----:R-:W3:Y:S04]  /*9e000*/  LDL.LU R20, [R1+0x470] ;  /* 0x0004700001147983 */ /* 0x001ee80000300800 */
[----:B------:R-:W3:Y:S04]  /*9e010*/  LDL.LU R21, [R1+0x474] ;  /* 0x0004740001157983 */ /* 0x000ee80000300800 */
[----:B------:R-:W5:Y:S04]  /*9e020*/  LDL.LU R22, [R1+0x478] ;  /* 0x0004780001167983 */ /* 0x000f680000300800 */
[----:B------:R-:W5:Y:S04]  /*9e030*/  LDL.LU R23, [R1+0x47c] ;  /* 0x00047c0001177983 */ /* 0x000f680000300800 */
[----:B------:R-:W2:Y:S01]  /*9e040*/  LDL.64 R26, [R1+0x18] ;  /* 0x00001800011a7983 */ /* 0x000ea20000100a00 */
[----:B------:R-:W-:-:S03]  /*9e050*/  IMAD.MOV.U32 R25, RZ, RZ, R7 ;  /* 0x000000ffff197224 */ /* 0x000fc600078e0007 */
[----:B--2---:R-:W-:Y:S04]  /*9e060*/  STL.64 [R1+0x6a98], R26 ;  /* 0x006a981a01007387 */ /* 0x004fe80000100a00 */
[----:B------:R0:W-:Y:S04]  /*9e070*/  STL.64 [R1+0x6a90], R24 ;  /* 0x006a901801007387 */ /* 0x0001e80000100a00 */
[----:B0-----:R-:W2:Y:S01]  /*9e080*/  LDL.64 R24, [R1+0x20] ;  /* 0x0000200001187983 */ /* 0x001ea20000100a00 */
[----:B------:R-:W-:Y:S02]  /*9e090*/  IMAD.MOV.U32 R26, RZ, RZ, R6 ;  /* 0x000000ffff1a7224 */ /* 0x000fe400078e0006 */
[----:B------:R-:W-:-:S05]  /*9e0a0*/  IMAD.MOV.U32 R27, RZ, RZ, R0 ;  /* 0x000000ffff1b7224 */ /* 0x000fca00078e0000 */
[----:B------:R-:W-:Y:S04]  /*9e0b0*/  STL.64 [R1+0x6ac8], R26 ;  /* 0x006ac81a01007387 */ /* 0x000fe80000100a00 */
[----:B--2---:R0:W-:Y:S04]  /*9e0c0*/  STL.64 [R1+0x6ac0], R24 ;  /* 0x006ac01801007387 */ /* 0x0041e80000100a00 */
[----:B0-----:R-:W2:Y:S04]  /*9e0d0*/  LDL.LU R24, [R1+0x560] ;  /* 0x0005600001187983 */ /* 0x001ea80000300800 */
[----:B------:R-:W2:Y:S04]  /*9e0e0*/  LDL.LU R25, [R1+0x564] ;  /* 0x0005640001197983 */ /* 0x000ea80000300800 */
[----:B------:R-:W2:Y:S04]  /*9e0f0*/  LDL.LU R26, [R1+0x568] ;  /* 0x00056800011a7983 */ /* 0x000ea80000300800 */
[----:B------:R-:W2:Y:S04]  /*9e100*/  LDL.LU R27, [R1+0x56c] ;  /* 0x00056c00011b7983 */ /* 0x000ea80000300800 */
[----:B------:R-:W2:Y:S04]  /*9e110*/  LDL.LU R6, [R1+0x2054] ;  /* 0x0020540001067983 */ /* 0x000ea80000300800 */
[----:B------:R-:W2:Y:S04]  /*9e120*/  LDL.LU R7, [R1+0x2060] ;  /* 0x0020600001077983 */ /* 0x000ea80000300800 */
[----:B------:R-:W2:Y:S04]  /*9e130*/  LDL.LU R0, [R1+0x205c] ;  /* 0x00205c0001007983 */ /* 0x000ea80000300800 */
[----:B------:R-:W4:Y:S04]  /*9e140*/  LDL.LU R12, [R1+0x570] ;  /* 0x00057000010c7983 */ /* 0x000f280000300800 */
[----:B------:R-:W4:Y:S04]  /*9e150*/  LDL.LU R13, [R1+0x574] ;  /* 0x00057400010d7983 */ /* 0x000f280000300800 */
[----:B------:R-:W4:Y:S04]  /*9e160*/  LDL.LU R14, [R1+0x578] ;  /* 0x00057800010e7983 */ /* 0x000f280000300800 */
[----:B------:R-:W4:Y:S04]  /*9e170*/  LDL.LU R15, [R1+0x57c] ;  /* 0x00057c00010f7983 */ /* 0x000f280000300800 */
[----:B-----5:R-:W-:Y:S04]  /*9e180*/  STL.64 [R1+0x6a78], R22 ;  /* 0x006a781601007387 */ /* 0x020fe80000100a00 */
[----:B---3--:R0:W-:Y:S04]  /*9e190*/  STL.64 [R1+0x6a70], R20 ;  /* 0x006a701401007387 */ /* 0x0081e80000100a00 */
        /* <DEDUP_REMOVED lines=25> */
[----:B------:R-:W-:Y:S04]  /*9e330*/  STL [R1+0x69d8], R9 ;  /* 0x0069d80901007387 */ /* 0x000fe80000100800 */
        /* <DEDUP_REMOVED lines=9> */
[----:B------:R-:W3:Y:S04]  /*9e3d0*/  LDL.LU.64 R24, [R1+0x6ac0] ;  /* 0x006ac00001187983 */ /* 0x000ee80000300a00 */
[----:B-----5:R-:W-:Y:S04]  /*9e3e0*/  STL.64 [R1+0x6a08], R14 ;  /* 0x006a080e01007387 */ /* 0x020fe80000100a00 */
[----:B------:R0:W-:Y:S04]  /*9e3f0*/  STL.64 [R1+0x6a00], R12 ;  /* 0x006a000c01007387 */ /* 0x0001e80000100a00 */
[----:B0-----:R-:W5:Y:S04]  /*9e400*/  LDL.LU R12, [R1+0x430] ;  /* 0x00043000010c7983 */ /* 0x001f680000300800 */
[----:B------:R-:W5:Y:S04]  /*9e410*/  LDL.LU R13, [R1+0x434] ;  /* 0x00043400010d7983 */ /* 0x000f680000300800 */
[----:B------:R-:W5:Y:S04]  /*9e420*/  LDL.LU R14, [R1+0x438] ;  /* 0x00043800010e7983 */ /* 0x000f680000300800 */
[----:B------:R-:W5:Y:S01]  /*9e430*/  LDL.LU R15, [R1+0x43c] ;  /* 0x00043c00010f7983 */ /* 0x000f620000300800 */
[----:B---3--:R-:W-:Y:S03]  /*9e440*/  HMMA.16816.F32 R16, R16, R24, R20 ;  /* 0x000000181010723c */ /* 0x008fe60000001814 */
[----:B------:R-:W2:Y:S04]  /*9e450*/  LDL.LU.64 R22, [R1+0x6ab8] ;  /* 0x006ab80001167983 */ /* 0x000ea80000300a00 */
[----:B------:R-:W2:Y:S01]  /*9e460*/  LDL.LU.64 R20, [R1+0x6ab0] ;  /* 0x006ab00001147983 */ /* 0x000ea20000300a00 */
[----:B----4-:R-:W-:-:S02]  /*9e470*/  IMAD R6, R6, 0x100, R8 ;  /* 0x0000010006067824 */ /* 0x010fc400078e0208 */
[----:B------:R-:W-:Y:S01]  /*9e480*/  IMAD R7, R0, 0x100, R7 ;  /* 0x0000010000077824 */ /* 0x000fe200078e0207 */
[----:B------:R-:W-:Y:S02]  /*9e490*/  F2FP.F16.E4M3.UNPACK_B R4, R4 ;  /* 0x00000004ff04723e */ /* 0x000fe400020006ff */
[----:B------:R-:W-:Y:S02]  /*9e4a0*/  F2FP.F16.E4M3.UNPACK_B R5, R5 ;  /* 0x00000005ff05723e */ /* 0x000fe400020006ff */
[----:B------:R-:W-:Y:S02]  /*9e4b0*/  F2FP.F16.E4M3.UNPACK_B R6, R6 ;  /* 0x00000006ff06723e */ /* 0x000fe400020006ff */
[----:B------:R-:W-:Y:S01]  /*9e4c0*/  F2FP.F16.E4M3.UNPACK_B R7, R7 ;  /* 0x00000007ff07723e */ /* 0x000fe200020006ff */
[----:B------:R-:W-:Y:S02]  /*9e4d0*/  IMAD.MOV.U32 R9, RZ, RZ, R24 ;  /* 0x000000ffff097224 */ /* 0x000fe400078e0018 */
[----:B------:R-:W-:-:S03]  /*9e4e0*/  IMAD.MOV.U32 R8, RZ, RZ, R25 ;  /* 0x000000ffff087224 */ /* 0x000fc600078e0019 */
        /* <DEDUP_REMOVED lines=23> */
[----:B------:R-:W2:Y:S04]  /*9e660*/  LDL.LU.64 R22, [R1+0x6a78] ;  /* 0x006a780001167983 */ /* 0x000ea80000300a00 */
[----:B------:R-:W2:-:S15]  /*9e670*/  LDL.LU.64 R20, [R1+0x6a70] ;  /* 0x006a700001147983 */ /* 0x000e9e0000300a00 */
[----:B------:R-:W-:-:S01]  /*9e680*/  NOP ;  /* 0x0000000000007918 */ /* 0x000fc20000000000 */
        /* <DEDUP_REMOVED lines=9> */
[----:B0-----:R-:W4:Y:S04]  /*9e720*/  LDL.LU.64 R26, [R1+0x6a50] ;  /* 0x006a5000011a7983 */ /* 0x001f280000300a00 */
[----:B------:R-:W4:Y:S01]  /*9e730*/  LDL.LU.64 R24, [R1+0x6a48] ;  /* 0x006a480001187983 */ /* 0x000f220000300a00 */
[----:B------:R-:W-:Y:S01]  /*9e740*/  IMAD.MOV.U32 R0, RZ, RZ, R29 ;  /* 0x000000ffff007224 */ /* 0x000fe200078e001d */
[----:B----4-:R-:W-:-:S15]  /*9e750*/  HMMA.16816.F32 R24, R4, R28, R24 ;  /* 0x0000001c0418723c */ /* 0x010fde0000001818 */
[----:B------:R-:W-:-:S08]  /*9e760*/  NOP ;  /* 0x0000000000007918 */ /* 0x000fd00000000000 */
[----:B------:R-:W-:Y:S04]  /*9e770*/  STL.64 [R1+0xda0], R24 ;  /* 0x000da01801007387 */ /* 0x000fe80000100a00 */
[----:B------:R0:W-:Y:S04]  /*9e780*/  STL.64 [R1+0xda8], R26 ;  /* 0x000da81a01007387 */ /* 0x0001e80000100a00 */
[----:B0-----:R-:W2:Y:S04]  /*9e790*/  LDL.LU.64 R26, [R1+0x6a40] ;  /* 0x006a4000011a7983 */ /* 0x001ea80000300a00 */
[----:B------:R-:W5:Y:S04]  /*9e7a0*/  LDL.LU.64 R24, [R1+0x6a38] ;  /* 0x006a380001187983 */ /* 0x000f680000300a00 */
[----:B------:R-:W3:Y:S02]  /*9e7b0*/  LDL.LU.64 R28, [R1+0x6a30] ;  /* 0x006a3000011c7983 */ /* 0x000ee40000300a00 */
[C---:B---3--:R-:W-:Y:S06]  /*9e7c0*/  HMMA.16816.F32 R16, R4.reuse, R28, R16 ;  /* 0x0000001c0410723c */ /* 0x048fec0000001810 */
[C---:B--2---:R-:W-:Y:S06]  /*9e7d0*/  HMMA.16816.F32 R20, R4.reuse, R26, R20 ;  /* 0x0000001a0414723c */ /* 0x044fec0000001814 */
[----:B-----5:R-:W-:Y:S11]  /*9e7e0*/  HMMA.16816.F32 R12, R4, R24, R12 ;  /* 0x00000018040c723c */ /* 0x020ff6000000180c */
[----:B------:R-:W-:Y:S04]  /*9e7f0*/  STL.64 [R1+0xd90], R16 ;  /* 0x000d901001007387 */ /* 0x000fe80000100a00 */
[----:B------:R0:W-:Y:S04]  /*9e800*/  STL.64 [R1+0xd98], R18 ;  /* 0x000d981201007387 */ /* 0x0001e80000100a00 */
[----:B0-----:R-:W2:Y:S04]  /*9e810*/  LDL.LU R18, [R1+0x2078] ;  /* 0x0020780001127983 */ /* 0x001ea80000300800 */
[----:B------:R-:W3:Y:S04]  /*9e820*/  LDL.LU R19, [R1+0x2080] ;  /* 0x0020800001137983 */ /* 0x000ee80000300800 */
[----:B------:R-:W-:Y:S04]  /*9e830*/  STL.64 [R1+0x6958], R28 ;  /* 0x0069581c01007387 */ /* 0x000fe80000100a00 */
[----:B------:R-:W-:Y:S04]  /*9e840*/  STL.64 [R1+0xd80], R20 ;  /* 0x000d801401007387 */ /* 0x000fe80000100a00 */
[----:B------:R0:W-:Y:S04]  /*9e850*/  STL.64 [R1+0xd88], R22 ;  /* 0x000d881601007387 */ /* 0x0001e80000100a00 */
[----:B0-----:R-:W4:Y:S04]  /*9e860*/  LDL.LU.64 R22, [R1+0x6a28] ;  /* 0x006a280001167983 */ /* 0x001f280000300a00 */
[----:B------:R-:W5:Y:S04]  /*9e870*/  LDL.LU.64 R20, [R1+0x6a20] ;  /* 0x006a200001147983 */ /* 0x000f680000300a00 */
[----:B------:R0:W-:Y:S04]  /*9e880*/  STL.64 [R1+0xd70], R12 ;  /* 0x000d700c01007387 */ /* 0x0001e80000100a00 */
[----:B------:R1:W-:Y:S04]  /*9e890*/  STL.64 [R1+0xd78], R14 ;  /* 0x000d780e01007387 */ /* 0x0003e80000100a00 */
[----:B0-----:R-:W2:Y:S04]  /*9e8a0*/  LDL.LU R12, [R1+0x410] ;  /* 0x00041000010c7983 */ /* 0x001ea80000300800 */
[----:B------:R-:W2:Y:S04]  /*9e8b0*/  LDL.LU R13, [R1+0x414] ;  /* 0x00041400010d7983 */ /* 0x000ea80000300800 */
[----:B-1----:R-:W3:Y:S04]  /*9e8c0*/  LDL.LU R14, [R1+0x418] ;  /* 0x00041800010e7983 */ /* 0x002ee80000300800 */
[----:B------:R-:W3:Y:S01]  /*9e8d0*/  LDL.LU R15, [R1+0x41c] ;  /* 0x00041c00010f7983 */ /* 0x000ee20000300800 */
[----:B------:R-:W-:-:S02]  /*9e8e0*/  IMAD.MOV.U32 R29, RZ, RZ, R8 ;  /* 0x000000ffff1d7224 */ /* 0x000fc400078e0008 */
[----:B------:R-:W-:Y:S01]  /*9e8f0*/  IMAD.MOV.U32 R28, RZ, RZ, R9 ;  /* 0x000000ffff1c7224 */ /* 0x000fe200078e0009 */
[----:B---3--:R-:W-:Y:S04]  /*9e900*/  STL.64 [R1+0x6a18], R14 ;  /* 0x006a180e01007387 */ /* 0x008fe80000100a00 */
[----:B--2---:R0:W-:Y:S04]  /*9e910*/  STL.64 [R1+0x6a10], R12 ;  /* 0x006a100c01007387 */ /* 0x0041e80000100a00 */
[----:B0-----:R-:W4:Y:S04]  /*9e920*/  LDL.LU R12, [R1+0x420] ;  /* 0x00042000010c7983 */ /* 0x001f280000300800 */
[----:B------:R-:W4:Y:S04]  /*9e930*/  LDL.LU R13, [R1+0x424] ;  /* 0x00042400010d7983 */ /* 0x000f280000300800 */
[----:B------:R-:W4:Y:S04]  /*9e940*/  LDL.LU R14, [R1+0x428] ;  /* 0x00042800010e7983 */ /* 0x000f280000300800 */
[----:B------:R-:W4:Y:S04]  /*9e950*/  LDL.LU R15, [R1+0x42c] ;  /* 0x00042c00010f7983 */ /* 0x000f280000300800 */
[----:B------:R-:W2:Y:S04]  /*9e960*/  LDL.LU R8, [R1+0x206c] ;  /* 0x00206c0001087983 */ /* 0x000ea80000300800 */
[----:B------:R-:W3:Y:S04]  /*9e970*/  LDL.LU R16, [R1+0x2068] ;  /* 0x0020680001107983 */ /* 0x000ee80000300800 */
[----:B------:R-:W2:Y:S04]  /*9e980*/  LDL.LU R9, [R1+0x2074] ;  /* 0x0020740001097983 */ /* 0x000ea80000300800 */
[----:B------:R-:W-:Y:S04]  /*9e990*/  STL.64 [R1+0x69e8], R10 ;  /* 0x0069e80a01007387 */ /* 0x000fe80000100a00 */
        /* <DEDUP_REMOVED lines=12> */
[----:B------:R-:W-:Y:S04]  /*9ea60*/  STL.64 [R1+0x6940], R26 ;  /* 0x0069401a01007387 */ /* 0x000fe80000100a00 */
[----:B------:R0:W-:Y:S04]  /*9ea70*/  STL.64 [R1+0x6938], R24 ;  /* 0x0069381801007387 */ /* 0x0001e80000100a00 */
[----:B0-----:R-:W3:Y:S04]  /*9ea80*/  LDL.LU R24, [R1+0x3d0] ;  /* 0x0003d00001187983 */ /* 0x001ee80000300800 */
[----:B------:R-:W3:Y:S04]  /*9ea90*/  LDL.LU R25, [R1+0x3d4] ;  /* 0x0003d40001197983 */ /* 0x000ee80000300800 */
[----:B------:R-:W2:Y:S04]  /*9eaa0*/  LDL.LU R26, [R1+0x3d8] ;  /* 0x0003d800011a7983 */ /* 0x000ea80000300800 */
[----:B------:R-:W2:Y:S01]  /*9eab0*/  LDL.LU R27, [R1+0x3dc] ;  /* 0x0003dc00011b7983 */ /* 0x000ea20000300800 */
[C---:B----4-:R-:W-:Y:S03]  /*9eac0*/  HMMA.16816.F32 R12, R4.reuse, R22, R12 ;  /* 0x00000016040c723c */ /* 0x050fe6000000180c */
        /* <DEDUP_REMOVED lines=40> */
[----:B------:R0:W-:Y:S04]  /*9ed50*/  STL.64 [R1+0x6970], R2 ;  /* 0x0069700201007387 */ /* 0x0001e80000100a00 */
[----:B0-----:R-:W4:Y:S04]  /*9ed60*/  LDL.LU R2, [R1+0x207c] ;  /* 0x00207c0001027983 */ /* 0x001f280000300800 */
[----:B------:R-:W4:Y:S01]  /*9ed70*/  LDL.LU R3, [R1+0x2084] ;  /* 0x0020840001037983 */ /* 0x000f220000300800 */
[----:B-----5:R-:W-:-:S02]  /*9ed80*/  IMAD R16, R16, 0x100, R8 ;  /* 0x0000010010107824 */ /* 0x020fc400078e0208 */
[----:B------:R-:W-:Y:S01]  /*9ed90*/  IMAD R17, R17, 0x100, R9 ;  /* 0x0000010011117824 */ /* 0x000fe200078e0209 */
[----:B------:R-:W2:Y:S04]  /*9eda0*/  LDL.LU R8, [R1+0x69dc] ;  /* 0x0069dc0001087983 */ /* 0x000ea80000300800 */
        /* <DEDUP_REMOVED lines=13> */
[----:B------:R-:W-:Y:S04]  /*9ee80*/  STL [R1+0x68dc], R10 ;  /* 0x0068dc0a01007387 */ /* 0x000fe80000100800 */
[----:B------:R-:W-:Y:S04]  /*9ee90*/  STL [R1+0x68d8], R11 ;  /* 0x0068d80b01007387 */ /* 0x000fe80000100800 */
[----:B------:R4:W-:Y:S02]  /*9eea0*/  STL.64 [R1+0x69a8], R8 ;  /* 0x0069a80801007387 */ /* 0x0009e40000100a00 */
[----:B----4-:R-:W-:Y:S02]  /*9eeb0*/  HMMA.16816.F32 R8, R4, R12, R20 ;  /* 0x0000000c0408723c */ /* 0x010fe40000001814 */
[----:B------:R-:W-:Y:S04]  /*9eec0*/  STL.64 [R1+0x6900], R14 ;  /* 0x0069000e01007387 */ /* 0x000fe80000100a00 */
[----:B------:R-:W-:-:S15]  /*9eed0*/  STL.64 [R1+0x68f8], R12 ;  /* 0x0068f80c01007387 */ /* 0x000fde0000100a00 */
[----:B------:R-:W-:-:S02]  /*9eee0*/  NOP ;  /* 0x0000000000007918 */ /* 0x000fc40000000000 */
[----:B------:R-:W-:Y:S04]  /*9eef0*/  STL.64 [R1+0xd00], R8 ;  /* 0x000d000801007387 */ /* 0x000fe80000100a00 */
[----:B------:R-:W-:Y:S04]  /*9ef00*/  STL.64 [R1+0xd08], R10 ;  /* 0x000d080a01007387 */ /* 0x000fe80000100a00 */
[----:B------:R-:W3:Y:S01]  /*9ef10*/  LDL.LU R20, [R1+0x350] ;  /* 0x0003500001147983 */ /* 0x000ee20000300800 */
        /* <DEDUP_REMOVED lines=13> */
[----:B------:R-:W4:Y:S01]  /*9eff0*/  LDL R6, [R1] ;  /* 0x0000000001067983 */ /* 0x000f220000100800 */
[----:B------:R-:W-:-:S02]  /*9f000*/  IMAD.MOV.U32 R7, RZ, RZ, R0 ;  /* 0x000000ffff077224 */ /* 0x000fc400078e0000 */
[----:B------:R-:W-:Y:S02]  /*9f010*/  IMAD R18, R18, 0x100, R2 ;  /* 0x0000010012127824 */ /* 0x000fe400078e0202 */
[----:B------:R-:W-:Y:S01]  /*9f020*/  IMAD R19, R19, 0x100, R3 ;  /* 0x0000010013137824 */ /* 0x000fe200078e0203 */
[----:B------:R-:W5:Y:S04]  /*9f030*/  LDL.LU R0, [R1+0x69b0] ;  /* 0x0069b00001007983 */ /* 0x000f680000300800 */
        /* <DEDUP_REMOVED lines=23> */
[----:B---3--:R0:W-:Y:S04]  /*9f1b0*/  STL.64 [R1+0x6990], R22 ;  /* 0x0069901601007387 */ /* 0x0081e80000100a00 */
[----:B0-----:R-:W3:Y:S04]  /*9f1c0*/  LDL R22, [R1+0x18] ;  /* 0x0000180001167983 */ /* 0x001ee80000100800 */
[----:B--2---:R0:W-:Y:S04]  /*9f1d0*/  STL.64 [R1+0x6988], R20 ;  /* 0x0069881401007387 */ /* 0x0041e80000100a00 */
[----:B------:R-:W2:Y:S04]  /*9f1e0*/  LDL.64 R28, [R1+0x8] ;  /* 0x00000800011c7983 */ /* 0x000ea80000100a00 */
[----:B0-----:R-:W5:Y:S04]  /*9f1f0*/  LDL.64 R20, [R1+0x28] ;  /* 0x0000280001147983 */ /* 0x001f680000100a00 */
[----:B------:R-:W4:Y:S04]  /*9f200*/  LDL.LU R24, [R1+0x370] ;  /* 0x0003700001187983 */ /* 0x000f280000300800 */
[----:B------:R-:W4:Y:S04]  /*9f210*/  LDL.LU R25, [R1+0x374] ;  /* 0x0003740001197983 */ /* 0x000f280000300800 */
[----:B------:R-:W3:Y:S04]  /*9f220*/  LDL.LU R26, [R1+0x378] ;  /* 0x00037800011a7983 */ /* 0x000ee80000300800 */
[----:B------:R-:W3:Y:S01]  /*9f230*/  LDL.LU R27, [R1+0x37c] ;  /* 0x00037c00011b7983 */ /* 0x000ee20000300800 */
[----:B------:R-:W-:-:S02]  /*9f240*/  F2FP.F16.E4M3.UNPACK_B R16, R16 ;  /* 0x00000010ff10723e */ /* 0x000fc400020006ff */
[----:B------:R-:W-:Y:S02]  /*9f250*/  F2FP.F16.E4M3.UNPACK_B R17, R17 ;  /* 0x00000011ff11723e */ /* 0x000fe400020006ff */
[----:B------:R-:W-:Y:S02]  /*9f260*/  F2FP.F16.E4M3.UNPACK_B R18, R18 ;  /* 0x00000012ff12723e */ /* 0x000fe400020006ff */
[----:B------:R-:W-:Y:S01]  /*9f270*/  F2FP.F16.E4M3.UNPACK_B R19, R19 ;  /* 0x00000013ff13723e */ /* 0x000fe200020006ff */
[----:B---3--:R-:W-:Y:S04]  /*9f280*/  STL.64 [R1+0x69a0], R26 ;  /* 0x0069a01a01007387 */ /* 0x008fe80000100a00 */
[----:B----4-:R0:W-:Y:S04]  /*9f290*/  STL.64 [R1+0x6998], R24 ;  /* 0x0069981801007387 */ /* 0x0101e80000100a00 */
[----:B0-----:R-:W3:Y:S04]  /*9f2a0*/  LDL.LU R24, [R1+0x3b0] ;  /* 0x0003b00001187983 */ /* 0x001ee80000300800 */
[----:B------:R-:W3:Y:S04]  /*9f2b0*/  LDL.LU R25, [R1+0x3b4] ;  /* 0x0003b40001197983 */ /* 0x000ee80000300800 */
[----:B------:R-:W3:Y:S04]  /*9f2c0*/  LDL.LU R26, [R1+0x3b8] ;  /* 0x0003b800011a7983 */ /* 0x000ee80000300800 */
[----:B------:R-:W3:Y:S04]  /*9f2d0*/  LDL.LU R27, [R1+0x3bc] ;  /* 0x0003bc00011b7983 */ /* 0x000ee80000300800 */
[----:B------:R-:W4:Y:S04]  /*9f2e0*/  LDL.LU R12, [R1+0x330] ;  /* 0x00033000010c7983 */ /* 0x000f280000300800 */
[----:B------:R-:W4:Y:S04]  /*9f2f0*/  LDL.LU R13, [R1+0x334] ;  /* 0x00033400010d7983 */ /* 0x000f280000300800 */
[----:B------:R-:W2:Y:S04]  /*9f300*/  LDL.LU R14, [R1+0x338] ;  /* 0x00033800010e7983 */ /* 0x000ea80000300800 */
[----:B------:R-:W2:Y:S01]  /*9f310*/  LDL.LU R15, [R1+0x33c] ;  /* 0x00033c00010f7983 */ /* 0x000ea20000300800 */
[----:B-----5:R-:W-:Y:S01]  /*9f320*/  HMMA.16816.F32 R8, R16, R20, R8 ;  /* 0x000000141008723c */ /* 0x020fe20000001808 */
[----:B------:R-:W-:-:S02]  /*9f330*/  IMAD.MOV.U32 R23, RZ, RZ, R0 ;  /* 0x000000ffff177224 */ /* 0x000fc400078e0000 */
[----:B--2---:R-:W-:Y:S04]  /*9f340*/  STL.64 [R1+0x6910], R14 ;  /* 0x0069100e01007387 */ /* 0x004fe80000100a00 */
[----:B----4-:R0:W-:Y:S04]  /*9f350*/  STL.64 [R1+0x6908], R12 ;  /* 0x0069080c01007387 */ /* 0x0101e80000100a00 */
[----:B0-----:R-:W2:Y:S04]  /*9f360*/  LDL.LU R12, [R1+0x340] ;  /* 0x00034000010c7983 */ /* 0x001ea80000300800 */
[----:B------:R-:W2:Y:S04]  /*9f370*/  LDL.LU R13, [R1+0x344] ;  /* 0x00034400010d7983 */ /* 0x000ea80000300800 */
[----:B------:R-:W2:Y:S04]  /*9f380*/  LDL.LU R14, [R1+0x348] ;  /* 0x00034800010e7983 */ /* 0x000ea80000300800 */
[----:B------:R-:W2:Y:S04]  /*9f390*/  LDL.LU R15, [R1+0x34c] ;  /* 0x00034c00010f7983 */ /* 0x000ea80000300800 */
[----:B------:R-:W4:Y:S04]  /*9f3a0*/  LDL.LU R4, [R1+0x2088] ;  /* 0x0020880001047983 */ /* 0x000f280000300800 */
[----:B------:R-:W5:Y:S04]  /*9f3b0*/  LDL.LU R5, [R1+0x2090] ;  /* 0x0020900001057983 */ /* 0x000f680000300800 */
[----:B------:R0:W-:Y:S04]  /*9f3c0*/  STL.64 [R1+0xcd0], R8 ;  /* 0x000cd00801007387 */ /* 0x0001e80000100a00 */
[----:B------:R1:W-:Y:S04]  /*9f3d0*/  STL.64 [R1+0xcd8], R10 ;  /* 0x000cd80a01007387 */ /* 0x0003e80000100a00 */
[----:B0-----:R-:W2:Y:S01]  /*9f3e0*/  LDL.LU.64 R8, [R1+0x69a8] ;  /* 0x0069a80001087983 */ /* 0x001ea20000300a00 */
[----:B-1----:R-:W-:-:S02]  /*9f3f0*/  IMAD.MOV.U32 R10, RZ, RZ, R20 ;  /* 0x000000ffff0a7224 */ /* 0x002fc400078e0014 */
[----:B------:R-:W-:Y:S02]  /*9f400*/  IMAD.MOV.U32 R11, RZ, RZ, R21 ;  /* 0x000000ffff0b7224 */ /* 0x000fe400078e0015 */
[C---:B---3--:R-:W-:Y:S03]  /*9f410*/  HMMA.16816.F32 R20, R16.reuse, R22, R24 ;  /* 0x000000161014723c */ /* 0x048fe60000001818 */
[----:B------:R-:W-:Y:S04]  /*9f420*/  STL [R1+0x68e4], R11 ;  /* 0x0068e40b01007387 */ /* 0x000fe80000100800 */
[----:B------:R-:W-:Y:S04]  /*9f430*/  STL [R1+0x68e0], R10 ;  /* 0x0068e00a01007387 */ /* 0x000fe80000100800 */
[----:B------:R-:W3:Y:S04]  /*9f440*/  LDL.LU.64 R26, [R1+0x69a0] ;  /* 0x0069a000011a7983 */ /* 0x000ee80000300a00 */
[----:B------:R-:W3:Y:S08]  /*9f450*/  LDL.LU.64 R24, [R1+0x6998] ;  /* 0x0069980001187983 */ /* 0x000ef00000300a00 */
        /* <DEDUP_REMOVED lines=9> */
[----:B------:R-:W4:Y:S01]  /*9f4f0*/  LDL.LU.64 R20, [R1+0x6978] ;  /* 0x0069780001147983 */ /* 0x000f220000300a00 */
[----:B------:R-:W-:-:S02]  /*9f500*/  IMAD.MOV.U32 R11, RZ, RZ, R2 ;  /* 0x000000ffff0b7224 */ /* 0x000fc400078e0002 */
[----:B------:R-:W-:Y:S02]  /*9f510*/  IMAD.MOV.U32 R10, RZ, RZ, R3 ;  /* 0x000000ffff0a7224 */ /* 0x000fe400078e0003 */
[----:B------:R-:W5:Y:S04]  /*9f520*/  LDL.LU.64 R2, [R1+0x6970] ;  /* 0x0069700001027983 */ /* 0x000f680000300a00 */
[----:B------:R-:W-:Y:S04]  /*9f530*/  STL.64 [R1+0x68f0], R10 ;  /* 0x0068f00a01007387 */ /* 0x000fe80000100a00 */
[----:B--2---:R0:W-:Y:S01]  /*9f540*/  STL.64 [R1+0x68e8], R8 ;  /* 0x0068e80801007387 */ /* 0x0041e20000100a00 */
[----:B------:R-:W-:-:S03]  /*9f550*/  IMAD.MOV.U32 R0, RZ, RZ, R29 ;  /* 0x000000ffff007224 */ /* 0x000fc600078e001d */
[----:B0-----:R-:W2:Y:S04]  /*9f560*/  LDL.LU R8, [R1+0x320] ;  /* 0x0003200001087983 */ /* 0x001ea80000300800 */
[----:B------:R-:W2:Y:S04]  /*9f570*/  LDL.LU R9, [R1+0x324] ;  /* 0x0003240001097983 */ /* 0x000ea80000300800 */
[----:B------:R-:W2:Y:S04]  /*9f580*/  LDL.LU R10, [R1+0x328] ;  /* 0x00032800010a7983 */ /* 0x000ea80000300800 */
[----:B------:R-:W2:Y:S01]  /*9f590*/  LDL.LU R11, [R1+0x32c] ;  /* 0x00032c00010b7983 */ /* 0x000ea20000300800 */
[----:B----4-:R-:W-:-:S15]  /*9f5a0*/  HMMA.16816.F32 R20, R16, R28, R20 ;  /* 0x0000001c1014723c */ /* 0x010fde0000001814 */
[----:B------:R-:W-:-:S08]  /*9f5b0*/  NOP ;  /* 0x0000000000007918 */ /* 0x000fd00000000000 */
[----:B------:R-:W-:Y:S04]  /*9f5c0*/  STL.64 [R1+0xca0], R20 ;  /* 0x000ca01401007387 */ /* 0x000fe80000100a00 */
[----:B------:R0:W-:Y:S04]  /*9f5d0*/  STL.64 [R1+0xca8], R22 ;  /* 0x000ca81601007387 */ /* 0x0001e80000100a00 */
[----:B0-----:R-:W4:Y:S04]  /*9f5e0*/  LDL.LU.64 R22, [R1+0x6968] ;  /* 0x0069680001167983 */ /* 0x001f280000300a00 */
[----:B------:R-:W4:Y:S04]  /*9f5f0*/  LDL.LU.64 R20, [R1+0x6960] ;  /* 0x0069600001147983 */ /* 0x000f280000300a00 */
[----:B------:R-:W3:Y:S01]  /*9f600*/  LDL.LU.64 R28, [R1+0x6958] ;  /* 0x00695800011c7983 */ /* 0x000ee20000300a00 */
[C---:B----4-:R-:W-:Y:S06]  /*9f610*/  HMMA.16816.F32 R20, R16.reuse, R6, R20 ;  /* 0x000000061014723c */ /* 0x050fec0000001814 */
[----:B---3--:R-:W-:-:S15]  /*9f620*/  HMMA.16816.F32 R24, R16, R28, R24 ;  /* 0x0000001c1018723c */ /* 0x008fde0000001818 */
[----:B------:R-:W-:-:S02]  /*9f630*/  NOP ;  /* 0x0000000000007918 */ /* 0x000fc40000000000 */
[----:B------:R-:W-:Y:S04]  /*9f640*/  STL.64 [R1+0xc90], R20 ;  /* 0x000c901401007387 */ /* 0x000fe80000100a00 */
[----:B------:R0:W-:Y:S04]  /*9f650*/  STL.64 [R1+0xc98], R22 ;  /* 0x000c981601007387 */ /* 0x0001e80000100a00 */
[----:B0-----:R-:W3:Y:S04]  /*9f660*/  LDL.LU.64 R22, [R1+0x6950] ;  /* 0x0069500001167983 */ /* 0x001ee80000300a00 */
[----:B------:R-:W3:Y:S04]  /*9f670*/  LDL.LU.64 R20, [R1+0x6948] ;  /* 0x0069480001147983 */ /* 0x000ee80000300a00 */
[----:B------:R-:W-:Y:S04]  /*9f680*/  STL.64 [R1+0xc80], R24 ;  /* 0x000c801801007387 */ /* 0x000fe80000100a00 */
[----:B------:R0:W-:Y:S04]  /*9f690*/  STL.64 [R1+0xc88], R26 ;  /* 0x000c881a01007387 */ /* 0x0001e80000100a00 */
[----:B0-----:R-:W3:Y:S04]  /*9f6a0*/  LDL.LU.64 R26, [R1+0x6940] ;  /* 0x00694000011a7983 */ /* 0x001ee80000300a00 */
[----:B------:R-:W4:Y:S01]  /*9f6b0*/  LDL.LU.64 R24, [R1+0x6938] ;  /* 0x0069380001187983 */ /* 0x000f220000300a00 */
        /* <DEDUP_REMOVED lines=12> */
[----:B------:R-:W5:Y:S04]  /*9f780*/  LDL.LU R6, [R1+0x2098] ;  /* 0x0020980001067983 */ /* 0x000f680000300800 */
[----:B------:R-:W5:Y:S04]  /*9f790*/  LDL.LU R7, [R1+0x20a0] ;  /* 0x0020a00001077983 */ /* 0x000f680000300800 */
        /* <DEDUP_REMOVED lines=26> */
[----:B0-----:R-:W2:Y:S04]  /*9f940*/  LDL.LU.64 R10, [R1+0x68f0] ;  /* 0x0068f000010a7983 */ /* 0x001ea80000300a00 */
[----:B------:R-:W4:Y:S04]  /*9f950*/  LDL.LU.64 R8, [R1+0x68e8] ;  /* 0x0068e80001087983 */ /* 0x000f280000300a00 */
[----:B------:R-:W-:Y:S04]  /*9f960*/  STL.64 [R1+0x68d0], R14 ;  /* 0x0068d00e01007387 */ /* 0x000fe80000100a00 */
[----:B---3--:R0:W-:Y:S04]  /*9f970*/  STL.64 [R1+0x68c8], R12 ;  /* 0x0068c80c01007387 */ /* 0x0081e80000100a00 */
[----:B0-----:R-:W5:Y:S04]  /*9f980*/  LDL.LU R12, [R1+0x310] ;  /* 0x00031000010c7983 */ /* 0x001f680000300800 */
[----:B------:R-:W5:Y:S04]  /*9f990*/  LDL.LU R13, [R1+0x314] ;  /* 0x00031400010d7983 */ /* 0x000f680000300800 */
[----:B------:R-:W5:Y:S04]  /*9f9a0*/  LDL.LU R14, [R1+0x318] ;  /* 0x00031800010e7983 */ /* 0x000f680000300800 */
[----:B------:R-:W5:Y:S02]  /*9f9b0*/  LDL.LU R15, [R1+0x31c] ;  /* 0x00031c00010f7983 */ /* 0x000f640000300800 */
[----:B-----5:R-:W-:-:S15]  /*9f9c0*/  HMMA.16816.F32 R12, R16, R2, R12 ;  /* 0x00000002100c723c */ /* 0x020fde000000180c */
[----:B------:R-:W-:-:S08]  /*9f9d0*/  NOP ;  /* 0x0000000000007918 */ /* 0x000fd00000000000 */
[----:B------:R-:W-:Y:S04]  /*9f9e0*/  STL.64 [R1+0xc20], R12 ;  /* 0x000c200c01007387 */ /* 0x000fe80000100a00 */
[----:B------:R4:W-:Y:S02]  /*9f9f0*/  STL.64 [R1+0xc28], R14 ;  /* 0x000c280e01007387 */ /* 0x0009e40000100a00 */
[----:B----4-:R-:W-:Y:S07]  /*9fa00*/  HMMA.16816.F32 R12, R16, R8, R24 ;  /* 0x00000008100c723c */ /* 0x010fee0000001818 */
[----:B--2---:R-:W-:-:S02]  /*9fa10*/  IMAD.MOV.U32 R26, RZ, RZ, R11 ;  /* 0x000000ffff1a7224 */ /* 0x004fc400078e000b */
[----:B------:R-:W2:Y:S01]  /*9fa20*/  LDL.LU R11, [R1+0x68e4] ;  /* 0x0068e400010b7983 */ /* 0x000ea20000300800 */
[----:B------:R-:W-:-:S13]  /*9fa30*/  IMAD.MOV.U32 R27, RZ, RZ, R10 ;  /* 0x000000ffff1b7224 */ /* 0x000fda00078e000a */
[----:B------:R0:W-:Y:S04]  /*9fa40*/  STL.64 [R1+0xc10], R12 ;  /* 0x000c100c01007387 */ /* 0x0001e80000100a00 */
[----:B------:R1:W-:Y:S04]  /*9fa50*/  STL.64 [R1+0xc18], R14 ;  /* 0x000c180e01007387 */ /* 0x0003e80000100a00 */
[----:B------:R-:W3:Y:S04]  /*9fa60*/  LDL.LU R10, [R1+0x68e0] ;  /* 0x0068e000010a7983 */ /* 0x000ee80000300800 */
[----:B------:R-:W4:Y:S04]  /*9fa70*/  LDL R24, [R1+0x18] ;  /* 0x0000180001187983 */ /* 0x000f280000100800 */
[----:B------:R-:W4:Y:S04]  /*9fa80*/  LDL R25, [R1+0x1c] ;  /* 0x00001c0001197983 */ /* 0x000f280000100800 */
[----:B0-----:R-:W5:Y:S04]  /*9fa90*/  LDL.LU R12, [R1+0x530] ;  /* 0x00053000010c7983 */ /* 0x001f680000300800 */
[----:B------:R-:W5:Y:S04]  /*9faa0*/  LDL.LU R13, [R1+0x534] ;  /* 0x00053400010d7983 */ /* 0x000f680000300800 */
[----:B-1----:R-:W5:Y:S04]  /*9fab0*/  LDL.LU R14, [R1+0x538] ;  /* 0x00053800010e7983 */ /* 0x002f680000300800 */
[----:B------:R-:W5:Y:S04]  /*9fac0*/  LDL.LU R15, [R1+0x53c] ;  /* 0x00053c00010f7983 */ /* 0x000f680000300800 */
[----:B------:R0:W-:Y:S01]  /*9fad0*/  STL.64 [R1+0x6890], R26 ;  /* 0x0068901a01007387 */ /* 0x0001e20000100a00 */
[----:B------:R-:W-:-:S02]  /*9fae0*/  IMAD R4, R4, 0x100, R22 ;  /* 0x0000010004047824 */ /* 0x000fc400078e0216 */
[----:B------:R-:W-:Y:S01]  /*9faf0*/  IMAD R5, R5, 0x100, R23 ;  /* 0x0000010005057824 */ /* 0x000fe200078e0217 */
[----:B0-----:R-:W2:Y:S04]  /*9fb00*/  LDL.LU R26, [R1+0x209c] ;  /* 0x00209c00011a7983 */ /* 0x001ea80000300800 */
[----:B------:R-:W3:Y:S04]  /*9fb10*/  LDL.LU R27, [R1+0x20a4] ;  /* 0x0020a400011b7983 */ /* 0x000ee80000300800 */
[----:B----4-:R0:W-:Y:S04]  /*9fb20*/  STL.64 [R1+0x6888], R24 ;  /* 0x0068881801007387 */ /* 0x0101e80000100a00 */
[----:B------:R-:W4:Y:S04]  /*9fb30*/  LDL.LU R20, [R1+0x2c0] ;  /* 0x0002c00001147983 */ /* 0x000f280000300800 */
[----:B------:R-:W4:Y:S04]  /*9fb40*/  LDL.LU R21, [R1+0x2c4] ;  /* 0x0002c40001157983 */ /* 0x000f280000300800 */
[----:B------:R-:W5:Y:S04]  /*9fb50*/  LDL.LU R22, [R1+0x2c8] ;  /* 0x0002c80001167983 */ /* 0x000f680000300800 */
[----:B------:R-:W5:Y:S04]  /*9fb60*/  LDL.LU R23, [R1+0x2cc] ;  /* 0x0002cc0001177983 */ /* 0x000f680000300800 */
[----:B-----5:R-:W-:Y:S04]  /*9fb70*/  STL.64 [R1+0x68a0], R22 ;  /* 0x0068a01601007387 */ /* 0x020fe80000100a00 */
[----:B----4-:R-:W-:Y:S04]  /*9fb80*/  STL.64 [R1+0x6898], R20 ;  /* 0x0068981401007387 */ /* 0x010fe80000100a00 */
[----:B0-----:R-:W4:Y:S04]  /*9fb90*/  LDL R24, [R1+0x20] ;  /* 0x0000200001187983 */ /* 0x001f280000100800 */
[----:B------:R-:W4:Y:S01]  /*9fba0*/  LDL R25, [R1+0x24] ;  /* 0x0000240001197983 */ /* 0x000f220000100800 */
[----:B--2---:R-:W-:-:S02]  /*9fbb0*/  IMAD R6, R6, 0x100, R26 ;  /* 0x0000010006067824 */ /* 0x004fc400078e021a */
[----:B---3--:R-:W-:Y:S02]  /*9fbc0*/  IMAD R7, R7, 0x100, R27 ;  /* 0x0000010007077824 */ /* 0x008fe400078e021b */
[----:B------:R-:W-:Y:S02]  /*9fbd0*/  IMAD.MOV.U32 R26, RZ, RZ, R10 ;  /* 0x000000ffff1a7224 */ /* 0x000fe400078e000a */
[----:B------:R-:W-:Y:S01]  /*9fbe0*/  IMAD.MOV.U32 R27, RZ, RZ, R11 ;  /* 0x000000ffff1b7224 */ /* 0x000fe200078e000b */
[----:B------:R-:W2:Y:S04]  /*9fbf0*/  LDL.LU R10, [R1+0x68dc] ;  /* 0x0068dc00010a7983 */ /* 0x000ea80000300800 */
[----:B------:R-:W2:Y:S04]  /*9fc00*/  LDL.LU R11, [R1+0x68d8] ;  /* 0x0068d800010b7983 */ /* 0x000ea80000300800 */
[----:B------:R-:W-:Y:S04]  /*9fc10*/  STL.64 [R1+0x68c0], R26 ;  /* 0x0068c01a01007387 */ /* 0x000fe80000100a00 */
[----:B----4-:R0:W-:Y:S04]  /*9fc20*/  STL.64 [R1+0x68b8], R24 ;  /* 0x0068b81801007387 */ /* 0x0101e80000100a00 */
[----:B0-----:R-:W3:Y:S04]  /*9fc30*/  LDL.LU R24, [R1+0x520] ;  /* 0x0005200001187983 */ /* 0x001ee80000300800 */
[----:B------:R-:W3:Y:S04]  /*9fc40*/  LDL.LU R25, [R1+0x524] ;  /* 0x0005240001197983 */ /* 0x000ee80000300800 */
[----:B------:R-:W3:Y:S04]  /*9fc50*/  LDL.LU R26, [R1+0x528] ;  /* 0x00052800011a7983 */ /* 0x000ee80000300800 */
[----:B------:R-:W3:Y:S04]  /*9fc60*/  LDL.LU R27, [R1+0x52c] ;  /* 0x00052c00011b7983 */ /* 0x000ee80000300800 */
[----:B------:R-:W4:Y:S04]  /*9fc70*/  LDL.LU R20, [R1+0x2e0] ;  /* 0x0002e00001147983 */ /* 0x000f280000300800 */
[----:B------:R-:W4:Y:S04]  /*9fc80*/  LDL.LU R21, [R1+0x2e4] ;  /* 0x0002e40001157983 */ /* 0x000f280000300800 */
[----:B------:R-:W5:Y:S04]  /*9fc90*/  LDL.LU R22, [R1+0x2e8] ;  /* 0x0002e80001167983 */ /* 0x000f680000300800 */
[----:B------:R-:W5:Y:S01]  /*9fca0*/  LDL.LU R23, [R1+0x2ec] ;  /* 0x0002ec0001177983 */ /* 0x000f620000300800 */
[C---:B--2---:R-:W-:Y:S03]  /*9fcb0*/  HMMA.16816.F32 R12, R16.reuse, R10, R12 ;  /* 0x0000000a100c723c */ /* 0x044fe6000000180c */
        /* <DEDUP_REMOVED lines=8> */
[----:B0-----:R-:W4:Y:S04]  /*9fd40*/  LDL.LU.64 R14, [R1+0x68d0] ;  /* 0x0068d000010e7983 */ /* 0x001f280000300a00 */
[----:B------:R-:W3:Y:S04]  /*9fd50*/  LDL.LU.64 R12, [R1+0x68c8] ;  /* 0x0068c800010c7983 */ /* 0x000ee80000300a00 */
[----:B------:R0:W-:Y:S04]  /*9fd60*/  STL.64 [R1+0x6808], R10 ;  /* 0x0068080a01007387 */ /* 0x0001e80000100a00 */
[----:B0-----:R-:W5:Y:S04]  /*9fd70*/  LDL R10, [R1] ;  /* 0x00000000010a7983 */ /* 0x001f680000100800 */
[----:B------:R-:W5:Y:S04]  /*9fd80*/  LDL R11, [R1+0x4] ;  /* 0x00000400010b7983 */ /* 0x000f680000100800 */
[----:B------:R0:W-:Y:S04]  /*9fd90*/  STL.64 [R1+0x6800], R8 ;  /* 0x0068000801007387 */ /* 0x0001e80000100a00 */
[----:B0-----:R-:W2:Y:S01]  /*9fda0*/  LDL R8, [R1+0x8] ;  /* 0x0000080001087983 */ /* 0x001ea20000100800 */
[----:B---3--:R-:W-:Y:S03]  /*9fdb0*/  HMMA.16816.F32 R24, R16, R12, R24 ;  /* 0x0000000c1018723c */ /* 0x008fe60000001818 */
[----:B-----5:R-:W-:-:S15]  /*9fdc0*/  STL.64 [R1+0x6870], R10 ;  /* 0x0068700a01007387 */ /* 0x020fde0000100a00 */
[----:B------:R-:W-:-:S05]  /*9fdd0*/  NOP ;  /* 0x0000000000007918 */ /* 0x000fca0000000000 */
[----:B------:R-:W-:Y:S04]  /*9fde0*/  STL.64 [R1+0xbf0], R24 ;  /* 0x000bf01801007387 */ /* 0x000fe80000100a00 */
[----:B------:R0:W-:Y:S04]  /*9fdf0*/  STL.64 [R1+0xbf8], R26 ;  /* 0x000bf81a01007387 */ /* 0x0001e80000100a00 */
[----:B0-----:R-:W3:Y:S04]  /*9fe00*/  LDL.LU.64 R26, [R1+0x68c0] ;  /* 0x0068c000011a7983 */ /* 0x001ee80000300a00 */
[----:B------:R-:W2:Y:S04]  /*9fe10*/  LDL.LU.64 R24, [R1+0x68b8] ;  /* 0x0068b80001187983 */ /* 0x000ea80000300a00 */
[----:B----4-:R-:W-:Y:S04]  /*9fe20*/  STL.64 [R1+0x6828], R14 ;  /* 0x0068280e01007387 */ /* 0x010fe80000100a00 */
[----:B------:R0:W-:Y:S04]  /*9fe30*/  STL.64 [R1+0x6820], R12 ;  /* 0x0068200c01007387 */ /* 0x0001e80000100a00 */
[----:B0-----:R-:W4:Y:S04]  /*9fe40*/  LDL.LU R12, [R1+0x2a0] ;  /* 0x0002a000010c7983 */ /* 0x001f280000300800 */
[----:B------:R-:W4:Y:S04]  /*9fe50*/  LDL.LU R13, [R1+0x2a4] ;  /* 0x0002a400010d7983 */ /* 0x000f280000300800 */
[----:B------:R-:W5:Y:S04]  /*9fe60*/  LDL.LU R14, [R1+0x2a8] ;  /* 0x0002a800010e7983 */ /* 0x000f680000300800 */
[----:B------:R-:W5:Y:S01]  /*9fe70*/  LDL.LU R15, [R1+0x2ac] ;  /* 0x0002ac00010f7983 */ /* 0x000f620000300800 */
[----:B--2---:R-:W-:Y:S03]  /*9fe80*/  HMMA.16816.F32 R16, R16, R24, R20 ;  /* 0x000000181010723c */ /* 0x004fe60000001814 */
[----:B-----5:R-:W-:Y:S04]  /*9fe90*/  STL.64 [R1+0x6880], R14 ;  /* 0x0068800e01007387 */ /* 0x020fe80000100a00 */
[----:B----4-:R0:W-:Y:S04]  /*9fea0*/  STL.64 [R1+0x6878], R12 ;  /* 0x0068780c01007387 */ /* 0x0101e80000100a00 */
[----:B0-----:R-:W2:Y:S04]  /*9feb0*/  LDL.LU R12, [R1+0x2b0] ;  /* 0x0002b000010c7983 */ /* 0x001ea80000300800 */
[----:B------:R-:W2:Y:S04]  /*9fec0*/  LDL.LU R13, [R1+0x2b4] ;  /* 0x0002b400010d7983 */ /* 0x000ea80000300800 */
[----:B------:R-:W2:Y:S04]  /*9fed0*/  LDL.LU R14, [R1+0x2b8] ;  /* 0x0002b800010e7983 */ /* 0x000ea80000300800 */
[----:B------:R-:W2:Y:S04]  /*9fee0*/  LDL.LU R15, [R1+0x2bc] ;  /* 0x0002bc00010f7983 */ /* 0x000ea80000300800 */
[----:B------:R-:W3:Y:S04]  /*9fef0*/  LDL.LU.64 R22, [R1+0x68b0] ;  /* 0x0068b00001167983 */ /* 0x000ee80000300a00 */
[----:B------:R-:W3:Y:S01]  /*9ff00*/  LDL.LU.64 R20, [R1+0x68a8] ;  /* 0x0068a80001147983 */ /* 0x000ee20000300a00 */
[----:B------:R-:W-:-:S02]  /*9ff10*/  F2FP.F16.E4M3.UNPACK_B R4, R4 ;  /* 0x00000004ff04723e */ /* 0x000fc400020006ff */
[----:B------:R-:W-:Y:S02]  /*9ff20*/  F2FP.F16.E4M3.UNPACK_B R5, R5 ;  /* 0x00000005ff05723e */ /* 0x000fe400020006ff */
[----:B------:R-:W-:Y:S02]  /*9ff30*/  F2FP.F16.E4M3.UNPACK_B R6, R6 ;  /* 0x00000006ff06723e */ /* 0x000fe400020006ff */
[----:B------:R-:W-:Y:S01]  /*9ff40*/  F2FP.F16.E4M3.UNPACK_B R7, R7 ;  /* 0x00000007ff07723e */ /* 0x000fe200020006ff */
[----:B------:R0:W-:Y:S04]  /*9ff50*/  STL.64 [R1+0xbe0], R16 ;  /* 0x000be01001007387 */ /* 0x0001e80000100a00 */
[----:B------:R1:W-:Y:S04]  /*9ff60*/  STL.64 [R1+0xbe8], R18 ;  /* 0x000be81201007387 */ /* 0x0003e80000100a00 */
[----:B0-----:R-:W4:Y:S04]  /*9ff70*/  LDL.LU R16, [R1+0x2d0] ;  /* 0x0002d00001107983 */ /* 0x001f280000300800 */
[----:B------:R-:W4:Y:S04]  /*9ff80*/  LDL.LU R17, [R1+0x2d4] ;  /* 0x0002d40001117983 */ /* 0x000f280000300800 */
[----:B-1----:R-:W4:Y:S04]  /*9ff90*/  LDL.LU R18, [R1+0x2d8] ;  /* 0x0002d80001127983 */ /* 0x002f280000300800 */
[----:B------:R-:W4:Y:S01]  /*9ffa0*/  LDL.LU R19, [R1+0x2dc] ;  /* 0x0002dc0001137983 */ /* 0x000f220000300800 */
[----:B---3--:R-:W-:Y:S03]  /*9ffb0*/  HMMA.16816.F32 R24, R4, R26, R20 ;  /* 0x0000001a0418723c */ /* 0x008fe60000001814 */
[----:B------:R-:W3:Y:S04]  /*9ffc0*/  LDL.LU.64 R22, [R1+0x68a0] ;  /* 0x0068a00001167983 */ /* 0x000ee80000300a00 */
[----:B------:R-:W3:-:S15]  /*9ffd0*/  LDL.LU.64 R20, [R1+0x6898] ;  /* 0x0068980001147983 */ /* 0x000ede0000300a00 */
[----:B------:R-:W-:-:S01]  /*9ffe0*/  NOP ;  /* 0x0000000000007918 */ /* 0x000fc20000000000 */
[----:B------:R-:W-:Y:S04]  /*9fff0*/  STL.64 [R1+0xbd0], R24 ;  /* 0x000bd01801007387 */ /* 0x000fe80000100a00 */
[----:B------:R0:W-:Y:S04]  /*a0000*/  STL.64 [R1+0xbd8], R26 ;  /* 0x000bd81a01007387 */ /* 0x0001e80000100a00 */
[----:B0-----:R-:W3:Y:S04]  /*a0010*/  LDL.LU.64 R26, [R1+0x6890] ;  /* 0x00689000011a7983 */ /* 0x001ee80000300a00 */
[----:B------:R-:W4:Y:S02]  /*a0020*/  LDL.LU.64 R24, [R1+0x6888] ;  /* 0x0068880001187983 */ /* 0x000f240000300a00 */
[----:B----4-:R-:W-:-:S15]  /*a0030*/  HMMA.16816.F32 R16, R4, R24, R16 ;  /* 0x000000180410723c */ /* 0x010fde0000001810 */
[----:B------:R-:W-:-:S08]  /*a0040*/  NOP ;  /* 0x0000000000007918 */ /* 0x000fd00000000000 */
[----:B------:R-:W-:Y:S04]  /*a0050*/  STL.64 [R1+0xbb0], R16 ;  /* 0x000bb01001007387 */ /* 0x000fe80000100a00 */
[----:B------:R3:W-:Y:S02]  /*a0060*/  STL.64 [R1+0xbb8], R18 ;  /* 0x000bb81201007387 */ /* 0x0007e40000100a00 */
[----:B---3--:R-:W-:Y:S02]  /*a0070*/  HMMA.16816.F32 R16, R4, R26, R20 ;  /* 0x0000001a0410723c */ /* 0x008fe40000001814 */
[----:B------:R-:W3:-:S15]  /*a0080*/  LDL.LU R20, [R1+0x270] ;  /* 0x0002700001147983 */ /* 0x000ede0000300800 */
[----:B------:R-:W-:-:S06]  /*a0090*/  NOP ;  /* 0x0000000000007918 */ /* 0x000fcc0000000000 */
[----:B------:R-:W-:Y:S04]  /*a00a0*/  STL.64 [R1+0xba0], R16 ;  /* 0x000ba01001007387 */ /* 0x000fe80000100a00 */
[----:B------:R-:W-:Y:S04]  /*a00b0*/  STL.64 [R1+0xba8], R18 ;  /* 0x000ba81201007387 */ /* 0x000fe80000100a00 */
[----:B------:R-:W3:Y:S04]  /*a00c0*/  LDL.LU R21, [R1+0x274] ;  /* 0x0002740001157983 */ /* 0x000ee80000300800 */
[----:B------:R-:W4:Y:S04]  /*a00d0*/  LDL.LU R22, [R1+0x278] ;  /* 0x0002780001167983 */ /* 0x000f280000300800 */
[----:B------:R-:W4:Y:S01]  /*a00e0*/  LDL.LU R23, [R1+0x27c] ;  /* 0x00027c0001177983 */ /* 0x000f220000300800 */
[----:B------:R-:W-:-:S03]  /*a00f0*/  IMAD.MOV.U32 R9, RZ, RZ, R0 ;  /* 0x000000ffff097224 */ /* 0x000fc600078e0000 */
[----:B------:R-:W5:Y:S04]  /*a0100*/  LDL.LU R24, [R1+0x290] ;  /* 0x0002900001187983 */ /* 0x000f680000300800 */
[----:B------:R-:W5:Y:S04]  /*a0110*/  LDL.LU R25, [R1+0x294] ;  /* 0x0002940001197983 */ /* 0x000f680000300800 */
[----:B------:R-:W5:Y:S04]  /*a0120*/  LDL.LU R26, [R1+0x298] ;  /* 0x00029800011a7983 */ /* 0x000f680000300800 */
[----:B------:R-:W5:Y:S01]  /*a0130*/  LDL.LU R27, [R1+0x29c] ;  /* 0x00029c00011b7983 */ /* 0x000f620000300800 */
        /* <DEDUP_REMOVED lines=8> */
[----:B------:R-:W4:Y:S04]  /*a01c0*/  LDL.LU R19, [R1+0x20c4] ;  /* 0x0020c40001137983 */ /* 0x000f280000300800 */
[----:B------:R-:W4:Y:S04]  /*a01d0*/  LDL.LU R0, [R1+0x20c0] ;  /* 0x0020c00001007983 */ /* 0x000f280000300800 */
[----:B------:R-:W5:Y:S04]  /*a01e0*/  LDL.LU.64 R14, [R1+0x6880] ;  /* 0x00688000010e7983 */ /* 0x000f680000300a00 */
[----:B------:R-:W5:Y:S04]  /*a01f0*/  LDL.LU.64 R12, [R1+0x6878] ;  /* 0x00687800010c7983 */ /* 0x000f680000300a00 */
[----:B------:R-:W-:Y:S04]  /*a0200*/  STL.64 [R1+0xb90], R8 ;  /* 0x000b900801007387 */ /* 0x000fe80000100a00 */
[----:B------:R0:W-:Y:S04]  /*a0210*/  STL.64 [R1+0xb98], R10 ;  /* 0x000b980a01007387 */ /* 0x0001e80000100a00 */
[----:B0-----:R-:W5:Y:S02]  /*a0220*/  LDL.LU.64 R10, [R1+0x6870] ;  /* 0x00687000010a7983 */ /* 0x001f640000300a00 */
[----:B-----5:R-:W-:Y:S02]  /*a0230*/  HMMA.16816.F32 R8, R4, R10, R12 ;  /* 0x0000000a0408723c */ /* 0x020fe4000000180c */
[----:B------:R-:W5:-:S15]  /*a0240*/  LDL.LU R12, [R1+0x250] ;  /* 0x00025000010c7983 */ /* 0x000f5e0000300800 */
[----:B------:R-:W-:-:S06]  /*a0250*/  NOP ;  /* 0x0000000000007918 */ /* 0x000fcc0000000000 */
[----:B------:R-:W-:Y:S04]  /*a0260*/  STL.64 [R1+0xb80], R8 ;  /* 0x000b800801007387 */ /* 0x000fe80000100a00 */
[----:B------:R-:W-:Y:S04]  /*a0270*/  STL.64 [R1+0xb88], R10 ;  /* 0x000b880a01007387 */ /* 0x000fe80000100a00 */
        /* <DEDUP_REMOVED lines=22> */
[----:B------:R-:W-:Y:S04]  /*a03e0*/  STL.64 [R1+0xb70], R24 ;  /* 0x000b701801007387 */ /* 0x000fe80000100a00 */
[----:B------:R0:W-:Y:S04]  /*a03f0*/  STL.64 [R1+0xb78], R26 ;  /* 0x000b781a01007387 */ /* 0x0001e80000100a00 */
[----:B0-----:R-:W2:Y:S04]  /*a0400*/  LDL.LU.64 R26, [R1+0x6868] ;  /* 0x00686800011a7983 */ /* 0x001ea80000300a00 */
[----:B------:R-:W3:Y:S04]  /*a0410*/  LDL.LU.64 R24, [R1+0x6860] ;  /* 0x0068600001187983 */ /* 0x000ee80000300a00 */
        /* <DEDUP_REMOVED lines=38> */
[----:B------:R0:W-:Y:S04]  /*a0680*/  STL [R1+0x674c], R20 ;  /* 0x00674c1401007387 */ /* 0x0001e80000100800 */
[----:B------:R1:W-:Y:S04]  /*a0690*/  STL [R1+0x6748], R21 ;  /* 0x0067481501007387 */ /* 0x0003e80000100800 */
[----:B------:R5:W-:Y:S04]  /*a06a0*/  STL.64 [R1+0x6788], R22 ;  /* 0x0067881601007387 */ /* 0x000be80000100a00 */
[----:B0-----:R-:W4:Y:S04]  /*a06b0*/  LDL.LU R20, [R1+0x510] ;  /* 0x0005100001147983 */ /* 0x001f280000300800 */
[----:B-1----:R-:W4:Y:S04]  /*a06c0*/  LDL.LU R21, [R1+0x514] ;  /* 0x0005140001157983 */ /* 0x002f280000300800 */
[----:B-----5:R-:W4:Y:S04]  /*a06d0*/  LDL.LU R22, [R1+0x518] ;  /* 0x0005180001167983 */ /* 0x020f280000300800 */
        /* <DEDUP_REMOVED lines=14> */
[----:B0-----:R-:W3:Y:S01]  /*a07c0*/  LDL.LU R3, [R1+0x20ac] ;  /* 0x0020ac0001037983 */ /* 0x001ee20000300800 */
[----:B--2---:R-:W-:-:S15]  /*a07d0*/  HMMA.16816.F32 R24, R4, R8, R24 ;  /* 0x000000080418723c */ /* 0x004fde0000001818 */
[----:B------:R-:W-:-:S08]  /*a07e0*/  NOP ;  /* 0x0000000000007918 */ /* 0x000fd00000000000 */
[----:B------:R-:W-:Y:S04]  /*a07f0*/  STL.64 [R1+0xaf0], R24 ;  /* 0x000af01801007387 */ /* 0x000fe80000100a00 */
[----:B------:R0:W-:Y:S04]  /*a0800*/  STL.64 [R1+0xaf8], R26 ;  /* 0x000af81a01007387 */ /* 0x0001e80000100a00 */
[----:B0-----:R-:W2:Y:S04]  /*a0810*/  LDL.LU.64 R26, [R1+0x67f8] ;  /* 0x0067f800011a7983 */ /* 0x001ea80000300a00 */
[----:B------:R-:W2:Y:S01]  /*a0820*/  LDL.LU.64 R24, [R1+0x67f0] ;  /* 0x0067f00001187983 */ /* 0x000ea20000300a00 */
[----:B---3--:R-:W-:-:S02]  /*a0830*/  IMAD R16, R16, 0x100, R3 ;  /* 0x0000010010107824 */ /* 0x008fc400078e0203 */
[----:B------:R-:W-:Y:S01]  /*a0840*/  IMAD R17, R17, 0x100, R28 ;  /* 0x0000010011117824 */ /* 0x000fe200078e021c */
[----:B------:R-:W-:Y:S02]  /*a0850*/  STL [R1+0x6714], R8 ;  /* 0x0067140801007387 */ /* 0x000fe40000100800 */
[----:B------:R-:W-:Y:S02]  /*a0860*/  F2FP.F16.E4M3.UNPACK_B R16, R16 ;  /* 0x00000010ff10723e */ /* 0x000fe400020006ff */
[----:B------:R-:W-:Y:S01]  /*a0870*/  F2FP.F16.E4M3.UNPACK_B R17, R17 ;  /* 0x00000011ff11723e */ /* 0x000fe200020006ff */
[----:B------:R-:W-:Y:S01]  /*a0880*/  STL [R1+0x6710], R9 ;  /* 0x0067100901007387 */ /* 0x000fe20000100800 */
[----:B----4-:R-:W-:Y:S03]  /*a0890*/  HMMA.16816.F32 R20, R4, R10, R20 ;  /* 0x0000000a0414723c */ /* 0x010fe60000001814 */
[----:B------:R-:W-:Y:S04]  /*a08a0*/  STL.64 [R1+0x67e0], R16 ;  /* 0x0067e01001007387 */ /* 0x000fe80000100a00 */
[----:B------:R-:W-:Y:S04]  /*a08b0*/  STL [R1+0x66fc], R10 ;  /* 0x0066fc0a01007387 */ /* 0x000fe80000100800 */
[----:B------:R2:W-:-:S12]  /*a08c0*/  STL [R1+0x66f8], R11 ;  /* 0x0066f80b01007387 */ /* 0x0005d80000100800 */
[----:B------:R0:W-:Y:S04]  /*a08d0*/  STL.64 [R1+0xae0], R20 ;  /* 0x000ae01401007387 */ /* 0x0001e80000100a00 */
[----:B------:R1:W-:Y:S01]  /*a08e0*/  STL.64 [R1+0xae8], R22 ;  /* 0x000ae81601007387 */ /* 0x0003e20000100a00 */
[----:B--2---:R-:W-:Y:S03]  /*a08f0*/  HMMA.16816.F32 R8, R4, R12, R24 ;  /* 0x0000000c0408723c */ /* 0x004fe60000001818 */
[----:B------:R-:W2:-:S15]  /*a0900*/  LDL.LU R24, [R1+0x1b0] ;  /* 0x0001b00001187983 */ /* 0x000e9e0000300800 */
[----:B------:R-:W-:-:S05]  /*a0910*/  NOP ;  /* 0x0000000000007918 */ /* 0x000fca0000000000 */
[----:B------:R-:W-:Y:S04]  /*a0920*/  STL.64 [R1+0xad0], R8 ;  /* 0x000ad00801007387 */ /* 0x000fe80000100a00 */
[----:B------:R-:W-:Y:S04]  /*a0930*/  STL.64 [R1+0xad8], R10 ;  /* 0x000ad80a01007387 */ /* 0x000fe80000100a00 */
[----:B------:R-:W2:Y:S04]  /*a0940*/  LDL.LU R25, [R1+0x1b4] ;  /* 0x0001b40001197983 */ /* 0x000ea80000300800 */
[----:B------:R-:W3:Y:S04]  /*a0950*/  LDL.LU R26, [R1+0x1b8] ;  /* 0x0001b800011a7983 */ /* 0x000ee80000300800 */
[----:B------:R-:W3:Y:S04]  /*a0960*/  LDL.LU R27, [R1+0x1bc] ;  /* 0x0001bc00011b7983 */ /* 0x000ee80000300800 */
[----:B---3--:R-:W-:Y:S04]  /*a0970*/  STL.64 [R1+0x67a0], R26 ;  /* 0x0067a01a01007387 */ /* 0x008fe80000100a00 */
[----:B--2---:R-:W-:Y:S04]  /*a0980*/  STL.64 [R1+0x6798], R24 ;  /* 0x0067981801007387 */ /* 0x004fe80000100a00 */
[----:B0-----:R-:W2:Y:S04]  /*a0990*/  LDL.LU R20, [R1+0x1c0] ;  /* 0x0001c00001147983 */ /* 0x001ea80000300800 */
[----:B------:R-:W2:Y:S04]  /*a09a0*/  LDL.LU R21, [R1+0x1c4] ;  /* 0x0001c40001157983 */ /* 0x000ea80000300800 */
[----:B-1----:R-:W3:Y:S04]  /*a09b0*/  LDL.LU R22, [R1+0x1c8] ;  /* 0x0001c80001167983 */ /* 0x002ee80000300800 */
        /* <DEDUP_REMOVED lines=10> */
[----:B---3--:R-:W-:Y:S04]  /*a0a60*/  STL.64 [R1+0x67d0], R20 ;  /* 0x0067d01401007387 */ /* 0x008fe80000100a00 */
[----:B------:R-:W2:Y:S04]  /*a0a70*/  LDL.64 R10, [R1+0x10] ;  /* 0x00001000010a7983 */ /* 0x000ea80000100a00 */
[----:B--2---:R0:W-:Y:S04]  /*a0a80*/  STL.64 [R1+0x67e8], R10 ;  /* 0x0067e80a01007387 */ /* 0x0041e80000100a00 */
[----:B------:R-:W2:Y:S04]  /*a0a90*/  LDL.LU R24, [R1+0x1d0] ;  /* 0x0001d00001187983 */ /* 0x000ea80000300800 */
[----:B------:R-:W2:Y:S04]  /*a0aa0*/  LDL.LU R25, [R1+0x1d4] ;  /* 0x0001d40001197983 */ /* 0x000ea80000300800 */
[----:B------:R-:W3:Y:S04]  /*a0ab0*/  LDL.LU R26, [R1+0x1d8] ;  /* 0x0001d800011a7983 */ /* 0x000ee80000300800 */
[----:B------:R-:W3:Y:S04]  /*a0ac0*/  LDL.LU R27, [R1+0x1dc] ;  /* 0x0001dc00011b7983 */ /* 0x000ee80000300800 */
[----:B------:R-:W4:Y:S04]  /*a0ad0*/  LDL.LU R8, [R1+0x210] ;  /* 0x0002100001087983 */ /* 0x000f280000300800 */
[----:B------:R-:W4:Y:S04]  /*a0ae0*/  LDL.LU R9, [R1+0x214] ;  /* 0x0002140001097983 */ /* 0x000f280000300800 */
[----:B0-----:R-:W4:Y:S04]  /*a0af0*/  LDL.LU R10, [R1+0x218] ;  /* 0x00021800010a7983 */ /* 0x001f280000300800 */
[----:B------:R-:W4:Y:S04]  /*a0b00*/  LDL.LU R11, [R1+0x21c] ;  /* 0x00021c00010b7983 */ /* 0x000f280000300800 */
[----:B------:R-:W4:Y:S04]  /*a0b10*/  LDL.64 R16, [R1+0x20] ;  /* 0x0000200001107983 */ /* 0x000f280000100a00 */
[----:B------:R-:W5:Y:S04]  /*a0b20*/  LDL.LU R20, [R1+0x200] ;  /* 0x0002000001147983 */ /* 0x000f680000300800 */
[----:B------:R-:W5:Y:S04]  /*a0b30*/  LDL.LU R21, [R1+0x204] ;  /* 0x0002040001157983 */ /* 0x000f680000300800 */
[----:B------:R-:W5:Y:S04]  /*a0b40*/  LDL.LU R22, [R1+0x208] ;  /* 0x0002080001167983 */ /* 0x000f680000300800 */
[----:B------:R-:W5:Y:S01]  /*a0b50*/  LDL.LU R23, [R1+0x20c] ;  /* 0x00020c0001177983 */ /* 0x000f620000300800 */
[----:B------:R-:W-:-:S03]  /*a0b60*/  IMAD R18, R18, 0x100, R29 ;  /* 0x0000010012127824 */ /* 0x000fc600078e021d */
[----:B---3--:R-:W-:Y:S04]  /*a0b70*/  STL.64 [R1+0x67c8], R26 ;  /* 0x0067c81a01007387 */ /* 0x008fe80000100a00 */
[----:B--2---:R0:W-:Y:S04]  /*a0b80*/  STL.64 [R1+0x67c0], R24 ;  /* 0x0067c01801007387 */ /* 0x0041e80000100a00 */
[----:B0-----:R-:W2:Y:S04]  /*a0b90*/  LDL.LU R24, [R1+0x1f0] ;  /* 0x0001f00001187983 */ /* 0x001ea80000300800 */
[----:B------:R-:W2:Y:S04]  /*a0ba0*/  LDL.LU R25, [R1+0x1f4] ;  /* 0x0001f40001197983 */ /* 0x000ea80000300800 */
[----:B------:R-:W2:Y:S04]  /*a0bb0*/  LDL.LU R26, [R1+0x1f8] ;  /* 0x0001f800011a7983 */ /* 0x000ea80000300800 */
[----:B------:R-:W2:Y:S04]  /*a0bc0*/  LDL.LU R27, [R1+0x1fc] ;  /* 0x0001fc00011b7983 */ /* 0x000ea80000300800 */
[----:B------:R-:W3:Y:S04]  /*a0bd0*/  LDL.LU.64 R2, [R1+0x8] ;  /* 0x0000080001027983 */ /* 0x000ee80000300a00 */
[----:B------:R-:W3:Y:S04]  /*a0be0*/  LDL.LU.64 R28, [R1] ;  /* 0x00000000011c7983 */ /* 0x000ee80000300a00 */
[----:B------:R-:W-:Y:S04]  /*a0bf0*/  STL.64 [R1+0x6740], R14 ;  /* 0x0067400e01007387 */ /* 0x000fe80000100a00 */
[----:B------:R0:W-:Y:S04]  /*a0c00*/  STL.64 [R1+0x6738], R12 ;  /* 0x0067380c01007387 */ /* 0x0001e80000100a00 */
[----:B0-----:R-:W5:Y:S04]  /*a0c10*/  LDL.LU R12, [R1+0x180] ;  /* 0x00018000010c7983 */ /* 0x001f680000300800 */
[----:B------:R-:W5:Y:S04]  /*a0c20*/  LDL.LU R13, [R1+0x184] ;  /* 0x00018400010d7983 */ /* 0x000f680000300800 */
[----:B------:R-:W2:Y:S04]  /*a0c30*/  LDL.LU R14, [R1+0x188] ;  /* 0x00018800010e7983 */ /* 0x000ea80000300800 */
[----:B------:R-:W2:Y:S01]  /*a0c40*/  LDL.LU R15, [R1+0x18c] ;  /* 0x00018c00010f7983 */ /* 0x000ea20000300800 */
[----:B----4-:R-:W-:Y:S03]  /*a0c50*/  HMMA.16816.F32 R4, R4, R16, R8 ;  /* 0x000000100404723c */ /* 0x010fe60000001808 */
[----:B--2---:R-:W-:Y:S04]  /*a0c60*/  STL.64 [R1+0x6758], R14 ;  /* 0x0067580e01007387 */ /* 0x004fe80000100a00 */
[----:B-----5:R0:W-:Y:S04]  /*a0c70*/  STL.64 [R1+0x6750], R12 ;  /* 0x0067500c01007387 */ /* 0x0201e80000100a00 */
[----:B0-----:R-:W2:Y:S04]  /*a0c80*/  LDL.LU R12, [R1+0x190] ;  /* 0x00019000010c7983 */ /* 0x001ea80000300800 */
[----:B------:R-:W2:Y:S04]  /*a0c90*/  LDL.LU R13, [R1+0x194] ;  /* 0x00019400010d7983 */ /* 0x000ea80000300800 */
[----:B------:R-:W4:Y:S04]  /*a0ca0*/  LDL.LU R14, [R1+0x198] ;  /* 0x00019800010e7983 */ /* 0x000f280000300800 */
[----:B------:R-:W4:Y:S01]  /*a0cb0*/  LDL.LU R15, [R1+0x19c] ;  /* 0x00019c00010f7983 */ /* 0x000f220000300800 */
[----:B------:R-:W-:-:S02]  /*a0cc0*/  IMAD.MOV.U32 R9, RZ, RZ, R16 ;  /* 0x000000ffff097224 */ /* 0x000fc400078e0010 */
[----:B------:R-:W-:Y:S01]  /*a0cd0*/  IMAD.MOV.U32 R8, RZ, RZ, R17 ;  /* 0x000000ffff087224 */ /* 0x000fe200078e0011 */
[----:B----4-:R-:W-:Y:S04]  /*a0ce0*/  STL.64 [R1+0x6768], R14 ;  /* 0x0067680e01007387 */ /* 0x010fe80000100a00 */
[----:B--2---:R0:W-:Y:S04]  /*a0cf0*/  STL.64 [R1+0x6760], R12 ;  /* 0x0067600c01007387 */ /* 0x0041e80000100a00 */
[----:B0-----:R-:W2:Y:S04]  /*a0d00*/  LDL.LU R12, [R1+0x1a0] ;  /* 0x0001a000010c7983 */ /* 0x001ea80000300800 */
[----:B------:R-:W2:Y:S04]  /*a0d10*/  LDL.LU R13, [R1+0x1a4] ;  /* 0x0001a400010d7983 */ /* 0x000ea80000300800 */
[----:B------:R-:W2:Y:S04]  /*a0d20*/  LDL.LU R14, [R1+0x1a8] ;  /* 0x0001a800010e7983 */ /* 0x000ea80000300800 */
[----:B------:R-:W2:Y:S04]  /*a0d30*/  LDL.LU R15, [R1+0x1ac] ;  /* 0x0001ac00010f7983 */ /* 0x000ea80000300800 */
[----:B------:R-:W4:Y:S04]  /*a0d40*/  LDL.LU.64 R10, [R1+0x67e8] ;  /* 0x0067e800010a7983 */ /* 0x000f280000300a00 */
[----:B------:R-:W-:Y:S04]  /*a0d50*/  STL.64 [R1+0xac0], R4 ;  /* 0x000ac00401007387 */ /* 0x000fe80000100a00 */
[----:B------:R0:W-:Y:S04]  /*a0d60*/  STL.64 [R1+0xac8], R6 ;  /* 0x000ac80601007387 */ /* 0x0001e80000100a00 */
[----:B------:R-:W5:Y:S04]  /*a0d70*/  LDL.LU.64 R16, [R1+0x67e0] ;  /* 0x0067e00001107983 */ /* 0x000f680000300a00 */
[----:B0-----:R-:W5:Y:S01]  /*a0d80*/  LDL.LU.64 R6, [R1+0x28] ;  /* 0x0000280001067983 */ /* 0x001f620000300a00 */
[----:B------:R-:W-:Y:S01]  /*a0d90*/  IMAD R19, R0, 0x100, R19 ;  /* 0x0000010000137824 */ /* 0x000fe200078e0213 */
[----:B------:R-:W-:-:S04]  /*a0da0*/  F2FP.F16.E4M3.UNPACK_B R18, R18 ;  /* 0x00000012ff12723e */ /* 0x000fc800020006ff */
[----:B------:R-:W-:-:S07]  /*a0db0*/  F2FP.F16.E4M3.UNPACK_B R19, R19 ;  /* 0x00000013ff13723e */ /* 0x000fce00020006ff */
[----:B-----5:R-:W-:-:S15]  /*a0dc0*/  HMMA.16816.F32 R20, R16, R6, R20 ;  /* 0x000000061014723c */ /* 0x020fde0000001814 */
[----:B------:R-:W-:-:S08]  /*a0dd0*/  NOP ;  /* 0x0000000000007918 */ /* 0x000fd00000000000 */
[----:B------:R-:W-:Y:S04]  /*a0de0*/  STL.64 [R1+0xab0], R20 ;  /* 0x000ab01401007387 */ /* 0x000fe80000100a00 */
[----:B------:R0:W-:Y:S04]  /*a0df0*/  STL.64 [R1+0xab8], R22 ;  /* 0x000ab81601007387 */ /* 0x0001e80000100a00 */
[----:B0-----:R-:W4:Y:S04]  /*a0e00*/  LDL.LU.64 R22, [R1+0x67d8] ;  /* 0x0067d80001167983 */ /* 0x001f280000300a00 */
[----:B------:R-:W5:Y:S01]  /*a0e10*/  LDL.LU.64 R20, [R1+0x67d0] ;  /* 0x0067d00001147983 */ /* 0x000f620000300a00 */
[----:B------:R-:W-:-:S02]  /*a0e20*/  IMAD.MOV.U32 R5, RZ, RZ, R6 ;  /* 0x000000ffff057224 */ /* 0x000fc400078e0006 */
[----:B------:R-:W-:Y:S01]  /*a0e30*/  IMAD.MOV.U32 R4, RZ, RZ, R7 ;  /* 0x000000ffff047224 */ /* 0x000fe200078e0007 */
[----:B-----5:R-:W-:Y:S06]  /*a0e40*/  HMMA.16816.F32 R24, R16, R20, R24 ;  /* 0x000000141018723c */ /* 0x020fec0000001818 */
[----:B------:R-:W-:Y:S02]  /*a0e50*/  IMAD.MOV.U32 R7, RZ, RZ, R20 ;  /* 0x000000ffff077224 */ /* 0x000fe400078e0014 */
[----:B------:R-:W-:-:S15]  /*a0e60*/  IMAD.MOV.U32 R6, RZ, RZ, R21 ;  /* 0x000000ffff067224 */ /* 0x000fde00078e0015 */
[----:B------:R-:W-:Y:S04]  /*a0e70*/  STL.64 [R1+0xaa0], R24 ;  /* 0x000aa01801007387 */ /* 0x000fe80000100a00 */
[----:B------:R0:W-:Y:S04]  /*a0e80*/  STL.64 [R1+0xaa8], R26 ;  /* 0x000aa81a01007387 */ /* 0x0001e80000100a00 */
[----:B0-----:R-:W3:Y:S04]  /*a0e90*/  LDL.LU.64 R26, [R1+0x67c8] ;  /* 0x0067c800011a7983 */ /* 0x001ee80000300a00 */
[----:B------:R-:W3:Y:S04]  /*a0ea0*/  LDL.LU.64 R24, [R1+0x67c0] ;  /* 0x0067c00001187983 */ /* 0x000ee80000300a00 */
[----:B------:R-:W4:Y:S02]  /*a0eb0*/  LDL.LU.64 R20, [R1+0x67b8] ;  /* 0x0067b80001147983 */ /* 0x000f240000300a00 */
[----:B----4-:R-:W-:-:S15]  /*a0ec0*/  HMMA.16816.F32 R20, R16, R10, R20 ;  /* 0x0000000a1014723c */ /* 0x010fde0000001814 */
[----:B------:R-:W-:-:S08]  /*a0ed0*/  NOP ;  /* 0x0000000000007918 */ /* 0x000fd00000000000 */
[----:B------:R-:W-:Y:S04]  /*a0ee0*/  STL.64 [R1+0xa90], R20 ;  /* 0x000a901401007387 */ /* 0x000fe80000100a00 */
[----:B------:R0:W-:Y:S04]  /*a0ef0*/  STL.64 [R1+0xa98], R22 ;  /* 0x000a981601007387 */ /* 0x0001e80000100a00 */
[----:B0-----:R-:W4:Y:S04]  /*a0f00*/  LDL.LU.64 R22, [R1+0x67b0] ;  /* 0x0067b00001167983 */ /* 0x001f280000300a00 */
[----:B------:R-:W4:Y:S01]  /*a0f10*/  LDL.LU.64 R20, [R1+0x67a8] ;  /* 0x0067a80001147983 */ /* 0x000f220000300a00 */
[----:B---3--:R-:W-:Y:S01]  /*a0f20*/  HMMA.16816.F32 R24, R16, R2, R24 ;  /* 0x000000021018723c */ /* 0x008fe20000001818 */
[----:B------:R-:W-:-:S05]  /*a0f30*/  IMAD.MOV.U32 R0, RZ, RZ, R11 ;  /* 0x000000ffff007224 */ /* 0x000fca00078e000b */
[----:B------:R-:W-:Y:S02]  /*a0f40*/  IMAD.MOV.U32 R11, RZ, RZ, R2 ;  /* 0x000000ffff0b7224 */ /* 0x000fe400078e0002 */
[----:B------:R-:W-:-:S15]  /*a0f50*/  IMAD.MOV.U32 R10, RZ, RZ, R3 ;  /* 0x000000ffff0a7224 */ /* 0x000fde00078e0003 */
[----:B------:R-:W-:Y:S04]  /*a0f60*/  STL.64 [R1+0xa70], R24 ;  /* 0x000a701801007387 */ /* 0x000fe80000100a00 */
[----:B------:R0:W-:Y:S04]  /*a0f70*/  STL.64 [R1+0xa78], R26 ;  /* 0x000a781a01007387 */ /* 0x0001e80000100a00 */
[----:B0-----:R-:W3:Y:S04]  /*a0f80*/  LDL.LU.64 R26, [R1+0x67a0] ;  /* 0x0067a000011a7983 */ /* 0x001ee80000300a00 */
[----:B------:R-:W3:Y:S04]  /*a0f90*/  LDL.LU.64 R24, [R1+0x6798] ;  /* 0x0067980001187983 */ /* 0x000ee80000300a00 */
[----:B------:R-:W5:Y:S01]  /*a0fa0*/  LDL.LU.64 R2, [R1+0x6790] ;  /* 0x0067900001027983 */ /* 0x000f620000300a00 */
[----:B----4-:R-:W-:-:S15]  /*a0fb0*/  HMMA.16816.F32 R20, R16, R28, R20 ;  /* 0x0000001c1014723c */ /* 0x010fde0000001814 */
[----:B------:R-:W-:-:S08]  /*a0fc0*/  NOP ;  /* 0x0000000000007918 */ /* 0x000fd00000000000 */
[----:B------:R0:W-:Y:S04]  /*a0fd0*/  STL.64 [R1+0xa60], R20 ;  /* 0x000a601401007387 */ /* 0x0001e80000100a00 */
[----:B------:R1:W-:Y:S01]  /*a0fe0*/  STL.64 [R1+0xa68], R22 ;  /* 0x000a681601007387 */ /* 0x0003e20000100a00 */
[----:B0-----:R-:W-:-:S03]  /*a0ff0*/  IMAD.MOV.U32 R20, RZ, RZ, R28 ;  /* 0x000000ffff147224 */ /* 0x001fc600078e001c */
[----:B-1----:R-:W4:Y:S01]  /*a1000*/  LDL.LU.64 R22, [R1+0x6788] ;  /* 0x0067880001167983 */ /* 0x002f220000300a00 */
[----:B------:R-:W-:-:S03]  /*a1010*/  IMAD.MOV.U32 R21, RZ, RZ, R29 ;  /* 0x000000ffff157224 */ /* 0x000fc600078e001d */
        /* <DEDUP_REMOVED lines=18> */
[----:B------:R-:W4:Y:S04]  /*a1140*/  LDL.LU.64 R12, [R1+0x6750] ;  /* 0x00675000010c7983 */ /* 0x000f280000300a00 */
[----:B------:R0:W-:Y:S02]  /*a1150*/  STL.64 [R1+0x6680], R26 ;  /* 0x0066801a01007387 */ /* 0x0001e40000100a00 */
[----:B0-----:R-:W-:-:S02]  /*a1160*/  IMAD.MOV.U32 R26, RZ, RZ, R20 ;  /* 0x000000ffff1a7224 */ /* 0x001fc400078e0014 */
[----:B------:R-:W-:Y:S01]  /*a1170*/  IMAD.MOV.U32 R27, RZ, RZ, R21 ;  /* 0x000000ffff1b7224 */ /* 0x000fe200078e0015 */
[----:B------:R-:W2:Y:S04]  /*a1180*/  LDL.LU R20, [R1+0x674c] ;  /* 0x00674c0001147983 */ /* 0x000ea80000300800 */
[----:B------:R-:W2:Y:S04]  /*a1190*/  LDL.LU R21, [R1+0x6748] ;  /* 0x0067480001157983 */ /* 0x000ea80000300800 */
[----:B------:R0:W-:Y:S02]  /*a11a0*/  STL.64 [R1+0x6678], R24 ;  /* 0x0066781801007387 */ /* 0x0001e40000100a00 */
[----:B0-----:R-:W-:-:S02]  /*a11b0*/  IMAD.MOV.U32 R24, RZ, RZ, R11 ;  /* 0x000000ffff187224 */ /* 0x001fc400078e000b */
[----:B------:R-:W-:Y:S01]  /*a11c0*/  IMAD.MOV.U32 R25, RZ, RZ, R10 ;  /* 0x000000ffff197224 */ /* 0x000fe200078e000a */
        /* <DEDUP_REMOVED lines=16> */
[----:B0-----:R-:W-:Y:S02]  /*a12d0*/  IMAD.MOV.U32 R26, RZ, RZ, R7 ;  /* 0x000000ffff1a7224 */ /* 0x001fe400078e0007 */
[----:B------:R-:W-:-:S05]  /*a12e0*/  IMAD.MOV.U32 R27, RZ, RZ, R6 ;  /* 0x000000ffff1b7224 */ /* 0x000fca00078e0006 */
[----:B------:R-:W-:Y:S04]  /*a12f0*/  STL.64 [R1+0x66a8], R26 ;  /* 0x0066a81a01007387 */ /* 0x000fe80000100a00 */
[----:B------:R-:W-:Y:S04]  /*a1300*/  STL.64 [R1+0x6660], R22 ;  /* 0x0066601601007387 */ /* 0x000fe80000100a00 */
[----:B------:R0:W-:Y:S04]  /*a1310*/  STL.64 [R1+0x6658], R20 ;  /* 0x0066581401007387 */ /* 0x0001e80000100a00 */
[----:B0-----:R-:W2:Y:S04]  /*a1320*/  LDL.LU R20, [R1+0xe0] ;  /* 0x0000e00001147983 */ /* 0x001ea80000300800 */
[----:B------:R-:W2:Y:S04]  /*a1330*/  LDL.LU R21, [R1+0xe4] ;  /* 0x0000e40001157983 */ /* 0x000ea80000300800 */
[----:B------:R-:W5:Y:S04]  /*a1340*/  LDL.LU R22, [R1+0xe8] ;  /* 0x0000e80001167983 */ /* 0x000f680000300800 */
[----:B------:R-:W5:Y:S01]  /*a1350*/  LDL.LU R23, [R1+0xec] ;  /* 0x0000ec0001177983 */ /* 0x000f620000300800 */
[----:B------:R-:W-:-:S02]  /*a1360*/  IMAD.MOV.U32 R26, RZ, RZ, R9 ;  /* 0x000000ffff1a7224 */ /* 0x000fc400078e0009 */
[----:B------:R-:W-:Y:S02]  /*a1370*/  IMAD.MOV.U32 R27, RZ, RZ, R8 ;  /* 0x000000ffff1b7224 */ /* 0x000fe400078e0008 */
[----:B------:R-:W-:Y:S02]  /*a1380*/  IMAD.MOV.U32 R24, RZ, RZ, R5 ;  /* 0x000000ffff187224 */ /* 0x000fe400078e0005 */
[----:B------:R-:W-:Y:S01]  /*a1390*/  IMAD.MOV.U32 R25, RZ, RZ, R4 ;  /* 0x000000ffff197224 */ /* 0x000fe200078e0004 */
[----:B------:R-:W3:Y:S04]  /*a13a0*/  LDL.LU R10, [R1+0x20dc] ;  /* 0x0020dc00010a7983 */ /* 0x000ee80000300800 */
[----:B------:R-:W4:Y:S04]  /*a13b0*/  LDL.LU R6, [R1+0x20d8] ;  /* 0x0020d80001067983 */ /* 0x000f280000300800 */
[----:B------:R-:W3:Y:S04]  /*a13c0*/  LDL.LU R11, [R1+0x20e4] ;  /* 0x0020e400010b7983 */ /* 0x000ee80000300800 */
[----:B------:R-:W4:Y:S04]  /*a13d0*/  LDL.LU R7, [R1+0x20e0] ;  /* 0x0020e00001077983 */ /* 0x000f280000300800 */
[----:B------:R-:W-:Y:S04]  /*a13e0*/  STL.64 [R1+0x66e0], R26 ;  /* 0x0066e01a01007387 */ /* 0x000fe80000100a00 */
[----:B------:R-:W-:Y:S04]  /*a13f0*/  STL.64 [R1+0x66d8], R24 ;  /* 0x0066d81801007387 */ /* 0x000fe80000100a00 */
[----:B-----5:R-:W-:Y:S04]  /*a1400*/  STL.64 [R1+0x66a0], R22 ;  /* 0x0066a01601007387 */ /* 0x020fe80000100a00 */
[----:B--2---:R0:W-:Y:S04]  /*a1410*/  STL.64 [R1+0x6698], R20 ;  /* 0x0066981401007387 */ /* 0x0041e80000100a00 */
[----:B0-----:R-:W2:Y:S04]  /*a1420*/  LDL.LU R20, [R1+0x110] ;  /* 0x0001100001147983 */ /* 0x001ea80000300800 */
[----:B------:R-:W2:Y:S04]  /*a1430*/  LDL.LU R21, [R1+0x114] ;  /* 0x0001140001157983 */ /* 0x000ea80000300800 */
[----:B------:R-:W5:Y:S04]  /*a1440*/  LDL.LU R22, [R1+0x118] ;  /* 0x0001180001167983 */ /* 0x000f680000300800 */
[----:B------:R-:W5:Y:S04]  /*a1450*/  LDL.LU R23, [R1+0x11c] ;  /* 0x00011c0001177983 */ /* 0x000f680000300800 */
[----:B------:R-:W4:Y:S04]  /*a1460*/  LDL.LU R8, [R1+0x20cc] ;  /* 0x0020cc0001087983 */ /* 0x000f280000300800 */
[----:B------:R-:W2:Y:S04]  /*a1470*/  LDL.LU R4, [R1+0x20c8] ;  /* 0x0020c80001047983 */ /* 0x000ea80000300800 */
[----:B------:R-:W4:Y:S04]  /*a1480*/  LDL.LU R9, [R1+0x20d4] ;  /* 0x0020d40001097983 */ /* 0x000f280000300800 */
        /* <DEDUP_REMOVED lines=15> */
[----:B------:R-:W2:Y:S04]  /*a1580*/  LDL.LU R26, [R1+0x4e8] ;  /* 0x0004e800011a7983 */ /* 0x000ea80000300800 */
[----:B------:R-:W2:Y:S04]  /*a1590*/  LDL.LU R27, [R1+0x4ec] ;  /* 0x0004ec00011b7983 */ /* 0x000ea80000300800 */
[----:B--2---:R-:W-:Y:S04]  /*a15a0*/  STL.64 [R1+0x66f0], R26 ;  /* 0x0066f01a01007387 */ /* 0x004fe80000100a00 */
[----:B-----5:R0:W-:Y:S04]  /*a15b0*/  STL.64 [R1+0x66e8], R24 ;  /* 0x0066e81801007387 */ /* 0x0201e80000100a00 */
[----:B0-----:R-:W2:Y:S04]  /*a15c0*/  LDL.LU R24, [R1+0x4f0] ;  /* 0x0004f00001187983 */ /* 0x001ea80000300800 */
[----:B------:R-:W2:Y:S04]  /*a15d0*/  LDL.LU R25, [R1+0x4f4] ;  /* 0x0004f40001197983 */ /* 0x000ea80000300800 */
[----:B------:R-:W5:Y:S04]  /*a15e0*/  LDL.LU R26, [R1+0x4f8] ;  /* 0x0004f800011a7983 */ /* 0x000f680000300800 */
[----:B------:R-:W5:Y:S01]  /*a15f0*/  LDL.LU R27, [R1+0x4fc] ;  /* 0x0004fc00011b7983 */ /* 0x000f620000300800 */
[C---:B---3--:R-:W-:Y:S03]  /*a1600*/  HMMA.16816.F32 R8, R16.reuse, R14, R8 ;  /* 0x0000000e1008723c */ /* 0x048fe60000001808 */
[----:B-----5:R-:W-:Y:S04]  /*a1610*/  STL.64 [R1+0x6708], R26 ;  /* 0x0067081a01007387 */ /* 0x020fe80000100a00 */
[----:B--2---:R0:W-:Y:S04]  /*a1620*/  STL.64 [R1+0x6700], R24 ;  /* 0x0067001801007387 */ /* 0x0041e80000100a00 */
        /* <DEDUP_REMOVED lines=25> */
[----:B------:R-:W4:Y:S02]  /*a17c0*/  LDL.LU.64 R8, [R1+0x6718] ;  /* 0x0067180001087983 */ /* 0x000f240000300a00 */
[----:B----4-:R-:W-:-:S02]  /*a17d0*/  IMAD R4, R4, 0x100, R8 ;  /* 0x0000010004047824 */ /* 0x010fc400078e0208 */
[----:B------:R-:W-:Y:S01]  /*a17e0*/  IMAD R5, R5, 0x100, R9 ;  /* 0x0000010005057824 */ /* 0x000fe200078e0209 */
[----:B------:R-:W2:Y:S04]  /*a17f0*/  LDL.LU R8, [R1+0x6714] ;  /* 0x0067140001087983 */ /* 0x000ea80000300800 */
[----:B------:R-:W2:Y:S01]  /*a1800*/  LDL.LU R9, [R1+0x6710] ;  /* 0x0067100001097983 */ /* 0x000ea20000300800 */
[----:B-----5:R-:W-:Y:S02]  /*a1810*/  IMAD R6, R6, 0x100, R10 ;  /* 0x0000010006067824 */ /* 0x020fe400078e020a */
        /* <DEDUP_REMOVED lines=26> */
[----:B------:R-:W2:Y:S04]  /*a19c0*/  LDL.LU.64 R24, [R1+0x66d8] ;  /* 0x0066d80001187983 */ /* 0x000ea80000300a00 */
[----:B------:R0:W-:Y:S04]  /*a19d0*/  STL.64 [R1+0x6638], R14 ;  /* 0x0066380e01007387 */ /* 0x0001e80000100a00 */
[----:B0-----:R-:W5:Y:S01]  /*a19e0*/  LDL.LU R14, [R1+0x10] ;  /* 0x00001000010e7983 */ /* 0x001f620000300800 */
[----:B------:R-:W-:-:S03]  /*a19f0*/  IMAD.MOV.U32 R15, RZ, RZ, R0 ;  /* 0x000000ffff0f7224 */ /* 0x000fc600078e0000 */
[----:B------:R-:W4:Y:S04]  /*a1a00*/  LDL.LU R0, [R1+0x66d0] ;  /* 0x0066d00001007983 */ /* 0x000f280000300800 */
[----:B------:R-:W-:Y:S01]  /*a1a10*/  STL.64 [R1+0x6630], R12 ;  /* 0x0066300c01007387 */ /* 0x000fe20000100a00 */
[----:B---3--:R-:W-:Y:S03]  /*a1a20*/  HMMA.16816.F32 R16, R16, R26, R20 ;  /* 0x0000001a1010723c */ /* 0x008fe60000001814 */
[----:B------:R-:W2:Y:S04]  /*a1a30*/  LDL.LU.64 R22, [R1+0x66c8] ;  /* 0x0066c80001167983 */ /* 0x000ea80000300a00 */
[----:B------:R-:W2:Y:S01]  /*a1a40*/  LDL.LU.64 R20, [R1+0x66c0] ;  /* 0x0066c00001147983 */ /* 0x000ea20000300a00 */
[----:B------:R-:W-:-:S02]  /*a1a50*/  F2FP.F16.E4M3.UNPACK_B R4, R4 ;  /* 0x00000004ff04723e */ /* 0x000fc400020006ff */
[----:B------:R-:W-:Y:S02]  /*a1a60*/  F2FP.F16.E4M3.UNPACK_B R5, R5 ;  /* 0x00000005ff05723e */ /* 0x000fe400020006ff */
[----:B------:R-:W-:Y:S02]  /*a1a70*/  F2FP.F16.E4M3.UNPACK_B R6, R6 ;  /* 0x00000006ff06723e */ /* 0x000fe400020006ff */
[----:B------:R-:W-:-:S09]  /*a1a80*/  F2FP.F16.E4M3.UNPACK_B R7, R7 ;  /* 0x00000007ff07723e */ /* 0x000fd200020006ff */
[----:B------:R0:W-:Y:S04]  /*a1a90*/  STL.64 [R1+0x9a0], R16 ;  /* 0x0009a01001007387 */ /* 0x0001e80000100a00 */
[----:B------:R1:W-:Y:S04]  /*a1aa0*/  STL.64 [R1+0x9a8], R18 ;  /* 0x0009a81201007387 */ /* 0x0003e80000100a00 */
[----:B0-----:R-:W5:Y:S04]  /*a1ab0*/  LDL.LU R16, [R1+0x100] ;  /* 0x0001000001107983 */ /* 0x001f680000300800 */
[----:B------:R-:W5:Y:S04]  /*a1ac0*/  LDL.LU R17, [R1+0x104] ;  /* 0x0001040001117983 */ /* 0x000f680000300800 */
[----:B-1----:R-:W5:Y:S04]  /*a1ad0*/  LDL.LU R18, [R1+0x108] ;  /* 0x0001080001127983 */ /* 0x002f680000300800 */
[----:B------:R-:W5:Y:S01]  /*a1ae0*/  LDL.LU R19, [R1+0x10c] ;  /* 0x00010c0001137983 */ /* 0x000f620000300800 */
[----:B--2---:R-:W-:Y:S03]  /*a1af0*/  HMMA.16816.F32 R24, R4, R24, R20 ;  /* 0x000000180418723c */ /* 0x004fe60000001814 */
        /* <DEDUP_REMOVED lines=12> */
[----:B0-----:R-:W2:Y:S04]  /*a1bc0*/  LDL.LU.64 R26, [R1+0x6690] ;  /* 0x00669000011a7983 */ /* 0x001ea80000300a00 */
[----:B------:R-:W4:Y:S01]  /*a1bd0*/  LDL.LU.64 R24, [R1+0x6688] ;  /* 0x0066880001187983 */ /* 0x000f220000300a00 */
[----:B-----5:R-:W-:Y:S03]  /*a1be0*/  HMMA.16816.F32 R12, R4, R14, R16 ;  /* 0x0000000e040c723c */ /* 0x020fe60000001810 */
[----:B------:R-:W3:Y:S04]  /*a1bf0*/  LDL.LU R17, [R1+0x20f0] ;  /* 0x0020f00001117983 */ /* 0x000ee80000300800 */
[----:B------:R-:W5:-:S15]  /*a1c00*/  LDL.LU R18, [R1+0x20f8] ;  /* 0x0020f80001127983 */ /* 0x000f5e0000300800 */
[----:B------:R-:W-:-:S01]  /*a1c10*/  NOP ;  /* 0x0000000000007918 */ /* 0x000fc20000000000 */
[----:B------:R-:W-:Y:S04]  /*a1c20*/  STL.64 [R1+0x960], R12 ;  /* 0x0009600c01007387 */ /* 0x000fe80000100a00 */
[----:B------:R4:W-:Y:S02]  /*a1c30*/  STL.64 [R1+0x968], R14 ;  /* 0x0009680e01007387 */ /* 0x0009e40000100a00 */
[C---:B----4-:R-:W-:Y:S06]  /*a1c40*/  HMMA.16816.F32 R12, R4.reuse, R24, R8 ;  /* 0x00000018040c723c */ /* 0x050fec0000001808 */
        /* <DEDUP_REMOVED lines=8> */
[----:B------:R-:W4:Y:S04]  /*a1cd0*/  LDL.LU R22, [R1+0xb8] ;  /* 0x0000b80001167983 */ /* 0x000f280000300800 */
[----:B------:R-:W4:Y:S04]  /*a1ce0*/  LDL.LU R23, [R1+0xbc] ;  /* 0x0000bc0001177983 */ /* 0x000f280000300800 */
[----:B------:R-:W3:Y:S04]  /*a1cf0*/  LDL.LU R24, [R1+0xd0] ;  /* 0x0000d00001187983 */ /* 0x000ee80000300800 */
[----:B------:R-:W3:Y:S04]  /*a1d00*/  LDL.LU R25, [R1+0xd4] ;  /* 0x0000d40001197983 */ /* 0x000ee80000300800 */
[----:B------:R-:W3:Y:S04]  /*a1d10*/  LDL.LU R26, [R1+0xd8] ;  /* 0x0000d800011a7983 */ /* 0x000ee80000300800 */
[----:B------:R-:W3:Y:S04]  /*a1d20*/  LDL.LU R27, [R1+0xdc] ;  /* 0x0000dc00011b7983 */ /* 0x000ee80000300800 */
        /* <DEDUP_REMOVED lines=10> */
[----:B------:R-:W2:Y:S04]  /*a1dd0*/  LDL.LU R12, [R1+0x90] ;  /* 0x00009000010c7983 */ /* 0x000ea80000300800 */
        /* <DEDUP_REMOVED lines=10> */
[----:B-----5:R-:W-:Y:S04]  /*a1e80*/  STL.64 [R1+0x6628], R10 ;  /* 0x0066280a01007387 */ /* 0x020fe80000100a00 */
[----:B------:R0:W-:Y:S04]  /*a1e90*/  STL.64 [R1+0x6620], R8 ;  /* 0x0066200801007387 */ /* 0x0001e80000100a00 */
[----:B0-----:R-:W3:Y:S04]  /*a1ea0*/  LDL.LU R8, [R1+0x80] ;  /* 0x0000800001087983 */ /* 0x001ee80000300800 */
[----:B------:R-:W3:Y:S04]  /*a1eb0*/  LDL.LU R9, [R1+0x84] ;  /* 0x0000840001097983 */ /* 0x000ee80000300800 */
[----:B------:R-:W3:Y:S04]  /*a1ec0*/  LDL.LU R10, [R1+0x88] ;  /* 0x00008800010a7983 */ /* 0x000ee80000300800 */
[----:B------:R-:W3:Y:S04]  /*a1ed0*/  LDL.LU R11, [R1+0x8c] ;  /* 0x00008c00010b7983 */ /* 0x000ee80000300800 */
[----:B------:R-:W4:Y:S04]  /*a1ee0*/  LDL.LU R16, [R1+0x20e8] ;  /* 0x0020e80001107983 */ /* 0x000f280000300800 */
        /* <DEDUP_REMOVED lines=10> */
[----:B------:R-:W2:Y:S04]  /*a1f90*/  LDL.LU.64 R24, [R1+0x6678] ;  /* 0x0066780001187983 */ /* 0x000ea80000300a00 */
[----:B------:R-:W4:Y:S01]  /*a1fa0*/  LDL.LU R28, [R1+0x20ec] ;  /* 0x0020ec00011c7983 */ /* 0x000f220000300800 */
[----:B-----5:R-:W-:-:S15]  /*a1fb0*/  HMMA.16816.F32 R20, R4, R26, R20 ;  /* 0x0000001a0414723c */ /* 0x020fde0000001814 */
[----:B------:R-:W-:-:S08]  /*a1fc0*/  NOP ;  /* 0x0000000000007918 */ /* 0x000fd00000000000 */
[----:B------:R-:W-:Y:S04]  /*a1fd0*/  STL.64 [R1+0x350], R20 ;  /* 0x0003501401007387 */ /* 0x000fe80000100a00 */
[----:B------:R0:W-:Y:S04]  /*a1fe0*/  STL.64 [R1+0x358], R22 ;  /* 0x0003581601007387 */ /* 0x0001e80000100a00 */
[----:B0-----:R-:W2:Y:S04]  /*a1ff0*/  LDL.LU.64 R22, [R1+0x6670] ;  /* 0x0066700001167983 */ /* 0x001ea80000300a00 */
[----:B------:R-:W2:Y:S02]  /*a2000*/  LDL.LU.64 R20, [R1+0x6668] ;  /* 0x0066680001147983 */ /* 0x000ea40000300a00 */
[----:B--2---:R-:W-:Y:S02]  /*a2010*/  HMMA.16816.F32 R24, R4, R24, R20 ;  /* 0x000000180418723c */ /* 0x004fe40000001814 */
[----:B------:R-:W2:Y:S04]  /*a2020*/  LDL.LU.64 R22, [R1+0x6660] ;  /* 0x0066600001167983 */ /* 0x000ea80000300a00 */
[----:B------:R-:W5:-:S15]  /*a2030*/  LDL.LU.64 R20, [R1+0x6658] ;  /* 0x0066580001147983 */ /* 0x000f5e0000300a00 */
[----:B------:R-:W-:-:S02]  /*a2040*/  NOP ;  /* 0x0000000000007918 */ /* 0x000fc40000000000 */
[----:B------:R0:W-:Y:S04]  /*a2050*/  STL.64 [R1+0x340], R24 ;  /* 0x0003401801007387 */ /* 0x0001e80000100a00 */
[----:B------:R1:W-:Y:S04]  /*a2060*/  STL.64 [R1+0x348], R26 ;  /* 0x0003481a01007387 */ /* 0x0003e80000100a00 */
[----:B0-----:R-:W3:Y:S04]  /*a2070*/  LDL.LU R24, [R1+0x40] ;  /* 0x0000400001187983 */ /* 0x001ee80000300800 */
[----:B------:R-:W3:Y:S04]  /*a2080*/  LDL.LU R25, [R1+0x44] ;  /* 0x0000440001197983 */ /* 0x000ee80000300800 */
[----:B-1----:R-:W4:Y:S01]  /*a2090*/  LDL.LU R26, [R1+0x48] ;  /* 0x00004800011a7983 */ /* 0x002f220000300800 */
[----:B------:R-:W-:-:S03]  /*a20a0*/  IMAD.MOV.U32 R27, RZ, RZ, R0 ;  /* 0x000000ffff1b7224 */ /* 0x000fc600078e0000 */
[----:B------:R-:W5:Y:S01]  /*a20b0*/  LDL.LU R0, [R1+0x6650] ;  /* 0x0066500001007983 */ /* 0x000f620000300800 */
[----:B--2---:R-:W-:Y:S03]  /*a20c0*/  HMMA.16816.F32 R12, R4, R22, R12 ;  /* 0x00000016040c723c */ /* 0x004fe6000000180c */
[----:B----4-:R-:W-:Y:S04]  /*a20d0*/  STL.64 [R1+0x65f8], R26 ;  /* 0x0065f81a01007387 */ /* 0x010fe80000100a00 */
[----:B---3--:R0:W-:Y:S01]  /*a20e0*/  STL.64 [R1+0x65f0], R24 ;  /* 0x0065f01801007387 */ /* 0x0081e20000100a00 */
[----:B-----5:R-:W-:-:S03]  /*a20f0*/  LOP3.LUT R0, R0, 0x40, RZ, 0x3c, !PT ;  /* 0x0000004000007812 */ /* 0x020fc600078e3cff */
[----:B0-----:R-:W2:Y:S04]  /*a2100*/  LDL.LU R24, [R1+0x50] ;  /* 0x0000500001187983 */ /* 0x001ea80000300800 */
[----:B------:R-:W2:Y:S04]  /*a2110*/  LDL.LU R25, [R1+0x54] ;  /* 0x0000540001197983 */ /* 0x000ea80000300800 */
[----:B------:R-:W2:Y:S04]  /*a2120*/  LDL.LU R26, [R1+0x58] ;  /* 0x00005800011a7983 */ /* 0x000ea80000300800 */
[----:B------:R-:W2:Y:S04]  /*a2130*/  LDL.LU R27, [R1+0x5c] ;  /* 0x00005c00011b7983 */ /* 0x000ea80000300800 */
[----:B------:R-:W3:Y:S04]  /*a2140*/  LDL.LU R22, [R1+0x20fc] ;  /* 0x0020fc0001167983 */ /* 0x000ee80000300800 */
[----:B------:R-:W4:Y:S04]  /*a2150*/  LDL.LU R23, [R1+0x2104] ;  /* 0x0021040001177983 */ /* 0x000f280000300800 */
[----:B------:R-:W-:Y:S04]  /*a2160*/  STL.64 [R1+0x330], R12 ;  /* 0x0003300c01007387 */ /* 0x000fe80000100a00 */
[----:B------:R-:W-:Y:S04]  /*a2170*/  STL.64 [R1+0x338], R14 ;  /* 0x0003380e01007387 */ /* 0x000fe80000100a00 */
[----:B------:R-:W0:Y:S04]  /*a2180*/  LDSM.16.M88.4 R12, [R0+UR7] ;  /* 0x00000007000c783b */ /* 0x000e280008000200 */
[----:B0-----:R-:W-:Y:S04]  /*a2190*/  STL.64 [R1+0x140], R12 ;  /* 0x0001400c01007387 */ /* 0x001fe80000100a00 */
[----:B------:R0:W-:Y:S04]  /*a21a0*/  STL.64 [R1+0x148], R14 ;  /* 0x0001480e01007387 */ /* 0x0001e80000100a00 */
[----:B0-----:R-:W5:Y:S04]  /*a21b0*/  LDL.LU.64 R14, [R1+0x6648] ;  /* 0x00664800010e7983 */ /* 0x001f680000300a00 */
[----:B------:R-:W5:Y:S02]  /*a21c0*/  LDL.LU.64 R12, [R1+0x6640] ;  /* 0x00664000010c7983 */ /* 0x000f640000300a00 */
[----:B-----5:R-:W-:Y:S02]  /*a21d0*/  HMMA.16816.F32 R12, R4, R20, R12 ;  /* 0x00000014040c723c */ /* 0x020fe4000000180c */
[----:B------:R-:W5:-:S15]  /*a21e0*/  LDL.LU R21, [R1+0x20f4] ;  /* 0x0020f40001157983 */ /* 0x000f5e0000300800 */
[----:B------:R-:W-:-:S06]  /*a21f0*/  NOP ;  /* 0x0000000000007918 */ /* 0x000fcc0000000000 */
[----:B------:R-:W-:Y:S04]  /*a2200*/  STL.64 [R1+0x320], R12 ;  /* 0x0003200c01007387 */ /* 0x000fe80000100a00 */
[----:B------:R-:W-:Y:S04]  /*a2210*/  STL.64 [R1+0x328], R14 ;  /* 0x0003280e01007387 */ /* 0x000fe80000100a00 */
[----:B------:R-:W0:Y:S04]  /*a2220*/  LDSM.16.M88.4 R12, [R0+UR7+0x800] ;  /* 0x00080007000c783b */ /* 0x000e280008000200 */
[----:B0-----:R-:W-:Y:S04]  /*a2230*/  STL.64 [R1+0x130], R12 ;  /* 0x0001300c01007387 */ /* 0x001fe80000100a00 */
[----:B------:R0:W-:Y:S04]  /*a2240*/  STL.64 [R1+0x138], R14 ;  /* 0x0001380e01007387 */ /* 0x0001e80000100a00 */
[----:B0-----:R-:W2:Y:S04]  /*a2250*/  LDL.LU.64 R14, [R1+0x6638] ;  /* 0x00663800010e7983 */ /* 0x001ea80000300a00 */
[----:B------:R-:W3:Y:S01]  /*a2260*/  LDL.LU.64 R12, [R1+0x6630] ;  /* 0x00663000010c7983 */ /* 0x000ee20000300a00 */
[----:B--2---:R-:W-:-:S15]  /*a2270*/  HMMA.16816.F32 R8, R4, R14, R8 ;  /* 0x0000000e0408723c */ /* 0x004fde0000001808 */
[----:B------:R-:W-:-:S08]  /*a2280*/  NOP ;  /* 0x0000000000007918 */ /* 0x000fd00000000000 */
[----:B------:R-:W-:Y:S04]  /*a2290*/  STL.64 [R1+0x310], R8 ;  /* 0x0003100801007387 */ /* 0x000fe80000100a00 */
[----:B------:R-:W-:Y:S04]  /*a22a0*/  STL.64 [R1+0x318], R10 ;  /* 0x0003180a01007387 */ /* 0x000fe80000100a00 */
[----:B------:R-:W0:Y:S04]  /*a22b0*/  LDSM.16.M88.4 R8, [R0+UR7+0x1000] ;  /* 0x001000070008783b */ /* 0x000e280008000200 */
[----:B0-----:R-:W-:Y:S04]  /*a22c0*/  STL.64 [R1+0x120], R8 ;  /* 0x0001200801007387 */ /* 0x001fe80000100a00 */
[----:B------:R0:W-:Y:S04]  /*a22d0*/  STL.64 [R1+0x128], R10 ;  /* 0x0001280a01007387 */ /* 0x0001e80000100a00 */
[----:B0-----:R-:W2:Y:S04]  /*a22e0*/  LDL.LU.64 R10, [R1+0x6628] ;  /* 0x00662800010a7983 */ /* 0x001ea80000300a00 */
[----:B------:R-:W2:Y:S02]  /*a22f0*/  LDL.LU.64 R8, [R1+0x6620] ;  /* 0x0066200001087983 */ /* 0x000ea40000300a00 */
        /* <DEDUP_REMOVED lines=8> */
[----:B------:R-:W4:Y:S02]  /*a2380*/  LDL.LU.64 R8, [R1+0x6610] ;  /* 0x0066100001087983 */ /* 0x000f240000300a00 */
[----:B----4-:R-:W-:-:S15]  /*a2390*/  HMMA.16816.F32 R16, R4, R8, R16 ;  /* 0x000000080410723c */ /* 0x010fde0000001810 */
[----:B------:R-:W-:-:S08]  /*a23a0*/  NOP ;  /* 0x0000000000007918 */ /* 0x000fd00000000000 */
[----:B------:R-:W-:Y:S04]  /*a23b0*/  STL.64 [R1+0xc0], R16 ;  /* 0x0000c01001007387 */ /* 0x000fe80000100a00 */
[----:B------:R-:W-:Y:S04]  /*a23c0*/  STL.64 [R1+0xc8], R18 ;  /* 0x0000c81201007387 */ /* 0x000fe80000100a00 */
[----:B------:R-:W0:Y:S04]  /*a23d0*/  LDSM.16.M88.4 R16, [R0+UR7+0x2000] ;  /* 0x002000070010783b */ /* 0x000e280008000200 */
[----:B0-----:R-:W-:Y:S04]  /*a23e0*/  STL.64 [R1+0x100], R16 ;  /* 0x0001001001007387 */ /* 0x001fe80000100a00 */
[----:B------:R0:W-:Y:S01]  /*a23f0*/  STL.64 [R1+0x108], R18 ;  /* 0x0001081201007387 */ /* 0x0001e20000100a00 */
[----:B------:R-:W-:-:S02]  /*a2400*/  IMAD.MOV.U32 R29, RZ, RZ, R16 ;  /* 0x000000ffff1d7224 */ /* 0x000fc400078e0010 */
[----:B------:R-:W-:Y:S01]  /*a2410*/  IMAD.MOV.U32 R3, RZ, RZ, R17 ;  /* 0x000000ffff037224 */ /* 0x000fe200078e0011 */
[----:B0-----:R-:W4:Y:S04]  /*a2420*/  LDL.LU.64 R18, [R1+0x6608] ;  /* 0x0066080001127983 */ /* 0x001f280000300a00 */
[----:B------:R-:W5:Y:S01]  /*a2430*/  LDL.LU.64 R16, [R1+0x6600] ;  /* 0x0066000001107983 */ /* 0x000f620000300a00 */
[----:B--2---:R-:W-:Y:S03]  /*a2440*/  HMMA.16816.F32 R8, R4, R10, R24 ;  /* 0x0000000a0408723c */ /* 0x004fe60000001818 */
[----:B------:R-:W3:Y:S04]  /*a2450*/  LDL.LU.64 R26, [R1+0x65f8] ;  /* 0x0065f800011a7983 */ /* 0x000ee80000300a00 */
[----:B------:R-:W3:-:S15]  /*a2460*/  LDL.LU.64 R24, [R1+0x65f0] ;  /* 0x0065f00001187983 */ /* 0x000ede0000300a00 */
[----:B------:R-:W-:-:S01]  /*a2470*/  NOP ;  /* 0x0000000000007918 */ /* 0x000fc20000000000 */
[----:B------:R-:W-:Y:S04]  /*a2480*/  STL.64 [R1+0x80], R8 ;  /* 0x0000800801007387 */ /* 0x000fe80000100a00 */
[----:B------:R-:W-:Y:S04]  /*a2490*/  STL.64 [R1+0x88], R10 ;  /* 0x0000880a01007387 */ /* 0x000fe80000100a00 */
[----:B------:R-:W0:Y:S04]  /*a24a0*/  LDSM.16.M88.4 R8, [R0+UR7+0x2800] ;  /* 0x002800070008783b */ /* 0x000e280008000200 */
[----:B0-----:R-:W-:Y:S04]  /*a24b0*/  STL.64 [R1+0xf0], R8 ;  /* 0x0000f00801007387 */ /* 0x001fe80000100a00 */
[----:B------:R-:W-:Y:S01]  /*a24c0*/  STL.64 [R1+0xf8], R10 ;  /* 0x0000f80a01007387 */ /* 0x000fe20000100a00 */
[----:B------:R-:W-:-:S02]  /*a24d0*/  IMAD.MOV.U32 R15, RZ, RZ, R9 ;  /* 0x000000ffff0f7224 */ /* 0x000fc400078e0009 */
[----:B-----5:R-:W-:Y:S02]  /*a24e0*/  IMAD R16, R16, 0x100, R28 ;  /* 0x0000010010107824 */ /* 0x020fe400078e021c */
[----:B------:R-:W-:Y:S02]  /*a24f0*/  IMAD.MOV.U32 R28, RZ, RZ, R8 ;  /* 0x000000ffff1c7224 */ /* 0x000fe400078e0008 */
[----:B------:R-:W0:Y:S04]  /*a2500*/  LDSM.16.M88.4 R8, [R0+UR7+0x3000] ;  /* 0x003000070008783b */ /* 0x000e280008000200 */
[----:B0-----:R-:W-:Y:S01]  /*a2510*/  STL.64 [R1+0x170], R8 ;  /* 0x0001700801007387 */ /* 0x001fe20000100a00 */
[----:B------:R-:W-:-:S03]  /*a2520*/  IMAD.MOV.U32 R14, RZ, RZ, R8 ;  /* 0x000000ffff0e7224 */ /* 0x000fc600078e0008 */
[----:B------:R3:W-:Y:S01]  /*a2530*/  STL.64 [R1+0x178], R10 ;  /* 0x0001780a01007387 */ /* 0x0007e20000100a00 */
[----:B------:R-:W-:Y:S02]  /*a2540*/  IMAD.MOV.U32 R2, RZ, RZ, R9 ;  /* 0x000000ffff027224 */ /* 0x000fe400078e0009 */
[----:B---3--:R-:W-:Y:S01]  /*a2550*/  HMMA.16816.F32 R8, R4, R12, R24 ;  /* 0x0000000c0408723c */ /* 0x008fe20000001818 */
[----:B------:R-:W-:-:S15]  /*a2560*/  STL.64 [R1+0x65b8], R14 ;  /* 0x0065b80e01007387 */ /* 0x000fde0000100a00 */
[----:B------:R-:W-:-:S07]  /*a2570*/  NOP ;  /* 0x0000000000007918 */ /* 0x000fce0000000000 */
[----:B------:R-:W-:Y:S04]  /*a2580*/  STL.64 [R1+0x50], R8 ;  /* 0x0000500801007387 */ /* 0x000fe80000100a00 */
[----:B------:R-:W-:Y:S04]  /*a2590*/  STL.64 [R1+0x58], R10 ;  /* 0x0000580a01007387 */ /* 0x000fe80000100a00 */
[----:B------:R-:W0:Y:S01]  /*a25a0*/  LDSM.16.M88.4 R8, [R0+UR7+0x3800] ;  /* 0x003800070008783b */ /* 0x000e220008000200 */
[----:B----4-:R-:W-:Y:S02]  /*a25b0*/  IMAD R18, R18, 0x100, R22 ;  /* 0x0000010012127824 */ /* 0x010fe400078e0216 */
[----:B------:R-:W-:-:S02]  /*a25c0*/  IMAD R19, R19, 0x100, R23 ;  /* 0x0000010013137824 */ /* 0x000fc400078e0217 */
[----:B------:R-:W-:Y:S01]  /*a25d0*/  IMAD R17, R17, 0x100, R21 ;  /* 0x0000010011117824 */ /* 0x000fe200078e0215 */
[----:B------:R-:W-:Y:S02]  /*a25e0*/  F2FP.F16.E4M3.UNPACK_B R16, R16 ;  /* 0x00000010ff10723e */ /* 0x000fe400020006ff */
[----:B------:R-:W-:Y:S02]  /*a25f0*/  F2FP.F16.E4M3.UNPACK_B R18, R18 ;  /* 0x00000012ff12723e */ /* 0x000fe400020006ff */
[----:B------:R-:W-:Y:S02]  /*a2600*/  F2FP.F16.E4M3.UNPACK_B R19, R19 ;  /* 0x00000013ff13723e */ /* 0x000fe400020006ff */
[----:B------:R-:W-:Y:S01]  /*a2610*/  F2FP.F16.E4M3.UNPACK_B R17, R17 ;  /* 0x00000011ff11723e */ /* 0x000fe200020006ff */
[----:B0-----:R-:W-:Y:S01]  /*a2620*/  STL.64 [R1+0x160], R8 ;  /* 0x0001600801007387 */ /* 0x001fe20000100a00 */
[----:B------:R-:W-:-:S03]  /*a2630*/  IMAD.MOV.U32 R26, RZ, RZ, R8 ;  /* 0x000000ffff1a7224 */ /* 0x000fc600078e0008 */
[----:B------:R-:W-:Y:S01]  /*a2640*/  STL.64 [R1+0x168], R10 ;  /* 0x0001680a01007387 */ /* 0x000fe20000100a00 */
[----:B------:R-:W-:-:S03]  /*a2650*/  IMAD.MOV.U32 R27, RZ, RZ, R9 ;  /* 0x000000ffff1b7224 */ /* 0x000fc600078e0009 */
[----:B------:R-:W2:Y:S04]  /*a2660*/  LDL.LU R22, [R1+0x20] ;  /* 0x0000200001167983 */ /* 0x000ea80000300800 */
[----:B------:R-:W0:Y:S04]  /*a2670*/  LDSM.16.M88.4 R8, [R0+UR7+0x4000] ;  /* 0x004000070008783b */ /* 0x000e280008000200 */
[----:B------:R-:W2:Y:S04]  /*a2680*/  LDL.LU R23, [R1+0x24] ;  /* 0x0000240001177983 */ /* 0x000ea80000300800 */
[----:B------:R-:W3:Y:S04]  /*a2690*/  LDL R20, [R1+0x140] ;  /* 0x0001400001147983 */ /* 0x000ee80000100800 */
[----:B------:R-:W4:Y:S04]  /*a26a0*/  LDL R21, [R1+0x144] ;  /* 0x0001440001157983 */ /* 0x000f280000100800 */
[----:B------:R-:W-:Y:S04]  /*a26b0*/  STL.64 [R1+0x65e8], R18 ;  /* 0x0065e81201007387 */ /* 0x000fe80000100a00 */
[----:B------:R1:W-:Y:S04]  /*a26c0*/  STL.64 [R1+0x65e0], R16 ;  /* 0x0065e01001007387 */ /* 0x0003e80000100a00 */
[----:B-1----:R-:W2:Y:S04]  /*a26d0*/  LDL.LU R16, [R1+0x30] ;  /* 0x0000300001107983 */ /* 0x002ea80000300800 */
[----:B------:R-:W2:Y:S04]  /*a26e0*/  LDL.LU R17, [R1+0x34] ;  /* 0x0000340001117983 */ /* 0x000ea80000300800 */
[----:B------:R-:W2:Y:S04]  /*a26f0*/  LDL.LU R18, [R1+0x38] ;  /* 0x0000380001127983 */ /* 0x000ea80000300800 */
[----:B------:R-:W2:Y:S04]  /*a2700*/  LDL.LU R19, [R1+0x3c] ;  /* 0x00003c0001137983 */ /* 0x000ea80000300800 */
[----:B0-----:R-:W-:Y:S04]  /*a2710*/  STL.64 [R1+0x1a0], R8 ;  /* 0x0001a00801007387 */ /* 0x001fe80000100a00 */
[----:B------:R0:W-:Y:S04]  /*a2720*/  STL.64 [R1+0x1a8], R10 ;  /* 0x0001a80a01007387 */ /* 0x0001e80000100a00 */
[----:B------:R-:W5:Y:S04]  /*a2730*/  LDL.LU R12, [R1+0x5b0] ;  /* 0x0005b000010c7983 */ /* 0x000f680000300800 */
[----:B------:R-:W5:Y:S04]  /*a2740*/  LDL.LU R13, [R1+0x5b4] ;  /* 0x0005b400010d7983 */ /* 0x000f680000300800 */
[----:B------:R-:W3:Y:S04]  /*a2750*/  LDL.LU R14, [R1+0x5b8] ;  /* 0x0005b800010e7983 */ /* 0x000ee80000300800 */
[----:B------:R-:W3:Y:S04]  /*a2760*/  LDL.LU R15, [R1+0x5bc] ;  /* 0x0005bc00010f7983 */ /* 0x000ee80000300800 */
[----:B0-----:R-:W4:Y:S04]  /*a2770*/  LDL R10, [R1+0x120] ;  /* 0x00012000010a7983 */ /* 0x001f280000100800 */
[----:B------:R-:W4:Y:S04]  /*a2780*/  LDL R11, [R1+0x124] ;  /* 0x00012400010b7983 */ /* 0x000f280000100800 */
[----:B---3--:R-:W-:Y:S04]  /*a2790*/  STL.64 [R1+0x65c8], R14 ;  /* 0x0065c80e01007387 */ /* 0x008fe80000100a00 */
[----:B-----5:R0:W-:Y:S04]  /*a27a0*/  STL.64 [R1+0x65c0], R12 ;  /* 0x0065c00c01007387 */ /* 0x0201e80000100a00 */
[----:B0-----:R-:W3:Y:S04]  /*a27b0*/  LDL.LU R12, [R1+0x5a0] ;  /* 0x0005a000010c7983 */ /* 0x001ee80000300800 */
[----:B------:R-:W3:Y:S04]  /*a27c0*/  LDL.LU R13, [R1+0x5a4] ;  /* 0x0005a400010d7983 */ /* 0x000ee80000300800 */
[----:B------:R-:W5:Y:S04]  /*a27d0*/  LDL.LU R14, [R1+0x5a8] ;  /* 0x0005a800010e7983 */ /* 0x000f680000300800 */
[----:B------:R-:W5:Y:S01]  /*a27e0*/  LDL.LU R15, [R1+0x5ac] ;  /* 0x0005ac00010f7983 */ /* 0x000f620000300800 */
[----:B------:R-:W-:-:S02]  /*a27f0*/  IMAD.MOV.U32 R24, RZ, RZ, R8 ;  /* 0x000000ffff187224 */ /* 0x000fc400078e0008 */
[----:B------:R-:W-:Y:S01]  /*a2800*/  IMAD.MOV.U32 R25, RZ, RZ, R9 ;  /* 0x000000ffff197224 */ /* 0x000fe200078e0009 */
[----:B--2---:R-:W-:Y:S01]  /*a2810*/  HMMA.16816.F32 R4, R4, R22, R16 ;  /* 0x000000160404723c */ /* 0x004fe20000001810 */
[----:B-----5:R-:W-:Y:S04]  /*a2820*/  STL.64 [R1+0x65d8], R14 ;  /* 0x0065d80e01007387 */ /* 0x020fe80000100a00 */
[----:B---3--:R0:W-:Y:S04]  /*a2830*/  STL.64 [R1+0x65d0], R12 ;  /* 0x0065d00c01007387 */ /* 0x0081e80000100a00 */
[----:B0-----:R-:W2:Y:S04]  /*a2840*/  LDL.LU R12, [R1+0x4d0] ;  /* 0x0004d000010c7983 */ /* 0x001ea80000300800 */
[----:B------:R-:W2:Y:S04]  /*a2850*/  LDL.LU R13, [R1+0x4d4] ;  /* 0x0004d400010d7983 */ /* 0x000ea80000300800 */
[----:B------:R-:W2:Y:S04]  /*a2860*/  LDL.LU R14, [R1+0x4d8] ;  /* 0x0004d800010e7983 */ /* 0x000ea80000300800 */
[----:B------:R-:W2:Y:S04]  /*a2870*/  LDL.LU R15, [R1+0x4dc] ;  /* 0x0004dc00010f7983 */ /* 0x000ea80000300800 */
[----:B------:R-:W3:Y:S04]  /*a2880*/  LDL R8, [R1+0x110] ;  /* 0x0001100001087983 */ /* 0x000ee80000100800 */
[----:B------:R-:W5:Y:S04]  /*a2890*/  LDL R9, [R1+0x114] ;  /* 0x0001140001097983 */ /* 0x000f680000100800 */
[----:B------:R0:W-:Y:S04]  /*a28a0*/  STL.64 [R1+0x65a0], R26 ;  /* 0x0065a01a01007387 */ /* 0x0001e80000100a00 */
[----:B0-----:R-:W3:Y:S04]  /*a28b0*/  LDL R26, [R1+0x130] ;  /* 0x00013000011a7983 */ /* 0x001ee80000100800 */
[----:B------:R-:W5:Y:S04]  /*a28c0*/  LDL R27, [R1+0x134] ;  /* 0x00013400011b7983 */ /* 0x000f680000100800 */
[----:B------:R-:W-:Y:S04]  /*a28d0*/  STL.64 [R1+0x6598], R24 ;  /* 0x0065981801007387 */ /* 0x000fe80000100a00 */
[----:B------:R-:W2:Y:S04]  /*a28e0*/  LDL.LU.64 R18, [R1+0x65e8] ;  /* 0x0065e80001127983 */ /* 0x000ea80000300a00 */
[----:B------:R-:W2:Y:S04]  /*a28f0*/  LDL.LU.64 R16, [R1+0x65e0] ;  /* 0x0065e00001107983 */ /* 0x000ea80000300a00 */
[----:B------:R-:W-:Y:S04]  /*a2900*/  STL.64 [R1+0x30], R4 ;  /* 0x0000300401007387 */ /* 0x000fe80000100a00 */
[----:B------:R-:W-:Y:S04]  /*a2910*/  STL.64 [R1+0x38], R6 ;  /* 0x0000380601007387 */ /* 0x000fe80000100a00 */
[----:B------:R-:W0:Y:S01]  /*a2920*/  LDSM.16.M88.4 R4, [R0+UR7+0x4800] ;  /* 0x004800070004783b */ /* 0x000e220008000200 */
[----:B------:R-:W-:-:S02]  /*a2930*/  F2FP.F16.E4M3.UNPACK_B R20, R20 ;  /* 0x00000014ff14723e */ /* 0x000fc400020006ff */
[----:B----4-:R-:W-:Y:S01]  /*a2940*/  F2FP.F16.E4M3.UNPACK_B R21, R21 ;  /* 0x00000015ff15723e */ /* 0x010fe200020006ff */
[----:B0-----:R-:W-:Y:S04]  /*a2950*/  STL.64 [R1+0x190], R4 ;  /* 0x0001900401007387 */ /* 0x001fe80000100a00 */
[----:B------:R3:W-:Y:S04]  /*a2960*/  STL.64 [R1+0x198], R6 ;  /* 0x0001980601007387 */ /* 0x0007e80000100a00 */
[----:B------:R-:W-:Y:S04]  /*a2970*/  STL.64 [R1+0x28], R20 ;  /* 0x0000281401007387 */ /* 0x000fe80000100a00 */
[----:B------:R-:W4:Y:S04]  /*a2980*/  LDL.LU R24, [R1+0x5d0] ;  /* 0x0005d00001187983 */ /* 0x000f280000300800 */
[----:B------:R-:W4:Y:S01]  /*a2990*/  LDL.LU R25, [R1+0x5d4] ;  /* 0x0005d40001197983 */ /* 0x000f220000300800 */
[----:B--2---:R-:W-:Y:S01]  /*a29a0*/  HMMA.16816.F32 R12, R16, R20, R12 ;  /* 0x00000014100c723c */ /* 0x004fe2000000180c */
[----:B---3--:R-:W-:-:S02]  /*a29b0*/  F2FP.F16.E4M3.UNPACK_B R6, R26 ;  /* 0x0000001aff06723e */ /* 0x008fc400020006ff */
[----:B-----5:R-:W-:-:S03]  /*a29c0*/  F2FP.F16.E4M3.UNPACK_B R7, R27 ;  /* 0x0000001bff07723e */ /* 0x020fc600020006ff */
[----:B------:R-:W-:Y:S04]  /*a29d0*/  STL [R1+0x20], R6 ;  /* 0x0000200601007387 */ /* 0x000fe80000100800 */
[----:B------:R-:W4:Y:S04]  /*a29e0*/  LDL.LU R26, [R1+0x5d8] ;  /* 0x0005d800011a7983 */ /* 0x000f280000300800 */
[----:B------:R-:W-:Y:S04]  /*a29f0*/  STL [R1+0x24], R7 ;  /* 0x0000240701007387 */ /* 0x000fe80000100800 */
[----:B------:R-:W4:Y:S05]  /*a2a00*/  LDL.LU R27, [R1+0x5dc] ;  /* 0x0005dc00011b7983 */ /* 0x000f2a0000300800 */
[----:B------:R-:W-:Y:S04]  /*a2a10*/  STL.64 [R1+0x40], R12 ;  /* 0x0000400c01007387 */ /* 0x000fe80000100a00 */
[----:B------:R-:W-:Y:S04]  /*a2a20*/  STL.64 [R1+0x48], R14 ;  /* 0x0000480e01007387 */ /* 0x000fe80000100a00 */
[----:B------:R-:W0:Y:S04]  /*a2a30*/  LDSM.16.M88.4 R12, [R0+UR7+0x5000] ;  /* 0x00500007000c783b */ /* 0x000e280008000200 */
[----:B0-----:R-:W-:Y:S04]  /*a2a40*/  STL.64 [R1+0x1b0], R12 ;  /* 0x0001b00c01007387 */ /* 0x001fe80000100a00 */
[----:B------:R0:W-:Y:S01]  /*a2a50*/  STL.64 [R1+0x1b8], R14 ;  /* 0x0001b80e01007387 */ /* 0x0001e20000100a00 */
[----:B------:R-:W-:-:S02]  /*a2a60*/  IMAD.MOV.U32 R20, RZ, RZ, R12 ;  /* 0x000000ffff147224 */ /* 0x000fc400078e000c */
[----:B------:R-:W-:Y:S01]  /*a2a70*/  IMAD.MOV.U32 R21, RZ, RZ, R13 ;  /* 0x000000ffff157224 */ /* 0x000fe200078e000d */
[----:B0-----:R-:W2:Y:S04]  /*a2a80*/  LDL.LU.64 R14, [R1+0x65d8] ;  /* 0x0065d800010e7983 */ /* 0x001ea80000300a00 */
[----:B------:R-:W2:Y:S01]  /*a2a90*/  LDL.LU.64 R12, [R1+0x65d0] ;  /* 0x0065d000010c7983 */ /* 0x000ea20000300a00 */
[----:B------:R-:W-:Y:S02]  /*a2aa0*/  IMAD.MOV.U32 R22, RZ, RZ, R4 ;  /* 0x000000ffff167224 */ /* 0x000fe400078e0004 */
[----:B------:R-:W-:-:S05]  /*a2ab0*/  IMAD.MOV.U32 R23, RZ, RZ, R5 ;  /* 0x000000ffff177224 */ /* 0x000fca00078e0005 */
[----:B------:R-:W-:Y:S04]  /*a2ac0*/  STL.64 [R1+0x6580], R22 ;  /* 0x0065801601007387 */ /* 0x000fe80000100a00 */
[----:B------:R0:W-:Y:S04]  /*a2ad0*/  STL.64 [R1+0x6578], R20 ;  /* 0x0065781401007387 */ /* 0x0001e80000100a00 */
[----:B0-----:R-:W3:Y:S04]  /*a2ae0*/  LDL.LU R20, [R1+0x5e0] ;  /* 0x0005e00001147983 */ /* 0x001ee80000300800 */
[----:B------:R-:W3:Y:S04]  /*a2af0*/  LDL.LU R21, [R1+0x5e4] ;  /* 0x0005e40001157983 */ /* 0x000ee80000300800 */
[----:B------:R-:W3:Y:S04]  /*a2b00*/  LDL.LU R22, [R1+0x5e8] ;  /* 0x0005e80001167983 */ /* 0x000ee80000300800 */
[----:B------:R-:W3:Y:S01]  /*a2b10*/  LDL.LU R23, [R1+0x5ec] ;  /* 0x0005ec0001177983 */ /* 0x000ee20000300800 */
[----:B------:R-:W-:-:S02]  /*a2b20*/  F2FP.F16.E4M3.UNPACK_B R4, R10 ;  /* 0x0000000aff04723e */ /* 0x000fc400020006ff */
[----:B------:R-:W-:Y:S01]  /*a2b30*/  F2FP.F16.E4M3.UNPACK_B R5, R11 ;  /* 0x0000000bff05723e */ /* 0x000fe200020006ff */
[----:B--2---:R-:W-:-:S15]  /*a2b40*/  HMMA.16816.F32 R12, R16, R6, R12 ;  /* 0x00000006100c723c */ /* 0x004fde000000180c */
        /* <DEDUP_REMOVED lines=10> */
[----:B------:R-:W-:-:S03]  /*a2bf0*/  F2FP.F16.E4M3.UNPACK_B R6, R8 ;  /* 0x00000008ff06723e */ /* 0x000fc600020006ff */
[----:B------:R-:W-:Y:S04]  /*a2c00*/  STL.64 [R1+0x18], R4 ;  /* 0x0000180401007387 */ /* 0x000fe80000100a00 */
[----:B------:R-:W-:Y:S01]  /*a2c10*/  STL [R1+0x10], R6 ;  /* 0x0000100601007387 */ /* 0x000fe20000100800 */
[----:B------:R-:W-:-:S07]  /*a2c20*/  F2FP.F16.E4M3.UNPACK_B R7, R9 ;  /* 0x00000009ff07723e */ /* 0x000fce00020006ff */
[C---:B----4-:R-:W-:Y:S06]  /*a2c30*/  HMMA.16816.F32 R24, R16.reuse, R6, R24 ;  /* 0x000000061018723c */ /* 0x050fec0000001818 */
[----:B--2---:R-:W-:-:S15]  /*a2c40*/  HMMA.16816.F32 R12, R16, R4, R12 ;  /* 0x00000004100c723c */ /* 0x004fde000000180c */
[----:B------:R-:W-:-:S08]  /*a2c50*/  NOP ;  /* 0x0000000000007918 */ /* 0x000fd00000000000 */
[----:B------:R-:W-:Y:S04]  /*a2c60*/  STL.64 [R1+0x70], R12 ;  /* 0x0000700c01007387 */ /* 0x000fe80000100a00 */
[----:B------:R-:W-:Y:S04]  /*a2c70*/  STL.64 [R1+0x78], R14 ;  /* 0x0000780e01007387 */ /* 0x000fe80000100a00 */
[----:B------:R-:W0:Y:S04]  /*a2c80*/  LDSM.16.M88.4 R12, [R0+UR7+0x6000] ;  /* 0x00600007000c783b */ /* 0x000e280008000200 */
[----:B------:R-:W-:Y:S04]  /*a2c90*/  STL [R1+0x6530], R5 ;  /* 0x0065300501007387 */ /* 0x000fe80000100800 */
[----:B------:R-:W-:Y:S04]  /*a2ca0*/  STL [R1+0x14], R7 ;  /* 0x0000140701007387 */ /* 0x000fe80000100800 */
[----:B0-----:R-:W-:Y:S04]  /*a2cb0*/  STL.64 [R1+0x1f0], R12 ;  /* 0x0001f00c01007387 */ /* 0x001fe80000100a00 */
[----:B------:R0:W-:Y:S04]  /*a2cc0*/  STL.64 [R1+0x1f8], R14 ;  /* 0x0001f80e01007387 */ /* 0x0001e80000100a00 */
[----:B0-----:R-:W2:Y:S01]  /*a2cd0*/  LDL.LU.64 R14, [R1+0x65b8] ;  /* 0x0065b800010e7983 */ /* 0x001ea20000300a00 */
[----:B------:R-:W-:-:S02]  /*a2ce0*/  IMAD.MOV.U32 R8, RZ, RZ, R12 ;  /* 0x000000ffff087224 */ /* 0x000fc400078e000c */
[----:B------:R-:W-:Y:S01]  /*a2cf0*/  IMAD.MOV.U32 R9, RZ, RZ, R13 ;  /* 0x000000ffff097224 */ /* 0x000fe200078e000d */
[----:B------:R-:W-:Y:S04]  /*a2d00*/  STL.64 [R1+0x6560], R10 ;  /* 0x0065600a01007387 */ /* 0x000fe80000100a00 */
[----:B------:R-:W-:Y:S04]  /*a2d10*/  STL.64 [R1+0x6558], R8 ;  /* 0x0065580801007387 */ /* 0x000fe80000100a00 */
[----:B------:R-:W0:Y:S04]  /*a2d20*/  LDSM.16.M88.4 R8, [R0+UR7+0x6800] ;  /* 0x006800070008783b */ /* 0x000e280008000200 */
[----:B------:R1:W-:Y:S04]  /*a2d30*/  STL.64 [R1+0x90], R24 ;  /* 0x0000901801007387 */ /* 0x0003e80000100a00 */
[----:B------:R-:W-:Y:S01]  /*a2d40*/  STL.64 [R1+0x98], R26 ;  /* 0x0000981a01007387 */ /* 0x000fe20000100a00 */
[----:B------:R-:W-:-:S02]  /*a2d50*/  F2FP.F16.E4M3.UNPACK_B R12, R29 ;  /* 0x0000001dff0c723e */ /* 0x000fc400020006ff */
[----:B------:R-:W-:Y:S01]  /*a2d60*/  F2FP.F16.E4M3.UNPACK_B R13, R3 ;  /* 0x00000003ff0d723e */ /* 0x000fe200020006ff */
[----:B0-----:R-:W-:Y:S01]  /*a2d70*/  STL.64 [R1+0x200], R8 ;  /* 0x0002000801007387 */ /* 0x001fe20000100a00 */
[----:B------:R-:W-:-:S03]  /*a2d80*/  IMAD.MOV.U32 R6, RZ, RZ, R8 ;  /* 0x000000ffff067224 */ /* 0x000fc600078e0008 */
[----:B------:R-:W-:Y:S01]  /*a2d90*/  STL.64 [R1+0x208], R10 ;  /* 0x0002080a01007387 */ /* 0x000fe20000100a00 */
[----:B------:R-:W-:-:S03]  /*a2da0*/  IMAD.MOV.U32 R7, RZ, RZ, R9 ;  /* 0x000000ffff077224 */ /* 0x000fc600078e0009 */
[----:B------:R-:W0:Y:S04]  /*a2db0*/  LDSM.16.M88.4 R8, [R0+UR7+0x7000] ;  /* 0x007000070008783b */ /* 0x000e280008000200 */
[----:B------:R-:W-:Y:S01]  /*a2dc0*/  STL.64 [R1+0x8], R12 ;  /* 0x0000080c01007387 */ /* 0x000fe20000100a00 */
[----:B-1----:R-:W-:Y:S01]  /*a2dd0*/  F2FP.F16.E4M3.UNPACK_B R24, R28 ;  /* 0x0000001cff18723e */ /* 0x002fe200020006ff */
[----:B------:R-:W-:Y:S02]  /*a2de0*/  IMAD.MOV.U32 R5, RZ, RZ, R13 ;  /* 0x000000ffff057224 */ /* 0x000fe400078e000d */
[----:B0-----:R-:W-:Y:S01]  /*a2df0*/  STL.64 [R1+0x210], R8 ;  /* 0x0002100801007387 */ /* 0x001fe20000100a00 */
[----:B------:R-:W-:-:S03]  /*a2e00*/  IMAD.MOV.U32 R4, RZ, RZ, R8 ;  /* 0x000000ffff047224 */ /* 0x000fc600078e0008 */
[----:B------:R3:W-:Y:S01]  /*a2e10*/  STL.64 [R1+0x218], R10 ;  /* 0x0002180a01007387 */ /* 0x0007e20000100a00 */
[----:B------:R-:W-:Y:S02]  /*a2e20*/  IMAD.MOV.U32 R3, RZ, RZ, R9 ;  /* 0x000000ffff037224 */ /* 0x000fe400078e0009 */
[----:B---3--:R-:W-:Y:S01]  /*a2e30*/  HMMA.16816.F32 R8, R16, R12, R20 ;  /* 0x0000000c1008723c */ /* 0x008fe20000001814 */
[----:B------:R0:W-:Y:S05]  /*a2e40*/  STL [R1+0x6534], R4 ;  /* 0x0065340401007387 */ /* 0x0001ea0000100800 */
[----:B0-----:R-:W-:-:S15]  /*a2e50*/  IMAD.MOV.U32 R4, RZ, RZ, R12 ;  /* 0x000000ffff047224 */ /* 0x001fde00078e000c */
[----:B------:R-:W-:-:S02]  /*a2e60*/  NOP ;  /* 0x0000000000007918 */ /* 0x000fc40000000000 */
[----:B------:R-:W-:Y:S04]  /*a2e70*/  STL.64 [R1+0xb0], R8 ;  /* 0x0000b00801007387 */ /* 0x000fe80000100a00 */
[----:B------:R-:W-:Y:S01]  /*a2e80*/  STL.64 [R1+0xb8], R10 ;  /* 0x0000b80a01007387 */ /* 0x000fe20000100a00 */
[----:B--2---:R-:W-:-:S05]  /*a2e90*/  F2FP.F16.E4M3.UNPACK_B R25, R15 ;  /* 0x0000000fff19723e */ /* 0x004fca00020006ff */
[----:B------:R-:W-:Y:S04]  /*a2ea0*/  STL.64 [R1], R24 ;  /* 0x0000001801007387 */ /* 0x000fe80000100a00 */
[----:B------:R-:W-:Y:S04]  /*a2eb0*/  STL.64 [R1+0x6540], R6 ;  /* 0x0065400601007387 */ /* 0x000fe80000100a00 */
[----:B------:R-:W-:Y:S04]  /*a2ec0*/  STL.64 [R1+0x6538], R4 ;  /* 0x0065380401007387 */ /* 0x000fe80000100a00 */
[----:B------:R-:W0:Y:S04]  /*a2ed0*/  LDSM.16.M88.4 R4, [R0+UR7+0x7800] ;  /* 0x007800070004783b */ /* 0x000e280008000200 */
[----:B0-----:R-:W-:Y:S04]  /*a2ee0*/  STL.64 [R1+0x380], R4 ;  /* 0x0003800401007387 */ /* 0x001fe80000100a00 */
[----:B------:R-:W-:Y:S04]  /*a2ef0*/  STL.64 [R1+0x388], R6 ;  /* 0x0003880601007387 */ /* 0x000fe80000100a00 */
        /* <DEDUP_REMOVED lines=18> */
[----:B------:R-:W4:Y:S04]  /*a3020*/  LDL.LU R10, [R1+0x668] ;  /* 0x00066800010a7983 */ /* 0x000f280000300800 */
[----:B------:R-:W4:Y:S01]  /*a3030*/  LDL.LU R11, [R1+0x66c] ;  /* 0x00066c00010b7983 */ /* 0x000f220000300800 */
[----:B------:R-:W-:-:S02]  /*a3040*/  F2FP.F16.E4M3.UNPACK_B R28, R14 ;  /* 0x0000000eff1c723e */ /* 0x000fc400020006ff */
[----:B------:R-:W-:Y:S01]  /*a3050*/  F2FP.F16.E4M3.UNPACK_B R29, R2 ;  /* 0x00000002ff1d723e */ /* 0x000fe200020006ff */
[----:B------:R-:W-:Y:S02]  /*a3060*/  IMAD.MOV.U32 R2, RZ, RZ, R4 ;  /* 0x000000ffff027224 */ /* 0x000fe400078e0004 */
[----:B------:R-:W-:Y:S01]  /*a3070*/  IMAD.MOV.U32 R0, RZ, RZ, R5 ;  /* 0x000000ffff007224 */ /* 0x000fe200078e0005 */
        /* <DEDUP_REMOVED lines=8> */
[----:B------:R-:W4:Y:S04]  /*a3100*/  LDL.LU R14, [R1+0x2118] ;  /* 0x00211800010e7983 */ /* 0x000f280000300800 */
[----:B------:R-:W3:Y:S04]  /*a3110*/  LDL.LU R4, [R1+0x690] ;  /* 0x0006900001047983 */ /* 0x000ee80000300800 */
        /* <DEDUP_REMOVED lines=10> */
[----:B------:R-:W3:Y:S04]  /*a31c0*/  LDL.LU R15, [R1+0x2120] ;  /* 0x00212000010f7983 */ /* 0x000ee80000300800 */
[----:B------:R-:W5:Y:S04]  /*a31d0*/  LDL.LU.64 R22, [R1+0x65b0] ;  /* 0x0065b00001167983 */ /* 0x000f680000300a00 */
[----:B------:R-:W5:Y:S04]  /*a31e0*/  LDL.LU.64 R20, [R1+0x65a8] ;  /* 0x0065a80001147983 */ /* 0x000f680000300a00 */
[----:B------:R-:W-:Y:S04]  /*a31f0*/  STL.64 [R1+0xa0], R24 ;  /* 0x0000a01801007387 */ /* 0x000fe80000100a00 */
[----:B------:R0:W-:Y:S04]  /*a3200*/  STL.64 [R1+0xa8], R26 ;  /* 0x0000a81a01007387 */ /* 0x0001e80000100a00 */
[----:B0-----:R-:W4:Y:S04]  /*a3210*/  LDL.LU.64 R26, [R1+0x65a0] ;  /* 0x0065a000011a7983 */ /* 0x001f280000300a00 */
[----:B------:R-:W2:Y:S01]  /*a3220*/  LDL.LU.64 R24, [R1+0x6598] ;  /* 0x0065980001187983 */ /* 0x000ea20000300a00 */
[----:B-----5:R-:W-:-:S15]  /*a3230*/  HMMA.16816.F32 R20, R16, R28, R20 ;  /* 0x0000001c1014723c */ /* 0x020fde0000001814 */
[----:B------:R-:W-:-:S08]  /*a3240*/  NOP ;  /* 0x0000000000007918 */ /* 0x000fd00000000000 */
[----:B------:R-:W-:Y:S04]  /*a3250*/  STL.64 [R1+0xd0], R20 ;  /* 0x0000d01401007387 */ /* 0x000fe80000100a00 */
[----:B------:R0:W-:Y:S04]  /*a3260*/  STL.64 [R1+0xd8], R22 ;  /* 0x0000d81601007387 */ /* 0x0001e80000100a00 */
[----:B0-----:R-:W5:Y:S04]  /*a3270*/  LDL.LU.64 R22, [R1+0x6590] ;  /* 0x0065900001167983 */ /* 0x001f680000300a00 */
[----:B------:R-:W5:Y:S01]  /*a3280*/  LDL.LU.64 R20, [R1+0x6588] ;  /* 0x0065880001147983 */ /* 0x000f620000300a00 */
[----:B----4-:R-:W-:-:S02]  /*a3290*/  F2FP.F16.E4M3.UNPACK_B R26, R26 ;  /* 0x0000001aff1a723e */ /* 0x010fc400020006ff */
[----:B------:R-:W-:Y:S02]  /*a32a0*/  F2FP.F16.E4M3.UNPACK_B R27, R27 ;  /* 0x0000001bff1b723e */ /* 0x000fe400020006ff */
[----:B--2---:R-:W-:Y:S02]  /*a32b0*/  F2FP.F16.E4M3.UNPACK_B R24, R24 ;  /* 0x00000018ff18723e */ /* 0x004fe400020006ff */
[----:B------:R-:W-:-:S07]  /*a32c0*/  F2FP.F16.E4M3.UNPACK_B R25, R25 ;  /* 0x00000019ff19723e */ /* 0x000fce00020006ff */
[C---:B------:R-:W-:Y:S06]  /*a32d0*/  HMMA.16816.F32 R8, R16.reuse, R24, R8 ;  /* 0x000000181008723c */ /* 0x040fec0000001808 */
        /* <DEDUP_REMOVED lines=8> */
[----:B0-----:R-:W5:Y:S04]  /*a3360*/  LDL.LU.64 R10, [R1+0x6570] ;  /* 0x00657000010a7983 */ /* 0x001f680000300a00 */
[----:B------:R-:W5:Y:S04]  /*a3370*/  LDL.LU.64 R8, [R1+0x6568] ;  /* 0x0065680001087983 */ /* 0x000f680000300a00 */
[----:B------:R-:W-:Y:S04]  /*a3380*/  STL.64 [R1+0x6478], R26 ;  /* 0x0064781a01007387 */ /* 0x000fe80000100a00 */
[----:B------:R0:W-:Y:S04]  /*a3390*/  STL.64 [R1+0x6470], R24 ;  /* 0x0064701801007387 */ /* 0x0001e80000100a00 */
[----:B0-----:R-:W3:Y:S04]  /*a33a0*/  LDL.LU R24, [R1+0x6a0] ;  /* 0x0006a00001187983 */ /* 0x001ee80000300800 */
[----:B------:R-:W3:Y:S04]  /*a33b0*/  LDL.LU R25, [R1+0x6a4] ;  /* 0x0006a40001197983 */ /* 0x000ee80000300800 */
[----:B------:R-:W3:Y:S04]  /*a33c0*/  LDL.LU R26, [R1+0x6a8] ;  /* 0x0006a800011a7983 */ /* 0x000ee80000300800 */
[----:B------:R-:W3:Y:S01]  /*a33d0*/  LDL.LU R27, [R1+0x6ac] ;  /* 0x0006ac00011b7983 */ /* 0x000ee20000300800 */
[----:B--2---:R-:W-:-:S02]  /*a33e0*/  F2FP.F16.E4M3.UNPACK_B R22, R22 ;  /* 0x00000016ff16723e */ /* 0x004fc400020006ff */
[----:B------:R-:W-:Y:S02]  /*a33f0*/  F2FP.F16.E4M3.UNPACK_B R23, R23 ;  /* 0x00000017ff17723e */ /* 0x000fe400020006ff */
[----:B----4-:R-:W-:Y:S02]  /*a3400*/  F2FP.F16.E4M3.UNPACK_B R20, R20 ;  /* 0x00000014ff14723e */ /* 0x010fe400020006ff */
        /* <DEDUP_REMOVED lines=12> */
[----:B------:R0:W-:Y:S04]  /*a34d0*/  STL.64 [R1+0x6468], R22 ;  /* 0x0064681601007387 */ /* 0x0001e80000100a00 */
[----:B0-----:R-:W5:Y:S04]  /*a34e0*/  LDL.LU R22, [R1+0x211c] ;  /* 0x00211c0001167983 */ /* 0x001f680000300800 */
[----:B------:R-:W5:Y:S04]  /*a34f0*/  LDL.LU R23, [R1+0x2124] ;  /* 0x0021240001177983 */ /* 0x000f680000300800 */
[----:B------:R0:W-:Y:S04]  /*a3500*/  STL.64 [R1+0x6460], R20 ;  /* 0x0064601401007387 */ /* 0x0001e80000100a00 */
[----:B0-----:R-:W5:Y:S04]  /*a3510*/  LDL.LU R20, [R1+0x210c] ;  /* 0x00210c0001147983 */ /* 0x001f680000300800 */
[----:B------:R-:W5:Y:S01]  /*a3520*/  LDL.LU R21, [R1+0x2114] ;  /* 0x0021140001157983 */ /* 0x000f620000300800 */
[----:B--2---:R-:W-:-:S02]  /*a3530*/  F2FP.F16.E4M3.UNPACK_B R10, R10 ;  /* 0x0000000aff0a723e */ /* 0x004fc400020006ff */
[----:B------:R-:W-:Y:S02]  /*a3540*/  F2FP.F16.E4M3.UNPACK_B R11, R11 ;  /* 0x0000000bff0b723e */ /* 0x000fe400020006ff */
[----:B----4-:R-:W-:Y:S02]  /*a3550*/  F2FP.F16.E4M3.UNPACK_B R8, R8 ;  /* 0x00000008ff08723e */ /* 0x010fe400020006ff */
[----:B------:R-:W-:-:S07]  /*a3560*/  F2FP.F16.E4M3.UNPACK_B R9, R9 ;  /* 0x00000009ff09723e */ /* 0x000fce00020006ff */
[C---:B---3--:R-:W-:Y:S06]  /*a3570*/  HMMA.16816.F32 R24, R16.reuse, R8, R24 ;  /* 0x000000081018723c */ /* 0x048fec0000001818 */
[----:B-----5:R-:W-:Y:S01]  /*a3580*/  HMMA.16816.F32 R4, R16, R10, R4 ;  /* 0x0000000a1004723c */ /* 0x020fe20000001804 */
[----:B------:R-:W-:Y:S02]  /*a3590*/  IMAD R14, R14, 0x100, R22 ;  /* 0x000001000e0e7824 */ /* 0x000fe400078e0216 */
[----:B------:R-:W-:-:S15]  /*a35a0*/  IMAD R15, R15, 0x100, R23 ;  /* 0x000001000f0f7824 */ /* 0x000fde00078e0217 */
[----:B------:R-:W-:-:S05]  /*a35b0*/  NOP ;  /* 0x0000000000007918 */ /* 0x000fca0000000000 */
[----:B------:R-:W-:Y:S04]  /*a35c0*/  STL.64 [R1+0x1e0], R4 ;  /* 0x0001e00401007387 */ /* 0x000fe80000100a00 */
[----:B------:R0:W-:Y:S01]  /*a35d0*/  STL.64 [R1+0x1e8], R6 ;  /* 0x0001e80601007387 */ /* 0x0001e20000100a00 */
[----:B------:R-:W-:Y:S02]  /*a35e0*/  IMAD R12, R12, 0x100, R20 ;  /* 0x000001000c0c7824 */ /* 0x000fe400078e0214 */
[----:B------:R-:W-:Y:S01]  /*a35f0*/  IMAD R13, R13, 0x100, R21 ;  /* 0x000001000d0d7824 */ /* 0x000fe200078e0215 */
[----:B0-----:R-:W2:Y:S04]  /*a3600*/  LDL.LU.64 R6, [R1+0x6540] ;  /* 0x0065400001067983 */ /* 0x001ea80000300a00 */
[----:B------:R-:W3:Y:S04]  /*a3610*/  LDL.LU.64 R4, [R1+0x6538] ;  /* 0x0065380001047983 */ /* 0x000ee80000300a00 */
[----:B------:R-:W4:Y:S04]  /*a3620*/  LDL.LU R20, [R1+0x1590] ;  /* 0x0015900001147983 */ /* 0x000f280000300800 */
[----:B------:R-:W-:Y:S04]  /*a3630*/  STL.64 [R1+0x220], R24 ;  /* 0x0002201801007387 */ /* 0x000fe80000100a00 */
[----:B------:R-:W-:Y:S04]  /*a3640*/  STL.64 [R1+0x228], R26 ;  /* 0x0002281a01007387 */ /* 0x000fe80000100a00 */
        /* <DEDUP_REMOVED lines=9> */
[----:B-----5:R3:W-:Y:S02]  /*a36e0*/  STL.64 [R1+0x6498], R22 ;  /* 0x0064981601007387 */ /* 0x0207e40000100a00 */
[----:B---3--:R-:W-:-:S02]  /*a36f0*/  IMAD.MOV.U32 R22, RZ, RZ, R4 ;  /* 0x000000ffff167224 */ /* 0x008fc400078e0004 */
[----:B------:R-:W-:Y:S01]  /*a3700*/  IMAD.MOV.U32 R23, RZ, RZ, R5 ;  /* 0x000000ffff177224 */ /* 0x000fe200078e0005 */
[----:B------:R-:W3:Y:S04]  /*a3710*/  LDL.LU R4, [R1+0x6534] ;  /* 0x0065340001047983 */ /* 0x000ee80000300800 */
[----:B------:R-:W5:Y:S04]  /*a3720*/  LDL.LU R5, [R1+0x6530] ;  /* 0x0065300001057983 */ /* 0x000f680000300800 */
[----:B----4-:R0:W-:Y:S04]  /*a3730*/  STL.64 [R1+0x6490], R20 ;  /* 0x0064901401007387 */ /* 0x0101e80000100a00 */
[----:B------:R-:W4:Y:S04]  /*a3740*/  LDL.LU R24, [R1+0x15a0] ;  /* 0x0015a00001187983 */ /* 0x000f280000300800 */
[----:B------:R-:W4:Y:S04]  /*a3750*/  LDL.LU R25, [R1+0x15a4] ;  /* 0x0015a40001197983 */ /* 0x000f280000300800 */
[----:B------:R-:W2:Y:S04]  /*a3760*/  LDL.LU R26, [R1+0x15a8] ;  /* 0x0015a800011a7983 */ /* 0x000ea80000300800 */
[----:B------:R-:W2:Y:S04]  /*a3770*/  LDL.LU R27, [R1+0x15ac] ;  /* 0x0015ac00011b7983 */ /* 0x000ea80000300800 */
[----:B0-----:R-:W3:Y:S04]  /*a3780*/  LDL.64 R20, [R1+0x10] ;  /* 0x0000100001147983 */ /* 0x001ee80000100a00 */
[----:B------:R-:W-:Y:S04]  /*a3790*/  STL.64 [R1+0x64c8], R22 ;  /* 0x0064c81601007387 */ /* 0x000fe80000100a00 */
[----:B---3--:R-:W-:Y:S04]  /*a37a0*/  STL.64 [R1+0x64c0], R20 ;  /* 0x0064c01401007387 */ /* 0x008fe80000100a00 */
[----:B--2---:R-:W-:Y:S04]  /*a37b0*/  STL.64 [R1+0x64a8], R26 ;  /* 0x0064a81a01007387 */ /* 0x004fe80000100a00 */
[----:B----4-:R0:W-:Y:S04]  /*a37c0*/  STL.64 [R1+0x64a0], R24 ;  /* 0x0064a01801007387 */ /* 0x0101e80000100a00 */
[----:B0-----:R-:W2:Y:S04]  /*a37d0*/  LDL.LU R24, [R1+0x15c0] ;  /* 0x0015c00001187983 */ /* 0x001ea80000300800 */
[----:B------:R-:W2:Y:S04]  /*a37e0*/  LDL.LU R25, [R1+0x15c4] ;  /* 0x0015c40001197983 */ /* 0x000ea80000300800 */
[----:B------:R-:W3:Y:S04]  /*a37f0*/  LDL.LU R26, [R1+0x15c8] ;  /* 0x0015c800011a7983 */ /* 0x000ee80000300800 */
[----:B------:R-:W3:Y:S04]  /*a3800*/  LDL.LU R27, [R1+0x15cc] ;  /* 0x0015cc00011b7983 */ /* 0x000ee80000300800 */
[----:B------:R-:W4:Y:S04]  /*a3810*/  LDL R22, [R1+0x18] ;  /* 0x0000180001167983 */ /* 0x000f280000100800 */
[----:B------:R-:W2:Y:S01]  /*a3820*/  LDL.64 R20, [R1+0x20] ;  /* 0x0000200001147983 */ /* 0x000ea20000100a00 */
[----:B-----5:R-:W-:-:S05]  /*a3830*/  IMAD.MOV.U32 R23, RZ, RZ, R5 ;  /* 0x000000ffff177224 */ /* 0x020fca00078e0005 */
        /* <DEDUP_REMOVED lines=38> */
[----:B----4-:R-:W-:Y:S03]  /*a3aa0*/  HMMA.16816.F32 R20, R16, R6, R20 ;  /* 0x000000061014723c */ /* 0x010fe60000001814 */
[----:B---3--:R-:W-:Y:S04]  /*a3ab0*/  STL.64 [R1+0x64e8], R26 ;  /* 0x0064e81a01007387 */ /* 0x008fe80000100a00 */
[----:B--2---:R0:W-:Y:S04]  /*a3ac0*/  STL.64 [R1+0x64e0], R24 ;  /* 0x0064e01801007387 */ /* 0x0041e80000100a00 */
[----:B0-----:R-:W2:Y:S04]  /*a3ad0*/  LDL.LU R24, [R1+0x7c0] ;  /* 0x0007c00001187983 */ /* 0x001ea80000300800 */
[----:B------:R-:W2:Y:S04]  /*a3ae0*/  LDL.LU R25, [R1+0x7c4] ;  /* 0x0007c40001197983 */ /* 0x000ea80000300800 */
[----:B------:R-:W2:Y:S04]  /*a3af0*/  LDL.LU R26, [R1+0x7c8] ;  /* 0x0007c800011a7983 */ /* 0x000ea80000300800 */
[----:B------:R-:W2:Y:S04]  /*a3b00*/  LDL.LU R27, [R1+0x7cc] ;  /* 0x0007cc00011b7983 */ /* 0x000ea80000300800 */
[----:B------:R-:W-:Y:S04]  /*a3b10*/  STL [R1+0x642c], R8 ;  /* 0x00642c0801007387 */ /* 0x000fe80000100800 */
[----:B------:R0:W-:Y:S04]  /*a3b20*/  STL [R1+0x6428], R9 ;  /* 0x0064280901007387 */ /* 0x0001e80000100800 */
[----:B0-----:R-:W3:Y:S04]  /*a3b30*/  LDL.64 R8, [R1] ;  /* 0x0000000001087983 */ /* 0x001ee80000100a00 */
[----:B------:R-:W-:Y:S04]  /*a3b40*/  STL.64 [R1+0x8a0], R20 ;  /* 0x0008a01401007387 */ /* 0x000fe80000100a00 */
[----:B------:R0:W-:Y:S04]  /*a3b50*/  STL.64 [R1+0x8a8], R22 ;  /* 0x0008a81601007387 */ /* 0x0001e80000100a00 */
[----:B0-----:R-:W4:Y:S04]  /*a3b60*/  LDL.LU.64 R22, [R1+0x6528] ;  /* 0x0065280001167983 */ /* 0x001f280000300a00 */
[----:B------:R-:W4:Y:S01]  /*a3b70*/  LDL.LU.64 R20, [R1+0x6520] ;  /* 0x0065200001147983 */ /* 0x000f220000300a00 */
[----:B------:R-:W-:-:S02]  /*a3b80*/  F2FP.F16.E4M3.UNPACK_B R4, R4 ;  /* 0x00000004ff04723e */ /* 0x000fc400020006ff */
[----:B------:R-:W-:-:S07]  /*a3b90*/  F2FP.F16.E4M3.UNPACK_B R5, R3 ;  /* 0x00000003ff05723e */ /* 0x000fce00020006ff */
        /* <DEDUP_REMOVED lines=8> */
[----:B------:R0:W-:Y:S04]  /*a3c20*/  STL.64 [R1+0x6420], R6 ;  /* 0x0064200601007387 */ /* 0x0001e80000100a00 */
[----:B0-----:R-:W5:Y:S04]  /*a3c30*/  LDL.64 R6, [R1+0x28] ;  /* 0x0000280001067983 */ /* 0x001f680000100a00 */
[----:B------:R-:W-:Y:S01]  /*a3c40*/  STL.64 [R1+0x6418], R4 ;  /* 0x0064180401007387 */ /* 0x000fe20000100a00 */
[----:B----4-:R-:W-:Y:S03]  /*a3c50*/  HMMA.16816.F32 R16, R16, R2, R20 ;  /* 0x000000021010723c */ /* 0x010fe60000001814 */
[----:B------:R-:W5:Y:S04]  /*a3c60*/  LDL.LU.64 R22, [R1+0x6508] ;  /* 0x0065080001167983 */ /* 0x000f680000300a00 */
[----:B------:R-:W5:Y:S01]  /*a3c70*/  LDL.LU.64 R20, [R1+0x6500] ;  /* 0x0065000001147983 */ /* 0x000f620000300a00 */
[----:B------:R-:W-:-:S02]  /*a3c80*/  F2FP.F16.E4M3.UNPACK_B R12, R12 ;  /* 0x0000000cff0c723e */ /* 0x000fc400020006ff */
[----:B------:R-:W-:Y:S02]  /*a3c90*/  F2FP.F16.E4M3.UNPACK_B R13, R13 ;  /* 0x0000000dff0d723e */ /* 0x000fe400020006ff */
[----:B------:R-:W-:Y:S02]  /*a3ca0*/  F2FP.F16.E4M3.UNPACK_B R14, R14 ;  /* 0x0000000eff0e723e */ /* 0x000fe400020006ff */
[----:B------:R-:W-:-:S09]  /*a3cb0*/  F2FP.F16.E4M3.UNPACK_B R15, R15 ;  /* 0x0000000fff0f723e */ /* 0x000fd200020006ff */
[----:B------:R0:W-:Y:S04]  /*a3cc0*/  STL.64 [R1+0x7e0], R16 ;  /* 0x0007e01001007387 */ /* 0x0001e80000100a00 */
[----:B------:R1:W-:Y:S04]  /*a3cd0*/  STL.64 [R1+0x7e8], R18 ;  /* 0x0007e81201007387 */ /* 0x0003e80000100a00 */
[----:B0-----:R-:W4:Y:S04]  /*a3ce0*/  LDL.LU R16, [R1+0x750] ;  /* 0x0007500001107983 */ /* 0x001f280000300800 */
[----:B------:R-:W4:Y:S04]  /*a3cf0*/  LDL.LU R17, [R1+0x754] ;  /* 0x0007540001117983 */ /* 0x000f280000300800 */
[----:B-1----:R-:W4:Y:S04]  /*a3d00*/  LDL.LU R18, [R1+0x758] ;  /* 0x0007580001127983 */ /* 0x002f280000300800 */
[----:B------:R-:W4:Y:S01]  /*a3d10*/  LDL.LU R19, [R1+0x75c] ;  /* 0x00075c0001137983 */ /* 0x000f220000300800 */
        /* <DEDUP_REMOVED lines=15> */
[----:B------:R-:W-:Y:S02]  /*a3e10*/  IMAD.MOV.U32 R6, RZ, RZ, R21 ;  /* 0x000000ffff067224 */ /* 0x000fe400078e0015 */
[----:B-----5:R-:W-:Y:S01]  /*a3e20*/  HMMA.16816.F32 R20, R12, R22, R24 ;  /* 0x000000160c14723c */ /* 0x020fe20000001818 */
[----:B------:R-:W2:Y:S04]  /*a3e30*/  LDL.LU.64 R26, [R1+0x64d8] ;  /* 0x0064d800011a7983 */ /* 0x000ea80000300a00 */
[----:B------:R-:W2:-:S15]  /*a3e40*/  LDL.LU.64 R24, [R1+0x64d0] ;  /* 0x0064d00001187983 */ /* 0x000e9e0000300a00 */
[----:B------:R-:W-:-:S03]  /*a3e50*/  NOP ;  /* 0x0000000000007918 */ /* 0x000fc60000000000 */
        /* <DEDUP_REMOVED lines=18> */
[----:B0-----:R-:W3:Y:S04]  /*a3f80*/  LDL.LU.64 R22, [R1+0x6498] ;  /* 0x0064980001167983 */ /* 0x001ee80000300a00 */
[----:B------:R-:W3:Y:S01]  /*a3f90*/  LDL.LU.64 R20, [R1+0x6490] ;  /* 0x0064900001147983 */ /* 0x000ee20000300a00 */
[C---:B--2---:R-:W-:Y:S06]  /*a3fa0*/  HMMA.16816.F32 R24, R12.reuse, R28, R24 ;  /* 0x0000001c0c18723c */ /* 0x044fec0000001818 */
[----:B---3--:R-:W-:-:S15]  /*a3fb0*/  HMMA.16816.F32 R20, R12, R8, R20 ;  /* 0x000000080c14723c */ /* 0x008fde0000001814 */
        /* <DEDUP_REMOVED lines=8> */
[----:B------:R-:W4:Y:S01]  /*a4040*/  LDL.LU.64 R24, [R1+0x6470] ;  /* 0x0064700001187983 */ /* 0x000f220000300a00 */
[C---:B--2---:R-:W-:Y:S06]  /*a4050*/  HMMA.16816.F32 R20, R12.reuse, R26, R20 ;  /* 0x0000001a0c14723c */ /* 0x044fec0000001814 */
[----:B----4-:R-:W-:-:S15]  /*a4060*/  HMMA.16816.F32 R16, R12, R24, R16 ;  /* 0x000000180c10723c */ /* 0x010fde0000001810 */
[----:B------:R-:W-:-:S02]  /*a4070*/  NOP ;  /* 0x0000000000007918 */ /* 0x000fc40000000000 */
[----:B------:R-:W-:Y:S04]  /*a4080*/  STL.64 [R1+0x760], R20 ;  /* 0x0007601401007387 */ /* 0x000fe80000100a00 */
[----:B------:R0:W-:Y:S04]  /*a4090*/  STL.64 [R1+0x768], R22 ;  /* 0x0007681601007387 */ /* 0x0001e80000100a00 */
[----:B0-----:R-:W2:Y:S04]  /*a40a0*/  LDL.LU.64 R22, [R1+0x6468] ;  /* 0x0064680001167983 */ /* 0x001ea80000300a00 */
[----:B------:R-:W3:Y:S04]  /*a40b0*/  LDL.LU.64 R20, [R1+0x6460] ;  /* 0x0064600001147983 */ /* 0x000ee80000300a00 */
[----:B------:R0:W-:Y:S04]  /*a40c0*/  STL.64 [R1+0x6380], R26 ;  /* 0x0063801a01007387 */ /* 0x0001e80000100a00 */
[----:B------:R-:W-:Y:S04]  /*a40d0*/  STL.64 [R1+0x750], R16 ;  /* 0x0007501001007387 */ /* 0x000fe80000100a00 */
[----:B------:R-:W-:Y:S04]  /*a40e0*/  STL.64 [R1+0x758], R18 ;  /* 0x0007581201007387 */ /* 0x000fe80000100a00 */
[----:B------:R1:W-:Y:S01]  /*a40f0*/  STL.64 [R1+0x6378], R24 ;  /* 0x0063781801007387 */ /* 0x0003e20000100a00 */
[----:B0-----:R-:W-:-:S02]  /*a4100*/  IMAD.MOV.U32 R27, RZ, RZ, R6 ;  /* 0x000000ffff1b7224 */ /* 0x001fc400078e0006 */
[----:B-1----:R-:W-:Y:S02]  /*a4110*/  IMAD.MOV.U32 R25, RZ, RZ, R4 ;  /* 0x000000ffff197224 */ /* 0x002fe400078e0004 */
[----:B------:R-:W-:Y:S01]  /*a4120*/  IMAD.MOV.U32 R24, RZ, RZ, R5 ;  /* 0x000000ffff187224 */ /* 0x000fe200078e0005 */
[----:B------:R-:W4:Y:S04]  /*a4130*/  LDL.LU R4, [R1+0x1570] ;  /* 0x0015700001047983 */ /* 0x000f280000300800 */
[----:B------:R-:W4:Y:S01]  /*a4140*/  LDL.LU R5, [R1+0x1574] ;  /* 0x0015740001057983 */ /* 0x000f220000300800 */
[----:B------:R-:W-:-:S03]  /*a4150*/  IMAD.MOV.U32 R26, RZ, RZ, R7 ;  /* 0x000000ffff1a7224 */ /* 0x000fc600078e0007 */
        /* <DEDUP_REMOVED lines=14> */
[----:B------:R-:W-:-:S03]  /*a4240*/  IMAD.MOV.U32 R0, RZ, RZ, R9 ;  /* 0x000000ffff007224 */ /* 0x000fc600078e0009 */
        /* <DEDUP_REMOVED lines=40> */
[----:B------:R-:W3:Y:S04]  /*a44d0*/  LDL.LU.64 R4, [R1+0x6440] ;  /* 0x0064400001047983 */ /* 0x000ee80000300a00 */
[----:B------:R-:W-:Y:S04]  /*a44e0*/  STL.64 [R1+0x6360], R22 ;  /* 0x0063601601007387 */ /* 0x000fe80000100a00 */
[----:B------:R0:W-:Y:S01]  /*a44f0*/  STL.64 [R1+0x6358], R20 ;  /* 0x0063581401007387 */ /* 0x0001e20000100a00 */
[----:B----4-:R-:W-:-:S02]  /*a4500*/  IMAD R16, R16, 0x100, R8 ;  /* 0x0000010010107824 */ /* 0x010fc400078e0208 */
[----:B-----5:R-:W-:Y:S01]  /*a4510*/  IMAD R17, R17, 0x100, R9 ;  /* 0x0000010011117824 */ /* 0x020fe200078e0209 */
        /* <DEDUP_REMOVED lines=10> */
[----:B------:R-:W3:Y:S04]  /*a45c0*/  LDL.LU R8, [R1+0x642c] ;  /* 0x00642c0001087983 */ /* 0x000ee80000300800 */
[----:B------:R-:W3:Y:S02]  /*a45d0*/  LDL.LU R9, [R1+0x6428] ;  /* 0x0064280001097983 */ /* 0x000ee40000300800 */
[----:B---3--:R-:W-:-:S15]  /*a45e0*/  HMMA.16816.F32 R4, R12, R8, R4 ;  /* 0x000000080c04723c */ /* 0x008fde0000001804 */
[----:B------:R-:W-:-:S08]  /*a45f0*/  NOP ;  /* 0x0000000000007918 */ /* 0x000fd00000000000 */
[----:B------:R-:W-:Y:S04]  /*a4600*/  STL.64 [R1+0x710], R4 ;  /* 0x0007100401007387 */ /* 0x000fe80000100a00 */
[----:B------:R0:W-:Y:S04]  /*a4610*/  STL.64 [R1+0x718], R6 ;  /* 0x0007180601007387 */ /* 0x0001e80000100a00 */
[----:B0-----:R-:W2:Y:S04]  /*a4620*/  LDL.LU.64 R6, [R1+0x6420] ;  /* 0x0064200001067983 */ /* 0x001ea80000300a00 */
[----:B------:R-:W3:Y:S04]  /*a4630*/  LDL.LU.64 R4, [R1+0x6418] ;  /* 0x0064180001047983 */ /* 0x000ee80000300a00 */
[----:B------:R0:W-:Y:S04]  /*a4640*/  STL [R1+0x6324], R8 ;  /* 0x0063240801007387 */ /* 0x0001e80000100800 */
[----:B0-----:R-:W5:Y:S04]  /*a4650*/  LDL.LU R8, [R1+0x2144] ;  /* 0x0021440001087983 */ /* 0x001f680000300800 */
[----:B------:R0:W-:Y:S04]  /*a4660*/  STL [R1+0x6320], R9 ;  /* 0x0063200901007387 */ /* 0x0001e80000100800 */
[----:B0-----:R-:W4:Y:S01]  /*a4670*/  LDL.LU R9, [R1+0x213c] ;  /* 0x00213c0001097983 */ /* 0x001f220000300800 */
        /* <DEDUP_REMOVED lines=20> */
[----:B------:R-:W3:Y:S01]  /*a47c0*/  LDL.LU.64 R24, [R1+0x63e8] ;  /* 0x0063e80001187983 */ /* 0x000ee20000300a00 */
[----:B----4-:R-:W-:-:S02]  /*a47d0*/  IMAD R18, R18, 0x100, R9 ;  /* 0x0000010012127824 */ /* 0x010fc400078e0209 */
[----:B-----5:R-:W-:Y:S01]  /*a47e0*/  IMAD R19, R19, 0x100, R8 ;  /* 0x0000010013137824 */ /* 0x020fe200078e0208 */
[----:B------:R-:W-:Y:S02]  /*a47f0*/  F2FP.F16.E4M3.UNPACK_B R16, R16 ;  /* 0x00000010ff10723e */ /* 0x000fe400020006ff */
[----:B------:R-:W-:Y:S02]  /*a4800*/  F2FP.F16.E4M3.UNPACK_B R17, R17 ;  /* 0x00000011ff11723e */ /* 0x000fe400020006ff */
[----:B------:R-:W-:Y:S02]  /*a4810*/  F2FP.F16.E4M3.UNPACK_B R18, R18 ;  /* 0x00000012ff12723e */ /* 0x000fe400020006ff */
[----:B------:R-:W-:-:S06]  /*a4820*/  F2FP.F16.E4M3.UNPACK_B R19, R19 ;  /* 0x00000013ff13723e */ /* 0x000fcc00020006ff */
[----:B------:R-:W-:Y:S04]  /*a4830*/  STL.64 [R1+0x700], R12 ;  /* 0x0007000c01007387 */ /* 0x000fe80000100a00 */
[----:B------:R3:W-:Y:S02]  /*a4840*/  STL.64 [R1+0x708], R14 ;  /* 0x0007080e01007387 */ /* 0x0007e40000100a00 */
[C---:B---3--:R-:W-:Y:S06]  /*a4850*/  HMMA.16816.F32 R12, R16.reuse, R24, R4 ;  /* 0x00000018100c723c */ /* 0x048fec0000001804 */
        /* <DEDUP_REMOVED lines=17> */
[----:B--2---:R-:W-:Y:S04]  /*a4970*/  STL.64 [R1+0x6388], R20 ;  /* 0x0063881401007387 */ /* 0x004fe80000100a00 */
[----:B------:R-:W2:Y:S04]  /*a4980*/  LDL.LU R24, [R1+0x1510] ;  /* 0x0015100001187983 */ /* 0x000ea80000300800 */
[----:B------:R-:W2:Y:S04]  /*a4990*/  LDL.LU R25, [R1+0x1514] ;  /* 0x0015140001197983 */ /* 0x000ea80000300800 */
[----:B------:R-:W3:Y:S04]  /*a49a0*/  LDL.LU R26, [R1+0x1518] ;  /* 0x00151800011a7983 */ /* 0x000ee80000300800 */
[----:B------:R-:W3:Y:S01]  /*a49b0*/  LDL.LU R27, [R1+0x151c] ;  /* 0x00151c00011b7983 */ /* 0x000ee20000300800 */
[----:B------:R-:W-:-:S03]  /*a49c0*/  IMAD.MOV.U32 R15, RZ, RZ, R0 ;  /* 0x000000ffff0f7224 */ /* 0x000fc600078e0000 */
[----:B---3--:R0:W-:Y:S04]  /*a49d0*/  STL.64 [R1+0x63a0], R26 ;  /* 0x0063a01a01007387 */ /* 0x0081e80000100a00 */
[----:B--2---:R1:W-:Y:S04]  /*a49e0*/  STL.64 [R1+0x6398], R24 ;  /* 0x0063981801007387 */ /* 0x0043e80000100a00 */
[----:B------:R-:W2:Y:S04]  /*a49f0*/  LDL R14, [R1] ;  /* 0x00000000010e7983 */ /* 0x000ea80000100800 */
[----:B------:R-:W3:Y:S04]  /*a4a00*/  LDL.LU R0, [R1+0x63e0] ;  /* 0x0063e00001007983 */ /* 0x000ee80000300800 */
[----:B0-----:R-:W4:Y:S04]  /*a4a10*/  LDL R26, [R1+0x8] ;  /* 0x00000800011a7983 */ /* 0x001f280000100800 */
[----:B------:R-:W4:Y:S04]  /*a4a20*/  LDL R27, [R1+0xc] ;  /* 0x00000c00011b7983 */ /* 0x000f280000100800 */
[----:B----4-:R-:W-:Y:S04]  /*a4a30*/  STL.64 [R1+0x63b8], R26 ;  /* 0x0063b81a01007387 */ /* 0x010fe80000100a00 */
[----:B------:R-:W4:Y:S04]  /*a4a40*/  LDL.LU R20, [R1+0x1520] ;  /* 0x0015200001147983 */ /* 0x000f280000300800 */
[----:B------:R-:W4:Y:S04]  /*a4a50*/  LDL.LU R21, [R1+0x1524] ;  /* 0x0015240001157983 */ /* 0x000f280000300800 */
[----:B------:R-:W5:Y:S04]  /*a4a60*/  LDL.LU R22, [R1+0x1528] ;  /* 0x0015280001167983 */ /* 0x000f680000300800 */
[----:B------:R-:W5:Y:S04]  /*a4a70*/  LDL.LU R23, [R1+0x152c] ;  /* 0x00152c0001177983 */ /* 0x000f680000300800 */
[----:B-1----:R-:W2:Y:S04]  /*a4a80*/  LDL R24, [R1+0x10] ;  /* 0x0000100001187983 */ /* 0x002ea80000100800 */
[----:B-----5:R-:W-:Y:S04]  /*a4a90*/  STL.64 [R1+0x63b0], R22 ;  /* 0x0063b01601007387 */ /* 0x020fe80000100a00 */
[----:B----4-:R0:W-:Y:S04]  /*a4aa0*/  STL.64 [R1+0x63a8], R20 ;  /* 0x0063a81401007387 */ /* 0x0101e80000100a00 */
[----:B0-----:R-:W4:Y:S04]  /*a4ab0*/  LDL.LU R20, [R1+0x6b0] ;  /* 0x0006b00001147983 */ /* 0x001f280000300800 */
[----:B------:R-:W4:Y:S04]  /*a4ac0*/  LDL.LU R21, [R1+0x6b4] ;  /* 0x0006b40001157983 */ /* 0x000f280000300800 */
[----:B------:R-:W5:Y:S04]  /*a4ad0*/  LDL.LU R22, [R1+0x6b8] ;  /* 0x0006b80001167983 */ /* 0x000f680000300800 */
[----:B------:R-:W5:Y:S04]  /*a4ae0*/  LDL.LU R23, [R1+0x6bc] ;  /* 0x0006bc0001177983 */ /* 0x000f680000300800 */
[----:B------:R-:W3:Y:S04]  /*a4af0*/  LDL.64 R26, [R1+0x18] ;  /* 0x00001800011a7983 */ /* 0x000ee80000100a00 */
        /* <DEDUP_REMOVED lines=12> */
[----:B------:R-:W4:Y:S04]  /*a4bc0*/  LDL.LU R8, [R1+0x214c] ;  /* 0x00214c0001087983 */ /* 0x000f280000300800 */
[----:B------:R-:W5:Y:S04]  /*a4bd0*/  LDL.LU R12, [R1+0x2148] ;  /* 0x00214800010c7983 */ /* 0x000f680000300800 */
[----:B------:R-:W4:Y:S04]  /*a4be0*/  LDL.LU R9, [R1+0x2154] ;  /* 0x0021540001097983 */ /* 0x000f280000300800 */
[----:B------:R-:W-:Y:S04]  /*a4bf0*/  STL.64 [R1+0x6340], R10 ;  /* 0x0063400a01007387 */ /* 0x000fe80000100a00 */
[----:B----4-:R0:W-:Y:S04]  /*a4c00*/  STL.64 [R1+0x6338], R8 ;  /* 0x0063380801007387 */ /* 0x0101e80000100a00 */
[----:B0-----:R-:W4:Y:S04]  /*a4c10*/  LDL.LU R8, [R1+0x14d0] ;  /* 0x0014d00001087983 */ /* 0x001f280000300800 */
[----:B------:R-:W4:Y:S04]  /*a4c20*/  LDL.LU R9, [R1+0x14d4] ;  /* 0x0014d40001097983 */ /* 0x000f280000300800 */
[----:B------:R-:W2:Y:S04]  /*a4c30*/  LDL.LU R10, [R1+0x14d8] ;  /* 0x0014d800010a7983 */ /* 0x000ea80000300800 */
[----:B------:R-:W2:Y:S01]  /*a4c40*/  LDL.LU R11, [R1+0x14dc] ;  /* 0x0014dc00010b7983 */ /* 0x000ea20000300800 */
[----:B---3--:R-:W-:Y:S03]  /*a4c50*/  HMMA.16816.F32 R20, R16, R26, R20 ;  /* 0x0000001a1014723c */ /* 0x008fe60000001814 */
[----:B--2---:R-:W-:Y:S04]  /*a4c60*/  STL.64 [R1+0x6350], R10 ;  /* 0x0063500a01007387 */ /* 0x004fe80000100a00 */
[----:B----4-:R0:W-:Y:S04]  /*a4c70*/  STL.64 [R1+0x6348], R8 ;  /* 0x0063480801007387 */ /* 0x0101e80000100a00 */
[----:B0-----:R-:W2:Y:S04]  /*a4c80*/  LDL.LU R8, [R1+0x14e0] ;  /* 0x0014e00001087983 */ /* 0x001ea80000300800 */
[----:B------:R-:W2:Y:S04]  /*a4c90*/  LDL.LU R9, [R1+0x14e4] ;  /* 0x0014e40001097983 */ /* 0x000ea80000300800 */
[----:B------:R-:W2:Y:S04]  /*a4ca0*/  LDL.LU R10, [R1+0x14e8] ;  /* 0x0014e800010a7983 */ /* 0x000ea80000300800 */
[----:B------:R-:W2:Y:S04]  /*a4cb0*/  LDL.LU R11, [R1+0x14ec] ;  /* 0x0014ec00010b7983 */ /* 0x000ea80000300800 */
        /* <DEDUP_REMOVED lines=14> */
[----:B------:R-:W5:Y:S01]  /*a4da0*/  LDL.LU.64 R20, [R1+0x63d0] ;  /* 0x0063d00001147983 */ /* 0x000f620000300a00 */
[----:B------:R-:W-:-:S02]  /*a4db0*/  IMAD.MOV.U32 R25, RZ, RZ, R0 ;  /* 0x000000ffff197224 */ /* 0x000fc400078e0000 */
[----:B------:R-:W-:-:S05]  /*a4dc0*/  IMAD.MOV.U32 R0, RZ, RZ, R27 ;  /* 0x000000ffff007224 */ /* 0x000fca00078e001b */
[----:B-----5:R-:W-:Y:S01]  /*a4dd0*/  HMMA.16816.F32 R24, R16, R24, R20 ;  /* 0x000000181018723c */ /* 0x020fe20000001814 */
[----:B------:R-:W5:Y:S04]  /*a4de0*/  LDL.LU.64 R22, [R1+0x63c8] ;  /* 0x0063c80001167983 */ /* 0x000f680000300a00 */
[----:B------:R-:W5:-:S15]  /*a4df0*/  LDL.LU.64 R20, [R1+0x63c0] ;  /* 0x0063c00001147983 */ /* 0x000f5e0000300a00 */
[----:B------:R-:W-:-:S03]  /*a4e00*/  NOP ;  /* 0x0000000000007918 */ /* 0x000fc60000000000 */
        /* <DEDUP_REMOVED lines=11> */
[C---:B-----5:R-:W-:Y:S06]  /*a4ec0*/  HMMA.16816.F32 R20, R16.reuse, R14, R20 ;  /* 0x0000000e1014723c */ /* 0x060fec0000001814 */
[----:B--2---:R-:W-:-:S15]  /*a4ed0*/  HMMA.16816.F32 R24, R16, R28, R24 ;  /* 0x0000001c1018723c */ /* 0x004fde0000001818 */
[----:B------:R-:W-:-:S02]  /*a4ee0*/  NOP ;  /* 0x0000000000007918 */ /* 0x000fc40000000000 */
[----:B------:R-:W-:Y:S04]  /*a4ef0*/  STL.64 [R1+0x6a0], R20 ;  /* 0x0006a01401007387 */ /* 0x000fe80000100a00 */
[----:B------:R0:W-:Y:S04]  /*a4f00*/  STL.64 [R1+0x6a8], R22 ;  /* 0x0006a81601007387 */ /* 0x0001e80000100a00 */
[----:B0-----:R-:W2:Y:S04]  /*a4f10*/  LDL.LU.64 R22, [R1+0x6390] ;  /* 0x0063900001167983 */ /* 0x001ea80000300a00 */
[----:B------:R-:W2:Y:S04]  /*a4f20*/  LDL.LU.64 R20, [R1+0x6388] ;  /* 0x0063880001147983 */ /* 0x000ea80000300a00 */
[----:B------:R-:W5:Y:S04]  /*a4f30*/  LDL.LU R14, [R1+0x2158] ;  /* 0x00215800010e7983 */ /* 0x000f680000300800 */
[----:B------:R-:W5:Y:S04]  /*a4f40*/  LDL.LU R15, [R1+0x2160] ;  /* 0x00216000010f7983 */ /* 0x000f680000300800 */
        /* <DEDUP_REMOVED lines=43> */
[----:B----4-:R-:W-:Y:S01]  /*a5200*/  HMMA.16816.F32 R4, R16, R10, R4 ;  /* 0x0000000a1004723c */ /* 0x010fe20000001804 */
[----:B--2---:R-:W-:-:S02]  /*a5210*/  IMAD R12, R12, 0x100, R8 ;  /* 0x000001000c0c7824 */ /* 0x004fc400078e0208 */
[----:B------:R-:W-:-:S15]  /*a5220*/  IMAD R13, R13, 0x100, R9 ;  /* 0x000001000d0d7824 */ /* 0x000fde00078e0209 */
[----:B------:R-:W-:-:S05]  /*a5230*/  NOP ;  /* 0x0000000000007918 */ /* 0x000fca0000000000 */
        /* <DEDUP_REMOVED lines=11> */
[----:B------:R-:W4:Y:S04]  /*a52f0*/  LDL.LU.64 R4, [R1+0x6310] ;  /* 0x0063100001047983 */ /* 0x000f280000300a00 */
[----:B------:R0:W-:Y:S04]  /*a5300*/  STL [R1+0x624c], R8 ;  /* 0x00624c0801007387 */ /* 0x0001e80000100800 */
[----:B------:R1:W-:Y:S04]  /*a5310*/  STL [R1+0x6248], R9 ;  /* 0x0062480901007387 */ /* 0x0003e80000100800 */
[----:B------:R5:W-:Y:S04]  /*a5320*/  STL.64 [R1+0x62c8], R10 ;  /* 0x0062c80a01007387 */ /* 0x000be80000100a00 */
[----:B0-----:R-:W2:Y:S04]  /*a5330*/  LDL.LU R8, [R1+0x16c0] ;  /* 0x0016c00001087983 */ /* 0x001ea80000300800 */
[----:B-1----:R-:W2:Y:S04]  /*a5340*/  LDL.LU R9, [R1+0x16c4] ;  /* 0x0016c40001097983 */ /* 0x002ea80000300800 */
[----:B-----5:R-:W2:Y:S04]  /*a5350*/  LDL.LU R10, [R1+0x16c8] ;  /* 0x0016c800010a7983 */ /* 0x020ea80000300800 */
[----:B------:R-:W2:Y:S02]  /*a5360*/  LDL.LU R11, [R1+0x16cc] ;  /* 0x0016cc00010b7983 */ /* 0x000ea40000300800 */
[----:B--2---:R-:W-:-:S15]  /*a5370*/  HMMA.16816.F32 R8, R16, R6, R8 ;  /* 0x000000061008723c */ /* 0x004fde0000001808 */
[----:B------:R-:W-:-:S08]  /*a5380*/  NOP ;  /* 0x0000000000007918 */ /* 0x000fd00000000000 */
[----:B------:R-:W-:Y:S04]  /*a5390*/  STL.64 [R1+0x860], R8 ;  /* 0x0008600801007387 */ /* 0x000fe80000100a00 */
[----:B------:R3:W-:Y:S04]  /*a53a0*/  STL.64 [R1+0x868], R10 ;  /* 0x0008680a01007387 */ /* 0x0007e80000100a00 */
[----:B------:R-:W-:Y:S04]  /*a53b0*/  STL.64 [R1+0x6240], R6 ;  /* 0x0062400601007387 */ /* 0x000fe80000100a00 */
[----:B----4-:R0:W-:Y:S01]  /*a53c0*/  STL.64 [R1+0x6238], R4 ;  /* 0x0062380401007387 */ /* 0x0101e20000100a00 */
[C---:B---3--:R-:W-:Y:S06]  /*a53d0*/  HMMA.16816.F32 R8, R16.reuse, R4, R20 ;  /* 0x000000041008723c */ /* 0x048fec0000001814 */
[----:B0-----:R-:W-:-:S15]  /*a53e0*/  HMMA.16816.F32 R4, R16, R2, R24 ;  /* 0x000000021004723c */ /* 0x001fde0000001818 */
[----:B------:R-:W-:-:S02]  /*a53f0*/  NOP ;  /* 0x0000000000007918 */ /* 0x000fc40000000000 */
[----:B------:R0:W-:Y:S04]  /*a5400*/  STL.64 [R1+0x850], R8 ;  /* 0x0008500801007387 */ /* 0x0001e80000100a00 */
[----:B------:R1:W-:Y:S04]  /*a5410*/  STL.64 [R1+0x858], R10 ;  /* 0x0008580a01007387 */ /* 0x0003e80000100a00 */
[----:B------:R-:W2:Y:S04]  /*a5420*/  LDL.LU R20, [R1+0x1420] ;  /* 0x0014200001147983 */ /* 0x000ea80000300800 */
[----:B------:R-:W-:Y:S04]  /*a5430*/  STL.64 [R1+0x620], R4 ;  /* 0x0006200401007387 */ /* 0x000fe80000100a00 */
[----:B------:R-:W-:Y:S04]  /*a5440*/  STL.64 [R1+0x628], R6 ;  /* 0x0006280601007387 */ /* 0x000fe80000100a00 */
[----:B------:R-:W2:Y:S04]  /*a5450*/  LDL.LU R21, [R1+0x1424] ;  /* 0x0014240001157983 */ /* 0x000ea80000300800 */
[----:B------:R-:W3:Y:S04]  /*a5460*/  LDL.LU R22, [R1+0x1428] ;  /* 0x0014280001167983 */ /* 0x000ee80000300800 */
[----:B------:R-:W3:Y:S04]  /*a5470*/  LDL.LU R23, [R1+0x142c] ;  /* 0x00142c0001177983 */ /* 0x000ee80000300800 */
[----:B0-----:R-:W4:Y:S04]  /*a5480*/  LDL.LU R8, [R1+0x1470] ;  /* 0x0014700001087983 */ /* 0x001f280000300800 */
[----:B------:R-:W4:Y:S04]  /*a5490*/  LDL.LU R9, [R1+0x1474] ;  /* 0x0014740001097983 */ /* 0x000f280000300800 */
[----:B-1----:R-:W5:Y:S04]  /*a54a0*/  LDL.LU R10, [R1+0x1478] ;  /* 0x00147800010a7983 */ /* 0x002f680000300800 */
[----:B------:R-:W5:Y:S04]  /*a54b0*/  LDL.LU R11, [R1+0x147c] ;  /* 0x00147c00010b7983 */ /* 0x000f680000300800 */
[----:B-----5:R0:W-:Y:S04]  /*a54c0*/  STL.64 [R1+0x62d8], R10 ;  /* 0x0062d80a01007387 */ /* 0x0201e80000100a00 */
[----:B0-----:R-:W5:Y:S04]  /*a54d0*/  LDL R10, [R1+0x18] ;  /* 0x00001800010a7983 */ /* 0x001f680000100800 */
[----:B----4-:R0:W-:Y:S04]  /*a54e0*/  STL.64 [R1+0x62d0], R8 ;  /* 0x0062d00801007387 */ /* 0x0101e80000100a00 */
[----:B0-----:R-:W4:Y:S01]  /*a54f0*/  LDL.64 R8, [R1+0x20] ;  /* 0x0000200001087983 */ /* 0x001f220000100a00 */
[----:B------:R-:W-:-:S05]  /*a5500*/  IMAD.MOV.U32 R11, RZ, RZ, R0 ;  /* 0x000000ffff0b7224 */ /* 0x000fca00078e0000 */
[----:B-----5:R-:W-:Y:S04]  /*a5510*/  STL.64 [R1+0x6308], R10 ;  /* 0x0063080a01007387 */ /* 0x020fe80000100a00 */
[----:B----4-:R0:W-:Y:S04]  /*a5520*/  STL.64 [R1+0x6300], R8 ;  /* 0x0063000801007387 */ /* 0x0101e80000100a00 */
[----:B------:R-:W4:Y:S04]  /*a5530*/  LDL.64 R16, [R1+0x10] ;  /* 0x0000100001107983 */ /* 0x000f280000100a00 */
[----:B------:R-:W5:Y:S04]  /*a5540*/  LDL.LU R24, [R1+0x1440] ;  /* 0x0014400001187983 */ /* 0x000f680000300800 */
[----:B------:R-:W5:Y:S04]  /*a5550*/  LDL.LU R25, [R1+0x1444] ;  /* 0x0014440001197983 */ /* 0x000f680000300800 */
[----:B------:R-:W2:Y:S04]  /*a5560*/  LDL.LU R26, [R1+0x1448] ;  /* 0x00144800011a7983 */ /* 0x000ea80000300800 */
[----:B------:R-:W2:Y:S04]  /*a5570*/  LDL.LU R27, [R1+0x144c] ;  /* 0x00144c00011b7983 */ /* 0x000ea80000300800 */
[----:B0-----:R-:W3:Y:S04]  /*a5580*/  LDL.LU R8, [R1+0x14a0] ;  /* 0x0014a00001087983 */ /* 0x001ee80000300800 */
[----:B------:R-:W3:Y:S04]  /*a5590*/  LDL.LU R9, [R1+0x14a4] ;  /* 0x0014a40001097983 */ /* 0x000ee80000300800 */
[----:B------:R-:W3:Y:S04]  /*a55a0*/  LDL.LU R10, [R1+0x14a8] ;  /* 0x0014a800010a7983 */ /* 0x000ee80000300800 */
[----:B------:R-:W3:Y:S04]  /*a55b0*/  LDL.LU R11, [R1+0x14ac] ;  /* 0x0014ac00010b7983 */ /* 0x000ee80000300800 */
[----:B------:R-:W4:Y:S04]  /*a55c0*/  LDL.64 R18, [R1+0x8] ;  /* 0x0000080001127983 */ /* 0x000f280000100a00 */
[----:B------:R-:W3:Y:S04]  /*a55d0*/  LDL.64 R6, [R1+0x28] ;  /* 0x0000280001067983 */ /* 0x000ee80000100a00 */
[----:B----4-:R-:W-:Y:S04]  /*a55e0*/  STL.64 [R1+0x62e8], R18 ;  /* 0x0062e81201007387 */ /* 0x010fe80000100a00 */
[----:B------:R0:W-:Y:S04]  /*a55f0*/  STL.64 [R1+0x62e0], R16 ;  /* 0x0062e01001007387 */ /* 0x0001e80000100a00 */
[----:B0-----:R-:W4:Y:S04]  /*a5600*/  LDL.LU R16, [R1+0x1480] ;  /* 0x0014800001107983 */ /* 0x001f280000300800 */
[----:B------:R-:W4:Y:S04]  /*a5610*/  LDL.LU R17, [R1+0x1484] ;  /* 0x0014840001117983 */ /* 0x000f280000300800 */
[----:B------:R-:W5:Y:S04]  /*a5620*/  LDL.LU R18, [R1+0x1488] ;  /* 0x0014880001127983 */ /* 0x000f680000300800 */
[----:B------:R-:W5:Y:S01]  /*a5630*/  LDL.LU R19, [R1+0x148c] ;  /* 0x00148c0001137983 */ /* 0x000f620000300800 */
[----:B------:R-:W-:-:S02]  /*a5640*/  IMAD R14, R14, 0x100, R28 ;  /* 0x000001000e0e7824 */ /* 0x000fc400078e021c */
[----:B------:R-:W-:Y:S01]  /*a5650*/  IMAD R15, R15, 0x100, R29 ;  /* 0x000001000f0f7824 */ /* 0x000fe200078e021d */
[----:B------:R-:W-:Y:S02]  /*a5660*/  F2FP.F16.E4M3.UNPACK_B R12, R12 ;  /* 0x0000000cff0c723e */ /* 0x000fe400020006ff */
[----:B------:R-:W-:Y:S02]  /*a5670*/  F2FP.F16.E4M3.UNPACK_B R13, R13 ;  /* 0x0000000dff0d723e */ /* 0x000fe400020006ff */
[----:B------:R-:W-:Y:S01]  /*a5680*/  F2FP.F16.E4M3.UNPACK_B R14, R14 ;  /* 0x0000000eff0e723e */ /* 0x000fe200020006ff */
        /* <DEDUP_REMOVED lines=10> */
[----:B------:R-:W5:Y:S04]  /*a5730*/  LDL.LU R26, [R1+0x1458] ;  /* 0x00145800011a7983 */ /* 0x000f680000300800 */
[----:B------:R-:W5:Y:S01]  /*a5740*/  LDL.LU R27, [R1+0x145c] ;  /* 0x00145c00011b7983 */ /* 0x000f620000300800 */
[----:B------:R-:W-:-:S07]  /*a5750*/  F2FP.F16.E4M3.UNPACK_B R15, R15 ;  /* 0x0000000fff0f723e */ /* 0x000fce00020006ff */
[C---:B---3--:R-:W-:Y:S01]  /*a5760*/  HMMA.16816.F32 R8, R12.reuse, R6, R8 ;  /* 0x000000060c08723c */ /* 0x048fe20000001808 */
[----:B-----5:R-:W-:Y:S04]  /*a5770*/  STL.64 [R1+0x62c0], R26 ;  /* 0x0062c01a01007387 */ /* 0x020fe80000100a00 */
        /* <DEDUP_REMOVED lines=8> */
[----:B0-----:R-:W5:Y:S04]  /*a5800*/  LDL.LU R20, [R1+0x1430] ;  /* 0x0014300001147983 */ /* 0x001f680000300800 */
[----:B------:R-:W5:Y:S04]  /*a5810*/  LDL.LU R21, [R1+0x1434] ;  /* 0x0014340001157983 */ /* 0x000f680000300800 */
[----:B------:R-:W5:Y:S04]  /*a5820*/  LDL.LU R22, [R1+0x1438] ;  /* 0x0014380001167983 */ /* 0x000f680000300800 */
[----:B------:R-:W5:Y:S04]  /*a5830*/  LDL.LU R23, [R1+0x143c] ;  /* 0x00143c0001177983 */ /* 0x000f680000300800 */
        /* <DEDUP_REMOVED lines=13> */
[----:B--2---:R-:W-:Y:S01]  /*a5910*/  HMMA.16816.F32 R8, R12, R10, R16 ;  /* 0x0000000a0c08723c */ /* 0x004fe20000001810 */
[----:B------:R-:W2:Y:S04]  /*a5920*/  LDL.LU.64 R18, [R1+0x62e8] ;  /* 0x0062e80001127983 */ /* 0x000ea80000300a00 */
[----:B------:R-:W4:-:S15]  /*a5930*/  LDL.LU.64 R16, [R1+0x62e0] ;  /* 0x0062e00001107983 */ /* 0x000f1e0000300a00 */
[----:B------:R-:W-:-:S03]  /*a5940*/  NOP ;  /* 0x0000000000007918 */ /* 0x000fc60000000000 */
[----:B------:R-:W-:Y:S04]  /*a5950*/  STL.64 [R1+0x5f0], R8 ;  /* 0x0005f00801007387 */ /* 0x000fe80000100a00 */
[----:B------:R0:W-:Y:S04]  /*a5960*/  STL.64 [R1+0x5f8], R10 ;  /* 0x0005f80a01007387 */ /* 0x0001e80000100a00 */
[----:B0-----:R-:W3:Y:S04]  /*a5970*/  LDL.LU.64 R10, [R1+0x62d8] ;  /* 0x0062d800010a7983 */ /* 0x001ee80000300a00 */
[----:B------:R-:W3:Y:S01]  /*a5980*/  LDL.LU.64 R8, [R1+0x62d0] ;  /* 0x0062d00001087983 */ /* 0x000ee20000300a00 */
[----:B------:R-:W-:-:S02]  /*a5990*/  IMAD.MOV.U32 R0, RZ, RZ, R7 ;  /* 0x000000ffff007224 */ /* 0x000fc400078e0007 */
[----:B----4-:R-:W-:Y:S01]  /*a59a0*/  IMAD.MOV.U32 R7, RZ, RZ, R17 ;  /* 0x000000ffff077224 */ /* 0x010fe200078e0011 */
[----:B---3--:R-:W-:-:S15]  /*a59b0*/  HMMA.16816.F32 R8, R12, R16, R8 ;  /* 0x000000100c08723c */ /* 0x008fde0000001808 */
[----:B------:R-:W-:-:S08]  /*a59c0*/  NOP ;  /* 0x0000000000007918 */ /* 0x000fd00000000000 */
[----:B------:R-:W-:Y:S04]  /*a59d0*/  STL.64 [R1+0x5e0], R8 ;  /* 0x0005e00801007387 */ /* 0x000fe80000100a00 */
[----:B------:R0:W-:Y:S04]  /*a59e0*/  STL.64 [R1+0x5e8], R10 ;  /* 0x0005e80a01007387 */ /* 0x0001e80000100a00 */
[----:B0-----:R-:W3:Y:S04]  /*a59f0*/  LDL.LU.64 R10, [R1+0x62c8] ;  /* 0x0062c800010a7983 */ /* 0x001ee80000300a00 */
[----:B------:R-:W-:Y:S04]  /*a5a00*/  STL.64 [R1+0x6258], R6 ;  /* 0x0062580601007387 */ /* 0x000fe80000100a00 */
        /* <DEDUP_REMOVED lines=15> */
[----:B------:R-:W4:Y:S01]  /*a5b00*/  LDL.LU.64 R24, [R1+0x62b8] ;  /* 0x0062b80001187983 */ /* 0x000f220000300a00 */
[----:B------:R-:W-:-:S02]  /*a5b10*/  IMAD.MOV.U32 R8, RZ, RZ, R16 ;  /* 0x000000ffff087224 */ /* 0x000fc400078e0010 */
[----:B------:R-:W-:Y:S02]  /*a5b20*/  IMAD.MOV.U32 R16, RZ, RZ, R18 ;  /* 0x000000ffff107224 */ /* 0x000fe400078e0012 */
[----:B------:R-:W-:Y:S02]  /*a5b30*/  IMAD.MOV.U32 R18, RZ, RZ, R28 ;  /* 0x000000ffff127224 */ /* 0x000fe400078e001c */
[----:B------:R-:W-:Y:S01]  /*a5b40*/  IMAD.MOV.U32 R17, RZ, RZ, R29 ;  /* 0x000000ffff117224 */ /* 0x000fe200078e001d */
[----:B----4-:R-:W-:-:S15]  /*a5b50*/  HMMA.16816.F32 R24, R12, R28, R24 ;  /* 0x0000001c0c18723c */ /* 0x010fde0000001818 */
[----:B------:R-:W-:-:S08]  /*a5b60*/  NOP ;  /* 0x0000000000007918 */ /* 0x000fd00000000000 */
[----:B------:R-:W-:Y:S04]  /*a5b70*/  STL.64 [R1+0x5c0], R24 ;  /* 0x0005c01801007387 */ /* 0x000fe80000100a00 */
[----:B------:R0:W-:Y:S04]  /*a5b80*/  STL.64 [R1+0x5c8], R26 ;  /* 0x0005c81a01007387 */ /* 0x0001e80000100a00 */
[----:B0-----:R-:W4:Y:S04]  /*a5b90*/  LDL.LU.64 R26, [R1+0x62b0] ;  /* 0x0062b000011a7983 */ /* 0x001f280000300a00 */
[----:B------:R-:W4:Y:S04]  /*a5ba0*/  LDL.LU.64 R24, [R1+0x62a8] ;  /* 0x0062a80001187983 */ /* 0x000f280000300a00 */
[----:B------:R-:W4:Y:S02]  /*a5bb0*/  LDL.LU.64 R28, [R1+0x62a0] ;  /* 0x0062a000011c7983 */ /* 0x000f240000300a00 */
[----:B----4-:R-:W-:-:S15]  /*a5bc0*/  HMMA.16816.F32 R24, R12, R28, R24 ;  /* 0x0000001c0c18723c */ /* 0x010fde0000001818 */
        /* <DEDUP_REMOVED lines=43> */
[----:B------:R-:W5:Y:S04]  /*a5e80*/  LDL.LU R26, [R1+0x1378] ;  /* 0x00137800011a7983 */ /* 0x000f680000300800 */
[----:B------:R-:W5:Y:S04]  /*a5e90*/  LDL.LU R27, [R1+0x137c] ;  /* 0x00137c00011b7983 */ /* 0x000f680000300800 */
[----:B-----5:R0:W-:Y:S04]  /*a5ea0*/  STL.64 [R1+0x6190], R26 ;  /* 0x0061901a01007387 */ /* 0x0201e80000100a00 */
[----:B---3--:R1:W-:Y:S01]  /*a5eb0*/  STL.64 [R1+0x6188], R24 ;  /* 0x0061881801007387 */ /* 0x0083e20000100a00 */
[----:B0-----:R-:W-:-:S02]  /*a5ec0*/  IMAD.MOV.U32 R26, RZ, RZ, R18 ;  /* 0x000000ffff1a7224 */ /* 0x001fc400078e0012 */
[----:B------:R-:W-:-:S05]  /*a5ed0*/  IMAD.MOV.U32 R27, RZ, RZ, R17 ;  /* 0x000000ffff1b7224 */ /* 0x000fca00078e0011 */
[----:B------:R-:W-:Y:S04]  /*a5ee0*/  STL.64 [R1+0x61a8], R26 ;  /* 0x0061a81a01007387 */ /* 0x000fe80000100a00 */
[----:B------:R-:W3:Y:S04]  /*a5ef0*/  LDL.LU R20, [R1+0x1360] ;  /* 0x0013600001147983 */ /* 0x000ee80000300800 */
[----:B------:R-:W3:Y:S04]  /*a5f00*/  LDL.LU R21, [R1+0x1364] ;  /* 0x0013640001157983 */ /* 0x000ee80000300800 */
[----:B------:R-:W5:Y:S04]  /*a5f10*/  LDL.LU R22, [R1+0x1368] ;  /* 0x0013680001167983 */ /* 0x000f680000300800 */
[----:B------:R-:W5:Y:S01]  /*a5f20*/  LDL.LU R23, [R1+0x136c] ;  /* 0x00136c0001177983 */ /* 0x000f620000300800 */
[----:B------:R-:W-:-:S02]  /*a5f30*/  IMAD.MOV.U32 R9, RZ, RZ, R19 ;  /* 0x000000ffff097224 */ /* 0x000fc400078e0013 */
[----:B-1----:R-:W-:Y:S02]  /*a5f40*/  IMAD.MOV.U32 R24, RZ, RZ, R16 ;  /* 0x000000ffff187224 */ /* 0x002fe400078e0010 */
[----:B------:R-:W-:-:S05]  /*a5f50*/  IMAD.MOV.U32 R25, RZ, RZ, R9 ;  /* 0x000000ffff197224 */ /* 0x000fca00078e0009 */
[----:B------:R-:W-:Y:S04]  /*a5f60*/  STL.64 [R1+0x61c0], R24 ;  /* 0x0061c01801007387 */ /* 0x000fe80000100a00 */
[----:B-----5:R-:W-:Y:S04]  /*a5f70*/  STL.64 [R1+0x61a0], R22 ;  /* 0x0061a01601007387 */ /* 0x020fe80000100a00 */
[----:B---3--:R0:W-:Y:S04]  /*a5f80*/  STL.64 [R1+0x6198], R20 ;  /* 0x0061981401007387 */ /* 0x0081e80000100a00 */
[----:B0-----:R-:W3:Y:S04]  /*a5f90*/  LDL.LU R20, [R1+0x1380] ;  /* 0x0013800001147983 */ /* 0x001ee80000300800 */
[----:B------:R-:W3:Y:S04]  /*a5fa0*/  LDL.LU R21, [R1+0x1384] ;  /* 0x0013840001157983 */ /* 0x000ee80000300800 */
[----:B------:R-:W5:Y:S04]  /*a5fb0*/  LDL.LU R22, [R1+0x1388] ;  /* 0x0013880001167983 */ /* 0x000f680000300800 */
[----:B------:R-:W5:Y:S04]  /*a5fc0*/  LDL.LU R23, [R1+0x138c] ;  /* 0x00138c0001177983 */ /* 0x000f680000300800 */
[----:B------:R-:W4:Y:S01]  /*a5fd0*/  LDL.64 R24, [R1+0x18] ;  /* 0x0000180001187983 */ /* 0x000f220000100a00 */
[----:B------:R-:W-:-:S02]  /*a5fe0*/  IMAD.MOV.U32 R26, RZ, RZ, R8 ;  /* 0x000000ffff1a7224 */ /* 0x000fc400078e0008 */
[----:B--2---:R-:W-:-:S05]  /*a5ff0*/  IMAD.MOV.U32 R27, RZ, RZ, R7 ;  /* 0x000000ffff1b7224 */ /* 0x004fca00078e0007 */
[----:B------:R-:W-:Y:S04]  /*a6000*/  STL.64 [R1+0x61e0], R26 ;  /* 0x0061e01a01007387 */ /* 0x000fe80000100a00 */
[----:B----4-:R-:W-:Y:S04]  /*a6010*/  STL.64 [R1+0x61d8], R24 ;  /* 0x0061d81801007387 */ /* 0x010fe80000100a00 */
[----:B-----5:R-:W-:Y:S04]  /*a6020*/  STL.64 [R1+0x61b8], R22 ;  /* 0x0061b81601007387 */ /* 0x020fe80000100a00 */
[----:B---3--:R0:W-:Y:S04]  /*a6030*/  STL.64 [R1+0x61b0], R20 ;  /* 0x0061b01401007387 */ /* 0x0081e80000100a00 */
[----:B0-----:R-:W2:Y:S04]  /*a6040*/  LDL.LU R20, [R1+0x1390] ;  /* 0x0013900001147983 */ /* 0x001ea80000300800 */
[----:B------:R-:W2:Y:S04]  /*a6050*/  LDL.LU R21, [R1+0x1394] ;  /* 0x0013940001157983 */ /* 0x000ea80000300800 */
[----:B------:R-:W3:Y:S04]  /*a6060*/  LDL.LU R22, [R1+0x1398] ;  /* 0x0013980001167983 */ /* 0x000ee80000300800 */
[----:B------:R-:W3:Y:S01]  /*a6070*/  LDL.LU R23, [R1+0x139c] ;  /* 0x00139c0001177983 */ /* 0x000ee20000300800 */
[----:B------:R-:W-:-:S02]  /*a6080*/  IMAD.MOV.U32 R26, RZ, RZ, R6 ;  /* 0x000000ffff1a7224 */ /* 0x000fc400078e0006 */
[----:B------:R-:W-:-:S05]  /*a6090*/  IMAD.MOV.U32 R27, RZ, RZ, R5 ;  /* 0x000000ffff1b7224 */ /* 0x000fca00078e0005 */
[----:B------:R-:W-:Y:S01]  /*a60a0*/  STL.64 [R1+0x61f8], R26 ;  /* 0x0061f81a01007387 */ /* 0x000fe20000100a00 */
[----:B------:R-:W-:Y:S02]  /*a60b0*/  IMAD.MOV.U32 R24, RZ, RZ, R4 ;  /* 0x000000ffff187224 */ /* 0x000fe400078e0004 */
[----:B------:R-:W-:Y:S01]  /*a60c0*/  IMAD.MOV.U32 R25, RZ, RZ, R0 ;  /* 0x000000ffff197224 */ /* 0x000fe200078e0000 */
        /* <DEDUP_REMOVED lines=8> */
[----:B------:R-:W4:Y:S04]  /*a6150*/  LDL.LU R6, [R1+0x838] ;  /* 0x0008380001067983 */ /* 0x000f280000300800 */
[----:B------:R-:W4:Y:S04]  /*a6160*/  LDL.LU R7, [R1+0x83c] ;  /* 0x00083c0001077983 */ /* 0x000f280000300800 */
[----:B------:R-:W5:Y:S04]  /*a6170*/  LDL.LU R8, [R1+0x216c] ;  /* 0x00216c0001087983 */ /* 0x000f680000300800 */
[----:B------:R-:W5:Y:S04]  /*a6180*/  LDL.LU R16, [R1+0x2168] ;  /* 0x0021680001107983 */ /* 0x000f680000300800 */
[----:B------:R-:W4:Y:S04]  /*a6190*/  LDL.LU R9, [R1+0x2174] ;  /* 0x0021740001097983 */ /* 0x000f280000300800 */
[----:B------:R-:W4:Y:S04]  /*a61a0*/  LDL.LU R17, [R1+0x2170] ;  /* 0x0021700001117983 */ /* 0x000f280000300800 */
[----:B------:R0:W-:Y:S04]  /*a61b0*/  STL.64 [R1+0x6210], R24 ;  /* 0x0062101801007387 */ /* 0x0001e80000100a00 */
[----:B0-----:R-:W2:Y:S04]  /*a61c0*/  LDL.LU R24, [R1+0x13e0] ;  /* 0x0013e00001187983 */ /* 0x001ea80000300800 */
[----:B------:R-:W2:Y:S04]  /*a61d0*/  LDL.LU R25, [R1+0x13e4] ;  /* 0x0013e40001197983 */ /* 0x000ea80000300800 */
[----:B------:R-:W3:Y:S04]  /*a61e0*/  LDL.LU R26, [R1+0x13e8] ;  /* 0x0013e800011a7983 */ /* 0x000ee80000300800 */
[----:B------:R-:W3:Y:S04]  /*a61f0*/  LDL.LU R27, [R1+0x13ec] ;  /* 0x0013ec00011b7983 */ /* 0x000ee80000300800 */
        /* <DEDUP_REMOVED lines=19> */
[----:B------:R-:W2:Y:S04]  /*a6330*/  LDL.LU R22, [R1+0x13c8] ;  /* 0x0013c80001167983 */ /* 0x000ea80000300800 */
[----:B------:R-:W2:Y:S01]  /*a6340*/  LDL.LU R23, [R1+0x13cc] ;  /* 0x0013cc0001177983 */ /* 0x000ea20000300800 */
[----:B-----5:R-:W-:-:S02]  /*a6350*/  IMAD R16, R16, 0x100, R8 ;  /* 0x0000010010107824 */ /* 0x020fc400078e0208 */
[----:B----4-:R-:W-:Y:S01]  /*a6360*/  IMAD R17, R17, 0x100, R9 ;  /* 0x0000010011117824 */ /* 0x010fe200078e0209 */
[----:B--2---:R-:W-:Y:S04]  /*a6370*/  STL.64 [R1+0x6208], R22 ;  /* 0x0062081601007387 */ /* 0x004fe80000100a00 */
[----:B---3--:R0:W-:Y:S04]  /*a6380*/  STL.64 [R1+0x6200], R20 ;  /* 0x0062001401007387 */ /* 0x0081e80000100a00 */
[----:B0-----:R-:W2:Y:S04]  /*a6390*/  LDL.LU R20, [R1+0x13d0] ;  /* 0x0013d00001147983 */ /* 0x001ea80000300800 */
[----:B------:R-:W2:Y:S04]  /*a63a0*/  LDL.LU R21, [R1+0x13d4] ;  /* 0x0013d40001157983 */ /* 0x000ea80000300800 */
[----:B------:R-:W2:Y:S04]  /*a63b0*/  LDL.LU R22, [R1+0x13d8] ;  /* 0x0013d80001167983 */ /* 0x000ea80000300800 */
[----:B------:R-:W2:Y:S04]  /*a63c0*/  LDL.LU R23, [R1+0x13dc] ;  /* 0x0013dc0001177983 */ /* 0x000ea80000300800 */
[----:B------:R-:W3:Y:S04]  /*a63d0*/  LDL.LU R8, [R1+0x624c] ;  /* 0x00624c0001087983 */ /* 0x000ee80000300800 */
[----:B------:R-:W3:Y:S02]  /*a63e0*/  LDL.LU R9, [R1+0x6248] ;  /* 0x0062480001097983 */ /* 0x000ee40000300800 */
[----:B---3--:R-:W-:-:S15]  /*a63f0*/  HMMA.16816.F32 R4, R12, R8, R4 ;  /* 0x000000080c04723c */ /* 0x008fde0000001804 */
[----:B------:R-:W-:-:S08]  /*a6400*/  NOP ;  /* 0x0000000000007918 */ /* 0x000fd00000000000 */
[----:B------:R-:W-:Y:S04]  /*a6410*/  STL.64 [R1+0x550], R4 ;  /* 0x0005500401007387 */ /* 0x000fe80000100a00 */
[----:B------:R0:W-:Y:S04]  /*a6420*/  STL.64 [R1+0x558], R6 ;  /* 0x0005580601007387 */ /* 0x0001e80000100a00 */
[----:B0-----:R-:W3:Y:S04]  /*a6430*/  LDL.LU.64 R6, [R1+0x6240] ;  /* 0x0062400001067983 */ /* 0x001ee80000300a00 */
[----:B------:R-:W4:Y:S04]  /*a6440*/  LDL.LU.64 R4, [R1+0x6238] ;  /* 0x0062380001047983 */ /* 0x000f280000300a00 */
[----:B------:R0:W-:Y:S04]  /*a6450*/  STL [R1+0x6134], R8 ;  /* 0x0061340801007387 */ /* 0x0001e80000100800 */
[----:B0-----:R-:W5:Y:S04]  /*a6460*/  LDL.LU R8, [R1+0x217c] ;  /* 0x00217c0001087983 */ /* 0x001f680000300800 */
[----:B------:R-:W-:Y:S01]  /*a6470*/  STL [R1+0x6130], R9 ;  /* 0x0061300901007387 */ /* 0x000fe20000100800 */
        /* <DEDUP_REMOVED lines=11> */
[----:B------:R-:W3:Y:S04]  /*a6530*/  LDL.LU.64 R24, [R1+0x6218] ;  /* 0x0062180001187983 */ /* 0x000ee80000300a00 */
[----:B------:R-:W-:Y:S04]  /*a6540*/  STL.64 [R1+0x6128], R6 ;  /* 0x0061280601007387 */ /* 0x000fe80000100a00 */
[----:B------:R0:W-:Y:S04]  /*a6550*/  STL.64 [R1+0x6120], R4 ;  /* 0x0061200401007387 */ /* 0x0001e80000100a00 */
[----:B0-----:R-:W4:Y:S04]  /*a6560*/  LDL.LU R4, [R1+0x13b0] ;  /* 0x0013b00001047983 */ /* 0x001f280000300800 */
[----:B------:R-:W4:Y:S04]  /*a6570*/  LDL.LU R5, [R1+0x13b4] ;  /* 0x0013b40001057983 */ /* 0x000f280000300800 */
[----:B------:R-:W4:Y:S04]  /*a6580*/  LDL.LU R6, [R1+0x13b8] ;  /* 0x0013b80001067983 */ /* 0x000f280000300800 */
[----:B------:R-:W4:Y:S01]  /*a6590*/  LDL.LU R7, [R1+0x13bc] ;  /* 0x0013bc0001077983 */ /* 0x000f220000300800 */
[----:B---3--:R-:W-:Y:S03]  /*a65a0*/  HMMA.16816.F32 R12, R12, R2, R24 ;  /* 0x000000020c0c723c */ /* 0x008fe60000001818 */
[----:B------:R-:W2:Y:S01]  /*a65b0*/  LDL.LU.64 R24, [R1+0x6210] ;  /* 0x0062100001187983 */ /* 0x000ea20000300a00 */
[----:B-----5:R-:W-:-:S02]  /*a65c0*/  IMAD R18, R18, 0x100, R8 ;  /* 0x0000010012127824 */ /* 0x020fc400078e0208 */
[----:B------:R-:W-:Y:S01]  /*a65d0*/  IMAD R19, R0, 0x100, R19 ;  /* 0x0000010000137824 */ /* 0x000fe200078e0213 */
[----:B------:R-:W-:Y:S02]  /*a65e0*/  F2FP.F16.E4M3.UNPACK_B R16, R16 ;  /* 0x00000010ff10723e */ /* 0x000fe400020006ff */
[----:B------:R-:W-:Y:S02]  /*a65f0*/  F2FP.F16.E4M3.UNPACK_B R17, R17 ;  /* 0x00000011ff11723e */ /* 0x000fe400020006ff */
[----:B------:R-:W-:Y:S02]  /*a6600*/  F2FP.F16.E4M3.UNPACK_B R18, R18 ;  /* 0x00000012ff12723e */ /* 0x000fe400020006ff */
[----:B------:R-:W-:-:S10]  /*a6610*/  F2FP.F16.E4M3.UNPACK_B R19, R19 ;  /* 0x00000013ff13723e */ /* 0x000fd400020006ff */
        /* <DEDUP_REMOVED lines=20> */
[----:B------:R-:W4:Y:S02]  /*a6760*/  LDL.LU.64 R24, [R1+0x61d8] ;  /* 0x0061d80001187983 */ /* 0x000f240000300a00 */
[----:B----4-:R-:W-:Y:S06]  /*a6770*/  HMMA.16816.F32 R4, R16, R24, R4 ;  /* 0x000000181004723c */ /* 0x010fec0000001804 */
[----:B------:R-:W-:-:S15]  /*a6780*/  IMAD.MOV.U32 R0, RZ, RZ, R25 ;  /* 0x000000ffff007224 */ /* 0x000fde00078e0019 */
[----:B------:R-:W-:-:S02]  /*a6790*/  NOP ;  /* 0x0000000000007918 */ /* 0x000fc40000000000 */
[----:B------:R0:W-:Y:S02]  /*a67a0*/  STL.64 [R1+0x510], R4 ;  /* 0x0005100401007387 */ /* 0x0001e40000100a00 */
[----:B0-----:R-:W-:Y:S02]  /*a67b0*/  IMAD.MOV.U32 R4, RZ, RZ, R24 ;  /* 0x000000ffff047224 */ /* 0x001fe400078e0018 */
[----:B--2---:R-:W-:Y:S01]  /*a67c0*/  HMMA.16816.F32 R24, R16, R26, R20 ;  /* 0x0000001a1018723c */ /* 0x004fe20000001814 */
[----:B------:R-:W-:Y:S04]  /*a67d0*/  STL.64 [R1+0x518], R6 ;  /* 0x0005180601007387 */ /* 0x000fe80000100a00 */
[----:B------:R-:W2:Y:S04]  /*a67e0*/  LDL.LU.64 R22, [R1+0x61d0] ;  /* 0x0061d00001167983 */ /* 0x000ea80000300a00 */
[----:B------:R-:W2:-:S14]  /*a67f0*/  LDL.LU.64 R20, [R1+0x61c8] ;  /* 0x0061c80001147983 */ /* 0x000e9c0000300a00 */
        /* <DEDUP_REMOVED lines=24> */
[----:B------:R0:W-:Y:S02]  /*a6980*/  STL.64 [R1+0x60b0], R28 ;  /* 0x0060b01c01007387 */ /* 0x0001e40000100a00 */
[----:B0-----:R-:W-:Y:S01]  /*a6990*/  IMAD.MOV.U32 R28, RZ, RZ, R4 ;  /* 0x000000ffff1c7224 */ /* 0x001fe200078e0004 */
        /* <DEDUP_REMOVED lines=31> */
[----:B------:R-:W-:-:S03]  /*a6b90*/  IMAD.MOV.U32 R29, RZ, RZ, R0 ;  /* 0x000000ffff1d7224 */ /* 0x000fc600078e0000 */
        /* <DEDUP_REMOVED lines=41> */
[----:B------:R-:W4:Y:S04]  /*a6e30*/  LDL.LU.64 R4, [R1+0x6148] ;  /* 0x0061480001047983 */ /* 0x000f280000300a00 */
[----:B------:R0:W-:Y:S01]  /*a6e40*/  STL.64 [R1+0x6088], R22 ;  /* 0x0060881601007387 */ /* 0x0001e20000100a00 */
[----:B---3--:R-:W-:-:S02]  /*a6e50*/  IMAD R12, R12, 0x100, R8 ;  /* 0x000001000c0c7824 */ /* 0x008fc400078e0208 */
[----:B------:R-:W-:Y:S01]  /*a6e60*/  IMAD R13, R13, 0x100, R9 ;  /* 0x000001000d0d7824 */ /* 0x000fe200078e0209 */
[----:B0-----:R-:W3:Y:S04]  /*a6e70*/  LDL.64 R22, [R1+0x20] ;  /* 0x0000200001167983 */ /* 0x001ee80000100a00 */
[----:B------:R0:W-:Y:S04]  /*a6e80*/  STL.64 [R1+0x6080], R20 ;  /* 0x0060801401007387 */ /* 0x0001e80000100a00 */
[----:B0-----:R-:W5:Y:S04]  /*a6e90*/  LDL R20, [R1+0x28] ;  /* 0x0000280001147983 */ /* 0x001f680000100800 */
[----:B------:R-:W5:Y:S01]  /*a6ea0*/  LDL R21, [R1+0x2c] ;  /* 0x00002c0001157983 */ /* 0x000f620000100800 */
[----:B----4-:R-:W-:-:S15]  /*a6eb0*/  HMMA.16816.F32 R4, R16, R10, R4 ;  /* 0x0000000a1004723c */ /* 0x010fde0000001804 */
[----:B------:R-:W-:-:S08]  /*a6ec0*/  NOP ;  /* 0x0000000000007918 */ /* 0x000fd00000000000 */
[----:B------:R-:W-:Y:S04]  /*a6ed0*/  STL.64 [R1+0x480], R4 ;  /* 0x0004800401007387 */ /* 0x000fe80000100a00 */
[----:B------:R0:W-:Y:S04]  /*a6ee0*/  STL.64 [R1+0x488], R6 ;  /* 0x0004880601007387 */ /* 0x0001e80000100a00 */
[----:B0-----:R-:W4:Y:S04]  /*a6ef0*/  LDL.LU.64 R6, [R1+0x6140] ;  /* 0x0061400001067983 */ /* 0x001f280000300a00 */
[----:B------:R-:W4:Y:S04]  /*a6f00*/  LDL.LU.64 R4, [R1+0x6138] ;  /* 0x0061380001047983 */ /* 0x000f280000300a00 */
[----:B------:R-:W4:Y:S04]  /*a6f10*/  LDL.LU R8, [R1+0x6134] ;  /* 0x0061340001087983 */ /* 0x000f280000300800 */
[----:B------:R-:W4:Y:S02]  /*a6f20*/  LDL.LU R9, [R1+0x6130] ;  /* 0x0061300001097983 */ /* 0x000f240000300800 */
[----:B----4-:R-:W-:-:S15]  /*a6f30*/  HMMA.16816.F32 R4, R16, R8, R4 ;  /* 0x000000081004723c */ /* 0x010fde0000001804 */
[----:B------:R-:W-:-:S08]  /*a6f40*/  NOP ;  /* 0x0000000000007918 */ /* 0x000fd00000000000 */
[----:B------:R-:W-:Y:S04]  /*a6f50*/  STL.64 [R1+0x470], R4 ;  /* 0x0004700401007387 */ /* 0x000fe80000100a00 */
[----:B------:R0:W-:Y:S04]  /*a6f60*/  STL.64 [R1+0x478], R6 ;  /* 0x0004780601007387 */ /* 0x0001e80000100a00 */
[----:B0-----:R-:W2:Y:S04]  /*a6f70*/  LDL.LU.64 R6, [R1+0x6128] ;  /* 0x0061280001067983 */ /* 0x001ea80000300a00 */
[----:B------:R-:W4:Y:S04]  /*a6f80*/  LDL.LU.64 R4, [R1+0x6120] ;  /* 0x0061200001047983 */ /* 0x000f280000300a00 */
[----:B------:R0:W-:Y:S04]  /*a6f90*/  STL [R1+0x604c], R8 ;  /* 0x00604c0801007387 */ /* 0x0001e80000100800 */
[----:B0-----:R-:W3:Y:S04]  /*a6fa0*/  LDL.LU R8, [R1+0x219c] ;  /* 0x00219c0001087983 */ /* 0x001ee80000300800 */
[----:B------:R-:W-:Y:S01]  /*a6fb0*/  STL [R1+0x6048], R9 ;  /* 0x0060480901007387 */ /* 0x000fe20000100800 */
        /* <DEDUP_REMOVED lines=22> */
[----:B------:R0:W-:Y:S04]  /*a7120*/  STL.64 [R1+0x460], R16 ;  /* 0x0004601001007387 */ /* 0x0001e80000100a00 */
[----:B------:R1:W-:Y:S04]  /*a7130*/  STL.64 [R1+0x468], R18 ;  /* 0x0004681201007387 */ /* 0x0003e80000100a00 */
[----:B0-----:R-:W5:Y:S04]  /*a7140*/  LDL.LU R16, [R1+0x12f0] ;  /* 0x0012f00001107983 */ /* 0x001f680000300800 */
[----:B------:R-:W5:Y:S04]  /*a7150*/  LDL.LU R17, [R1+0x12f4] ;  /* 0x0012f40001117983 */ /* 0x000f680000300800 */
[----:B-1----:R-:W5:Y:S04]  /*a7160*/  LDL.LU R18, [R1+0x12f8] ;  /* 0x0012f80001127983 */ /* 0x002f680000300800 */
[----:B------:R-:W5:Y:S01]  /*a7170*/  LDL.LU R19, [R1+0x12fc] ;  /* 0x0012fc0001137983 */ /* 0x000f620000300800 */
[----:B---3--:R-:W-:-:S02]  /*a7180*/  IMAD R14, R14, 0x100, R8 ;  /* 0x000001000e0e7824 */ /* 0x008fc400078e0208 */
[----:B------:R-:W-:Y:S01]  /*a7190*/  IMAD R15, R0, 0x100, R15 ;  /* 0x00000100000f7824 */ /* 0x000fe200078e020f */
[----:B------:R-:W-:Y:S02]  /*a71a0*/  F2FP.F16.E4M3.UNPACK_B R12, R12 ;  /* 0x0000000cff0c723e */ /* 0x000fe400020006ff */
[----:B------:R-:W-:Y:S02]  /*a71b0*/  F2FP.F16.E4M3.UNPACK_B R13, R13 ;  /* 0x0000000dff0d723e */ /* 0x000fe400020006ff */
[----:B------:R-:W-:Y:S02]  /*a71c0*/  F2FP.F16.E4M3.UNPACK_B R14, R14 ;  /* 0x0000000eff0e723e */ /* 0x000fe400020006ff */
[----:B------:R-:W-:Y:S01]  /*a71d0*/  F2FP.F16.E4M3.UNPACK_B R15, R15 ;  /* 0x0000000fff0f723e */ /* 0x000fe200020006ff */
[----:B------:R-:W-:Y:S04]  /*a71e0*/  STL [R1+0x6024], R2 ;  /* 0x0060240201007387 */ /* 0x000fe80000100800 */
[----:B------:R0:W-:Y:S02]  /*a71f0*/  STL [R1+0x6020], R3 ;  /* 0x0060200301007387 */ /* 0x0001e40000100800 */
[----:B----4-:R-:W-:Y:S06]  /*a7200*/  HMMA.16816.F32 R4, R12, R22, R4 ;  /* 0x000000160c04723c */ /* 0x010fec0000001804 */
[----:B------:R-:W-:-:S02]  /*a7210*/  IMAD.MOV.U32 R0, RZ, RZ, R23 ;  /* 0x000000ffff007224 */ /* 0x000fc400078e0017 */
[----:B0-----:R-:W-:Y:S01]  /*a7220*/  IMAD.MOV.U32 R3, RZ, RZ, R22 ;  /* 0x000000ffff037224 */ /* 0x001fe200078e0016 */
[----:B-----5:R-:W-:-:S15]  /*a7230*/  HMMA.16816.F32 R16, R12, R20, R16 ;  /* 0x000000140c10723c */ /* 0x020fde0000001810 */
[----:B------:R-:W-:-:S08]  /*a7240*/  NOP ;  /* 0x0000000000007918 */ /* 0x000fd00000000000 */
[----:B------:R-:W-:Y:S04]  /*a7250*/  STL.64 [R1+0x450], R16 ;  /* 0x0004501001007387 */ /* 0x000fe80000100a00 */
[----:B------:R2:W-:Y:S02]  /*a7260*/  STL.64 [R1+0x458], R18 ;  /* 0x0004581201007387 */ /* 0x0005e40000100a00 */
[C---:B--2---:R-:W-:Y:S02]  /*a7270*/  HMMA.16816.F32 R16, R12.reuse, R28, R24 ;  /* 0x0000001c0c10723c */ /* 0x044fe40000001818 */
[----:B------:R0:W-:Y:S04]  /*a7280*/  STL.64 [R1+0x440], R4 ;  /* 0x0004400401007387 */ /* 0x0001e80000100a00 */
[----:B------:R1:W-:Y:S04]  /*a7290*/  STL.64 [R1+0x448], R6 ;  /* 0x0004480601007387 */ /* 0x0003e80000100a00 */
[----:B------:R-:W-:Y:S04]  /*a72a0*/  STL [R1+0x602c], R0 ;  /* 0x00602c0001007387 */ /* 0x000fe80000100800 */
[----:B------:R-:W-:Y:S04]  /*a72b0*/  STL [R1+0x6028], R3 ;  /* 0x0060280301007387 */ /* 0x000fe80000100800 */
[----:B0-----:R-:W2:Y:S05]  /*a72c0*/  LDL.LU R4, [R1+0x800] ;  /* 0x0008000001047983 */ /* 0x001eaa0000300800 */
        /* <DEDUP_REMOVED lines=21> */
[----:B-----5:R0:W-:Y:S04]  /*a7420*/  STL.64 [R1+0x60d0], R22 ;  /* 0x0060d01601007387 */ /* 0x0201e80000100a00 */
[----:B------:R-:W5:Y:S04]  /*a7430*/  LDL.64 R18, [R1+0x10] ;  /* 0x0000100001127983 */ /* 0x000f680000100a00 */
[----:B0-----:R-:W2:Y:S04]  /*a7440*/  LDL R22, [R1+0x8] ;  /* 0x0000080001167983 */ /* 0x001ea80000100800 */
[----:B------:R-:W2:Y:S04]  /*a7450*/  LDL R23, [R1+0xc] ;  /* 0x00000c0001177983 */ /* 0x000ea80000100800 */
[----:B----4-:R0:W-:Y:S04]  /*a7460*/  STL.64 [R1+0x60c8], R20 ;  /* 0x0060c81401007387 */ /* 0x0101e80000100a00 */
[----:B--2---:R1:W-:Y:S04]  /*a7470*/  STL.64 [R1+0x60e8], R22 ;  /* 0x0060e81601007387 */ /* 0x0043e80000100a00 */
[----:B0-----:R-:W5:Y:S04]  /*a7480*/  LDL.LU R20, [R1+0x12c0] ;  /* 0x0012c00001147983 */ /* 0x001f680000300800 */
[----:B------:R-:W5:Y:S04]  /*a7490*/  LDL.LU R21, [R1+0x12c4] ;  /* 0x0012c40001157983 */ /* 0x000f680000300800 */
[----:B-1----:R-:W5:Y:S04]  /*a74a0*/  LDL.LU R22, [R1+0x12c8] ;  /* 0x0012c80001167983 */ /* 0x002f680000300800 */
[----:B------:R-:W5:Y:S04]  /*a74b0*/  LDL.LU R23, [R1+0x12cc] ;  /* 0x0012cc0001177983 */ /* 0x000f680000300800 */
[----:B------:R-:W2:Y:S04]  /*a74c0*/  LDL.64 R28, [R1] ;  /* 0x00000000011c7983 */ /* 0x000ea80000100a00 */
        /* <DEDUP_REMOVED lines=33> */
[----:B------:R-:W-:Y:S04]  /*a76e0*/  STL.64 [R1+0x420], R20 ;  /* 0x0004201401007387 */ /* 0x000fe80000100a00 */
[----:B------:R0:W-:Y:S04]  /*a76f0*/  STL.64 [R1+0x428], R22 ;  /* 0x0004281601007387 */ /* 0x0001e80000100a00 */
[----:B0-----:R-:W3:Y:S01]  /*a7700*/  LDL.LU.64 R22, [R1+0x60e8] ;  /* 0x0060e80001167983 */ /* 0x001ee20000300a00 */
[----:B------:R-:W-:-:S02]  /*a7710*/  IMAD.MOV.U32 R3, RZ, RZ, R18 ;  /* 0x000000ffff037224 */ /* 0x000fc400078e0012 */
[----:B------:R-:W-:Y:S01]  /*a7720*/  IMAD.MOV.U32 R2, RZ, RZ, R19 ;  /* 0x000000ffff027224 */ /* 0x000fe200078e0013 */
[----:B------:R-:W5:Y:S04]  /*a7730*/  LDL.LU R18, [R1+0x21b8] ;  /* 0x0021b80001127983 */ /* 0x000f680000300800 */
[----:B------:R-:W5:Y:S04]  /*a7740*/  LDL.LU R19, [R1+0x21c0] ;  /* 0x0021c00001137983 */ /* 0x000f680000300800 */
[----:B------:R-:W-:Y:S01]  /*a7750*/  STL [R1+0x6030], R3 ;  /* 0x0060300301007387 */ /* 0x000fe20000100800 */
[----:B---3--:R-:W-:Y:S03]  /*a7760*/  HMMA.16816.F32 R20, R12, R22, R24 ;  /* 0x000000160c14723c */ /* 0x008fe60000001818 */
[----:B------:R-:W3:Y:S04]  /*a7770*/  LDL.LU.64 R26, [R1+0x60e0] ;  /* 0x0060e000011a7983 */ /* 0x000ee80000300a00 */
[----:B------:R-:W3:-:S15]  /*a7780*/  LDL.LU.64 R24, [R1+0x60d8] ;  /* 0x0060d80001187983 */ /* 0x000ede0000300a00 */
[----:B------:R-:W-:-:S01]  /*a7790*/  NOP ;  /* 0x0000000000007918 */ /* 0x000fc20000000000 */
        /* <DEDUP_REMOVED lines=49> */
[----:B------:R-:W2:Y:S04]  /*a7ab0*/  LDL.LU.64 R4, [R1+0x6060] ;  /* 0x0060600001047983 */ /* 0x000ea80000300a00 */
[----:B------:R-:W-:Y:S04]  /*a7ac0*/  STL [R1+0x5fb8], R22 ;  /* 0x005fb81601007387 */ /* 0x000fe80000100800 */
[----:B------:R0:W-:Y:S01]  /*a7ad0*/  STL.64 [R1+0x5fb0], R20 ;  /* 0x005fb01401007387 */ /* 0x0001e20000100a00 */
[----:B----4-:R-:W-:-:S02]  /*a7ae0*/  IMAD R16, R16, 0x100, R8 ;  /* 0x0000010010107824 */ /* 0x010fc400078e0208 */
[----:B-----5:R-:W-:Y:S01]  /*a7af0*/  IMAD R17, R17, 0x100, R9 ;  /* 0x0000010011117824 */ /* 0x020fe200078e0209 */
        /* <DEDUP_REMOVED lines=17> */
[----:B------:R-:W2:Y:S04]  /*a7c10*/  LDL.LU.64 R4, [R1+0x6038] ;  /* 0x0060380001047983 */ /* 0x000ea80000300a00 */
[----:B------:R0:W-:Y:S04]  /*a7c20*/  STL [R1+0x5f3c], R8 ;  /* 0x005f3c0801007387 */ /* 0x0001e80000100800 */
[----:B0-----:R-:W4:Y:S04]  /*a7c30*/  LDL.LU R8, [R1+0x21c4] ;  /* 0x0021c40001087983 */ /* 0x001f280000300800 */
[----:B------:R0:W-:Y:S04]  /*a7c40*/  STL [R1+0x5f38], R9 ;  /* 0x005f380901007387 */ /* 0x0001e80000100800 */
[----:B0-----:R-:W5:Y:S04]  /*a7c50*/  LDL.LU R9, [R1+0x21bc] ;  /* 0x0021bc0001097983 */ /* 0x001f680000300800 */
[----:B------:R3:W-:Y:S01]  /*a7c60*/  STL.64 [R1+0x5f50], R10 ;  /* 0x005f500a01007387 */ /* 0x0007e20000100a00 */
[----:B------:R-:W-:-:S02]  /*a7c70*/  F2FP.F16.E4M3.UNPACK_B R16, R16 ;  /* 0x00000010ff10723e */ /* 0x000fc400020006ff */
[----:B------:R-:W-:Y:S01]  /*a7c80*/  F2FP.F16.E4M3.UNPACK_B R17, R17 ;  /* 0x00000011ff11723e */ /* 0x000fe200020006ff */
[----:B----4-:R-:W-:Y:S02]  /*a7c90*/  IMAD R19, R19, 0x100, R8 ;  /* 0x0000010013137824 */ /* 0x010fe400078e0208 */
[----:B-----5:R-:W-:Y:S02]  /*a7ca0*/  IMAD R18, R18, 0x100, R9 ;  /* 0x0000010012127824 */ /* 0x020fe400078e0209 */
[----:B---3--:R-:W-:Y:S01]  /*a7cb0*/  HMMA.16816.F32 R8, R12, R6, R20 ;  /* 0x000000060c08723c */ /* 0x008fe20000001814 */
[----:B------:R-:W-:Y:S02]  /*a7cc0*/  F2FP.F16.E4M3.UNPACK_B R19, R19 ;  /* 0x00000013ff13723e */ /* 0x000fe400020006ff */
[----:B------:R-:W-:-:S05]  /*a7cd0*/  F2FP.F16.E4M3.UNPACK_B R18, R18 ;  /* 0x00000012ff12723e */ /* 0x000fca00020006ff */
[----:B------:R-:W-:-:S15]  /*a7ce0*/  STL.64 [R1+0x6018], R18 ;  /* 0x0060181201007387 */ /* 0x000fde0000100a00 */
[----:B------:R0:W-:Y:S04]  /*a7cf0*/  STL.64 [R1+0x800], R8 ;  /* 0x0008000801007387 */ /* 0x0001e80000100a00 */
[----:B------:R-:W-:Y:S04]  /*a7d00*/  STL.64 [R1+0x808], R10 ;  /* 0x0008080a01007387 */ /* 0x000fe80000100a00 */
[----:B------:R2:W-:Y:S04]  /*a7d10*/  STL.64 [R1+0x6010], R16 ;  /* 0x0060101001007387 */ /* 0x0005e80000100a00 */
[----:B0-----:R-:W3:Y:S01]  /*a7d20*/  LDL.LU R8, [R1+0x1190] ;  /* 0x0011900001087983 */ /* 0x001ee20000300800 */
[----:B--2---:R-:W-:-:S15]  /*a7d30*/  HMMA.16816.F32 R16, R12, R4, R24 ;  /* 0x000000040c10723c */ /* 0x004fde0000001818 */
[----:B------:R-:W-:-:S08]  /*a7d40*/  NOP ;  /* 0x0000000000007918 */ /* 0x000fd00000000000 */
[----:B------:R-:W-:Y:S04]  /*a7d50*/  STL.64 [R1+0x7f0], R16 ;  /* 0x0007f01001007387 */ /* 0x000fe80000100a00 */
[----:B------:R-:W-:Y:S04]  /*a7d60*/  STL.64 [R1+0x7f8], R18 ;  /* 0x0007f81201007387 */ /* 0x000fe80000100a00 */
[----:B------:R-:W3:Y:S04]  /*a7d70*/  LDL.LU R9, [R1+0x1194] ;  /* 0x0011940001097983 */ /* 0x000ee80000300800 */
[----:B------:R-:W2:Y:S04]  /*a7d80*/  LDL.LU R10, [R1+0x1198] ;  /* 0x00119800010a7983 */ /* 0x000ea80000300800 */
[----:B------:R-:W2:Y:S04]  /*a7d90*/  LDL.LU R11, [R1+0x119c] ;  /* 0x00119c00010b7983 */ /* 0x000ea80000300800 */
[----:B------:R-:W4:Y:S04]  /*a7da0*/  LDL.LU R24, [R1+0x11c0] ;  /* 0x0011c00001187983 */ /* 0x000f280000300800 */
[----:B------:R-:W4:Y:S04]  /*a7db0*/  LDL.LU R25, [R1+0x11c4] ;  /* 0x0011c40001197983 */ /* 0x000f280000300800 */
[----:B------:R-:W5:Y:S04]  /*a7dc0*/  LDL.LU R26, [R1+0x11c8] ;  /* 0x0011c800011a7983 */ /* 0x000f680000300800 */
[----:B------:R-:W5:Y:S04]  /*a7dd0*/  LDL.LU R27, [R1+0x11cc] ;  /* 0x0011cc00011b7983 */ /* 0x000f680000300800 */
[----:B-----5:R0:W-:Y:S02]  /*a7de0*/  STL.64 [R1+0x5f98], R26 ;  /* 0x005f981a01007387 */ /* 0x0201e40000100a00 */
[----:B0-----:R-:W-:-:S02]  /*a7df0*/  IMAD.MOV.U32 R26, RZ, RZ, R3 ;  /* 0x000000ffff1a7224 */ /* 0x001fc400078e0003 */
[----:B------:R-:W-:Y:S01]  /*a7e00*/  IMAD.MOV.U32 R27, RZ, RZ, R0 ;  /* 0x000000ffff1b7224 */ /* 0x000fe200078e0000 */
[----:B------:R-:W5:Y:S04]  /*a7e10*/  LDL.LU R3, [R1+0x6030] ;  /* 0x0060300001037983 */ /* 0x000f680000300800 */
[----:B------:R-:W3:Y:S04]  /*a7e20*/  LDL.LU R0, [R1+0x602c] ;  /* 0x00602c0001007983 */ /* 0x000ee80000300800 */
[----:B------:R-:W2:Y:S04]  /*a7e30*/  LDL.LU R20, [R1+0x11e0] ;  /* 0x0011e00001147983 */ /* 0x000ea80000300800 */
[----:B------:R-:W2:Y:S04]  /*a7e40*/  LDL.LU R21, [R1+0x11e4] ;  /* 0x0011e40001157983 */ /* 0x000ea80000300800 */
[----:B------:R-:W4:Y:S04]  /*a7e50*/  LDL.LU R22, [R1+0x11e8] ;  /* 0x0011e80001167983 */ /* 0x000f280000300800 */
[----:B------:R-:W4:Y:S04]  /*a7e60*/  LDL.LU R23, [R1+0x11ec] ;  /* 0x0011ec0001177983 */ /* 0x000f280000300800 */
[----:B----4-:R5:W-:Y:S02]  /*a7e70*/  STL.64 [R1+0x5fc8], R22 ;  /* 0x005fc81601007387 */ /* 0x010be40000100a00 */
[----:B-----5:R-:W-:-:S02]  /*a7e80*/  IMAD.MOV.U32 R22, RZ, RZ, R3 ;  /* 0x000000ffff167224 */ /* 0x020fc400078e0003 */
[----:B------:R-:W-:Y:S01]  /*a7e90*/  IMAD.MOV.U32 R23, RZ, RZ, R2 ;  /* 0x000000ffff177224 */ /* 0x000fe200078e0002 */
[----:B------:R-:W4:Y:S04]  /*a7ea0*/  LDL.LU R3, [R1+0x6028] ;  /* 0x0060280001037983 */ /* 0x000f280000300800 */
[----:B------:R-:W5:Y:S04]  /*a7eb0*/  LDL.LU R2, [R1+0x6024] ;  /* 0x0060240001027983 */ /* 0x000f680000300800 */
[----:B--2---:R0:W-:Y:S04]  /*a7ec0*/  STL.64 [R1+0x5fc0], R20 ;  /* 0x005fc01401007387 */ /* 0x0041e80000100a00 */
[----:B0-----:R-:W2:Y:S04]  /*a7ed0*/  LDL.64 R20, [R1+0x18] ;  /* 0x0000180001147983 */ /* 0x001ea80000100a00 */
[----:B------:R-:W-:Y:S04]  /*a7ee0*/  STL.64 [R1+0x5ff8], R22 ;  /* 0x005ff81601007387 */ /* 0x000fe80000100a00 */
[----:B--2---:R-:W-:Y:S04]  /*a7ef0*/  STL.64 [R1+0x5ff0], R20 ;  /* 0x005ff01401007387 */ /* 0x004fe80000100a00 */
[----:B------:R0:W-:Y:S04]  /*a7f00*/  STL.64 [R1+0x5f90], R24 ;  /* 0x005f901801007387 */ /* 0x0001e80000100a00 */
[----:B0-----:R-:W2:Y:S04]  /*a7f10*/  LDL.64 R24, [R1+0x8] ;  /* 0x0000080001187983 */ /* 0x001ea80000100a00 */
[----:B------:R-:W-:Y:S04]  /*a7f20*/  STL.64 [R1+0x5fd8], R26 ;  /* 0x005fd81a01007387 */ /* 0x000fe80000100a00 */
[----:B--2---:R0:W-:Y:S04]  /*a7f30*/  STL.64 [R1+0x5fd0], R24 ;  /* 0x005fd01801007387 */ /* 0x0041e80000100a00 */
[----:B0-----:R-:W2:Y:S04]  /*a7f40*/  LDL.LU R24, [R1+0x11f0] ;  /* 0x0011f00001187983 */ /* 0x001ea80000300800 */
[----:B------:R-:W2:Y:S04]  /*a7f50*/  LDL.LU R25, [R1+0x11f4] ;  /* 0x0011f40001197983 */ /* 0x000ea80000300800 */
[----:B------:R-:W3:Y:S04]  /*a7f60*/  LDL.LU R26, [R1+0x11f8] ;  /* 0x0011f800011a7983 */ /* 0x000ee80000300800 */
[----:B------:R-:W3:Y:S01]  /*a7f70*/  LDL.LU R27, [R1+0x11fc] ;  /* 0x0011fc00011b7983 */ /* 0x000ee20000300800 */
[----:B----4-:R-:W-:-:S03]  /*a7f80*/  IMAD.MOV.U32 R22, RZ, RZ, R3 ;  /* 0x000000ffff167224 */ /* 0x010fc600078e0003 */
        /* <DEDUP_REMOVED lines=11> */
[----:B------:R-:W4:Y:S04]  /*a8040*/  LDL.64 R20, [R1+0x28] ;  /* 0x0000280001147983 */ /* 0x000f280000100a00 */
        /* <DEDUP_REMOVED lines=18> */
[----:B------:R-:W-:Y:S03]  /*a8170*/  HMMA.16816.F32 R12, R12, R2, R16 ;  /* 0x000000020c0c723c */ /* 0x000fe60000001810 */
        /* <DEDUP_REMOVED lines=10> */
[----:B------:R-:W5:Y:S04]  /*a8220*/  LDL.LU R6, [R1+0x1228] ;  /* 0x0012280001067983 */ /* 0x000f680000300800 */
[----:B------:R-:W5:Y:S04]  /*a8230*/  LDL.LU R7, [R1+0x122c] ;  /* 0x00122c0001077983 */ /* 0x000f680000300800 */
[----:B------:R-:W5:Y:S04]  /*a8240*/  LDL.LU.64 R18, [R1+0x6018] ;  /* 0x0060180001127983 */ /* 0x000f680000300a00 */
[----:B------:R-:W5:Y:S04]  /*a8250*/  LDL.LU.64 R16, [R1+0x6010] ;  /* 0x0060100001107983 */ /* 0x000f680000300a00 */
[----:B------:R0:W-:Y:S01]  /*a8260*/  STL.64 [R1+0x300], R12 ;  /* 0x0003000c01007387 */ /* 0x0001e20000100a00 */
[----:B------:R-:W-:-:S03]  /*a8270*/  IMAD.MOV.U32 R23, RZ, RZ, R0 ;  /* 0x000000ffff177224 */ /* 0x000fc600078e0000 */
[----:B------:R1:W-:Y:S01]  /*a8280*/  STL.64 [R1+0x308], R14 ;  /* 0x0003080e01007387 */ /* 0x0003e20000100a00 */
[----:B----4-:R-:W-:-:S03]  /*a8290*/  IMAD.MOV.U32 R0, RZ, RZ, R21 ;  /* 0x000000ffff007224 */ /* 0x010fc600078e0015 */
[----:B0-----:R-:W4:Y:S04]  /*a82a0*/  LDL.LU R12, [R1+0x1180] ;  /* 0x00118000010c7983 */ /* 0x001f280000300800 */
[----:B------:R-:W4:Y:S04]  /*a82b0*/  LDL.LU R13, [R1+0x1184] ;  /* 0x00118400010d7983 */ /* 0x000f280000300800 */
[----:B-1----:R-:W4:Y:S04]  /*a82c0*/  LDL.LU R14, [R1+0x1188] ;  /* 0x00118800010e7983 */ /* 0x002f280000300800 */
[----:B------:R-:W4:Y:S01]  /*a82d0*/  LDL.LU R15, [R1+0x118c] ;  /* 0x00118c00010f7983 */ /* 0x000f220000300800 */
[----:B-----5:R-:W-:-:S15]  /*a82e0*/  HMMA.16816.F32 R4, R16, R20, R4 ;  /* 0x000000141004723c */ /* 0x020fde0000001804 */
[----:B------:R-:W-:-:S08]  /*a82f0*/  NOP ;  /* 0x0000000000007918 */ /* 0x000fd00000000000 */
[----:B------:R0:W-:Y:S02]  /*a8300*/  STL.64 [R1+0x2f0], R4 ;  /* 0x0002f00401007387 */ /* 0x0001e40000100a00 */
[----:B0-----:R-:W-:Y:S02]  /*a8310*/  IMAD.MOV.U32 R4, RZ, RZ, R20 ;  /* 0x000000ffff047224 */ /* 0x001fe400078e0014 */
[----:B--2---:R-:W-:Y:S01]  /*a8320*/  HMMA.16816.F32 R20, R16, R22, R24 ;  /* 0x000000161014723c */ /* 0x004fe20000001818 */
[----:B------:R-:W-:Y:S04]  /*a8330*/  STL.64 [R1+0x2f8], R6 ;  /* 0x0002f80601007387 */ /* 0x000fe80000100a00 */
[----:B------:R-:W2:Y:S04]  /*a8340*/  LDL.LU.64 R26, [R1+0x6008] ;  /* 0x00600800011a7983 */ /* 0x000ea80000300a00 */
[----:B------:R-:W2:-:S14]  /*a8350*/  LDL.LU.64 R24, [R1+0x6000] ;  /* 0x0060000001187983 */ /* 0x000e9c0000300a00 */
        /* <DEDUP_REMOVED lines=12> */
[----:B-----5:R-:W-:Y:S01]  /*a8420*/  HMMA.16816.F32 R20, R16, R22, R24 ;  /* 0x000000161014723c */ /* 0x020fe20000001818 */
[----:B------:R-:W3:Y:S04]  /*a8430*/  LDL.LU.64 R26, [R1+0x5fd8] ;  /* 0x005fd800011a7983 */ /* 0x000ee80000300a00 */
[----:B------:R-:W2:-:S15]  /*a8440*/  LDL.LU.64 R24, [R1+0x5fd0] ;  /* 0x005fd00001187983 */ /* 0x000e9e0000300a00 */
[----:B------:R-:W-:-:S03]  /*a8450*/  NOP ;  /* 0x0000000000007918 */ /* 0x000fc60000000000 */
[----:B------:R-:W-:Y:S04]  /*a8460*/  STL.64 [R1+0x2c0], R20 ;  /* 0x0002c01401007387 */ /* 0x000fe80000100a00 */
[----:B------:R0:W-:Y:S04]  /*a8470*/  STL.64 [R1+0x2c8], R22 ;  /* 0x0002c81601007387 */ /* 0x0001e80000100a00 */
[----:B0-----:R-:W5:Y:S04]  /*a8480*/  LDL.LU.64 R22, [R1+0x5fc8] ;  /* 0x005fc80001167983 */ /* 0x001f680000300a00 */
[----:B------:R-:W5:Y:S01]  /*a8490*/  LDL.LU.64 R20, [R1+0x5fc0] ;  /* 0x005fc00001147983 */ /* 0x000f620000300a00 */
[----:B--2---:R-:W-:Y:S01]  /*a84a0*/  IMAD.MOV.U32 R7, RZ, RZ, R25 ;  /* 0x000000ffff077224 */ /* 0x004fe200078e0019 */
[----:B-----5:R-:W-:-:S15]  /*a84b0*/  HMMA.16816.F32 R20, R16, R24, R20 ;  /* 0x000000181014723c */ /* 0x020fde0000001814 */
[----:B------:R-:W-:-:S08]  /*a84c0*/  NOP ;  /* 0x0000000000007918 */ /* 0x000fd00000000000 */
[----:B------:R-:W-:Y:S04]  /*a84d0*/  STL.64 [R1+0x2b0], R20 ;  /* 0x0002b01401007387 */ /* 0x000fe80000100a00 */
[----:B------:R0:W-:Y:S02]  /*a84e0*/  STL.64 [R1+0x2b8], R22 ;  /* 0x0002b81601007387 */ /* 0x0001e40000100a00 */
[----:B0-----:R-:W-:Y:S02]  /*a84f0*/  IMAD.MOV.U32 R23, RZ, RZ, R24 ;  /* 0x000000ffff177224 */ /* 0x001fe400078e0018 */
[----:B------:R-:W2:Y:S01]  /*a8500*/  LDL.LU R22, [R1+0x5fb8] ;  /* 0x005fb80001167983 */ /* 0x000ea20000300800 */
[----:B---3--:R-:W-:Y:S03]  /*a8510*/  HMMA.16816.F32 R24, R16, R26, R8 ;  /* 0x0000001a1018723c */ /* 0x008fe60000001808 */
[----:B------:R-:W4:Y:S04]  /*a8520*/  LDL.LU.64 R20, [R1+0x5fb0] ;  /* 0x005fb00001147983 */ /* 0x000f280000300a00 */
[----:B------:R-:W3:Y:S04]  /*a8530*/  LDL.LU.64 R10, [R1+0x5fa8] ;  /* 0x005fa800010a7983 */ /* 0x000ee80000300a00 */
[----:B------:R-:W3:-:S12]  /*a8540*/  LDL.LU.64 R8, [R1+0x5fa0] ;  /* 0x005fa00001087983 */ /* 0x000ed80000300a00 */
        /* <DEDUP_REMOVED lines=9> */
[----:B------:R-:W5:Y:S04]  /*a85e0*/  LDL.LU.64 R24, [R1+0x5f80] ;  /* 0x005f800001187983 */ /* 0x000f680000300a00 */
[----:B------:R-:W-:Y:S01]  /*a85f0*/  STL.64 [R1+0x5ea0], R28 ;  /* 0x005ea01c01007387 */ /* 0x000fe20000100a00 */
[----:B---3--:R-:W-:-:S15]  /*a8600*/  HMMA.16816.F32 R8, R16, R26, R8 ;  /* 0x0000001a1008723c */ /* 0x008fde0000001808 */
[----:B------:R-:W-:-:S08]  /*a8610*/  NOP ;  /* 0x0000000000007918 */ /* 0x000fd00000000000 */
[----:B------:R-:W-:Y:S04]  /*a8620*/  STL.64 [R1+0x280], R8 ;  /* 0x0002800801007387 */ /* 0x000fe80000100a00 */
[----:B------:R0:W-:Y:S04]  /*a8630*/  STL.64 [R1+0x288], R10 ;  /* 0x0002880a01007387 */ /* 0x0001e80000100a00 */
[----:B0-----:R-:W5:Y:S04]  /*a8640*/  LDL.LU.64 R10, [R1+0x5f78] ;  /* 0x005f7800010a7983 */ /* 0x001f680000300a00 */
[----:B------:R-:W5:Y:S01]  /*a8650*/  LDL.LU.64 R8, [R1+0x5f70] ;  /* 0x005f700001087983 */ /* 0x000f620000300a00 */
[----:B------:R-:W-:Y:S01]  /*a8660*/  IMAD.MOV.U32 R28, RZ, RZ, R23 ;  /* 0x000000ffff1c7224 */ /* 0x000fe200078e0017 */
[----:B-----5:R-:W-:-:S15]  /*a8670*/  HMMA.16816.F32 R8, R16, R24, R8 ;  /* 0x000000181008723c */ /* 0x020fde0000001808 */
[----:B------:R-:W-:-:S08]  /*a8680*/  NOP ;  /* 0x0000000000007918 */ /* 0x000fd00000000000 */
[----:B------:R-:W-:Y:S04]  /*a8690*/  STL.64 [R1+0x270], R8 ;  /* 0x0002700801007387 */ /* 0x000fe80000100a00 */
[----:B------:R0:W-:Y:S04]  /*a86a0*/  STL.64 [R1+0x278], R10 ;  /* 0x0002780a01007387 */ /* 0x0001e80000100a00 */
[----:B0-----:R-:W2:Y:S04]  /*a86b0*/  LDL.LU.64 R10, [R1+0x5f68] ;  /* 0x005f6800010a7983 */ /* 0x001ea80000300a00 */
[----:B------:R-:W2:Y:S04]  /*a86c0*/  LDL.LU.64 R8, [R1+0x5f60] ;  /* 0x005f600001087983 */ /* 0x000ea80000300a00 */
[----:B------:R-:W2:Y:S04]  /*a86d0*/  LDL.LU R23, [R1+0x5f58] ;  /* 0x005f580001177983 */ /* 0x000ea80000300800 */
[----:B------:R-:W-:Y:S04]  /*a86e0*/  STL.64 [R1+0x5e98], R26 ;  /* 0x005e981a01007387 */ /* 0x000fe80000100a00 */
[----:B------:R0:W-:Y:S04]  /*a86f0*/  STL.64 [R1+0x5e90], R24 ;  /* 0x005e901801007387 */ /* 0x0001e80000100a00 */
[----:B0-----:R-:W3:Y:S04]  /*a8700*/  LDL.LU R24, [R1+0x1120] ;  /* 0x0011200001187983 */ /* 0x001ee80000300800 */
[----:B------:R-:W3:Y:S04]  /*a8710*/  LDL.LU R25, [R1+0x1124] ;  /* 0x0011240001197983 */ /* 0x000ee80000300800 */
[----:B------:R-:W5:Y:S04]  /*a8720*/  LDL.LU R26, [R1+0x1128] ;  /* 0x00112800011a7983 */ /* 0x000f680000300800 */
[----:B------:R-:W5:Y:S01]  /*a8730*/  LDL.LU R27, [R1+0x112c] ;  /* 0x00112c00011b7983 */ /* 0x000f620000300800 */
[----:B--2---:R-:W-:Y:S03]  /*a8740*/  HMMA.16816.F32 R8, R16, R22, R8 ;  /* 0x000000161008723c */ /* 0x004fe60000001808 */
[----:B-----5:R-:W-:Y:S04]  /*a8750*/  STL.64 [R1+0x5ec0], R26 ;  /* 0x005ec01a01007387 */ /* 0x020fe80000100a00 */
[----:B---3--:R-:W-:-:S15]  /*a8760*/  STL.64 [R1+0x5eb8], R24 ;  /* 0x005eb81801007387 */ /* 0x008fde0000100a00 */
[----:B------:R-:W-:-:S01]  /*a8770*/  NOP ;  /* 0x0000000000007918 */ /* 0x000fc20000000000 */
[----:B------:R-:W-:Y:S04]  /*a8780*/  STL.64 [R1+0x260], R8 ;  /* 0x0002600801007387 */ /* 0x000fe80000100a00 */
[----:B------:R0:W-:Y:S04]  /*a8790*/  STL.64 [R1+0x268], R10 ;  /* 0x0002680a01007387 */ /* 0x0001e80000100a00 */
[----:B0-----:R-:W2:Y:S04]  /*a87a0*/  LDL.LU.64 R10, [R1+0x5f50] ;  /* 0x005f5000010a7983 */ /* 0x001ea80000300a00 */
[----:B------:R-:W3:Y:S01]  /*a87b0*/  LDL.64 R24, [R1+0x20] ;  /* 0x0000200001187983 */ /* 0x000ee20000100a00 */
[----:B----4-:R-:W-:Y:S01]  /*a87c0*/  HMMA.16816.F32 R12, R16, R20, R12 ;  /* 0x00000014100c723c */ /* 0x010fe2000000180c */
[----:B------:R-:W-:-:S02]  /*a87d0*/  IMAD.MOV.U32 R26, RZ, RZ, R6 ;  /* 0x000000ffff1a7224 */ /* 0x000fc400078e0006 */
[----:B------:R-:W-:-:S05]  /*a87e0*/  IMAD.MOV.U32 R27, RZ, RZ, R5 ;  /* 0x000000ffff1b7224 */ /* 0x000fca00078e0005 */
[----:B------:R0:W-:Y:S02]  /*a87f0*/  STL.64 [R1+0x5ee8], R26 ;  /* 0x005ee81a01007387 */ /* 0x0001e40000100a00 */
[----:B0-----:R-:W-:Y:S02]  /*a8800*/  IMAD.MOV.U32 R26, RZ, RZ, R4 ;  /* 0x000000ffff1a7224 */ /* 0x001fe400078e0004 */
[----:B------:R-:W-:-:S11]  /*a8810*/  IMAD.MOV.U32 R27, RZ, RZ, R0 ;  /* 0x000000ffff1b7224 */ /* 0x000fd600078e0000 */
[----:B------:R-:W-:Y:S04]  /*a8820*/  STL.64 [R1+0x250], R12 ;  /* 0x0002500c01007387 */ /* 0x000fe80000100a00 */
[----:B------:R-:W-:Y:S04]  /*a8830*/  STL.64 [R1+0x258], R14 ;  /* 0x0002580e01007387 */ /* 0x000fe80000100a00 */
[----:B---3--:R0:W-:Y:S04]  /*a8840*/  STL.64 [R1+0x5ee0], R24 ;  /* 0x005ee01801007387 */ /* 0x0081e80000100a00 */
[----:B------:R1:W-:Y:S04]  /*a8850*/  STL.64 [R1+0x5f00], R26 ;  /* 0x005f001a01007387 */ /* 0x0003e80000100a00 */
[----:B0-----:R-:W3:Y:S04]  /*a8860*/  LDL.LU R24, [R1+0x1160] ;  /* 0x0011600001187983 */ /* 0x001ee80000300800 */
[----:B------:R-:W3:Y:S04]  /*a8870*/  LDL.LU R25, [R1+0x1164] ;  /* 0x0011640001197983 */ /* 0x000ee80000300800 */
[----:B-1----:R-:W4:Y:S04]  /*a8880*/  LDL.LU R26, [R1+0x1168] ;  /* 0x00116800011a7983 */ /* 0x002f280000300800 */
[----:B------:R-:W4:Y:S01]  /*a8890*/  LDL.LU R27, [R1+0x116c] ;  /* 0x00116c00011b7983 */ /* 0x000f220000300800 */
[----:B------:R-:W-:-:S03]  /*a88a0*/  IMAD.MOV.U32 R29, RZ, RZ, R7 ;  /* 0x000000ffff1d7224 */ /* 0x000fc600078e0007 */
        /* <DEDUP_REMOVED lines=18> */
[----:B------:R-:W5:Y:S04]  /*a89d0*/  LDL.LU R9, [R1+0x21d4] ;  /* 0x0021d40001097983 */ /* 0x000f680000300800 */
        /* <DEDUP_REMOVED lines=10> */
[----:B------:R0:W-:Y:S04]  /*a8a80*/  STL.64 [R1+0x5e78], R22 ;  /* 0x005e781601007387 */ /* 0x0001e80000100a00 */
[----:B0-----:R-:W4:Y:S04]  /*a8a90*/  LDL.64 R22, [R1+0x10] ;  /* 0x0000100001167983 */ /* 0x001f280000100a00 */
[----:B------:R0:W-:Y:S04]  /*a8aa0*/  STL.64 [R1+0x5e70], R20 ;  /* 0x005e701401007387 */ /* 0x0001e80000100a00 */
[----:B----4-:R1:W-:Y:S04]  /*a8ab0*/  STL.64 [R1+0x5ec8], R22 ;  /* 0x005ec81601007387 */ /* 0x0103e80000100a00 */
[----:B0-----:R-:W4:Y:S04]  /*a8ac0*/  LDL.LU R20, [R1+0x1140] ;  /* 0x0011400001147983 */ /* 0x001f280000300800 */
[----:B------:R-:W4:Y:S04]  /*a8ad0*/  LDL.LU R21, [R1+0x1144] ;  /* 0x0011440001157983 */ /* 0x000f280000300800 */
[----:B-1----:R-:W5:Y:S04]  /*a8ae0*/  LDL.LU R22, [R1+0x1148] ;  /* 0x0011480001167983 */ /* 0x002f680000300800 */
[----:B------:R-:W5:Y:S01]  /*a8af0*/  LDL.LU R23, [R1+0x114c] ;  /* 0x00114c0001177983 */ /* 0x000f620000300800 */
[----:B--2---:R-:W-:Y:S03]  /*a8b00*/  HMMA.16816.F32 R4, R16, R10, R4 ;  /* 0x0000000a1004723c */ /* 0x004fe60000001804 */
[----:B-----5:R-:W-:Y:S04]  /*a8b10*/  STL.64 [R1+0x5ed8], R22 ;  /* 0x005ed81601007387 */ /* 0x020fe80000100a00 */
[----:B----4-:R0:W-:Y:S04]  /*a8b20*/  STL.64 [R1+0x5ed0], R20 ;  /* 0x005ed01401007387 */ /* 0x0101e80000100a00 */
[----:B0-----:R-:W2:Y:S04]  /*a8b30*/  LDL.LU R20, [R1+0x1150] ;  /* 0x0011500001147983 */ /* 0x001ea80000300800 */
[----:B------:R-:W2:Y:S04]  /*a8b40*/  LDL.LU R21, [R1+0x1154] ;  /* 0x0011540001157983 */ /* 0x000ea80000300800 */
[----:B------:R-:W4:Y:S04]  /*a8b50*/  LDL.LU R22, [R1+0x1158] ;  /* 0x0011580001167983 */ /* 0x000f280000300800 */
        /* <DEDUP_REMOVED lines=36> */
[----:B0-----:R-:W3:Y:S04]  /*a8da0*/  LDL.LU.64 R26, [R1+0x5f10] ;  /* 0x005f1000011a7983 */ /* 0x001ee80000300a00 */
[----:B------:R-:W3:Y:S01]  /*a8db0*/  LDL.LU.64 R24, [R1+0x5f08] ;  /* 0x005f080001187983 */ /* 0x000ee20000300a00 */
[----:B-----5:R-:W-:-:S02]  /*a8dc0*/  IMAD R14, R14, 0x100, R8 ;  /* 0x000001000e0e7824 */ /* 0x020fc400078e0208 */
[----:B------:R-:W-:Y:S01]  /*a8dd0*/  IMAD R15, R0, 0x100, R15 ;  /* 0x00000100000f7824 */ /* 0x000fe200078e020f */
[----:B------:R-:W-:Y:S02]  /*a8de0*/  F2FP.F16.E4M3.UNPACK_B R12, R12 ;  /* 0x0000000cff0c723e */ /* 0x000fe400020006ff */
[----:B------:R-:W-:Y:S02]  /*a8df0*/  F2FP.F16.E4M3.UNPACK_B R13, R13 ;  /* 0x0000000dff0d723e */ /* 0x000fe400020006ff */
[----:B------:R-:W-:Y:S01]  /*a8e00*/  F2FP.F16.E4M3.UNPACK_B R14, R14 ;  /* 0x0000000eff0e723e */ /* 0x000fe200020006ff */
[----:B---3--:R-:W-:Y:S01]  /*a8e10*/  HMMA.16816.F32 R16, R16, R2, R24 ;  /* 0x000000021010723c */ /* 0x008fe20000001818 */
[----:B------:R-:W2:Y:S01]  /*a8e20*/  LDL.LU.64 R26, [R1+0x5f00] ;  /* 0x005f0000011a7983 */ /* 0x000ea20000300a00 */
[----:B------:R-:W-:-:S15]  /*a8e30*/  F2FP.F16.E4M3.UNPACK_B R15, R15 ;  /* 0x0000000fff0f723e */ /* 0x000fde00020006ff */
[----:B------:R-:W-:-:S06]  /*a8e40*/  NOP ;  /* 0x0000000000007918 */ /* 0x000fcc0000000000 */
        /* <DEDUP_REMOVED lines=12> */
[----:B0-----:R-:W4:Y:S04]  /*a8f10*/  LDL.LU.64 R26, [R1+0x5ee8] ;  /* 0x005ee800011a7983 */ /* 0x001f280000300a00 */
[----:B------:R-:W2:Y:S02]  /*a8f20*/  LDL.LU.64 R24, [R1+0x5ee0] ;  /* 0x005ee00001187983 */ /* 0x000ea40000300a00 */
        /* <DEDUP_REMOVED lines=9> */
[----:B------:R-:W3:-:S15]  /*a8fc0*/  LDL.LU.64 R22, [R1+0x5ec8] ;  /* 0x005ec80001167983 */ /* 0x000ede0000300a00 */
[----:B------:R-:W-:-:S05]  /*a8fd0*/  NOP ;  /* 0x0000000000007918 */ /* 0x000fca0000000000 */
[----:B------:R-:W-:Y:S04]  /*a8fe0*/  STL.64 [R1+0x910], R24 ;  /* 0x0009101801007387 */ /* 0x000fe80000100a00 */
[----:B------:R0:W-:Y:S04]  /*a8ff0*/  STL.64 [R1+0x918], R26 ;  /* 0x0009181a01007387 */ /* 0x0001e80000100a00 */
[----:B0-----:R-:W2:Y:S04]  /*a9000*/  LDL.LU.64 R26, [R1+0x5ec0] ;  /* 0x005ec000011a7983 */ /* 0x001ea80000300a00 */
[----:B------:R-:W2:Y:S01]  /*a9010*/  LDL.LU.64 R24, [R1+0x5eb8] ;  /* 0x005eb80001187983 */ /* 0x000ea20000300a00 */
[----:B---3--:R-:W-:Y:S06]  /*a9020*/  HMMA.16816.F32 R16, R12, R22, R16 ;  /* 0x000000160c10723c */ /* 0x008fec0000001810 */
[----:B------:R-:W-:-:S05]  /*a9030*/  IMAD.MOV.U32 R0, RZ, RZ, R23 ;  /* 0x000000ffff007224 */ /* 0x000fca00078e0017 */
[----:B------:R-:W-:-:S12]  /*a9040*/  STL [R1+0x5e18], R0 ;  /* 0x005e180001007387 */ /* 0x000fd80000100800 */
[----:B------:R-:W-:Y:S04]  /*a9050*/  STL.64 [R1+0x920], R16 ;  /* 0x0009201001007387 */ /* 0x000fe80000100a00 */
[----:B------:R2:W-:Y:S04]  /*a9060*/  STL.64 [R1+0x928], R18 ;  /* 0x0009281201007387 */ /* 0x0005e80000100a00 */
        /* <DEDUP_REMOVED lines=16> */
[----:B------:R-:W2:Y:S04]  /*a9170*/  LDL.LU R24, [R1+0x970] ;  /* 0x0009700001187983 */ /* 0x000ea80000300800 */
[----:B------:R-:W2:Y:S04]  /*a9180*/  LDL.LU R25, [R1+0x974] ;  /* 0x0009740001197983 */ /* 0x000ea80000300800 */
[----:B------:R-:W2:Y:S04]  /*a9190*/  LDL.LU R26, [R1+0x978] ;  /* 0x00097800011a7983 */ /* 0x000ea80000300800 */
[----:B------:R-:W2:Y:S04]  /*a91a0*/  LDL.LU R27, [R1+0x97c] ;  /* 0x00097c00011b7983 */ /* 0x000ea80000300800 */
[----:B0-----:R-:W3:Y:S04]  /*a91b0*/  LDL.LU R20, [R1+0x1110] ;  /* 0x0011100001147983 */ /* 0x001ee80000300800 */
[----:B------:R-:W3:Y:S04]  /*a91c0*/  LDL.LU R21, [R1+0x1114] ;  /* 0x0011140001157983 */ /* 0x000ee80000300800 */
[----:B------:R-:W3:Y:S04]  /*a91d0*/  LDL.LU R22, [R1+0x1118] ;  /* 0x0011180001167983 */ /* 0x000ee80000300800 */
[----:B------:R-:W3:Y:S04]  /*a91e0*/  LDL.LU R23, [R1+0x111c] ;  /* 0x00111c0001177983 */ /* 0x000ee80000300800 */
[----:B------:R-:W3:Y:S04]  /*a91f0*/  LDL.64 R28, [R1] ;  /* 0x00000000011c7983 */ /* 0x000ee80000100a00 */
        /* <DEDUP_REMOVED lines=17> */
[----:B------:R-:W4:Y:S04]  /*a9310*/  LDL.LU R18, [R1+0x21f8] ;  /* 0x0021f80001127983 */ /* 0x000f280000300800 */
[----:B------:R-:W5:Y:S01]  /*a9320*/  LDL.LU R7, [R1+0x2204] ;  /* 0x0022040001077983 */ /* 0x000f620000300800 */
[----:B---3--:R-:W-:Y:S03]  /*a9330*/  HMMA.16816.F32 R20, R12, R28, R20 ;  /* 0x0000001c0c14723c */ /* 0x008fe60000001814 */
[----:B-----5:R-:W-:Y:S04]  /*a9340*/  STL.64 [R1+0x5e30], R6 ;  /* 0x005e300601007387 */ /* 0x020fe80000100a00 */
[----:B------:R0:W-:Y:S04]  /*a9350*/  STL.64 [R1+0x5e28], R4 ;  /* 0x005e280401007387 */ /* 0x0001e80000100a00 */
        /* <DEDUP_REMOVED lines=16> */
[----:B------:R-:W4:Y:S02]  /*a9460*/  LDL.LU.64 R28, [R1+0x5ea0] ;  /* 0x005ea000011c7983 */ /* 0x000f240000300a00 */
        /* <DEDUP_REMOVED lines=42> */
[----:B---3--:R-:W-:Y:S01]  /*a9710*/  HMMA.16816.F32 R4, R12, R10, R4 ;  /* 0x0000000a0c04723c */ /* 0x008fe20000001804 */
        /* <DEDUP_REMOVED lines=21> */
[----:B--2---:R-:W-:-:S02]  /*a9870*/  IMAD R18, R18, 0x100, R6 ;  /* 0x0000010012127824 */ /* 0x004fc400078e0206 */
[----:B-----5:R-:W-:Y:S01]  /*a9880*/  IMAD R19, R19, 0x100, R7 ;  /* 0x0000010013137824 */ /* 0x020fe200078e0207 */
[----:B------:R-:W4:Y:S04]  /*a9890*/  LDL.LU R6, [R1+0x5e20] ;  /* 0x005e200001067983 */ /* 0x000f280000300800 */
[----:B------:R-:W4:Y:S02]  /*a98a0*/  LDL.LU R7, [R1+0x5e1c] ;  /* 0x005e1c0001077983 */ /* 0x000f240000300800 */
[----:B----4-:R-:W-:Y:S06]  /*a98b0*/  HMMA.16816.F32 R8, R12, R6, R8 ;  /* 0x000000060c08723c */ /* 0x010fec0000001808 */
[----:B------:R-:W-:-:S15]  /*a98c0*/  STL [R1+0x5d20], R7 ;  /* 0x005d200701007387 */ /* 0x000fde0000100800 */
[----:B------:R-:W-:-:S02]  /*a98d0*/  NOP ;  /* 0x0000000000007918 */ /* 0x000fc40000000000 */
[----:B------:R-:W-:Y:S04]  /*a98e0*/  STL.64 [R1+0xe10], R8 ;  /* 0x000e100801007387 */ /* 0x000fe80000100a00 */
[----:B------:R0:W-:Y:S04]  /*a98f0*/  STL.64 [R1+0xe18], R10 ;  /* 0x000e180a01007387 */ /* 0x0001e80000100a00 */
[----:B------:R-:W-:Y:S04]  /*a9900*/  STL [R1+0x5e10], R6 ;  /* 0x005e100601007387 */ /* 0x000fe80000100800 */
[----:B---3--:R1:W-:Y:S01]  /*a9910*/  STL.64 [R1+0x5e08], R4 ;  /* 0x005e080401007387 */ /* 0x0083e20000100a00 */
[C---:B0-----:R-:W-:Y:S06]  /*a9920*/  HMMA.16816.F32 R8, R12.reuse, R4, R20 ;  /* 0x000000040c08723c */ /* 0x041fec0000001814 */
[----:B-1----:R-:W-:-:S15]  /*a9930*/  HMMA.16816.F32 R4, R12, R2, R24 ;  /* 0x000000020c04723c */ /* 0x002fde0000001818 */
[----:B------:R-:W-:-:S02]  /*a9940*/  NOP ;  /* 0x0000000000007918 */ /* 0x000fc40000000000 */
        /* <DEDUP_REMOVED lines=16> */
[----:B----4-:R-:W-:Y:S04]  /*a9a50*/  STL.64 [R1+0x5d88], R24 ;  /* 0x005d881801007387 */ /* 0x010fe80000100a00 */
[----:B-----5:R-:W-:Y:S04]  /*a9a60*/  STL.64 [R1+0x5da8], R26 ;  /* 0x005da81a01007387 */ /* 0x020fe80000100a00 */
[----:B---3--:R-:W-:Y:S04]  /*a9a70*/  STL.64 [R1+0x5d70], R22 ;  /* 0x005d701601007387 */ /* 0x008fe80000100a00 */
[----:B--2---:R0:W-:Y:S04]  /*a9a80*/  STL.64 [R1+0x5d68], R20 ;  /* 0x005d681401007387 */ /* 0x0041e80000100a00 */
[----:B0-----:R-:W2:Y:S04]  /*a9a90*/  LDL.LU R20, [R1+0x1070] ;  /* 0x0010700001147983 */ /* 0x001ea80000300800 */
[----:B------:R-:W2:Y:S04]  /*a9aa0*/  LDL.LU R21, [R1+0x1074] ;  /* 0x0010740001157983 */ /* 0x000ea80000300800 */
[----:B------:R-:W3:Y:S04]  /*a9ab0*/  LDL.LU R22, [R1+0x1078] ;  /* 0x0010780001167983 */ /* 0x000ee80000300800 */
[----:B------:R-:W3:Y:S04]  /*a9ac0*/  LDL.LU R23, [R1+0x107c] ;  /* 0x00107c0001177983 */ /* 0x000ee80000300800 */
[----:B------:R-:W4:Y:S04]  /*a9ad0*/  LDL R24, [R1+0x8] ;  /* 0x0000080001187983 */ /* 0x000f280000100800 */
[----:B------:R-:W4:Y:S04]  /*a9ae0*/  LDL R25, [R1+0xc] ;  /* 0x00000c0001197983 */ /* 0x000f280000100800 */
[----:B----4-:R-:W-:Y:S04]  /*a9af0*/  STL.64 [R1+0x5dc0], R24 ;  /* 0x005dc01801007387 */ /* 0x010fe80000100a00 */
[----:B---3--:R-:W-:Y:S04]  /*a9b00*/  STL.64 [R1+0x5da0], R22 ;  /* 0x005da01601007387 */ /* 0x008fe80000100a00 */
[----:B--2---:R0:W-:Y:S04]  /*a9b10*/  STL.64 [R1+0x5d98], R20 ;  /* 0x005d981401007387 */ /* 0x0041e80000100a00 */
[----:B0-----:R-:W2:Y:S04]  /*a9b20*/  LDL.LU R20, [R1+0x1090] ;  /* 0x0010900001147983 */ /* 0x001ea80000300800 */
[----:B------:R-:W2:Y:S04]  /*a9b30*/  LDL.LU R21, [R1+0x1094] ;  /* 0x0010940001157983 */ /* 0x000ea80000300800 */
[----:B------:R-:W3:Y:S04]  /*a9b40*/  LDL.LU R22, [R1+0x1098] ;  /* 0x0010980001167983 */ /* 0x000ee80000300800 */
[----:B------:R-:W3:Y:S04]  /*a9b50*/  LDL.LU R23, [R1+0x109c] ;  /* 0x00109c0001177983 */ /* 0x000ee80000300800 */
[----:B------:R-:W4:Y:S01]  /*a9b60*/  LDL R26, [R1+0x10] ;  /* 0x00001000011a7983 */ /* 0x000f220000100800 */
[----:B------:R-:W-:-:S03]  /*a9b70*/  IMAD.MOV.U32 R27, RZ, RZ, R0 ;  /* 0x000000ffff1b7224 */ /* 0x000fc600078e0000 */
[----:B------:R-:W5:Y:S04]  /*a9b80*/  LDL.LU R0, [R1+0x5e14] ;  /* 0x005e140001007983 */ /* 0x000f680000300800 */
[----:B----4-:R-:W-:Y:S04]  /*a9b90*/  STL.64 [R1+0x5dd8], R26 ;  /* 0x005dd81a01007387 */ /* 0x010fe80000100a00 */
        /* <DEDUP_REMOVED lines=8> */
[----:B------:R-:W5:Y:S04]  /*a9c20*/  LDL R26, [R1+0x20] ;  /* 0x00002000011a7983 */ /* 0x000f680000100800 */
        /* <DEDUP_REMOVED lines=26> */
[----:B------:R-:W5:Y:S04]  /*a9dd0*/  LDL.LU R10, [R1+0x1048] ;  /* 0x00104800010a7983 */ /* 0x000f680000300800 */
[----:B------:R-:W5:Y:S01]  /*a9de0*/  LDL.LU R11, [R1+0x104c] ;  /* 0x00104c00010b7983 */ /* 0x000f620000300800 */
[----:B------:R-:W-:-:S02]  /*a9df0*/  F2FP.F16.E4M3.UNPACK_B R16, R16 ;  /* 0x00000010ff10723e */ /* 0x000fc400020006ff */
[----:B------:R-:W-:Y:S02]  /*a9e00*/  F2FP.F16.E4M3.UNPACK_B R17, R17 ;  /* 0x00000011ff11723e */ /* 0x000fe400020006ff */
[----:B------:R-:W-:Y:S02]  /*a9e10*/  F2FP.F16.E4M3.UNPACK_B R18, R18 ;  /* 0x00000012ff12723e */ /* 0x000fe400020006ff */
[----:B------:R-:W-:Y:S01]  /*a9e20*/  F2FP.F16.E4M3.UNPACK_B R19, R19 ;  /* 0x00000013ff13723e */ /* 0x000fe200020006ff */
[----:B-----5:R-:W-:Y:S04]  /*a9e30*/  STL.64 [R1+0x5d50], R10 ;  /* 0x005d500a01007387 */ /* 0x020fe80000100a00 */
[----:B---3--:R0:W-:Y:S04]  /*a9e40*/  STL.64 [R1+0x5d48], R8 ;  /* 0x005d480801007387 */ /* 0x0081e80000100a00 */
        /* <DEDUP_REMOVED lines=8> */
[----:B----4-:R-:W-:Y:S01]  /*a9ed0*/  HMMA.16816.F32 R4, R16, R24, R4 ;  /* 0x000000181004723c */ /* 0x010fe20000001804 */
[----:B------:R-:W-:-:S05]  /*a9ee0*/  IMAD.MOV.U32 R27, RZ, RZ, R0 ;  /* 0x000000ffff1b7224 */ /* 0x000fca00078e0000 */
[----:B------:R-:W-:Y:S01]  /*a9ef0*/  IMAD.MOV.U32 R0, RZ, RZ, R25 ;  /* 0x000000ffff007224 */ /* 0x000fe200078e0019 */
[----:B--2---:R-:W-:Y:S04]  /*a9f00*/  STL.64 [R1+0x5d30], R14 ;  /* 0x005d300e01007387 */ /* 0x004fe80000100a00 */
[----:B-----5:R0:W-:Y:S04]  /*a9f10*/  STL.64 [R1+0x5d28], R12 ;  /* 0x005d280c01007387 */ /* 0x0201e80000100a00 */
[----:B0-----:R-:W2:Y:S04]  /*a9f20*/  LDL.LU R12, [R1+0x1030] ;  /* 0x00103000010c7983 */ /* 0x001ea80000300800 */
[----:B------:R-:W2:Y:S04]  /*a9f30*/  LDL.LU R13, [R1+0x1034] ;  /* 0x00103400010d7983 */ /* 0x000ea80000300800 */
[----:B------:R-:W2:Y:S04]  /*a9f40*/  LDL.LU R14, [R1+0x1038] ;  /* 0x00103800010e7983 */ /* 0x000ea80000300800 */
[----:B------:R-:W2:Y:S04]  /*a9f50*/  LDL.LU R15, [R1+0x103c] ;  /* 0x00103c00010f7983 */ /* 0x000ea80000300800 */
[----:B------:R-:W-:Y:S04]  /*a9f60*/  STL.64 [R1+0x1140], R4 ;  /* 0x0011400401007387 */ /* 0x000fe80000100a00 */
[----:B------:R0:W-:Y:S02]  /*a9f70*/  STL.64 [R1+0x1148], R6 ;  /* 0x0011480601007387 */ /* 0x0001e40000100a00 */
[----:B0-----:R-:W-:-:S02]  /*a9f80*/  IMAD.MOV.U32 R7, RZ, RZ, R24 ;  /* 0x000000ffff077224 */ /* 0x001fc400078e0018 */
[----:B------:R-:W4:Y:S01]  /*a9f90*/  LDL.LU R6, [R1+0x5e10] ;  /* 0x005e100001067983 */ /* 0x000f220000300800 */
[----:B------:R-:W-:Y:S03]  /*a9fa0*/  HMMA.16816.F32 R24, R16, R26, R20 ;  /* 0x0000001a1018723c */ /* 0x000fe60000001814 */
[----:B------:R-:W5:Y:S04]  /*a9fb0*/  LDL.LU.64 R4, [R1+0x5e08] ;  /* 0x005e080001047983 */ /* 0x000f680000300a00 */
[----:B------:R-:W3:Y:S04]  /*a9fc0*/  LDL.LU.64 R22, [R1+0x5e00] ;  /* 0x005e000001167983 */ /* 0x000ee80000300a00 */
[----:B------:R-:W3:-:S12]  /*a9fd0*/  LDL.LU.64 R20, [R1+0x5df8] ;  /* 0x005df80001147983 */ /* 0x000ed80000300a00 */
        /* <DEDUP_REMOVED lines=73> */
[----:B------:R-:W4:Y:S04]  /*aa470*/  LDL.LU R23, [R1+0x2214] ;  /* 0x0022140001177983 */ /* 0x000f280000300800 */
[----:B------:R-:W-:Y:S01]  /*aa480*/  STL.64 [R1+0x5c50], R20 ;  /* 0x005c501401007387 */ /* 0x000fe20000100a00 */
[----:B--2---:R-:W-:-:S15]  /*aa490*/  HMMA.16816.F32 R12, R16, R10, R12 ;  /* 0x0000000a100c723c */ /* 0x004fde000000180c */
[----:B------:R-:W-:-:S08]  /*aa4a0*/  NOP ;  /* 0x0000000000007918 */ /* 0x000fd00000000000 */
[----:B------:R-:W-:Y:S04]  /*aa4b0*/  STL.64 [R1+0x1090], R12 ;  /* 0x0010900c01007387 */ /* 0x000fe80000100a00 */
[----:B------:R0:W-:Y:S04]  /*aa4c0*/  STL.64 [R1+0x1098], R14 ;  /* 0x0010980e01007387 */ /* 0x0001e80000100a00 */
[----:B0-----:R-:W2:Y:S04]  /*aa4d0*/  LDL.LU.64 R14, [R1+0x5d30] ;  /* 0x005d3000010e7983 */ /* 0x001ea80000300a00 */
[----:B------:R-:W5:Y:S04]  /*aa4e0*/  LDL.LU.64 R12, [R1+0x5d28] ;  /* 0x005d2800010c7983 */ /* 0x000f680000300a00 */
[----:B---3--:R-:W-:Y:S04]  /*aa4f0*/  STL [R1+0x5c2c], R8 ;  /* 0x005c2c0801007387 */ /* 0x008fe80000100800 */
[----:B------:R-:W-:Y:S01]  /*aa500*/  STL [R1+0x5c28], R9 ;  /* 0x005c280901007387 */ /* 0x000fe20000100800 */
[----:B-----5:R-:W-:-:S02]  /*aa510*/  IMAD R12, R12, 0x100, R22 ;  /* 0x000001000c0c7824 */ /* 0x020fc400078e0216 */
[----:B----4-:R-:W-:Y:S02]  /*aa520*/  IMAD R13, R13, 0x100, R23 ;  /* 0x000001000d0d7824 */ /* 0x010fe400078e0217 */
[----:B------:R-:W-:-:S15]  /*aa530*/  HMMA.16816.F32 R20, R16, R8, R24 ;  /* 0x000000081014723c */ /* 0x000fde0000001818 */
[----:B------:R-:W-:-:S08]  /*aa540*/  NOP ;  /* 0x0000000000007918 */ /* 0x000fd00000000000 */
[----:B------:R0:W-:Y:S04]  /*aa550*/  STL.64 [R1+0x1050], R20 ;  /* 0x0010501401007387 */ /* 0x0001e80000100a00 */
[----:B------:R1:W-:Y:S04]  /*aa560*/  STL.64 [R1+0x1058], R22 ;  /* 0x0010581601007387 */ /* 0x0003e80000100a00 */
[----:B------:R-:W-:Y:S04]  /*aa570*/  STL.64 [R1+0x5ca8], R10 ;  /* 0x005ca80a01007387 */ /* 0x000fe80000100a00 */
[----:B0-----:R-:W3:Y:S04]  /*aa580*/  LDL.LU R20, [R1+0xf80] ;  /* 0x000f800001147983 */ /* 0x001ee80000300800 */
[----:B------:R-:W3:Y:S04]  /*aa590*/  LDL.LU R21, [R1+0xf84] ;  /* 0x000f840001157983 */ /* 0x000ee80000300800 */
[----:B-1----:R-:W4:Y:S04]  /*aa5a0*/  LDL.LU R22, [R1+0xf88] ;  /* 0x000f880001167983 */ /* 0x002f280000300800 */
[----:B------:R-:W4:Y:S04]  /*aa5b0*/  LDL.LU R23, [R1+0xf8c] ;  /* 0x000f8c0001177983 */ /* 0x000f280000300800 */
        /* <DEDUP_REMOVED lines=8> */
[----:B-----5:R0:W-:Y:S04]  /*aa640*/  STL.64 [R1+0x5cb0], R8 ;  /* 0x005cb00801007387 */ /* 0x0201e80000100a00 */
[----:B------:R-:W5:Y:S04]  /*aa650*/  LDL.LU R10, [R1+0xfd8] ;  /* 0x000fd800010a7983 */ /* 0x000f680000300800 */
[----:B------:R-:W5:Y:S04]  /*aa660*/  LDL.LU R11, [R1+0xfdc] ;  /* 0x000fdc00010b7983 */ /* 0x000f680000300800 */
[----:B0-----:R-:W2:Y:S04]  /*aa670*/  LDL.64 R8, [R1+0x18] ;  /* 0x0000180001087983 */ /* 0x001ea80000100a00 */
        /* <DEDUP_REMOVED lines=16> */
[----:B----4-:R0:W-:Y:S04]  /*aa780*/  STL.64 [R1+0x5cd8], R8 ;  /* 0x005cd80801007387 */ /* 0x0101e80000100a00 */
[----:B------:R1:W-:Y:S04]  /*aa790*/  STL.64 [R1+0x5cf8], R10 ;  /* 0x005cf80a01007387 */ /* 0x0003e80000100a00 */
[----:B0-----:R-:W4:Y:S04]  /*aa7a0*/  LDL.LU R8, [R1+0x1010] ;  /* 0x0010100001087983 */ /* 0x001f280000300800 */
[----:B------:R-:W4:Y:S04]  /*aa7b0*/  LDL.LU R9, [R1+0x1014] ;  /* 0x0010140001097983 */ /* 0x000f280000300800 */
[----:B-1----:R-:W2:Y:S04]  /*aa7c0*/  LDL.LU R10, [R1+0x1018] ;  /* 0x00101800010a7983 */ /* 0x002ea80000300800 */
[----:B------:R-:W2:Y:S04]  /*aa7d0*/  LDL.LU R11, [R1+0x101c] ;  /* 0x00101c00010b7983 */ /* 0x000ea80000300800 */
        /* <DEDUP_REMOVED lines=24> */
[----:B-----5:R-:W-:Y:S01]  /*aa960*/  HMMA.16816.F32 R8, R16, R6, R8 ;  /* 0x000000061008723c */ /* 0x020fe20000001808 */
[----:B------:R-:W-:-:S02]  /*aa970*/  IMAD R14, R14, 0x100, R28 ;  /* 0x000001000e0e7824 */ /* 0x000fc400078e021c */
[----:B------:R-:W-:Y:S01]  /*aa980*/  IMAD R15, R15, 0x100, R29 ;  /* 0x000001000f0f7824 */ /* 0x000fe200078e021d */
[----:B---3--:R-:W-:Y:S04]  /*aa990*/  STL.64 [R1+0x5cf0], R22 ;  /* 0x005cf01601007387 */ /* 0x008fe80000100a00 */
[----:B--2---:R0:W-:Y:S04]  /*aa9a0*/  STL.64 [R1+0x5ce8], R20 ;  /* 0x005ce81401007387 */ /* 0x0041e80000100a00 */
[----:B0-----:R-:W2:Y:S04]  /*aa9b0*/  LDL.LU R20, [R1+0x1000] ;  /* 0x0010000001147983 */ /* 0x001ea80000300800 */
[----:B------:R-:W2:Y:S04]  /*aa9c0*/  LDL.LU R21, [R1+0x1004] ;  /* 0x0010040001157983 */ /* 0x000ea80000300800 */
[----:B------:R-:W2:Y:S04]  /*aa9d0*/  LDL.LU R22, [R1+0x1008] ;  /* 0x0010080001167983 */ /* 0x000ea80000300800 */
[----:B------:R-:W2:Y:S04]  /*aa9e0*/  LDL.LU R23, [R1+0x100c] ;  /* 0x00100c0001177983 */ /* 0x000ea80000300800 */
[----:B------:R-:W3:Y:S04]  /*aa9f0*/  LDL.64 R28, [R1] ;  /* 0x00000000011c7983 */ /* 0x000ee80000100a00 */
[----:B------:R-:W4:Y:S04]  /*aaa00*/  LDL.LU R24, [R1+0xfa0] ;  /* 0x000fa00001187983 */ /* 0x000f280000300800 */
        /* <DEDUP_REMOVED lines=12> */
[----:B------:R-:W5:Y:S04]  /*aaad0*/  LDL.LU.64 R8, [R1+0x5d00] ;  /* 0x005d000001087983 */ /* 0x000f680000300a00 */
[----:B------:R0:W-:Y:S04]  /*aaae0*/  STL.64 [R1+0x5c20], R6 ;  /* 0x005c200601007387 */ /* 0x0001e80000100a00 */
[----:B0-----:R-:W3:Y:S04]  /*aaaf0*/  LDL.64 R6, [R1+0x20] ;  /* 0x0000200001067983 */ /* 0x001ee80000100a00 */
[----:B------:R-:W-:Y:S01]  /*aab00*/  STL.64 [R1+0x5c18], R4 ;  /* 0x005c180401007387 */ /* 0x000fe20000100a00 */
[----:B-----5:R-:W-:Y:S03]  /*aab10*/  HMMA.16816.F32 R16, R16, R2, R8 ;  /* 0x000000021010723c */ /* 0x020fe60000001808 */
[----:B------:R-:W2:Y:S01]  /*aab20*/  LDL.LU.64 R10, [R1+0x5cf8] ;  /* 0x005cf800010a7983 */ /* 0x000ea20000300a00 */
[----:B------:R-:W-:-:S02]  /*aab30*/  F2FP.F16.E4M3.UNPACK_B R12, R12 ;  /* 0x0000000cff0c723e */ /* 0x000fc400020006ff */
[----:B------:R-:W-:Y:S02]  /*aab40*/  F2FP.F16.E4M3.UNPACK_B R13, R13 ;  /* 0x0000000dff0d723e */ /* 0x000fe400020006ff */
[----:B------:R-:W-:Y:S02]  /*aab50*/  F2FP.F16.E4M3.UNPACK_B R14, R14 ;  /* 0x0000000eff0e723e */ /* 0x000fe400020006ff */
[----:B------:R-:W-:-:S13]  /*aab60*/  F2FP.F16.E4M3.UNPACK_B R15, R15 ;  /* 0x0000000fff0f723e */ /* 0x000fda00020006ff */
[----:B------:R0:W-:Y:S04]  /*aab70*/  STL.64 [R1+0x1180], R16 ;  /* 0x0011801001007387 */ /* 0x0001e80000100a00 */
[----:B------:R1:W-:Y:S04]  /*aab80*/  STL.64 [R1+0x1188], R18 ;  /* 0x0011881201007387 */ /* 0x0003e80000100a00 */
[----:B0-----:R-:W5:Y:S04]  /*aab90*/  LDL.64 R16, [R1+0x10] ;  /* 0x0000100001107983 */ /* 0x001f680000100a00 */
[----:B-1----:R-:W4:Y:S01]  /*aaba0*/  LDL.64 R18, [R1+0x8] ;  /* 0x0000080001127983 */ /* 0x002f220000100a00 */
[----:B--2---:R-:W-:Y:S03]  /*aabb0*/  HMMA.16816.F32 R8, R12, R10, R20 ;  /* 0x0000000a0c08723c */ /* 0x004fe60000001814 */
[----:B------:R-:W2:Y:S04]  /*aabc0*/  LDL.LU.64 R22, [R1+0x5cf0] ;  /* 0x005cf00001167983 */ /* 0x000ea80000300a00 */
[----:B------:R-:W2:-:S15]  /*aabd0*/  LDL.LU.64 R20, [R1+0x5ce8] ;  /* 0x005ce80001147983 */ /* 0x000e9e0000300a00 */
[----:B------:R-:W-:-:S01]  /*aabe0*/  NOP ;  /* 0x0000000000007918 */ /* 0x000fc20000000000 */
        /* <DEDUP_REMOVED lines=10> */
[----:B------:R-:W-:Y:S01]  /*aac90*/  IMAD.MOV.U32 R4, RZ, RZ, R6 ;  /* 0x000000ffff047224 */ /* 0x000fe200078e0006 */
[----:B--2---:R-:W-:Y:S06]  /*aaca0*/  HMMA.16816.F32 R20, R12, R8, R20 ;  /* 0x000000080c14723c */ /* 0x004fec0000001814 */
[----:B------:R-:W-:-:S02]  /*aacb0*/  IMAD.MOV.U32 R6, RZ, RZ, R8 ;  /* 0x000000ffff067224 */ /* 0x000fc400078e0008 */
[----:B------:R-:W-:-:S15]  /*aacc0*/  IMAD.MOV.U32 R5, RZ, RZ, R9 ;  /* 0x000000ffff057224 */ /* 0x000fde00078e0009 */
[----:B------:R-:W-:Y:S04]  /*aacd0*/  STL.64 [R1+0x14e0], R20 ;  /* 0x0014e01401007387 */ /* 0x000fe80000100a00 */
[----:B------:R0:W-:Y:S04]  /*aace0*/  STL.64 [R1+0x14e8], R22 ;  /* 0x0014e81601007387 */ /* 0x0001e80000100a00 */
[----:B0-----:R-:W4:Y:S04]  /*aacf0*/  LDL.LU.64 R22, [R1+0x5cc0] ;  /* 0x005cc00001167983 */ /* 0x001f280000300a00 */
[----:B------:R-:W4:Y:S04]  /*aad00*/  LDL.LU.64 R20, [R1+0x5cb8] ;  /* 0x005cb80001147983 */ /* 0x000f280000300a00 */
[----:B------:R-:W3:Y:S01]  /*aad10*/  LDL.LU.64 R8, [R1+0x5cb0] ;  /* 0x005cb00001087983 */ /* 0x000ee20000300a00 */
[----:B------:R-:W-:-:S02]  /*aad20*/  IMAD.MOV.U32 R0, RZ, RZ, R7 ;  /* 0x000000ffff007224 */ /* 0x000fc400078e0007 */
[----:B-----5:R-:W-:Y:S01]  /*aad30*/  IMAD.MOV.U32 R7, RZ, RZ, R17 ;  /* 0x000000ffff077224 */ /* 0x020fe200078e0011 */
[C---:B---3--:R-:W-:Y:S06]  /*aad40*/  HMMA.16816.F32 R8, R12.reuse, R16, R8 ;  /* 0x000000100c08723c */ /* 0x048fec0000001808 */
[----:B----4-:R-:W-:-:S15]  /*aad50*/  HMMA.16816.F32 R20, R12, R18, R20 ;  /* 0x000000120c14723c */ /* 0x010fde0000001814 */
[----:B------:R-:W-:-:S02]  /*aad60*/  NOP ;  /* 0x0000000000007918 */ /* 0x000fc40000000000 */
[----:B------:R-:W-:Y:S04]  /*aad70*/  STL.64 [R1+0x14d0], R8 ;  /* 0x0014d00801007387 */ /* 0x000fe80000100a00 */
[----:B------:R0:W-:Y:S04]  /*aad80*/  STL.64 [R1+0x14d8], R10 ;  /* 0x0014d80a01007387 */ /* 0x0001e80000100a00 */
[----:B0-----:R-:W2:Y:S04]  /*aad90*/  LDL.LU.64 R10, [R1+0x5ca8] ;  /* 0x005ca800010a7983 */ /* 0x001ea80000300a00 */
[----:B------:R-:W-:Y:S04]  /*aada0*/  STL.64 [R1+0x5c48], R6 ;  /* 0x005c480601007387 */ /* 0x000fe80000100a00 */
[----:B------:R0:W-:Y:S04]  /*aadb0*/  STL.64 [R1+0x5c40], R4 ;  /* 0x005c400401007387 */ /* 0x0001e80000100a00 */
[----:B0-----:R-:W3:Y:S04]  /*aadc0*/  LDL.LU R4, [R1+0xf70] ;  /* 0x000f700001047983 */ /* 0x001ee80000300800 */
[----:B------:R-:W3:Y:S04]  /*aadd0*/  LDL.LU R5, [R1+0xf74] ;  /* 0x000f740001057983 */ /* 0x000ee80000300800 */
[----:B------:R-:W3:Y:S04]  /*aade0*/  LDL.LU R6, [R1+0xf78] ;  /* 0x000f780001067983 */ /* 0x000ee80000300800 */
[----:B------:R-:W3:Y:S04]  /*aadf0*/  LDL.LU R7, [R1+0xf7c] ;  /* 0x000f7c0001077983 */ /* 0x000ee80000300800 */
        /* <DEDUP_REMOVED lines=14> */
[----:B------:R-:W5:Y:S02]  /*aaee0*/  LDL.LU.64 R28, [R1+0x5c80] ;  /* 0x005c8000011c7983 */ /* 0x000f640000300a00 */
        /* <DEDUP_REMOVED lines=24> */
[C---:B---3--:R-:W-:Y:S06]  /*ab070*/  HMMA.16816.F32 R4, R12.reuse, R22, R4 ;  /* 0x000000160c04723c */ /* 0x048fec0000001804 */
[----:B----4-:R-:W-:-:S15]  /*ab080*/  HMMA.16816.F32 R24, R12, R20, R24 ;  /* 0x000000140c18723c */ /* 0x010fde0000001818 */
[----:B------:R-:W-:-:S02]  /*ab090*/  NOP ;  /* 0x0000000000007918 */ /* 0x000fc40000000000 */
[----:B------:R-:W-:Y:S04]  /*ab0a0*/  STL.64 [R1+0x17f0], R4 ;  /* 0x0017f00401007387 */ /* 0x000fe80000100a00 */
[----:B------:R0:W-:Y:S04]  /*ab0b0*/  STL.64 [R1+0x17f8], R6 ;  /* 0x0017f80601007387 */ /* 0x0001e80000100a00 */
[----:B0-----:R-:W3:Y:S04]  /*ab0c0*/  LDL.LU.64 R6, [R1+0x5c48] ;  /* 0x005c480001067983 */ /* 0x001ee80000300a00 */
[----:B------:R-:W4:Y:S04]  /*ab0d0*/  LDL.LU.64 R4, [R1+0x5c40] ;  /* 0x005c400001047983 */ /* 0x000f280000300a00 */
[----:B------:R0:W-:Y:S04]  /*ab0e0*/  STL.64 [R1+0x17e0], R24 ;  /* 0x0017e01801007387 */ /* 0x0001e80000100a00 */
[----:B------:R1:W-:Y:S04]  /*ab0f0*/  STL.64 [R1+0x17e8], R26 ;  /* 0x0017e81a01007387 */ /* 0x0003e80000100a00 */
[----:B0-----:R-:W5:Y:S04]  /*ab100*/  LDL.LU R24, [R1+0xea0] ;  /* 0x000ea00001187983 */ /* 0x001f680000300800 */
[----:B------:R-:W5:Y:S04]  /*ab110*/  LDL.LU R25, [R1+0xea4] ;  /* 0x000ea40001197983 */ /* 0x000f680000300800 */
[----:B-1----:R-:W2:Y:S04]  /*ab120*/  LDL.LU R26, [R1+0xea8] ;  /* 0x000ea800011a7983 */ /* 0x002ea80000300800 */
[----:B------:R-:W2:Y:S04]  /*ab130*/  LDL.LU R27, [R1+0xeac] ;  /* 0x000eac00011b7983 */ /* 0x000ea80000300800 */
[----:B--2---:R0:W-:Y:S04]  /*ab140*/  STL.64 [R1+0x5b70], R26 ;  /* 0x005b701a01007387 */ /* 0x0041e80000100a00 */
[----:B-----5:R-:W-:Y:S01]  /*ab150*/  STL.64 [R1+0x5b68], R24 ;  /* 0x005b681801007387 */ /* 0x020fe20000100a00 */
[----:B0-----:R-:W-:-:S02]  /*ab160*/  IMAD.MOV.U32 R26, RZ, RZ, R18 ;  /* 0x000000ffff1a7224 */ /* 0x001fc400078e0012 */
        /* <DEDUP_REMOVED lines=10> */
[----:B------:R-:W-:-:S05]  /*ab210*/  IMAD.MOV.U32 R25, RZ, RZ, R9 ;  /* 0x000000ffff197224 */ /* 0x000fca00078e0009 */
[----:B------:R-:W-:Y:S04]  /*ab220*/  STL.64 [R1+0x5ba0], R24 ;  /* 0x005ba01801007387 */ /* 0x000fe80000100a00 */
[----:B-----5:R-:W-:Y:S04]  /*ab230*/  STL.64 [R1+0x5b80], R22 ;  /* 0x005b801601007387 */ /* 0x020fe80000100a00 */
[----:B--2---:R0:W-:Y:S04]  /*ab240*/  STL.64 [R1+0x5b78], R20 ;  /* 0x005b781401007387 */ /* 0x0041e80000100a00 */
[----:B0-----:R-:W2:Y:S04]  /*ab250*/  LDL.LU R20, [R1+0xeb0] ;  /* 0x000eb00001147983 */ /* 0x001ea80000300800 */
[----:B------:R-:W2:Y:S04]  /*ab260*/  LDL.LU R21, [R1+0xeb4] ;  /* 0x000eb40001157983 */ /* 0x000ea80000300800 */
[----:B------:R-:W5:Y:S04]  /*ab270*/  LDL.LU R22, [R1+0xeb8] ;  /* 0x000eb80001167983 */ /* 0x000f680000300800 */
[----:B------:R-:W5:Y:S01]  /*ab280*/  LDL.LU R23, [R1+0xebc] ;  /* 0x000ebc0001177983 */ /* 0x000f620000300800 */
[----:B------:R-:W-:-:S02]  /*ab290*/  IMAD.MOV.U32 R26, RZ, RZ, R8 ;  /* 0x000000ffff1a7224 */ /* 0x000fc400078e0008 */
[----:B---3--:R-:W-:-:S05]  /*ab2a0*/  IMAD.MOV.U32 R27, RZ, RZ, R7 ;  /* 0x000000ffff1b7224 */ /* 0x008fca00078e0007 */
[----:B------:R-:W-:Y:S04]  /*ab2b0*/  STL.64 [R1+0x5bb8], R26 ;  /* 0x005bb81a01007387 */ /* 0x000fe80000100a00 */
[----:B-----5:R-:W-:Y:S04]  /*ab2c0*/  STL.64 [R1+0x5b98], R22 ;  /* 0x005b981601007387 */ /* 0x020fe80000100a00 */
[----:B--2---:R0:W-:Y:S04]  /*ab2d0*/  STL.64 [R1+0x5b90], R20 ;  /* 0x005b901401007387 */ /* 0x0041e80000100a00 */
[----:B0-----:R-:W2:Y:S04]  /*ab2e0*/  LDL.LU R20, [R1+0xec0] ;  /* 0x000ec00001147983 */ /* 0x001ea80000300800 */
[----:B------:R-:W2:Y:S04]  /*ab2f0*/  LDL.LU R21, [R1+0xec4] ;  /* 0x000ec40001157983 */ /* 0x000ea80000300800 */
[----:B------:R-:W3:Y:S04]  /*ab300*/  LDL.LU R22, [R1+0xec8] ;  /* 0x000ec80001167983 */ /* 0x000ee80000300800 */
[----:B------:R-:W3:Y:S01]  /*ab310*/  LDL.LU R23, [R1+0xecc] ;  /* 0x000ecc0001177983 */ /* 0x000ee20000300800 */
[----:B------:R-:W-:-:S02]  /*ab320*/  IMAD.MOV.U32 R24, RZ, RZ, R6 ;  /* 0x000000ffff187224 */ /* 0x000fc400078e0006 */
[----:B----4-:R-:W-:-:S05]  /*ab330*/  IMAD.MOV.U32 R25, RZ, RZ, R5 ;  /* 0x000000ffff197224 */ /* 0x010fca00078e0005 */
[----:B------:R-:W-:Y:S04]  /*ab340*/  STL.64 [R1+0x5bd0], R24 ;  /* 0x005bd01801007387 */ /* 0x000fe80000100a00 */
[----:B---3--:R-:W-:Y:S04]  /*ab350*/  STL.64 [R1+0x5bb0], R22 ;  /* 0x005bb01601007387 */ /* 0x008fe80000100a00 */
[----:B--2---:R0:W-:Y:S04]  /*ab360*/  STL.64 [R1+0x5ba8], R20 ;  /* 0x005ba81401007387 */ /* 0x0041e80000100a00 */
[----:B0-----:R-:W2:Y:S04]  /*ab370*/  LDL.LU R20, [R1+0xed0] ;  /* 0x000ed00001147983 */ /* 0x001ea80000300800 */
[----:B------:R-:W2:Y:S04]  /*ab380*/  LDL.LU R21, [R1+0xed4] ;  /* 0x000ed40001157983 */ /* 0x000ea80000300800 */
[----:B------:R-:W3:Y:S04]  /*ab390*/  LDL.LU R22, [R1+0xed8] ;  /* 0x000ed80001167983 */ /* 0x000ee80000300800 */
[----:B------:R-:W3:Y:S04]  /*ab3a0*/  LDL.LU R23, [R1+0xedc] ;  /* 0x000edc0001177983 */ /* 0x000ee80000300800 */
[----:B------:R-:W4:Y:S01]  /*ab3b0*/  LDL.64 R24, [R1+0x28] ;  /* 0x0000280001187983 */ /* 0x000f220000100a00 */
[----:B------:R-:W-:-:S02]  /*ab3c0*/  IMAD.MOV.U32 R26, RZ, RZ, R4 ;  /* 0x000000ffff1a7224 */ /* 0x000fc400078e0004 */
[----:B------:R-:W-:-:S05]  /*ab3d0*/  IMAD.MOV.U32 R27, RZ, RZ, R0 ;  /* 0x000000ffff1b7224 */ /* 0x000fca00078e0000 */
[----:B------:R-:W-:Y:S04]  /*ab3e0*/  STL.64 [R1+0x5bf0], R26 ;  /* 0x005bf01a01007387 */ /* 0x000fe80000100a00 */
[----:B----4-:R0:W-:Y:S04]  /*ab3f0*/  STL.64 [R1+0x5be8], R24 ;  /* 0x005be81801007387 */ /* 0x0101e80000100a00 */
        /* <DEDUP_REMOVED lines=8> */
[----:B------:R-:W3:Y:S04]  /*ab480*/  LDL.LU R4, [R1+0xf40] ;  /* 0x000f400001047983 */ /* 0x000ee80000300800 */
        /* <DEDUP_REMOVED lines=11> */
[----:B------:R-:W4:Y:S04]  /*ab540*/  LDL.LU R0, [R1+0x2240] ;  /* 0x0022400001007983 */ /* 0x000f280000300800 */
[----:B-----5:R-:W-:Y:S04]  /*ab550*/  STL.64 [R1+0x5c00], R26 ;  /* 0x005c001a01007387 */ /* 0x020fe80000100a00 */
[----:B------:R0:W-:Y:S04]  /*ab560*/  STL.64 [R1+0x5bf8], R24 ;  /* 0x005bf81801007387 */ /* 0x0001e80000100a00 */
[----:B0-----:R-:W5:Y:S04]  /*ab570*/  LDL.LU R24, [R1+0xf20] ;  /* 0x000f200001187983 */ /* 0x001f680000300800 */
        /* <DEDUP_REMOVED lines=9> */
[----:B------:R-:W-:Y:S04]  /*ab610*/  STL.64 [R1+0x5bc8], R22 ;  /* 0x005bc81601007387 */ /* 0x000fe80000100a00 */
[----:B------:R0:W-:Y:S04]  /*ab620*/  STL.64 [R1+0x5bc0], R20 ;  /* 0x005bc01401007387 */ /* 0x0001e80000100a00 */
[----:B0-----:R-:W5:Y:S04]  /*ab630*/  LDL.LU R20, [R1+0xee0] ;  /* 0x000ee00001147983 */ /* 0x001f680000300800 */
[----:B------:R-:W5:Y:S04]  /*ab640*/  LDL.LU R21, [R1+0xee4] ;  /* 0x000ee40001157983 */ /* 0x000f680000300800 */
[----:B------:R-:W4:Y:S04]  /*ab650*/  LDL.LU R22, [R1+0xee8] ;  /* 0x000ee80001167983 */ /* 0x000f280000300800 */
[----:B------:R-:W4:Y:S01]  /*ab660*/  LDL.LU R23, [R1+0xeec] ;  /* 0x000eec0001177983 */ /* 0x000f220000300800 */
[----:B---3--:R-:W-:Y:S01]  /*ab670*/  HMMA.16816.F32 R4, R12, R10, R4 ;  /* 0x0000000a0c04723c */ /* 0x008fe20000001804 */
[----:B------:R-:W-:-:S02]  /*ab680*/  IMAD R16, R16, 0x100, R8 ;  /* 0x0000010010107824 */ /* 0x000fc400078e0208 */
[----:B------:R-:W-:Y:S01]  /*ab690*/  IMAD R17, R17, 0x100, R9 ;  /* 0x0000010011117824 */ /* 0x000fe200078e0209 */
[----:B----4-:R-:W-:Y:S04]  /*ab6a0*/  STL.64 [R1+0x5be0], R22 ;  /* 0x005be01601007387 */ /* 0x010fe80000100a00 */
[----:B-----5:R0:W-:Y:S04]  /*ab6b0*/  STL.64 [R1+0x5bd8], R20 ;  /* 0x005bd81401007387 */ /* 0x0201e80000100a00 */
        /* <DEDUP_REMOVED lines=17> */
[----:B0-----:R-:W5:Y:S04]  /*ab7d0*/  LDL.LU R8, [R1+0x223c] ;  /* 0x00223c0001087983 */ /* 0x001f680000300800 */
        /* <DEDUP_REMOVED lines=20> */
[----:B------:R-:W3:Y:S04]  /*ab920*/  LDL.LU.64 R26, [R1+0x5bf0] ;  /* 0x005bf000011a7983 */ /* 0x000ee80000300a00 */
[----:B------:R-:W4:Y:S01]  /*ab930*/  LDL.LU.64 R24, [R1+0x5be8] ;  /* 0x005be80001187983 */ /* 0x000f220000300a00 */
[----:B-----5:R-:W-:-:S02]  /*ab940*/  IMAD R18, R18, 0x100, R8 ;  /* 0x0000010012127824 */ /* 0x020fc400078e0208 */
[----:B------:R-:W-:Y:S01]  /*ab950*/  IMAD R19, R0, 0x100, R19 ;  /* 0x0000010000137824 */ /* 0x000fe200078e0213 */
[----:B------:R-:W-:Y:S02]  /*ab960*/  F2FP.F16.E4M3.UNPACK_B R16, R16 ;  /* 0x00000010ff10723e */ /* 0x000fe400020006ff */
[----:B------:R-:W-:Y:S02]  /*ab970*/  F2FP.F16.E4M3.UNPACK_B R17, R17 ;  /* 0x00000011ff11723e */ /* 0x000fe400020006ff */
[----:B------:R-:W-:Y:S02]  /*ab980*/  F2FP.F16.E4M3.UNPACK_B R18, R18 ;  /* 0x00000012ff12723e */ /* 0x000fe400020006ff */
[----:B------:R-:W-:-:S06]  /*ab990*/  F2FP.F16.E4M3.UNPACK_B R19, R19 ;  /* 0x00000013ff13723e */ /* 0x000fcc00020006ff */
[----:B------:R0:W-:Y:S04]  /*ab9a0*/  STL.64 [R1+0x1790], R12 ;  /* 0x0017900c01007387 */ /* 0x0001e80000100a00 */
[----:B------:R1:W-:Y:S04]  /*ab9b0*/  STL.64 [R1+0x1798], R14 ;  /* 0x0017980e01007387 */ /* 0x0003e80000100a00 */
[----:B0-----:R-:W2:Y:S04]  /*ab9c0*/  LDL.LU R12, [R1+0xe80] ;  /* 0x000e8000010c7983 */ /* 0x001ea80000300800 */
[----:B------:R-:W2:Y:S04]  /*ab9d0*/  LDL.LU R13, [R1+0xe84] ;  /* 0x000e8400010d7983 */ /* 0x000ea80000300800 */
[----:B-1----:R-:W2:Y:S04]  /*ab9e0*/  LDL.LU R14, [R1+0xe88] ;  /* 0x000e8800010e7983 */ /* 0x002ea80000300800 */
[----:B------:R-:W2:Y:S01]  /*ab9f0*/  LDL.LU R15, [R1+0xe8c] ;  /* 0x000e8c00010f7983 */ /* 0x000ea20000300800 */
[----:B----4-:R-:W-:Y:S06]  /*aba00*/  HMMA.16816.F32 R4, R16, R24, R4 ;  /* 0x000000181004723c */ /* 0x010fec0000001804 */
[----:B------:R-:W-:-:S15]  /*aba10*/  IMAD.MOV.U32 R0, RZ, RZ, R25 ;  /* 0x000000ffff007224 */ /* 0x000fde00078e0019 */
[----:B------:R-:W-:-:S02]  /*aba20*/  NOP ;  /* 0x0000000000007918 */ /* 0x000fc40000000000 */
[----:B------:R0:W-:Y:S02]  /*aba30*/  STL.64 [R1+0x1780], R4 ;  /* 0x0017800401007387 */ /* 0x0001e40000100a00 */
[----:B0-----:R-:W-:Y:S02]  /*aba40*/  IMAD.MOV.U32 R4, RZ, RZ, R24 ;  /* 0x000000ffff047224 */ /* 0x001fe400078e0018 */
[----:B---3--:R-:W-:Y:S01]  /*aba50*/  HMMA.16816.F32 R24, R16, R26, R20 ;  /* 0x0000001a1018723c */ /* 0x008fe20000001814 */
[----:B------:R-:W-:Y:S04]  /*aba60*/  STL.64 [R1+0x1788], R6 ;  /* 0x0017880601007387 */ /* 0x000fe80000100a00 */
[----:B------:R-:W3:Y:S04]  /*aba70*/  LDL.LU.64 R22, [R1+0x5be0] ;  /* 0x005be00001167983 */ /* 0x000ee80000300a00 */
[----:B------:R-:W3:-:S14]  /*aba80*/  LDL.LU.64 R20, [R1+0x5bd8] ;  /* 0x005bd80001147983 */ /* 0x000edc0000300a00 */
        /* <DEDUP_REMOVED lines=45> */
[----:B------:R0:W-:Y:S04]  /*abd60*/  STL.64 [R1+0x5a68], R26 ;  /* 0x005a681a01007387 */ /* 0x0001e80000100a00 */
[----:B0-----:R-:W4:Y:S04]  /*abd70*/  LDL.64 R26, [R1+0x20] ;  /* 0x00002000011a7983 */ /* 0x001f280000100a00 */
[----:B------:R-:W-:Y:S04]  /*abd80*/  STL.64 [R1+0x1700], R12 ;  /* 0x0017000c01007387 */ /* 0x000fe80000100a00 */
[----:B------:R-:W-:Y:S04]  /*abd90*/  STL.64 [R1+0x1708], R14 ;  /* 0x0017080e01007387 */ /* 0x000fe80000100a00 */
[----:B------:R0:W-:Y:S02]  /*abda0*/  STL.64 [R1+0x5a60], R24 ;  /* 0x005a601801007387 */ /* 0x0001e40000100a00 */
[----:B0-----:R-:W-:-:S02]  /*abdb0*/  IMAD.MOV.U32 R24, RZ, RZ, R4 ;  /* 0x000000ffff187224 */ /* 0x001fc400078e0004 */
        /* <DEDUP_REMOVED lines=16> */
[----:B------:R-:W-:-:S03]  /*abec0*/  IMAD.MOV.U32 R25, RZ, RZ, R0 ;  /* 0x000000ffff197224 */ /* 0x000fc600078e0000 */
[----:B-----5:R-:W-:Y:S04]  /*abed0*/  STL.64 [R1+0x5b40], R6 ;  /* 0x005b400601007387 */ /* 0x020fe80000100a00 */
[----:B--2---:R0:W-:Y:S04]  /*abee0*/  STL.64 [R1+0x5b38], R4 ;  /* 0x005b380401007387 */ /* 0x0041e80000100a00 */
        /* <DEDUP_REMOVED lines=12> */
[----:B------:R0:W-:Y:S04]  /*abfb0*/  STL.64 [R1+0x5ad0], R24 ;  /* 0x005ad01801007387 */ /* 0x0001e80000100a00 */
[----:B0-----:R-:W4:Y:S04]  /*abfc0*/  LDL.LU R24, [R1+0xdf0] ;  /* 0x000df00001187983 */ /* 0x001f280000300800 */
[----:B------:R-:W4:Y:S04]  /*abfd0*/  LDL.LU R25, [R1+0xdf4] ;  /* 0x000df40001197983 */ /* 0x000f280000300800 */
[----:B------:R-:W3:Y:S04]  /*abfe0*/  LDL.LU R26, [R1+0xdf8] ;  /* 0x000df800011a7983 */ /* 0x000ee80000300800 */
[----:B------:R-:W3:Y:S04]  /*abff0*/  LDL.LU R27, [R1+0xdfc] ;  /* 0x000dfc00011b7983 */ /* 0x000ee80000300800 */
[----:B---3--:R-:W-:Y:S04]  /*ac000*/  STL.64 [R1+0x5ae8], R26 ;  /* 0x005ae81a01007387 */ /* 0x008fe80000100a00 */
[----:B----4-:R0:W-:Y:S04]  /*ac010*/  STL.64 [R1+0x5ae0], R24 ;  /* 0x005ae01801007387 */ /* 0x0101e80000100a00 */
        /* <DEDUP_REMOVED lines=23> */
[----:B-----5:R-:W-:-:S02]  /*ac190*/  IMAD R12, R12, 0x100, R8 ;  /* 0x000001000c0c7824 */ /* 0x020fc400078e0208 */
[----:B------:R-:W-:Y:S01]  /*ac1a0*/  IMAD R13, R13, 0x100, R9 ;  /* 0x000001000d0d7824 */ /* 0x000fe200078e0209 */
        /* <DEDUP_REMOVED lines=20> */
[----:B------:R-:W-:Y:S01]  /*ac2f0*/  STL [R1+0x5a08], R9 ;  /* 0x005a080901007387 */ /* 0x000fe20000100800 */
        /* <DEDUP_REMOVED lines=19> */
[----:B------:R-:W4:Y:S04]  /*ac430*/  LDL.LU.64 R26, [R1+0x5ad8] ;  /* 0x005ad800011a7983 */ /* 0x000f280000300a00 */
[----:B------:R-:W3:Y:S01]  /*ac440*/  LDL.LU.64 R24, [R1+0x5ad0] ;  /* 0x005ad00001187983 */ /* 0x000ee20000300a00 */
[----:B-----5:R-:W-:-:S02]  /*ac450*/  IMAD R14, R14, 0x100, R8 ;  /* 0x000001000e0e7824 */ /* 0x020fc400078e0208 */
[----:B------:R-:W-:Y:S01]  /*ac460*/  IMAD R15, R0, 0x100, R15 ;  /* 0x00000100000f7824 */ /* 0x000fe200078e020f */
[----:B------:R-:W-:Y:S02]  /*ac470*/  F2FP.F16.E4M3.UNPACK_B R12, R12 ;  /* 0x0000000cff0c723e */ /* 0x000fe400020006ff */
[----:B------:R-:W-:Y:S02]  /*ac480*/  F2FP.F16.E4M3.UNPACK_B R13, R13 ;  /* 0x0000000dff0d723e */ /* 0x000fe400020006ff */
[----:B------:R-:W-:Y:S02]  /*ac490*/  F2FP.F16.E4M3.UNPACK_B R14, R14 ;  /* 0x0000000eff0e723e */ /* 0x000fe400020006ff */
[----:B------:R-:W-:-:S06]  /*ac4a0*/  F2FP.F16.E4M3.UNPACK_B R15, R15 ;  /* 0x0000000fff0f723e */ /* 0x000fcc00020006ff */
[----:B------:R-:W-:Y:S04]  /*ac4b0*/  STL.64 [R1+0x1690], R16 ;  /* 0x0016901001007387 */ /* 0x000fe80000100a00 */
[----:B------:R4:W-:Y:S01]  /*ac4c0*/  STL.64 [R1+0x1698], R18 ;  /* 0x0016981201007387 */ /* 0x0009e20000100a00 */
[C---:B---3--:R-:W-:Y:S06]  /*ac4d0*/  HMMA.16816.F32 R4, R12.reuse, R24, R4 ;  /* 0x000000180c04723c */ /* 0x048fec0000001804 */
[----:B----4-:R-:W-:-:S15]  /*ac4e0*/  HMMA.16816.F32 R16, R12, R26, R20 ;  /* 0x0000001a0c10723c */ /* 0x010fde0000001814 */
[----:B------:R-:W-:-:S02]  /*ac4f0*/  NOP ;  /* 0x0000000000007918 */ /* 0x000fc40000000000 */
[----:B------:R0:W-:Y:S04]  /*ac500*/  STL.64 [R1+0x1680], R4 ;  /* 0x0016800401007387 */ /* 0x0001e80000100a00 */
[----:B------:R1:W-:Y:S04]  /*ac510*/  STL.64 [R1+0x1688], R6 ;  /* 0x0016880601007387 */ /* 0x0003e80000100a00 */
[----:B0-----:R-:W2:Y:S04]  /*ac520*/  LDL.LU R4, [R1+0xd20] ;  /* 0x000d200001047983 */ /* 0x001ea80000300800 */
        /* <DEDUP_REMOVED lines=15> */
[----:B------:R-:W2:Y:S04]  /*ac620*/  LDL R18, [R1] ;  /* 0x0000000001127983 */ /* 0x000ea80000100800 */
[----:B------:R-:W2:Y:S04]  /*ac630*/  LDL R19, [R1+0x4] ;  /* 0x0000040001137983 */ /* 0x000ea80000100800 */
[----:B-----5:R-:W-:Y:S04]  /*ac640*/  STL.64 [R1+0x5a78], R22 ;  /* 0x005a781601007387 */ /* 0x020fe80000100a00 */
[----:B----4-:R0:W-:Y:S04]  /*ac650*/  STL.64 [R1+0x5a70], R20 ;  /* 0x005a701401007387 */ /* 0x0101e80000100a00 */
[----:B0-----:R-:W4:Y:S04]  /*ac660*/  LDL.LU R20, [R1+0xd90] ;  /* 0x000d900001147983 */ /* 0x001f280000300800 */
[----:B------:R-:W4:Y:S04]  /*ac670*/  LDL.LU R21, [R1+0xd94] ;  /* 0x000d940001157983 */ /* 0x000f280000300800 */
[----:B------:R-:W5:Y:S04]  /*ac680*/  LDL.LU R22, [R1+0xd98] ;  /* 0x000d980001167983 */ /* 0x000f680000300800 */
[----:B------:R-:W5:Y:S01]  /*ac690*/  LDL.LU R23, [R1+0xd9c] ;  /* 0x000d9c0001177983 */ /* 0x000f620000300800 */
[----:B------:R-:W-:-:S03]  /*ac6a0*/  IMAD.MOV.U32 R0, RZ, RZ, R27 ;  /* 0x000000ffff007224 */ /* 0x000fc600078e001b */
[----:B-----5:R0:W-:Y:S04]  /*ac6b0*/  STL.64 [R1+0x5a88], R22 ;  /* 0x005a881601007387 */ /* 0x0201e80000100a00 */
[----:B0-----:R-:W5:Y:S04]  /*ac6c0*/  LDL R22, [R1+0x8] ;  /* 0x0000080001167983 */ /* 0x001f680000100800 */
[----:B------:R-:W5:Y:S04]  /*ac6d0*/  LDL R23, [R1+0xc] ;  /* 0x00000c0001177983 */ /* 0x000f680000100800 */
[----:B----4-:R0:W-:Y:S04]  /*ac6e0*/  STL.64 [R1+0x5a80], R20 ;  /* 0x005a801401007387 */ /* 0x0101e80000100a00 */
[----:B------:R-:W4:Y:S04]  /*ac6f0*/  LDL.LU R24, [R1+0xd80] ;  /* 0x000d800001187983 */ /* 0x000f280000300800 */
[----:B------:R-:W4:Y:S04]  /*ac700*/  LDL.LU R25, [R1+0xd84] ;  /* 0x000d840001197983 */ /* 0x000f280000300800 */
[----:B------:R-:W3:Y:S04]  /*ac710*/  LDL.LU R26, [R1+0xd88] ;  /* 0x000d8800011a7983 */ /* 0x000ee80000300800 */
[----:B------:R-:W3:Y:S04]  /*ac720*/  LDL.LU R27, [R1+0xd8c] ;  /* 0x000d8c00011b7983 */ /* 0x000ee80000300800 */
[----:B0-----:R-:W2:Y:S04]  /*ac730*/  LDL.64 R20, [R1+0x10] ;  /* 0x0000100001147983 */ /* 0x001ea80000100a00 */
[----:B-----5:R0:W-:Y:S04]  /*ac740*/  STL.64 [R1+0x5ab8], R22 ;  /* 0x005ab81601007387 */ /* 0x0201e80000100a00 */
[----:B0-----:R-:W5:Y:S04]  /*ac750*/  LDL R22, [R1+0x18] ;  /* 0x0000180001167983 */ /* 0x001f680000100800 */
[----:B------:R-:W5:Y:S04]  /*ac760*/  LDL R23, [R1+0x1c] ;  /* 0x00001c0001177983 */ /* 0x000f680000100800 */
[----:B--2---:R-:W-:Y:S04]  /*ac770*/  STL.64 [R1+0x5ab0], R20 ;  /* 0x005ab01401007387 */ /* 0x004fe80000100a00 */
[----:B---3--:R-:W-:Y:S04]  /*ac780*/  STL.64 [R1+0x5a98], R26 ;  /* 0x005a981a01007387 */ /* 0x008fe80000100a00 */
[----:B----4-:R0:W-:Y:S04]  /*ac790*/  STL.64 [R1+0x5a90], R24 ;  /* 0x005a901801007387 */ /* 0x0101e80000100a00 */
        /* <DEDUP_REMOVED lines=16> */
[----:B------:R-:W-:Y:S04]  /*ac8a0*/  STL.64 [R1+0x5a18], R6 ;  /* 0x005a180601007387 */ /* 0x000fe80000100a00 */
        /* <DEDUP_REMOVED lines=11> */
[C---:B-----5:R-:W-:Y:S03]  /*ac960*/  HMMA.16816.F32 R20, R12.reuse, R22, R24 ;  /* 0x000000160c14723c */ /* 0x060fe60000001818 */
        /* <DEDUP_REMOVED lines=9> */
[----:B------:R-:W4:Y:S04]  /*aca00*/  LDL.LU R17, [R1+0x4250] ;  /* 0x0042500001117983 */ /* 0x000f280000300800 */
[----:B------:R-:W-:Y:S04]  /*aca10*/  STL [R1+0x59f0], R0 ;  /* 0x0059f00001007387 */ /* 0x000fe80000100800 */
[----:B------:R-:W5:Y:S04]  /*aca20*/  LDL.LU.64 R26, [R1+0x5ac8] ;  /* 0x005ac800011a7983 */ /* 0x000f680000300a00 */
[----:B------:R-:W5:Y:S04]  /*aca30*/  LDL.LU.64 R24, [R1+0x5ac0] ;  /* 0x005ac00001187983 */ /* 0x000f680000300a00 */
[----:B------:R-:W-:Y:S04]  /*aca40*/  STL.64 [R1+0x1660], R20 ;  /* 0x0016601401007387 */ /* 0x000fe80000100a00 */
[----:B------:R0:W-:Y:S04]  /*aca50*/  STL.64 [R1+0x1668], R22 ;  /* 0x0016681601007387 */ /* 0x0001e80000100a00 */
[----:B0-----:R-:W2:Y:S04]  /*aca60*/  LDL.LU.64 R22, [R1+0x5ab8] ;  /* 0x005ab80001167983 */ /* 0x001ea80000300a00 */
[----:B------:R-:W5:Y:S02]  /*aca70*/  LDL.LU.64 R20, [R1+0x5ab0] ;  /* 0x005ab00001147983 */ /* 0x000f640000300a00 */
[----:B-----5:R-:W-:-:S15]  /*aca80*/  HMMA.16816.F32 R24, R12, R20, R24 ;  /* 0x000000140c18723c */ /* 0x020fde0000001818 */
        /* <DEDUP_REMOVED lines=12> */
[----:B0-----:R-:W5:Y:S04]  /*acb50*/  LDL.LU.64 R22, [R1+0x5a88] ;  /* 0x005a880001167983 */ /* 0x001f680000300a00 */
[----:B------:R-:W5:Y:S01]  /*acb60*/  LDL.LU.64 R20, [R1+0x5a80] ;  /* 0x005a800001147983 */ /* 0x000f620000300a00 */
[C---:B--2---:R-:W-:Y:S06]  /*acb70*/  HMMA.16816.F32 R24, R12.reuse, R28, R24 ;  /* 0x0000001c0c18723c */ /* 0x044fec0000001818 */
[----:B-----5:R-:W-:-:S15]  /*acb80*/  HMMA.16816.F32 R20, R12, R18, R20 ;  /* 0x000000120c14723c */ /* 0x020fde0000001814 */
[----:B------:R-:W-:-:S08]  /*acb90*/  NOP ;  /* 0x0000000000007918 */ /* 0x000fd00000000000 */
        /* <DEDUP_REMOVED lines=44> */
[----:B------:R0:W-:Y:S01]  /*ace60*/  STL.64 [R1+0x5948], R20 ;  /* 0x0059481401007387 */ /* 0x0001e20000100a00 */
[----:B------:R-:W-:-:S02]  /*ace70*/  IMAD R16, R16, 0x100, R8 ;  /* 0x0000010010107824 */ /* 0x000fc400078e0208 */
[----:B----4-:R-:W-:Y:S01]  /*ace80*/  IMAD R17, R17, 0x100, R9 ;  /* 0x0000010011117824 */ /* 0x010fe200078e0209 */
        /* <DEDUP_REMOVED lines=18> */
[----:B------:R-:W-:Y:S04]  /*acfb0*/  STL [R1+0x5920], R9 ;  /* 0x0059200901007387 */ /* 0x000fe80000100800 */
[----:B------:R-:W-:Y:S04]  /*acfc0*/  STL.64 [R1+0x5988], R10 ;  /* 0x0059880a01007387 */ /* 0x000fe80000100a00 */
[----:B------:R0:W-:Y:S04]  /*acfd0*/  STL [R1+0x5980], R8 ;  /* 0x0059800801007387 */ /* 0x0001e80000100800 */
        /* <DEDUP_REMOVED lines=8> */
[C---:B---3--:R-:W-:Y:S02]  /*ad060*/  HMMA.16816.F32 R8, R12.reuse, R4, R20 ;  /* 0x000000040c08723c */ /* 0x048fe40000001814 */
[----:B------:R-:W-:Y:S04]  /*ad070*/  STL.64 [R1+0x5918], R6 ;  /* 0x0059180601007387 */ /* 0x000fe80000100a00 */
[----:B------:R5:W-:Y:S02]  /*ad080*/  STL.64 [R1+0x5910], R4 ;  /* 0x0059100401007387 */ /* 0x000be40000100a00 */
[----:B-----5:R-:W-:-:S15]  /*ad090*/  HMMA.16816.F32 R4, R12, R2, R24 ;  /* 0x000000020c04723c */ /* 0x020fde0000001818 */
[----:B------:R-:W-:Y:S04]  /*ad0a0*/  STL.64 [R1+0x15b0], R8 ;  /* 0x0015b00801007387 */ /* 0x000fe80000100a00 */
[----:B------:R-:W-:Y:S04]  /*ad0b0*/  STL.64 [R1+0x15b8], R10 ;  /* 0x0015b80a01007387 */ /* 0x000fe80000100a00 */
[----:B------:R0:W-:Y:S04]  /*ad0c0*/  STL.64 [R1+0x5990], R2 ;  /* 0x0059900201007387 */ /* 0x0001e80000100a00 */
[----:B0-----:R-:W2:Y:S04]  /*ad0d0*/  LDL.64 R2, [R1+0x8] ;  /* 0x0000080001027983 */ /* 0x001ea80000100a00 */
[----:B------:R-:W-:Y:S04]  /*ad0e0*/  STL.64 [R1+0x1590], R4 ;  /* 0x0015900401007387 */ /* 0x000fe80000100a00 */
[----:B------:R-:W-:Y:S04]  /*ad0f0*/  STL.64 [R1+0x1598], R6 ;  /* 0x0015980601007387 */ /* 0x000fe80000100a00 */
[----:B--2---:R0:W-:Y:S04]  /*ad100*/  STL.64 [R1+0x59b8], R2 ;  /* 0x0059b80201007387 */ /* 0x0041e80000100a00 */
[----:B------:R-:W2:Y:S04]  /*ad110*/  LDL.LU R20, [R1+0xc50] ;  /* 0x000c500001147983 */ /* 0x000ea80000300800 */
[----:B------:R-:W2:Y:S04]  /*ad120*/  LDL.LU R21, [R1+0xc54] ;  /* 0x000c540001157983 */ /* 0x000ea80000300800 */
[----:B------:R-:W3:Y:S04]  /*ad130*/  LDL.LU R22, [R1+0xc58] ;  /* 0x000c580001167983 */ /* 0x000ee80000300800 */
[----:B------:R-:W3:Y:S04]  /*ad140*/  LDL.LU R23, [R1+0xc5c] ;  /* 0x000c5c0001177983 */ /* 0x000ee80000300800 */
[----:B------:R-:W4:Y:S01]  /*ad150*/  LDL R14, [R1+0x10] ;  /* 0x00001000010e7983 */ /* 0x000f220000100800 */
[----:B------:R-:W-:-:S03]  /*ad160*/  IMAD.MOV.U32 R15, RZ, RZ, R0 ;  /* 0x000000ffff0f7224 */ /* 0x000fc600078e0000 */
[----:B------:R-:W5:Y:S04]  /*ad170*/  LDL.LU R0, [R1+0x59f0] ;  /* 0x0059f00001007983 */ /* 0x000f680000300800 */
[----:B----4-:R-:W-:Y:S04]  /*ad180*/  STL.64 [R1+0x59e0], R14 ;  /* 0x0059e00e01007387 */ /* 0x010fe80000100a00 */
[----:B0-----:R-:W4:Y:S04]  /*ad190*/  LDL.64 R2, [R1+0x18] ;  /* 0x0000180001027983 */ /* 0x001f280000100a00 */
        /* <DEDUP_REMOVED lines=10> */
[----:B------:R-:W4:Y:S01]  /*ad240*/  LDL R6, [R1+0x20] ;  /* 0x0000200001067983 */ /* 0x000f220000100800 */
[----:B-----5:R-:W-:-:S05]  /*ad250*/  IMAD.MOV.U32 R7, RZ, RZ, R0 ;  /* 0x000000ffff077224 */ /* 0x020fca00078e0000 */
[----:B----4-:R0:W-:Y:S04]  /*ad260*/  STL.64 [R1+0x59e8], R6 ;  /* 0x0059e80601007387 */ /* 0x0101e80000100a00 */
[----:B------:R-:W4:Y:S04]  /*ad270*/  LDL.LU R4, [R1+0xcd0] ;  /* 0x000cd00001047983 */ /* 0x000f280000300800 */
[----:B------:R-:W4:Y:S04]  /*ad280*/  LDL.LU R5, [R1+0xcd4] ;  /* 0x000cd40001057983 */ /* 0x000f280000300800 */
[----:B0-----:R-:W4:Y:S04]  /*ad290*/  LDL.LU R6, [R1+0xcd8] ;  /* 0x000cd80001067983 */ /* 0x001f280000300800 */
[----:B------:R-:W4:Y:S04]  /*ad2a0*/  LDL.LU R7, [R1+0xcdc] ;  /* 0x000cdc0001077983 */ /* 0x000f280000300800 */
[----:B------:R-:W4:Y:S04]  /*ad2b0*/  LDL.64 R14, [R1+0x28] ;  /* 0x00002800010e7983 */ /* 0x000f280000100a00 */
[----:B---3--:R-:W-:Y:S04]  /*ad2c0*/  STL.64 [R1+0x59b0], R26 ;  /* 0x0059b01a01007387 */ /* 0x008fe80000100a00 */
[----:B--2---:R0:W-:Y:S04]  /*ad2d0*/  STL.64 [R1+0x59a8], R24 ;  /* 0x0059a81801007387 */ /* 0x0041e80000100a00 */
[----:B0-----:R-:W2:Y:S04]  /*ad2e0*/  LDL.LU R24, [R1+0xca0] ;  /* 0x000ca00001187983 */ /* 0x001ea80000300800 */
[----:B------:R-:W2:Y:S04]  /*ad2f0*/  LDL.LU R25, [R1+0xca4] ;  /* 0x000ca40001197983 */ /* 0x000ea80000300800 */
[----:B------:R-:W3:Y:S04]  /*ad300*/  LDL.LU R26, [R1+0xca8] ;  /* 0x000ca800011a7983 */ /* 0x000ee80000300800 */
[----:B------:R-:W3:Y:S01]  /*ad310*/  LDL.LU R27, [R1+0xcac] ;  /* 0x000cac00011b7983 */ /* 0x000ee20000300800 */
[----:B------:R-:W-:-:S02]  /*ad320*/  IMAD R18, R18, 0x100, R28 ;  /* 0x0000010012127824 */ /* 0x000fc400078e021c */
[----:B------:R-:W-:Y:S01]  /*ad330*/  IMAD R19, R19, 0x100, R29 ;  /* 0x0000010013137824 */ /* 0x000fe200078e021d */
[----:B------:R-:W-:Y:S02]  /*ad340*/  F2FP.F16.E4M3.UNPACK_B R16, R16 ;  /* 0x00000010ff10723e */ /* 0x000fe400020006ff */
[----:B------:R-:W-:Y:S02]  /*ad350*/  F2FP.F16.E4M3.UNPACK_B R17, R17 ;  /* 0x00000011ff11723e */ /* 0x000fe400020006ff */
[----:B------:R-:W-:Y:S01]  /*ad360*/  F2FP.F16.E4M3.UNPACK_B R18, R18 ;  /* 0x00000012ff12723e */ /* 0x000fe200020006ff */
[----:B---3--:R-:W-:Y:S04]  /*ad370*/  STL.64 [R1+0x59c8], R26 ;  /* 0x0059c81a01007387 */ /* 0x008fe80000100a00 */
[----:B--2---:R0:W-:Y:S04]  /*ad380*/  STL.64 [R1+0x59c0], R24 ;  /* 0x0059c01801007387 */ /* 0x0041e80000100a00 */
[----:B0-----:R-:W2:Y:S04]  /*ad390*/  LDL.LU R24, [R1+0xcb0] ;  /* 0x000cb00001187983 */ /* 0x001ea80000300800 */
[----:B------:R-:W2:Y:S04]  /*ad3a0*/  LDL.LU R25, [R1+0xcb4] ;  /* 0x000cb40001197983 */ /* 0x000ea80000300800 */
[----:B------:R-:W3:Y:S04]  /*ad3b0*/  LDL.LU R26, [R1+0xcb8] ;  /* 0x000cb800011a7983 */ /* 0x000ee80000300800 */
[----:B------:R-:W3:Y:S01]  /*ad3c0*/  LDL.LU R27, [R1+0xcbc] ;  /* 0x000cbc00011b7983 */ /* 0x000ee20000300800 */
[----:B------:R-:W-:-:S07]  /*ad3d0*/  F2FP.F16.E4M3.UNPACK_B R19, R19 ;  /* 0x00000013ff13723e */ /* 0x000fce00020006ff */
[----:B----4-:R-:W-:Y:S01]  /*ad3e0*/  HMMA.16816.F32 R4, R16, R14, R4 ;  /* 0x0000000e1004723c */ /* 0x010fe20000001804 */
        /* <DEDUP_REMOVED lines=10> */
[----:B------:R-:W3:Y:S04]  /*ad490*/  LDL.64 R28, [R1] ;  /* 0x00000000011c7983 */ /* 0x000ee80000100a00 */
        /* <DEDUP_REMOVED lines=10> */
[----:B0-----:R-:W2:Y:S01]  /*ad540*/  LDL.LU.64 R6, [R1+0x59e8] ;  /* 0x0059e80001067983 */ /* 0x001ea20000300a00 */
[----:B------:R-:W-:-:S02]  /*ad550*/  IMAD.MOV.U32 R4, RZ, RZ, R14 ;  /* 0x000000ffff047224 */ /* 0x000fc400078e000e */
[----:B------:R-:W-:Y:S02]  /*ad560*/  IMAD.MOV.U32 R0, RZ, RZ, R15 ;  /* 0x000000ffff007224 */ /* 0x000fe400078e000f */
[----:B------:R-:W3:Y:S01]  /*ad570*/  LDL.LU.64 R14, [R1+0x59e0] ;  /* 0x0059e000010e7983 */ /* 0x000ee20000300a00 */
        /* <DEDUP_REMOVED lines=11> */
[----:B------:R-:W3:Y:S01]  /*ad630*/  LDL.LU.64 R24, [R1+0x59c0] ;  /* 0x0059c00001187983 */ /* 0x000ee20000300a00 */
[----:B------:R-:W-:-:S02]  /*ad640*/  IMAD.MOV.U32 R6, RZ, RZ, R2 ;  /* 0x000000ffff067224 */ /* 0x000fc400078e0002 */
[----:B------:R-:W-:Y:S02]  /*ad650*/  IMAD.MOV.U32 R5, RZ, RZ, R3 ;  /* 0x000000ffff057224 */ /* 0x000fe400078e0003 */
[----:B------:R-:W2:Y:S01]  /*ad660*/  LDL.LU.64 R2, [R1+0x59b8] ;  /* 0x0059b80001027983 */ /* 0x000ea20000300a00 */
[----:B---3--:R-:W-:-:S15]  /*ad670*/  HMMA.16816.F32 R24, R16, R14, R24 ;  /* 0x0000000e1018723c */ /* 0x008fde0000001818 */
[----:B------:R-:W-:-:S08]  /*ad680*/  NOP ;  /* 0x0000000000007918 */ /* 0x000fd00000000000 */
[----:B------:R-:W-:Y:S04]  /*ad690*/  STL.64 [R1+0x1570], R24 ;  /* 0x0015701801007387 */ /* 0x000fe80000100a00 */
[----:B------:R0:W-:Y:S04]  /*ad6a0*/  STL.64 [R1+0x1578], R26 ;  /* 0x0015781a01007387 */ /* 0x0001e80000100a00 */
[----:B0-----:R-:W3:Y:S04]  /*ad6b0*/  LDL.LU.64 R26, [R1+0x59b0] ;  /* 0x0059b000011a7983 */ /* 0x001ee80000300a00 */
[----:B------:R-:W3:Y:S01]  /*ad6c0*/  LDL.LU.64 R24, [R1+0x59a8] ;  /* 0x0059a80001187983 */ /* 0x000ee20000300a00 */
[----:B--2---:R-:W-:-:S02]  /*ad6d0*/  IMAD.MOV.U32 R7, RZ, RZ, R3 ;  /* 0x000000ffff077224 */ /* 0x004fc400078e0003 */
[----:B------:R-:W-:Y:S01]  /*ad6e0*/  IMAD.MOV.U32 R14, RZ, RZ, R2 ;  /* 0x000000ffff0e7224 */ /* 0x000fe200078e0002 */
[----:B---3--:R-:W-:-:S15]  /*ad6f0*/  HMMA.16816.F32 R24, R16, R2, R24 ;  /* 0x000000021018723c */ /* 0x008fde0000001818 */
[----:B------:R-:W-:-:S08]  /*ad700*/  NOP ;  /* 0x0000000000007918 */ /* 0x000fd00000000000 */
[----:B------:R-:W-:Y:S04]  /*ad710*/  STL.64 [R1+0x1560], R24 ;  /* 0x0015601801007387 */ /* 0x000fe80000100a00 */
[----:B------:R0:W-:Y:S04]  /*ad720*/  STL.64 [R1+0x1568], R26 ;  /* 0x0015681a01007387 */ /* 0x0001e80000100a00 */
[----:B0-----:R-:W2:Y:S04]  /*ad730*/  LDL.LU.64 R26, [R1+0x59a0] ;  /* 0x0059a000011a7983 */ /* 0x001ea80000300a00 */
[----:B------:R-:W2:Y:S04]  /*ad740*/  LDL.LU.64 R24, [R1+0x5998] ;  /* 0x0059980001187983 */ /* 0x000ea80000300a00 */
[----:B------:R-:W3:Y:S04]  /*ad750*/  LDL.LU.64 R2, [R1+0x5990] ;  /* 0x0059900001027983 */ /* 0x000ee80000300a00 */
[----:B------:R-:W-:Y:S04]  /*ad760*/  STL.64 [R1+0x5930], R6 ;  /* 0x0059300601007387 */ /* 0x000fe80000100a00 */
[----:B------:R0:W-:Y:S04]  /*ad770*/  STL.64 [R1+0x5928], R4 ;  /* 0x0059280401007387 */ /* 0x0001e80000100a00 */
[----:B0-----:R-:W4:Y:S04]  /*ad780*/  LDL.LU R4, [R1+0xc30] ;  /* 0x000c300001047983 */ /* 0x001f280000300800 */
[----:B------:R-:W4:Y:S04]  /*ad790*/  LDL.LU R5, [R1+0xc34] ;  /* 0x000c340001057983 */ /* 0x000f280000300800 */
[----:B------:R-:W5:Y:S04]  /*ad7a0*/  LDL.LU R6, [R1+0xc38] ;  /* 0x000c380001067983 */ /* 0x000f680000300800 */
[----:B------:R-:W5:Y:S01]  /*ad7b0*/  LDL.LU R7, [R1+0xc3c] ;  /* 0x000c3c0001077983 */ /* 0x000f620000300800 */
[----:B------:R-:W-:Y:S06]  /*ad7c0*/  HMMA.16816.F32 R8, R16, R28, R8 ;  /* 0x0000001c1008723c */ /* 0x000fec0000001808 */
[----:B------:R-:W-:Y:S01]  /*ad7d0*/  IMAD.MOV.U32 R15, RZ, RZ, R29 ;  /* 0x000000ffff0f7224 */ /* 0x000fe200078e001d */
[----:B-----5:R-:W-:Y:S04]  /*ad7e0*/  STL.64 [R1+0x5940], R6 ;  /* 0x0059400601007387 */ /* 0x020fe80000100a00 */
[----:B----4-:R0:W-:Y:S04]  /*ad7f0*/  STL.64 [R1+0x5938], R4 ;  /* 0x0059380401007387 */ /* 0x0101e80000100a00 */
[----:B0-----:R-:W4:Y:S04]  /*ad800*/  LDL.LU R4, [R1+0xc40] ;  /* 0x000c400001047983 */ /* 0x001f280000300800 */
[----:B------:R-:W4:Y:S04]  /*ad810*/  LDL.LU R5, [R1+0xc44] ;  /* 0x000c440001057983 */ /* 0x000f280000300800 */
[----:B------:R-:W4:Y:S04]  /*ad820*/  LDL.LU R6, [R1+0xc48] ;  /* 0x000c480001067983 */ /* 0x000f280000300800 */
[----:B------:R-:W4:Y:S04]  /*ad830*/  LDL.LU R7, [R1+0xc4c] ;  /* 0x000c4c0001077983 */ /* 0x000f280000300800 */
[----:B------:R0:W-:Y:S04]  /*ad840*/  STL.64 [R1+0x1550], R8 ;  /* 0x0015500801007387 */ /* 0x0001e80000100a00 */
[----:B------:R1:W-:Y:S01]  /*ad850*/  STL.64 [R1+0x1558], R10 ;  /* 0x0015580a01007387 */ /* 0x0003e20000100a00 */
[----:B0-----:R-:W-:-:S03]  /*ad860*/  IMAD.MOV.U32 R9, RZ, RZ, R28 ;  /* 0x000000ffff097224 */ /* 0x001fc600078e001c */
[----:B-1----:R-:W5:Y:S04]  /*ad870*/  LDL.LU.64 R10, [R1+0x5988] ;  /* 0x00598800010a7983 */ /* 0x002f680000300a00 */
[----:B------:R-:W3:Y:S04]  /*ad880*/  LDL.LU R8, [R1+0x5980] ;  /* 0x0059800001087983 */ /* 0x000ee80000300800 */
        /* <DEDUP_REMOVED lines=19> */
[----:B------:R0:W-:Y:S04]  /*ad9c0*/  STL.64 [R1+0x5858], R26 ;  /* 0x0058581a01007387 */ /* 0x0001e80000100a00 */
[----:B0-----:R-:W5:Y:S04]  /*ad9d0*/  LDL.LU R26, [R1+0x426c] ;  /* 0x00426c00011a7983 */ /* 0x001f680000300800 */
[----:B------:R-:W3:Y:S04]  /*ad9e0*/  LDL.LU R27, [R1+0x4274] ;  /* 0x00427400011b7983 */ /* 0x000ee80000300800 */
[----:B------:R-:W-:Y:S01]  /*ad9f0*/  STL.64 [R1+0x5850], R24 ;  /* 0x0058501801007387 */ /* 0x000fe20000100a00 */
        /* <DEDUP_REMOVED lines=14> */
[----:B0-----:R-:W2:Y:S04]  /*adae0*/  LDL.LU R20, [R1+0xc20] ;  /* 0x000c200001147983 */ /* 0x001ea80000300800 */
[----:B------:R-:W2:Y:S04]  /*adaf0*/  LDL.LU R21, [R1+0xc24] ;  /* 0x000c240001157983 */ /* 0x000ea80000300800 */
[----:B------:R-:W2:Y:S04]  /*adb00*/  LDL.LU R22, [R1+0xc28] ;  /* 0x000c280001167983 */ /* 0x000ea80000300800 */
[----:B------:R-:W2:Y:S01]  /*adb10*/  LDL.LU R23, [R1+0xc2c] ;  /* 0x000c2c0001177983 */ /* 0x000ea20000300800 */
[----:B-----5:R-:W-:-:S02]  /*adb20*/  IMAD R12, R12, 0x100, R26 ;  /* 0x000001000c0c7824 */ /* 0x020fc400078e021a */
[----:B---3--:R-:W-:Y:S01]  /*adb30*/  IMAD R13, R13, 0x100, R27 ;  /* 0x000001000d0d7824 */ /* 0x008fe200078e021b */
[----:B--2---:R-:W-:-:S15]  /*adb40*/  HMMA.16816.F32 R20, R16, R10, R20 ;  /* 0x0000000a1014723c */ /* 0x004fde0000001814 */
[----:B------:R-:W-:-:S08]  /*adb50*/  NOP ;  /* 0x0000000000007918 */ /* 0x000fd00000000000 */
[----:B------:R0:W-:Y:S04]  /*adb60*/  STL.64 [R1+0x14c0], R20 ;  /* 0x0014c01401007387 */ /* 0x0001e80000100a00 */
[----:B------:R1:W-:Y:S04]  /*adb70*/  STL.64 [R1+0x14c8], R22 ;  /* 0x0014c81601007387 */ /* 0x0003e80000100a00 */
[----:B0-----:R-:W2:Y:S04]  /*adb80*/  LDL.LU R20, [R1+0xb40] ;  /* 0x000b400001147983 */ /* 0x001ea80000300800 */
[----:B------:R-:W2:Y:S04]  /*adb90*/  LDL.LU R21, [R1+0xb44] ;  /* 0x000b440001157983 */ /* 0x000ea80000300800 */
[----:B-1----:R-:W3:Y:S04]  /*adba0*/  LDL.LU R22, [R1+0xb48] ;  /* 0x000b480001167983 */ /* 0x002ee80000300800 */
[----:B------:R-:W3:Y:S04]  /*adbb0*/  LDL.LU R23, [R1+0xb4c] ;  /* 0x000b4c0001177983 */ /* 0x000ee80000300800 */
[----:B------:R-:W5:Y:S04]  /*adbc0*/  LDL.LU R24, [R1+0xb60] ;  /* 0x000b600001187983 */ /* 0x000f680000300800 */
[----:B------:R-:W5:Y:S04]  /*adbd0*/  LDL.LU R25, [R1+0xb64] ;  /* 0x000b640001197983 */ /* 0x000f680000300800 */
[----:B------:R-:W4:Y:S04]  /*adbe0*/  LDL.LU R26, [R1+0xb68] ;  /* 0x000b6800011a7983 */ /* 0x000f280000300800 */
[----:B------:R-:W4:Y:S04]  /*adbf0*/  LDL.LU R27, [R1+0xb6c] ;  /* 0x000b6c00011b7983 */ /* 0x000f280000300800 */
[----:B----4-:R0:W-:Y:S02]  /*adc00*/  STL.64 [R1+0x5868], R26 ;  /* 0x0058681a01007387 */ /* 0x0101e40000100a00 */
[----:B0-----:R-:W-:-:S02]  /*adc10*/  IMAD.MOV.U32 R26, RZ, RZ, R9 ;  /* 0x000000ffff1a7224 */ /* 0x001fc400078e0009 */
[----:B------:R-:W-:Y:S01]  /*adc20*/  IMAD.MOV.U32 R27, RZ, RZ, R15 ;  /* 0x000000ffff1b7224 */ /* 0x000fe200078e000f */
[----:B------:R-:W4:Y:S04]  /*adc30*/  LDL.LU R9, [R1+0x5920] ;  /* 0x0059200001097983 */ /* 0x000f280000300800 */
[----:B-----5:R-:W-:Y:S04]  /*adc40*/  STL.64 [R1+0x5860], R24 ;  /* 0x0058601801007387 */ /* 0x020fe80000100a00 */
[----:B------:R-:W-:Y:S04]  /*adc50*/  STL.64 [R1+0x5880], R26 ;  /* 0x0058801a01007387 */ /* 0x000fe80000100a00 */
[----:B---3--:R-:W-:Y:S04]  /*adc60*/  STL.64 [R1+0x5848], R22 ;  /* 0x0058481601007387 */ /* 0x008fe80000100a00 */
[----:B--2---:R0:W-:Y:S04]  /*adc70*/  STL.64 [R1+0x5840], R20 ;  /* 0x0058401401007387 */ /* 0x0041e80000100a00 */
[----:B0-----:R-:W2:Y:S04]  /*adc80*/  LDL.LU R20, [R1+0xb50] ;  /* 0x000b500001147983 */ /* 0x001ea80000300800 */
[----:B------:R-:W2:Y:S04]  /*adc90*/  LDL.LU R21, [R1+0xb54] ;  /* 0x000b540001157983 */ /* 0x000ea80000300800 */
[----:B------:R-:W3:Y:S04]  /*adca0*/  LDL.LU R22, [R1+0xb58] ;  /* 0x000b580001167983 */ /* 0x000ee80000300800 */
[----:B------:R-:W3:Y:S04]  /*adcb0*/  LDL.LU R23, [R1+0xb5c] ;  /* 0x000b5c0001177983 */ /* 0x000ee80000300800 */
[----:B------:R-:W5:Y:S01]  /*adcc0*/  LDL.64 R26, [R1+0x10] ;  /* 0x00001000011a7983 */ /* 0x000f620000100a00 */
[----:B------:R-:W-:-:S02]  /*adcd0*/  IMAD.MOV.U32 R24, RZ, RZ, R14 ;  /* 0x000000ffff187224 */ /* 0x000fc400078e000e */
[----:B------:R-:W-:Y:S01]  /*adce0*/  IMAD.MOV.U32 R25, RZ, RZ, R7 ;  /* 0x000000ffff197224 */ /* 0x000fe200078e0007 */
[----:B-----5:R-:W-:Y:S04]  /*adcf0*/  STL.64 [R1+0x58b0], R26 ;  /* 0x0058b01a01007387 */ /* 0x020fe80000100a00 */
[----:B------:R-:W-:Y:S04]  /*add00*/  STL.64 [R1+0x58a8], R24 ;  /* 0x0058a81801007387 */ /* 0x000fe80000100a00 */
        /* <DEDUP_REMOVED lines=12> */
[----:B------:R-:W3:Y:S04]  /*addd0*/  LDL.LU R22, [R1+0xb88] ;  /* 0x000b880001167983 */ /* 0x000ee80000300800 */
[----:B------:R-:W3:Y:S04]  /*adde0*/  LDL.LU R23, [R1+0xb8c] ;  /* 0x000b8c0001177983 */ /* 0x000ee80000300800 */
[----:B------:R-:W5:Y:S04]  /*addf0*/  LDL.64 R24, [R1+0x20] ;  /* 0x0000200001187983 */ /* 0x000f680000100a00 */
[----:B------:R0:W-:Y:S02]  /*ade00*/  STL.64 [R1+0x58d0], R26 ;  /* 0x0058d01a01007387 */ /* 0x0001e40000100a00 */
[----:B0-----:R-:W-:-:S02]  /*ade10*/  IMAD.MOV.U32 R26, RZ, RZ, R4 ;  /* 0x000000ffff1a7224 */ /* 0x001fc400078e0004 */
[----:B------:R-:W-:Y:S01]  /*ade20*/  IMAD.MOV.U32 R27, RZ, RZ, R0 ;  /* 0x000000ffff1b7224 */ /* 0x000fe200078e0000 */
[----:B-----5:R0:W-:Y:S04]  /*ade30*/  STL.64 [R1+0x58c8], R24 ;  /* 0x0058c81801007387 */ /* 0x0201e80000100a00 */
[----:B------:R1:W-:Y:S04]  /*ade40*/  STL.64 [R1+0x58e8], R26 ;  /* 0x0058e81a01007387 */ /* 0x0003e80000100a00 */
[----:B0-----:R-:W5:Y:S04]  /*ade50*/  LDL.LU R24, [R1+0xbe0] ;  /* 0x000be00001187983 */ /* 0x001f680000300800 */
[----:B------:R-:W5:Y:S04]  /*ade60*/  LDL.LU R25, [R1+0xbe4] ;  /* 0x000be40001197983 */ /* 0x000f680000300800 */
[----:B-1----:R-:W4:Y:S04]  /*ade70*/  LDL.LU R26, [R1+0xbe8] ;  /* 0x000be800011a7983 */ /* 0x002f280000300800 */
[----:B------:R-:W4:Y:S04]  /*ade80*/  LDL.LU R27, [R1+0xbec] ;  /* 0x000bec00011b7983 */ /* 0x000f280000300800 */
[----:B------:R-:W2:Y:S04]  /*ade90*/  LDL.LU R4, [R1+0xc10] ;  /* 0x000c100001047983 */ /* 0x000ea80000300800 */
[----:B------:R-:W2:Y:S04]  /*adea0*/  LDL.LU R5, [R1+0xc14] ;  /* 0x000c140001057983 */ /* 0x000ea80000300800 */
[----:B------:R-:W2:Y:S04]  /*adeb0*/  LDL.LU R6, [R1+0xc18] ;  /* 0x000c180001067983 */ /* 0x000ea80000300800 */
[----:B------:R-:W2:Y:S04]  /*adec0*/  LDL.LU R7, [R1+0xc1c] ;  /* 0x000c1c0001077983 */ /* 0x000ea80000300800 */
[----:B------:R-:W2:Y:S04]  /*aded0*/  LDL.LU R14, [R1+0x4278] ;  /* 0x00427800010e7983 */ /* 0x000ea80000300800 */
[----:B------:R-:W2:Y:S04]  /*adee0*/  LDL.LU R15, [R1+0x4284] ;  /* 0x00428400010f7983 */ /* 0x000ea80000300800 */
[----:B------:R-:W2:Y:S04]  /*adef0*/  LDL.LU R0, [R1+0x4280] ;  /* 0x0042800001007983 */ /* 0x000ea80000300800 */
[----:B----4-:R-:W-:Y:S04]  /*adf00*/  STL.64 [R1+0x58f8], R26 ;  /* 0x0058f81a01007387 */ /* 0x010fe80000100a00 */
[----:B-----5:R0:W-:Y:S04]  /*adf10*/  STL.64 [R1+0x58f0], R24 ;  /* 0x0058f01801007387 */ /* 0x0201e80000100a00 */
        /* <DEDUP_REMOVED lines=33> */
[----:B------:R0:W-:Y:S04]  /*ae130*/  STL [R1+0x581c], R8 ;  /* 0x00581c0801007387 */ /* 0x0001e80000100800 */
[----:B0-----:R-:W5:Y:S04]  /*ae140*/  LDL.LU R8, [R1+0x427c] ;  /* 0x00427c0001087983 */ /* 0x001f680000300800 */
[----:B------:R-:W-:Y:S01]  /*ae150*/  STL [R1+0x5818], R9 ;  /* 0x0058180901007387 */ /* 0x000fe20000100800 */
        /* <DEDUP_REMOVED lines=59> */
[----:B------:R-:W-:-:S02]  /*ae510*/  IMAD.MOV.U32 R6, RZ, RZ, R26 ;  /* 0x000000ffff067224 */ /* 0x000fc400078e001a */
[----:B------:R-:W-:Y:S02]  /*ae520*/  IMAD.MOV.U32 R5, RZ, RZ, R27 ;  /* 0x000000ffff057224 */ /* 0x000fe400078e001b */
[----:B----4-:R-:W-:Y:S01]  /*ae530*/  HMMA.16816.F32 R24, R12, R24, R20 ;  /* 0x000000180c18723c */ /* 0x010fe20000001814 */
        /* <DEDUP_REMOVED lines=32> */
[----:B------:R-:W-:Y:S04]  /*ae740*/  STL.64 [R1+0x5770], R26 ;  /* 0x0057701a01007387 */ /* 0x000fe80000100a00 */
[----:B------:R0:W-:Y:S04]  /*ae750*/  STL.64 [R1+0x5768], R24 ;  /* 0x0057681801007387 */ /* 0x0001e80000100a00 */
[----:B0-----:R-:W4:Y:S01]  /*ae760*/  LDL.64 R24, [R1+0x18] ;  /* 0x0000180001187983 */ /* 0x001f220000100a00 */
[----:B------:R-:W-:-:S02]  /*ae770*/  IMAD.MOV.U32 R26, RZ, RZ, R6 ;  /* 0x000000ffff1a7224 */ /* 0x000fc400078e0006 */
[----:B------:R-:W-:-:S05]  /*ae780*/  IMAD.MOV.U32 R27, RZ, RZ, R5 ;  /* 0x000000ffff1b7224 */ /* 0x000fca00078e0005 */
[----:B------:R-:W-:Y:S04]  /*ae790*/  STL.64 [R1+0x57b0], R26 ;  /* 0x0057b01a01007387 */ /* 0x000fe80000100a00 */
[----:B----4-:R0:W-:Y:S04]  /*ae7a0*/  STL.64 [R1+0x57a8], R24 ;  /* 0x0057a81801007387 */ /* 0x0101e80000100a00 */
[----:B0-----:R-:W2:Y:S04]  /*ae7b0*/  LDL.LU R24, [R1+0xb20] ;  /* 0x000b200001187983 */ /* 0x001ea80000300800 */
[----:B------:R-:W2:Y:S04]  /*ae7c0*/  LDL.LU R25, [R1+0xb24] ;  /* 0x000b240001197983 */ /* 0x000ea80000300800 */
[----:B------:R-:W2:Y:S04]  /*ae7d0*/  LDL.LU R26, [R1+0xb28] ;  /* 0x000b2800011a7983 */ /* 0x000ea80000300800 */
[----:B------:R-:W2:Y:S01]  /*ae7e0*/  LDL.LU R27, [R1+0xb2c] ;  /* 0x000b2c00011b7983 */ /* 0x000ea20000300800 */
[C---:B---3--:R-:W-:Y:S06]  /*ae7f0*/  HMMA.16816.F32 R16, R12.reuse, R20, R16 ;  /* 0x000000140c10723c */ /* 0x048fec0000001810 */
[----:B--2---:R-:W-:-:S15]  /*ae800*/  HMMA.16816.F32 R24, R12, R22, R24 ;  /* 0x000000160c18723c */ /* 0x004fde0000001818 */
[----:B------:R-:W-:-:S08]  /*ae810*/  NOP ;  /* 0x0000000000007918 */ /* 0x000fd00000000000 */
[----:B------:R0:W-:Y:S04]  /*ae820*/  STL.64 [R1+0x13c0], R24 ;  /* 0x0013c01801007387 */ /* 0x0001e80000100a00 */
[----:B------:R1:W-:Y:S04]  /*ae830*/  STL.64 [R1+0x13c8], R26 ;  /* 0x0013c81a01007387 */ /* 0x0003e80000100a00 */
[----:B------:R-:W-:Y:S04]  /*ae840*/  STL.64 [R1+0x13b0], R16 ;  /* 0x0013b01001007387 */ /* 0x000fe80000100a00 */
[----:B------:R-:W-:Y:S04]  /*ae850*/  STL.64 [R1+0x13b8], R18 ;  /* 0x0013b81201007387 */ /* 0x000fe80000100a00 */
[----:B0-----:R-:W2:Y:S01]  /*ae860*/  LDL.64 R24, [R1+0x28] ;  /* 0x0000280001187983 */ /* 0x001ea20000100a00 */
[----:B-1----:R-:W-:-:S02]  /*ae870*/  IMAD.MOV.U32 R26, RZ, RZ, R4 ;  /* 0x000000ffff1a7224 */ /* 0x002fc400078e0004 */
[----:B------:R-:W-:-:S05]  /*ae880*/  IMAD.MOV.U32 R27, RZ, RZ, R0 ;  /* 0x000000ffff1b7224 */ /* 0x000fca00078e0000 */
[----:B------:R-:W-:Y:S04]  /*ae890*/  STL.64 [R1+0x57e0], R26 ;  /* 0x0057e01a01007387 */ /* 0x000fe80000100a00 */
        /* <DEDUP_REMOVED lines=87> */
[----:B------:R-:W-:Y:S01]  /*aee10*/  F2FP.F16.E4M3.UNPACK_B R17, R17 ;  /* 0x00000011ff11723e */ /* 0x000fe200020006ff */
[----:B---3--:R-:W-:Y:S01]  /*aee20*/  HMMA.16816.F32 R12, R12, R2, R24 ;  /* 0x000000020c0c723c */ /* 0x008fe20000001818 */
[----:B------:R-:W3:Y:S04]  /*aee30*/  LDL.LU.64 R26, [R1+0x57e0] ;  /* 0x0057e000011a7983 */ /* 0x000ee80000300a00 */
[----:B------:R-:W2:Y:S01]  /*aee40*/  LDL.LU.64 R24, [R1+0x57d8] ;  /* 0x0057d80001187983 */ /* 0x000ea20000300a00 */
[----:B------:R-:W-:-:S02]  /*aee50*/  F2FP.F16.E4M3.UNPACK_B R18, R18 ;  /* 0x00000012ff12723e */ /* 0x000fc400020006ff */
[----:B------:R-:W-:-:S15]  /*aee60*/  F2FP.F16.E4M3.UNPACK_B R19, R19 ;  /* 0x00000013ff13723e */ /* 0x000fde00020006ff */
        /* <DEDUP_REMOVED lines=12> */
[----:B------:R-:W-:-:S05]  /*aef30*/  IMAD.MOV.U32 R0, RZ, RZ, R25 ;  /* 0x000000ffff007224 */ /* 0x000fca00078e0019 */
[----:B------:R-:W-:Y:S01]  /*aef40*/  STL [R1+0x56f0], R0 ;  /* 0x0056f00001007387 */ /* 0x000fe20000100800 */
[----:B---3--:R-:W-:Y:S03]  /*aef50*/  HMMA.16816.F32 R24, R16, R26, R20 ;  /* 0x0000001a1018723c */ /* 0x008fe60000001814 */
        /* <DEDUP_REMOVED lines=8> */
[----:B------:R-:W-:-:S05]  /*aefe0*/  IMAD.MOV.U32 R0, RZ, RZ, R25 ;  /* 0x000000ffff007224 */ /* 0x000fca00078e0019 */
[----:B------:R-:W-:-:S12]  /*aeff0*/  STL [R1+0x56f4], R0 ;  /* 0x0056f40001007387 */ /* 0x000fd80000100800 */
[----:B------:R-:W-:Y:S04]  /*af000*/  STL.64 [R1+0x1330], R12 ;  /* 0x0013300c01007387 */ /* 0x000fe80000100a00 */
[----:B------:R2:W-:Y:S02]  /*af010*/  STL.64 [R1+0x1338], R14 ;  /* 0x0013380e01007387 */ /* 0x0005e40000100a00 */
[----:B--2---:R-:W-:Y:S02]  /*af020*/  HMMA.16816.F32 R12, R16, R26, R20 ;  /* 0x0000001a100c723c */ /* 0x004fe40000001814 */
[----:B------:R-:W2:-:S15]  /*af030*/  LDL.LU R20, [R1+0xa20] ;  /* 0x000a200001147983 */ /* 0x000e9e0000300800 */
[----:B------:R-:W-:-:S06]  /*af040*/  NOP ;  /* 0x0000000000007918 */ /* 0x000fcc0000000000 */
        /* <DEDUP_REMOVED lines=19> */
[----:B0-----:R-:W2:Y:S04]  /*af180*/  LDL R22, [R1] ;  /* 0x0000000001167983 */ /* 0x001ea80000100800 */
[----:B------:R-:W2:Y:S04]  /*af190*/  LDL R23, [R1+0x4] ;  /* 0x0000040001177983 */ /* 0x000ea80000100800 */
[----:B-1----:R-:W3:Y:S04]  /*af1a0*/  LDL.LU R24, [R1+0xa50] ;  /* 0x000a500001187983 */ /* 0x002ee80000300800 */
        /* <DEDUP_REMOVED lines=9> */
[----:B------:R-:W3:Y:S04]  /*af240*/  LDL.64 R20, [R1+0x8] ;  /* 0x0000080001147983 */ /* 0x000ee80000100a00 */
        /* <DEDUP_REMOVED lines=110> */
[----:B--2---:R-:W-:-:S02]  /*af930*/  IMAD R14, R14, 0x100, R6 ;  /* 0x000001000e0e7824 */ /* 0x004fc400078e0206 */
[----:B-----5:R-:W-:Y:S01]  /*af940*/  IMAD R15, R15, 0x100, R7 ;  /* 0x000001000f0f7824 */ /* 0x020fe200078e0207 */
[----:B------:R-:W3:Y:S04]  /*af950*/  LDL.LU R6, [R1+0x56fc] ;  /* 0x0056fc0001067983 */ /* 0x000ee80000300800 */
[----:B------:R-:W3:Y:S02]  /*af960*/  LDL.LU R7, [R1+0x56f8] ;  /* 0x0056f80001077983 */ /* 0x000ee40000300800 */
[----:B---3--:R-:W-:-:S15]  /*af970*/  HMMA.16816.F32 R8, R16, R6, R8 ;  /* 0x000000061008723c */ /* 0x008fde0000001808 */
[----:B------:R-:W-:-:S08]  /*af980*/  NOP ;  /* 0x0000000000007918 */ /* 0x000fd00000000000 */
[----:B------:R-:W-:Y:S04]  /*af990*/  STL.64 [R1+0x1280], R8 ;  /* 0x0012800801007387 */ /* 0x000fe80000100a00 */
[----:B------:R4:W-:Y:S02]  /*af9a0*/  STL.64 [R1+0x1288], R10 ;  /* 0x0012880a01007387 */ /* 0x0009e40000100a00 */
[----:B----4-:R-:W-:Y:S02]  /*af9b0*/  HMMA.16816.F32 R8, R16, R4, R20 ;  /* 0x000000041008723c */ /* 0x010fe40000001814 */
[----:B------:R-:W-:Y:S04]  /*af9c0*/  STL.64 [R1+0x55f0], R6 ;  /* 0x0055f00601007387 */ /* 0x000fe80000100a00 */
[----:B------:R0:W-:-:S15]  /*af9d0*/  STL.64 [R1+0x55e8], R4 ;  /* 0x0055e80401007387 */ /* 0x0001de0000100a00 */
[----:B------:R-:W-:-:S02]  /*af9e0*/  NOP ;  /* 0x0000000000007918 */ /* 0x000fc40000000000 */
[----:B------:R-:W-:Y:S04]  /*af9f0*/  STL.64 [R1+0x1270], R8 ;  /* 0x0012700801007387 */ /* 0x000fe80000100a00 */
[----:B------:R1:W-:Y:S04]  /*afa00*/  STL.64 [R1+0x1278], R10 ;  /* 0x0012780a01007387 */ /* 0x0003e80000100a00 */
[----:B0-----:R-:W2:Y:S01]  /*afa10*/  LDL.LU R4, [R1+0xc0] ;  /* 0x0000c00001047983 */ /* 0x001ea20000300800 */
[----:B-1----:R-:W-:-:S15]  /*afa20*/  HMMA.16816.F32 R8, R16, R2, R24 ;  /* 0x000000021008723c */ /* 0x002fde0000001818 */
[----:B------:R-:W-:-:S08]  /*afa30*/  NOP ;  /* 0x0000000000007918 */ /* 0x000fd00000000000 */
[----:B------:R0:W-:Y:S04]  /*afa40*/  STL.64 [R1+0x1260], R8 ;  /* 0x0012600801007387 */ /* 0x0001e80000100a00 */
[----:B------:R1:W-:Y:S04]  /*afa50*/  STL.64 [R1+0x1268], R10 ;  /* 0x0012680a01007387 */ /* 0x0003e80000100a00 */
[----:B------:R-:W2:Y:S04]  /*afa60*/  LDL.LU R5, [R1+0xc4] ;  /* 0x0000c40001057983 */ /* 0x000ea80000300800 */
[----:B------:R-:W3:Y:S04]  /*afa70*/  LDL.LU R6, [R1+0xc8] ;  /* 0x0000c80001067983 */ /* 0x000ee80000300800 */
[----:B------:R-:W3:Y:S04]  /*afa80*/  LDL.LU R7, [R1+0xcc] ;  /* 0x0000cc0001077983 */ /* 0x000ee80000300800 */
[----:B0-----:R-:W4:Y:S04]  /*afa90*/  LDL.LU R8, [R1+0x310] ;  /* 0x0003100001087983 */ /* 0x001f280000300800 */
[----:B------:R-:W4:Y:S04]  /*afaa0*/  LDL.LU R9, [R1+0x314] ;  /* 0x0003140001097983 */ /* 0x000f280000300800 */
[----:B-1----:R-:W5:Y:S04]  /*afab0*/  LDL.LU R10, [R1+0x318] ;  /* 0x00031800010a7983 */ /* 0x002f680000300800 */
[----:B------:R-:W5:Y:S04]  /*afac0*/  LDL.LU R11, [R1+0x31c] ;  /* 0x00031c00010b7983 */ /* 0x000f680000300800 */
[----:B------:R-:W2:Y:S04]  /*afad0*/  LDL.LU R20, [R1+0x330] ;  /* 0x0003300001147983 */ /* 0x000ea80000300800 */
        /* <DEDUP_REMOVED lines=8> */
[----:B0-----:R-:W5:Y:S04]  /*afb60*/  LDL.LU R26, [R1] ;  /* 0x00000000011a7983 */ /* 0x001f680000300800 */
[----:B------:R-:W5:Y:S04]  /*afb70*/  LDL.LU R27, [R1+0x4] ;  /* 0x00000400011b7983 */ /* 0x000f680000300800 */
        /* <DEDUP_REMOVED lines=8> */
[----:B------:R-:W4:Y:S01]  /*afc00*/  LDL.LU R24, [R1+0x8] ;  /* 0x0000080001187983 */ /* 0x000f220000300800 */
        /* <DEDUP_REMOVED lines=11> */
[----:B----4-:R-:W-:Y:S04]  /*afcc0*/  STL.64 [R1+0x56a8], R26 ;  /* 0x0056a81a01007387 */ /* 0x010fe80000100a00 */
[----:B---3--:R-:W-:Y:S04]  /*afcd0*/  STL.64 [R1+0x5688], R22 ;  /* 0x0056881601007387 */ /* 0x008fe80000100a00 */
[----:B--2---:R0:W-:Y:S04]  /*afce0*/  STL.64 [R1+0x5680], R20 ;  /* 0x0056801401007387 */ /* 0x0041e80000100a00 */
[----:B0-----:R-:W2:Y:S04]  /*afcf0*/  LDL.LU R20, [R1+0x370] ;  /* 0x0003700001147983 */ /* 0x001ea80000300800 */
[----:B------:R-:W2:Y:S04]  /*afd00*/  LDL.LU R21, [R1+0x374] ;  /* 0x0003740001157983 */ /* 0x000ea80000300800 */
[----:B------:R-:W3:Y:S04]  /*afd10*/  LDL.LU R22, [R1+0x378] ;  /* 0x0003780001167983 */ /* 0x000ee80000300800 */
[----:B------:R-:W3:Y:S04]  /*afd20*/  LDL.LU R23, [R1+0x37c] ;  /* 0x00037c0001177983 */ /* 0x000ee80000300800 */
[----:B------:R-:W4:Y:S01]  /*afd30*/  LDL.LU R24, [R1+0x18] ;  /* 0x0000180001187983 */ /* 0x000f220000300800 */
[----:B-----5:R-:W-:-:S03]  /*afd40*/  IMAD.MOV.U32 R25, RZ, RZ, R0 ;  /* 0x000000ffff197224 */ /* 0x020fc600078e0000 */
        /* <DEDUP_REMOVED lines=24> */
[----:B-----5:R-:W-:-:S03]  /*afed0*/  IMAD.MOV.U32 R25, RZ, RZ, R0 ;  /* 0x000000ffff197224 */ /* 0x020fc600078e0000 */
        /* <DEDUP_REMOVED lines=19> */
[----:B------:R-:W3:Y:S04]  /*b0010*/  LDL.LU R16, [R1+0x140] ;  /* 0x0001400001107983 */ /* 0x000ee80000300800 */
[----:B------:R-:W3:Y:S04]  /*b0020*/  LDL.LU R17, [R1+0x144] ;  /* 0x0001440001117983 */ /* 0x000ee80000300800 */
[----:B------:R-:W4:Y:S04]  /*b0030*/  LDL.LU R18, [R1+0x130] ;  /* 0x0001300001127983 */ /* 0x000f280000300800 */
[----:B------:R-:W4:Y:S01]  /*b0040*/  LDL.LU R19, [R1+0x134] ;  /* 0x0001340001137983 */ /* 0x000f220000300800 */
[----:B------:R-:W-:-:S02]  /*b0050*/  F2FP.F16.E4M3.UNPACK_B R12, R12 ;  /* 0x0000000cff0c723e */ /* 0x000fc400020006ff */
[----:B------:R-:W-:Y:S02]  /*b0060*/  F2FP.F16.E4M3.UNPACK_B R13, R13 ;  /* 0x0000000dff0d723e */ /* 0x000fe400020006ff */
[----:B------:R-:W-:Y:S02]  /*b0070*/  F2FP.F16.E4M3.UNPACK_B R14, R14 ;  /* 0x0000000eff0e723e */ /* 0x000fe400020006ff */
[----:B------:R-:W-:-:S07]  /*b0080*/  F2FP.F16.E4M3.UNPACK_B R15, R15 ;  /* 0x0000000fff0f723e */ /* 0x000fce00020006ff */
[C---:B--2---:R-:W-:Y:S01]  /*b0090*/  HMMA.16816.F32 R24, R12.reuse, R24, R20 ;  /* 0x000000180c18723c */ /* 0x044fe20000001814 */
[----:B----4-:R-:W-:Y:S04]  /*b00a0*/  STL.64 [R1+0x55e0], R18 ;  /* 0x0055e01201007387 */ /* 0x010fe80000100a00 */
[----:B---3--:R0:W-:Y:S04]  /*b00b0*/  STL.64 [R1+0x55d8], R16 ;  /* 0x0055d81001007387 */ /* 0x0081e80000100a00 */
        /* <DEDUP_REMOVED lines=59> */
[----:B----4-:R-:W-:Y:S02]  /*b0470*/  HMMA.16816.F32 R24, R12, R24, R20 ;  /* 0x000000180c18723c */ /* 0x010fe40000001814 */
[----:B------:R-:W3:Y:S04]  /*b0480*/  LDL.LU.64 R22, [R1+0x5630] ;  /* 0x0056300001167983 */ /* 0x000ee80000300a00 */
[----:B------:R-:W4:-:S15]  /*b0490*/  LDL.LU.64 R20, [R1+0x5628] ;  /* 0x0056280001147983 */ /* 0x000f1e0000300a00 */
[----:B------:R-:W-:-:S02]  /*b04a0*/  NOP ;  /* 0x0000000000007918 */ /* 0x000fc40000000000 */
[----:B------:R0:W-:Y:S04]  /*b04b0*/  STL.64 [R1+0x11d0], R24 ;  /* 0x0011d01801007387 */ /* 0x0001e80000100a00 */
[----:B------:R1:W-:Y:S04]  /*b04c0*/  STL.64 [R1+0x11d8], R26 ;  /* 0x0011d81a01007387 */ /* 0x0003e80000100a00 */
[----:B0-----:R-:W5:Y:S04]  /*b04d0*/  LDL.LU R24, [R1+0x50] ;  /* 0x0000500001187983 */ /* 0x001f680000300800 */
[----:B------:R-:W5:Y:S04]  /*b04e0*/  LDL.LU R25, [R1+0x54] ;  /* 0x0000540001197983 */ /* 0x000f680000300800 */
[----:B-1----:R-:W5:Y:S04]  /*b04f0*/  LDL.LU R26, [R1+0x58] ;  /* 0x00005800011a7983 */ /* 0x002f680000300800 */
        /* <DEDUP_REMOVED lines=22> */
[----:B------:R-:W4:Y:S04]  /*b0660*/  LDL.LU.64 R4, [R1+0x55f8] ;  /* 0x0055f80001047983 */ /* 0x000f280000300a00 */
[----:B------:R-:W3:Y:S04]  /*b0670*/  LDL.LU R10, [R1+0x42dc] ;  /* 0x0042dc00010a7983 */ /* 0x000ee80000300800 */
[----:B------:R-:W3:Y:S01]  /*b0680*/  LDL.LU R11, [R1+0x42d8] ;  /* 0x0042d800010b7983 */ /* 0x000ee20000300800 */
[----:B----4-:R-:W-:-:S15]  /*b0690*/  HMMA.16816.F32 R4, R12, R8, R4 ;  /* 0x000000080c04723c */ /* 0x010fde0000001804 */
        /* <DEDUP_REMOVED lines=11> */
[----:B0-----:R-:W2:Y:S04]  /*b0750*/  LDL.LU.64 R18, [R1+0x55e0] ;  /* 0x0055e00001127983 */ /* 0x001ea80000300a00 */
[----:B------:R-:W2:Y:S04]  /*b0760*/  LDL.LU.64 R16, [R1+0x55d8] ;  /* 0x0055d80001107983 */ /* 0x000ea80000300a00 */
[----:B------:R-:W3:Y:S01]  /*b0770*/  LDL.LU R7, [R1+0x42cc] ;  /* 0x0042cc0001077983 */ /* 0x000ee20000300800 */
[----:B----4-:R-:W-:Y:S01]  /*b0780*/  IMAD R6, R9, 0x100, R8 ;  /* 0x0000010009067824 */ /* 0x010fe200078e0208 */
[----:B-----5:R-:W-:Y:S01]  /*b0790*/  HMMA.16816.F32 R24, R12, R4, R24 ;  /* 0x000000040c18723c */ /* 0x020fe20000001818 */
[----:B------:R-:W-:-:S06]  /*b07a0*/  IMAD R8, R29, 0x100, R28 ;  /* 0x000001001d087824 */ /* 0x000fcc00078e021c */
[----:B------:R-:W-:-:S15]  /*b07b0*/  F2FP.F16.E4M3.UNPACK_B R5, R6 ;  /* 0x00000006ff05723e */ /* 0x000fde00020006ff */
[----:B------:R-:W-:-:S01]  /*b07c0*/  NOP ;  /* 0x0000000000007918 */ /* 0x000fc20000000000 */
[----:B------:R-:W-:Y:S04]  /*b07d0*/  STL.64 [R1+0x1060], R24 ;  /* 0x0010601801007387 */ /* 0x000fe80000100a00 */
[----:B------:R2:W-:Y:S01]  /*b07e0*/  STL.64 [R1+0x1068], R26 ;  /* 0x0010681a01007387 */ /* 0x0005e20000100a00 */
[----:B---3--:R-:W-:Y:S02]  /*b07f0*/  IMAD R0, R0, 0x100, R7 ;  /* 0x0000010000007824 */ /* 0x008fe400078e0207 */
[----:B------:R-:W-:-:S05]  /*b0800*/  IMAD R7, R11, 0x100, R10 ;  /* 0x000001000b077824 */ /* 0x000fca00078e020a */
[----:B------:R-:W-:Y:S02]  /*b0810*/  F2FP.F16.E4M3.UNPACK_B R6, R7 ;  /* 0x00000007ff06723e */ /* 0x000fe400020006ff */
[----:B------:R-:W-:Y:S02]  /*b0820*/  F2FP.F16.E4M3.UNPACK_B R7, R8 ;  /* 0x00000008ff07723e */ /* 0x000fe400020006ff */
[----:B------:R-:W-:Y:S01]  /*b0830*/  HMMA.16816.F32 R8, R12, R2, R20 ;  /* 0x000000020c08723c */ /* 0x000fe20000001814 */
[----:B--2---:R-:W-:Y:S02]  /*b0840*/  F2FP.F16.E4M3.UNPACK_B R26, R16.H1 ;  /* 0x00000010ff1a723e */ /* 0x004fe400030006ff */
[----:B------:R-:W-:-:S03]  /*b0850*/  F2FP.F16.E4M3.UNPACK_B R27, R17.H1 ;  /* 0x00000011ff1b723e */ /* 0x000fc600030006ff */
[----:B------:R-:W-:Y:S01]  /*b0860*/  STL [R1+0x378], R26 ;  /* 0x0003781a01007387 */ /* 0x000fe20000100800 */
[----:B------:R-:W-:Y:S02]  /*b0870*/  F2FP.F16.E4M3.UNPACK_B R20, R18.H1 ;  /* 0x00000012ff14723e */ /* 0x000fe400030006ff */
[----:B------:R-:W-:-:S14]  /*b0880*/  F2FP.F16.E4M3.UNPACK_B R21, R19.H1 ;  /* 0x00000013ff15723e */ /* 0x000fdc00030006ff */
[----:B------:R0:W-:Y:S04]  /*b0890*/  STL.64 [R1+0x1040], R8 ;  /* 0x0010400801007387 */ /* 0x0001e80000100a00 */
[----:B------:R1:W-:Y:S04]  /*b08a0*/  STL.64 [R1+0x1048], R10 ;  /* 0x0010480a01007387 */ /* 0x0003e80000100a00 */
[----:B------:R-:W-:Y:S04]  /*b08b0*/  STL [R1+0x37c], R27 ;  /* 0x00037c1b01007387 */ /* 0x000fe80000100800 */
[----:B------:R-:W2:Y:S04]  /*b08c0*/  LDL.LU R24, [R1+0x170] ;  /* 0x0001700001187983 */ /* 0x000ea80000300800 */
[----:B0-----:R-:W3:Y:S04]  /*b08d0*/  LDL.LU R8, [R1+0xa0] ;  /* 0x0000a00001087983 */ /* 0x001ee80000300800 */
[----:B------:R-:W3:Y:S04]  /*b08e0*/  LDL.LU R9, [R1+0xa4] ;  /* 0x0000a40001097983 */ /* 0x000ee80000300800 */
[----:B-1----:R-:W4:Y:S04]  /*b08f0*/  LDL.LU R10, [R1+0xa8] ;  /* 0x0000a800010a7983 */ /* 0x002f280000300800 */
[----:B------:R-:W4:Y:S04]  /*b0900*/  LDL.LU R11, [R1+0xac] ;  /* 0x0000ac00010b7983 */ /* 0x000f280000300800 */
[----:B------:R-:W5:Y:S04]  /*b0910*/  LDL.LU R12, [R1+0x40] ;  /* 0x00004000010c7983 */ /* 0x000f680000300800 */
[----:B------:R-:W5:Y:S04]  /*b0920*/  LDL.LU R13, [R1+0x44] ;  /* 0x00004400010d7983 */ /* 0x000f680000300800 */
[----:B------:R-:W5:Y:S04]  /*b0930*/  LDL.LU R14, [R1+0x48] ;  /* 0x00004800010e7983 */ /* 0x000f680000300800 */
[----:B------:R-:W5:Y:S04]  /*b0940*/  LDL.LU R15, [R1+0x4c] ;  /* 0x00004c00010f7983 */ /* 0x000f680000300800 */
[----:B------:R-:W2:Y:S04]  /*b0950*/  LDL.LU R28, [R1+0x120] ;  /* 0x00012000011c7983 */ /* 0x000ea80000300800 */
[----:B------:R-:W2:Y:S04]  /*b0960*/  LDL.LU R29, [R1+0x124] ;  /* 0x00012400011d7983 */ /* 0x000ea80000300800 */
[----:B------:R-:W3:Y:S04]  /*b0970*/  LDL.LU R18, [R1+0x110] ;  /* 0x0001100001127983 */ /* 0x000ee80000300800 */
[----:B------:R-:W3:Y:S04]  /*b0980*/  LDL.LU R19, [R1+0x114] ;  /* 0x0001140001137983 */ /* 0x000ee80000300800 */
[----:B------:R-:W2:Y:S04]  /*b0990*/  LDL.LU R22, [R1+0x100] ;  /* 0x0001000001167983 */ /* 0x000ea80000300800 */
[----:B------:R-:W2:Y:S04]  /*b09a0*/  LDL.LU R23, [R1+0x104] ;  /* 0x0001040001177983 */ /* 0x000ea80000300800 */
[----:B------:R-:W4:Y:S04]  /*b09b0*/  LDL.LU R16, [R1+0xf0] ;  /* 0x0000f00001107983 */ /* 0x000f280000300800 */
[----:B------:R-:W4:Y:S04]  /*b09c0*/  LDL.LU R17, [R1+0xf4] ;  /* 0x0000f40001117983 */ /* 0x000f280000300800 */
        /* <DEDUP_REMOVED lines=18> */
[----:B------:R-:W-:-:S07]  /*b0af0*/  F2FP.F16.E4M3.UNPACK_B R4, R0 ;  /* 0x00000000ff04723e */ /* 0x000fce00020006ff */
[----:B------:R-:W-:Y:S01]  /*b0b00*/  HMMA.16816.F32 R12, R4, R26, R12 ;  /* 0x0000001a040c723c */ /* 0x000fe2000000180c */
[----:B-----5:R-:W-:Y:S04]  /*b0b10*/  STL.64 [R1+0x55c0], R10 ;  /* 0x0055c00a01007387 */ /* 0x020fe80000100a00 */
[----:B----4-:R0:W-:Y:S04]  /*b0b20*/  STL.64 [R1+0x55b8], R8 ;  /* 0x0055b80801007387 */ /* 0x0101e80000100a00 */
[----:B0-----:R-:W4:Y:S04]  /*b0b30*/  LDL.LU R8, [R1+0x70] ;  /* 0x0000700001087983 */ /* 0x001f280000300800 */
[----:B------:R-:W4:Y:S04]  /*b0b40*/  LDL.LU R9, [R1+0x74] ;  /* 0x0000740001097983 */ /* 0x000f280000300800 */
[----:B------:R-:W4:Y:S04]  /*b0b50*/  LDL.LU R10, [R1+0x78] ;  /* 0x00007800010a7983 */ /* 0x000f280000300800 */
[----:B------:R-:W4:Y:S01]  /*b0b60*/  LDL.LU R11, [R1+0x7c] ;  /* 0x00007c00010b7983 */ /* 0x000f220000300800 */
[----:B--2---:R-:W-:-:S02]  /*b0b70*/  F2FP.F16.E4M3.UNPACK_B R28, R28.H1 ;  /* 0x0000001cff1c723e */ /* 0x004fc400030006ff */
[----:B------:R-:W-:Y:S01]  /*b0b80*/  F2FP.F16.E4M3.UNPACK_B R29, R29.H1 ;  /* 0x0000001dff1d723e */ /* 0x000fe200030006ff */
[----:B---3--:R-:W-:Y:S01]  /*b0b90*/  HMMA.16816.F32 R16, R4, R20, R16 ;  /* 0x000000140410723c */ /* 0x008fe20000001810 */
[----:B------:R-:W2:Y:S04]  /*b0ba0*/  LDL.LU R25, [R1+0x174] ;  /* 0x0001740001197983 */ /* 0x000ea80000300800 */
[----:B------:R0:W-:Y:S04]  /*b0bb0*/  STL.64 [R1+0x1030], R12 ;  /* 0x0010300c01007387 */ /* 0x0001e80000100a00 */
[----:B------:R-:W-:Y:S01]  /*b0bc0*/  STL.64 [R1+0x1038], R14 ;  /* 0x0010380e01007387 */ /* 0x000fe20000100a00 */
[----:B0-----:R-:W-:-:S02]  /*b0bd0*/  IMAD.MOV.U32 R13, RZ, RZ, R26 ;  /* 0x000000ffff0d7224 */ /* 0x001fc400078e001a */
[----:B------:R-:W-:Y:S01]  /*b0be0*/  IMAD.MOV.U32 R12, RZ, RZ, R27 ;  /* 0x000000ffff0c7224 */ /* 0x000fe200078e001b */
[----:B------:R-:W3:Y:S04]  /*b0bf0*/  LDL.LU R26, [R1+0x160] ;  /* 0x00016000011a7983 */ /* 0x000ee80000300800 */
[----:B------:R-:W5:Y:S04]  /*b0c00*/  LDL.LU R27, [R1+0x164] ;  /* 0x00016400011b7983 */ /* 0x000f680000300800 */
[----:B------:R-:W-:Y:S04]  /*b0c10*/  STL [R1+0x5528], R13 ;  /* 0x0055280d01007387 */ /* 0x000fe80000100800 */
[----:B------:R-:W-:Y:S04]  /*b0c20*/  STL [R1+0x370], R20 ;  /* 0x0003701401007387 */ /* 0x000fe80000100800 */
[----:B------:R-:W-:Y:S04]  /*b0c30*/  STL [R1+0x374], R21 ;  /* 0x0003741501007387 */ /* 0x000fe80000100800 */
[----:B------:R-:W-:Y:S04]  /*b0c40*/  STL [R1+0x368], R28 ;  /* 0x0003681c01007387 */ /* 0x000fe80000100800 */
[----:B------:R-:W-:Y:S04]  /*b0c50*/  STL.64 [R1+0x1020], R16 ;  /* 0x0010201001007387 */ /* 0x000fe80000100a00 */
[----:B------:R0:W-:Y:S04]  /*b0c60*/  STL.64 [R1+0x1028], R18 ;  /* 0x0010281201007387 */ /* 0x0001e80000100a00 */
[----:B0-----:R-:W2:Y:S04]  /*b0c70*/  LDL.LU.64 R18, [R1+0x55d0] ;  /* 0x0055d00001127983 */ /* 0x001ea80000300a00 */
[----:B------:R-:W3:Y:S04]  /*b0c80*/  LDL.LU.64 R16, [R1+0x55c8] ;  /* 0x0055c80001107983 */ /* 0x000ee80000300a00 */
[----:B------:R-:W-:Y:S01]  /*b0c90*/  STL [R1+0x36c], R29 ;  /* 0x00036c1d01007387 */ /* 0x000fe20000100800 */
[----:B----4-:R-:W-:-:S15]  /*b0ca0*/  HMMA.16816.F32 R8, R4, R28, R8 ;  /* 0x0000001c0408723c */ /* 0x010fde0000001808 */
[----:B------:R-:W-:-:S08]  /*b0cb0*/  NOP ;  /* 0x0000000000007918 */ /* 0x000fd00000000000 */
[----:B------:R-:W-:Y:S04]  /*b0cc0*/  STL.64 [R1+0x1010], R8 ;  /* 0x0010100801007387 */ /* 0x000fe80000100a00 */
[----:B------:R0:W-:Y:S04]  /*b0cd0*/  STL.64 [R1+0x1018], R10 ;  /* 0x0010180a01007387 */ /* 0x0001e80000100a00 */
[----:B0-----:R-:W4:Y:S04]  /*b0ce0*/  LDL.LU.64 R10, [R1+0x55c0] ;  /* 0x0055c000010a7983 */ /* 0x001f280000300a00 */
[----:B------:R-:W4:Y:S01]  /*b0cf0*/  LDL.LU.64 R8, [R1+0x55b8] ;  /* 0x0055b80001087983 */ /* 0x000f220000300a00 */
[----:B--2---:R-:W-:-:S02]  /*b0d00*/  F2FP.F16.E4M3.UNPACK_B R18, R18.H1 ;  /* 0x00000012ff12723e */ /* 0x004fc400030006ff */
[----:B------:R-:W-:Y:S01]  /*b0d10*/  F2FP.F16.E4M3.UNPACK_B R19, R19.H1 ;  /* 0x00000013ff13723e */ /* 0x000fe200030006ff */
[----:B------:R-:W-:Y:S04]  /*b0d20*/  STL.64 [R1+0x5560], R28 ;  /* 0x0055601c01007387 */ /* 0x000fe80000100a00 */
[----:B------:R-:W-:Y:S04]  /*b0d30*/  STL [R1+0x360], R18 ;  /* 0x0003601201007387 */ /* 0x000fe80000100800 */
[----:B------:R-:W-:Y:S01]  /*b0d40*/  STL [R1+0x364], R19 ;  /* 0x0003641301007387 */ /* 0x000fe20000100800 */
[----:B----4-:R-:W-:-:S15]  /*b0d50*/  HMMA.16816.F32 R8, R4, R18, R8 ;  /* 0x000000120408723c */ /* 0x010fde0000001808 */
[----:B------:R-:W-:-:S08]  /*b0d60*/  NOP ;  /* 0x0000000000007918 */ /* 0x000fd00000000000 */
[----:B------:R-:W-:Y:S04]  /*b0d70*/  STL.64 [R1+0x1000], R8 ;  /* 0x0010000801007387 */ /* 0x000fe80000100a00 */
[----:B------:R0:W-:Y:S04]  /*b0d80*/  STL.64 [R1+0x1008], R10 ;  /* 0x0010080a01007387 */ /* 0x0001e80000100a00 */
[----:B0-----:R-:W2:Y:S04]  /*b0d90*/  LDL.LU.64 R10, [R1+0x55b0] ;  /* 0x0055b000010a7983 */ /* 0x001ea80000300a00 */
[----:B------:R-:W2:Y:S01]  /*b0da0*/  LDL.LU.64 R8, [R1+0x55a8] ;  /* 0x0055a80001087983 */ /* 0x000ea20000300a00 */
[----:B------:R-:W-:-:S02]  /*b0db0*/  F2FP.F16.E4M3.UNPACK_B R2, R22.H1 ;  /* 0x00000016ff02723e */ /* 0x000fc400030006ff */
[----:B------:R-:W-:Y:S02]  /*b0dc0*/  F2FP.F16.E4M3.UNPACK_B R3, R23.H1 ;  /* 0x00000017ff03723e */ /* 0x000fe400030006ff */
[----:B---3--:R-:W-:Y:S01]  /*b0dd0*/  F2FP.F16.E4M3.UNPACK_B R16, R16.H1 ;  /* 0x00000010ff10723e */ /* 0x008fe200030006ff */
[----:B------:R-:W-:Y:S04]  /*b0de0*/  STL [R1+0x358], R2 ;  /* 0x0003580201007387 */ /* 0x000fe80000100800 */
[----:B------:R-:W-:Y:S04]  /*b0df0*/  STL [R1+0x35c], R3 ;  /* 0x00035c0301007387 */ /* 0x000fe80000100800 */
[----:B------:R-:W-:Y:S01]  /*b0e00*/  STL [R1+0x350], R16 ;  /* 0x0003501001007387 */ /* 0x000fe20000100800 */
[----:B--2---:R-:W-:-:S15]  /*b0e10*/  HMMA.16816.F32 R8, R4, R2, R8 ;  /* 0x000000020408723c */ /* 0x004fde0000001808 */
[----:B------:R-:W-:-:S08]  /*b0e20*/  NOP ;  /* 0x0000000000007918 */ /* 0x000fd00000000000 */
[----:B------:R-:W-:Y:S04]  /*b0e30*/  STL.64 [R1+0xff0], R8 ;  /* 0x000ff00801007387 */ /* 0x000fe80000100a00 */
[----:B------:R0:W-:Y:S04]  /*b0e40*/  STL.64 [R1+0xff8], R10 ;  /* 0x000ff80a01007387 */ /* 0x0001e80000100a00 */
[----:B0-----:R-:W2:Y:S04]  /*b0e50*/  LDL.LU.64 R10, [R1+0x55a0] ;  /* 0x0055a000010a7983 */ /* 0x001ea80000300a00 */
[----:B------:R-:W2:Y:S01]  /*b0e60*/  LDL.LU.64 R8, [R1+0x5598] ;  /* 0x0055980001087983 */ /* 0x000ea20000300a00 */
[----:B------:R-:W-:-:S02]  /*b0e70*/  F2FP.F16.E4M3.UNPACK_B R17, R17.H1 ;  /* 0x00000011ff11723e */ /* 0x000fc400030006ff */
[----:B------:R-:W-:-:S03]  /*b0e80*/  F2FP.F16.E4M3.UNPACK_B R24, R24.H1 ;  /* 0x00000018ff18723e */ /* 0x000fc600030006ff */
[----:B------:R-:W-:Y:S04]  /*b0e90*/  STL [R1+0x354], R17 ;  /* 0x0003541101007387 */ /* 0x000fe80000100800 */
[----:B------:R-:W3:Y:S01]  /*b0ea0*/  LDL.LU R15, [R1+0x4304] ;  /* 0x00430400010f7983 */ /* 0x000ee20000300800 */
[----:B--2---:R-:W-:-:S15]  /*b0eb0*/  HMMA.16816.F32 R8, R4, R16, R8 ;  /* 0x000000100408723c */ /* 0x004fde0000001808 */
[----:B------:R-:W-:-:S08]  /*b0ec0*/  NOP ;  /* 0x0000000000007918 */ /* 0x000fd00000000000 */
[----:B------:R-:W-:Y:S04]  /*b0ed0*/  STL.64 [R1+0xfe0], R8 ;  /* 0x000fe00801007387 */ /* 0x000fe80000100a00 */
[----:B------:R0:W-:Y:S04]  /*b0ee0*/  STL.64 [R1+0xfe8], R10 ;  /* 0x000fe80a01007387 */ /* 0x0001e80000100a00 */
[----:B0-----:R-:W2:Y:S04]  /*b0ef0*/  LDL.LU R11, [R1+0x4300] ;  /* 0x00430000010b7983 */ /* 0x001ea80000300800 */
[----:B------:R-:W-:Y:S04]  /*b0f00*/  STL.64 [R1+0x54a0], R18 ;  /* 0x0054a01201007387 */ /* 0x000fe80000100a00 */
[----:B------:R0:W-:Y:S04]  /*b0f10*/  STL.64 [R1+0x5498], R16 ;  /* 0x0054981001007387 */ /* 0x0001e80000100a00 */
[----:B------:R-:W-:Y:S04]  /*b0f20*/  STL [R1+0x348], R24 ;  /* 0x0003481801007387 */ /* 0x000fe80000100800 */
[----:B------:R-:W4:Y:S04]  /*b0f30*/  LDL.LU R28, [R1+0x1a0] ;  /* 0x0001a000011c7983 */ /* 0x000f280000300800 */
[----:B------:R-:W4:Y:S04]  /*b0f40*/  LDL.LU R29, [R1+0x1a4] ;  /* 0x0001a400011d7983 */ /* 0x000f280000300800 */
[----:B0-----:R-:W5:Y:S04]  /*b0f50*/  LDL.LU R16, [R1+0x1d0] ;  /* 0x0001d00001107983 */ /* 0x001f680000300800 */
[----:B------:R-:W5:Y:S04]  /*b0f60*/  LDL.LU R17, [R1+0x1d4] ;  /* 0x0001d40001117983 */ /* 0x000f680000300800 */
[----:B------:R-:W2:Y:S04]  /*b0f70*/  LDL.LU R13, [R1+0x42ec] ;  /* 0x0042ec00010d7983 */ /* 0x000ea80000300800 */
[----:B---3--:R-:W-:Y:S04]  /*b0f80*/  STL [R1+0x5570], R15 ;  /* 0x0055700f01007387 */ /* 0x008fe80000100800 */
[----:B--2---:R-:W-:Y:S04]  /*b0f90*/  STL.64 [R1+0x5568], R12 ;  /* 0x0055680c01007387 */ /* 0x004fe80000100a00 */
[----:B------:R-:W2:Y:S04]  /*b0fa0*/  LDL.LU R8, [R1+0x42e8] ;  /* 0x0042e80001087983 */ /* 0x000ea80000300800 */
[----:B------:R-:W3:Y:S04]  /*b0fb0*/  LDL.LU R18, [R1+0x42f4] ;  /* 0x0042f40001127983 */ /* 0x000ee80000300800 */
[----:B------:R-:W2:Y:S04]  /*b0fc0*/  LDL.LU R9, [R1+0x42f0] ;  /* 0x0042f00001097983 */ /* 0x000ea80000300800 */
[----:B------:R-:W3:Y:S04]  /*b0fd0*/  LDL.LU R19, [R1+0x42fc] ;  /* 0x0042fc0001137983 */ /* 0x000ee80000300800 */
[----:B---3--:R-:W-:Y:S04]  /*b0fe0*/  STL.64 [R1+0x5558], R18 ;  /* 0x0055581201007387 */ /* 0x008fe80000100a00 */
[----:B-----5:R0:W-:Y:S04]  /*b0ff0*/  STL.64 [R1+0x5550], R16 ;  /* 0x0055501001007387 */ /* 0x0201e80000100a00 */
        /* <DEDUP_REMOVED lines=18> */
[----:B------:R-:W5:Y:S04]  /*b1120*/  LDL.LU R13, [R1+0x154] ;  /* 0x00015400010d7983 */ /* 0x000f680000300800 */
[----:B------:R-:W5:Y:S04]  /*b1130*/  LDL.LU R14, [R1+0x158] ;  /* 0x00015800010e7983 */ /* 0x000f680000300800 */
[----:B------:R-:W5:Y:S04]  /*b1140*/  LDL.LU R15, [R1+0x15c] ;  /* 0x00015c00010f7983 */ /* 0x000f680000300800 */
[----:B------:R-:W4:Y:S01]  /*b1150*/  LDL.LU R10, [R1+0x42f8] ;  /* 0x0042f800010a7983 */ /* 0x000f220000300800 */
[----:B------:R-:W-:-:S03]  /*b1160*/  F2FP.F16.E4M3.UNPACK_B R25, R25.H1 ;  /* 0x00000019ff19723e */ /* 0x000fc600030006ff */
[----:B----4-:R0:W-:Y:S04]  /*b1170*/  STL.64 [R1+0x5538], R10 ;  /* 0x0055380a01007387 */ /* 0x0101e80000100a00 */
[----:B0-----:R-:W4:Y:S04]  /*b1180*/  LDL.LU R11, [R1+0x190] ;  /* 0x00019000010b7983 */ /* 0x001f280000300800 */
[----:B--2---:R0:W-:Y:S04]  /*b1190*/  STL.64 [R1+0x5530], R8 ;  /* 0x0055300801007387 */ /* 0x0041e80000100a00 */
[----:B0-----:R-:W2:Y:S04]  /*b11a0*/  LDL.LU R8, [R1+0x1b0] ;  /* 0x0001b00001087983 */ /* 0x001ea80000300800 */
[----:B------:R-:W2:Y:S04]  /*b11b0*/  LDL.LU R9, [R1+0x1b4] ;  /* 0x0001b40001097983 */ /* 0x000ea80000300800 */
[----:B------:R-:W5:Y:S04]  /*b11c0*/  LDL.LU R22, [R1+0x1f0] ;  /* 0x0001f00001167983 */ /* 0x000f680000300800 */
[----:B------:R-:W5:Y:S01]  /*b11d0*/  LDL.LU R23, [R1+0x1f4] ;  /* 0x0001f40001177983 */ /* 0x000f620000300800 */
[----:B---3--:R-:W-:Y:S03]  /*b11e0*/  HMMA.16816.F32 R16, R4, R24, R16 ;  /* 0x000000180410723c */ /* 0x008fe60000001810 */
[----:B-----5:R-:W-:Y:S04]  /*b11f0*/  STL.64 [R1+0x5548], R22 ;  /* 0x0055481601007387 */ /* 0x020fe80000100a00 */
[----:B------:R0:W-:Y:S04]  /*b1200*/  STL.64 [R1+0x5540], R20 ;  /* 0x0055401401007387 */ /* 0x0001e80000100a00 */
[----:B0-----:R-:W3:Y:S04]  /*b1210*/  LDL.LU R20, [R1+0x1c0] ;  /* 0x0001c00001147983 */ /* 0x001ee80000300800 */
[----:B------:R-:W3:Y:S04]  /*b1220*/  LDL.LU R21, [R1+0x1c4] ;  /* 0x0001c40001157983 */ /* 0x000ee80000300800 */
[----:B------:R-:W3:Y:S04]  /*b1230*/  LDL.LU R22, [R1+0x1c8] ;  /* 0x0001c80001167983 */ /* 0x000ee80000300800 */
[----:B------:R-:W3:Y:S04]  /*b1240*/  LDL.LU R23, [R1+0x1cc] ;  /* 0x0001cc0001177983 */ /* 0x000ee80000300800 */
[----:B------:R-:W-:Y:S04]  /*b1250*/  STL [R1+0x34c], R25 ;  /* 0x00034c1901007387 */ /* 0x000fe80000100800 */
[----:B------:R-:W-:Y:S04]  /*b1260*/  STL.64 [R1+0xfd0], R16 ;  /* 0x000fd01001007387 */ /* 0x000fe80000100a00 */
[----:B------:R0:W-:Y:S04]  /*b1270*/  STL.64 [R1+0xfd8], R18 ;  /* 0x000fd81201007387 */ /* 0x0001e80000100a00 */
[----:B0-----:R-:W5:Y:S04]  /*b1280*/  LDL.LU.64 R18, [R1+0x5590] ;  /* 0x0055900001127983 */ /* 0x001f680000300a00 */
[----:B------:R-:W5:Y:S01]  /*b1290*/  LDL.LU.64 R16, [R1+0x5588] ;  /* 0x0055880001107983 */ /* 0x000f620000300a00 */
[----:B------:R-:W-:-:S02]  /*b12a0*/  F2FP.F16.E4M3.UNPACK_B R26, R26.H1 ;  /* 0x0000001aff1a723e */ /* 0x000fc400030006ff */
[----:B------:R-:W-:Y:S02]  /*b12b0*/  F2FP.F16.E4M3.UNPACK_B R27, R27.H1 ;  /* 0x0000001bff1b723e */ /* 0x000fe400030006ff */
[----:B------:R-:W-:Y:S01]  /*b12c0*/  F2FP.F16.E4M3.UNPACK_B R28, R28.H1 ;  /* 0x0000001cff1c723e */ /* 0x000fe200030006ff */
        /* <DEDUP_REMOVED lines=10> */
[----:B----4-:R-:W-:Y:S02]  /*b1370*/  F2FP.F16.E4M3.UNPACK_B R10, R11.H1 ;  /* 0x0000000bff0a723e */ /* 0x010fe400030006ff */
[----:B------:R-:W-:-:S03]  /*b1380*/  F2FP.F16.E4M3.UNPACK_B R11, R0.H1 ;  /* 0x00000000ff0b723e */ /* 0x000fc600030006ff */
[----:B------:R-:W-:Y:S01]  /*b1390*/  HMMA.16816.F32 R12, R4, R28, R12 ;  /* 0x0000001c040c723c */ /* 0x000fe2000000180c */
[----:B------:R-:W-:Y:S05]  /*b13a0*/  STL.64 [R1+0x5480], R26 ;  /* 0x0054801a01007387 */ /* 0x000fea0000100a00 */
[----:B------:R-:W-:Y:S04]  /*b13b0*/  STL [R1+0x33c], R29 ;  /* 0x00033c1d01007387 */ /* 0x000fe80000100800 */
[----:B------:R0:W-:Y:S01]  /*b13c0*/  STL.64 [R1+0x5478], R24 ;  /* 0x0054781801007387 */ /* 0x0001e20000100a00 */
[----:B------:R-:W-:Y:S01]  /*b13d0*/  IMAD.MOV.U32 R0, RZ, RZ, R29 ;  /* 0x000000ffff007224 */ /* 0x000fe200078e001d */
[----:B--2---:R-:W-:-:S02]  /*b13e0*/  F2FP.F16.E4M3.UNPACK_B R8, R8.H1 ;  /* 0x00000008ff08723e */ /* 0x004fc400030006ff */
[----:B------:R-:W-:Y:S01]  /*b13f0*/  F2FP.F16.E4M3.UNPACK_B R9, R9.H1 ;  /* 0x00000009ff09723e */ /* 0x000fe200030006ff */
[----:B0-----:R-:W2:Y:S04]  /*b1400*/  LDL.LU R24, [R1+0x1e0] ;  /* 0x0001e00001187983 */ /* 0x001ea80000300800 */
[----:B------:R-:W2:Y:S04]  /*b1410*/  LDL.LU R25, [R1+0x1e4] ;  /* 0x0001e40001197983 */ /* 0x000ea80000300800 */
[----:B------:R-:W2:Y:S04]  /*b1420*/  LDL.LU R26, [R1+0x1e8] ;  /* 0x0001e800011a7983 */ /* 0x000ea80000300800 */
[----:B------:R-:W2:Y:S04]  /*b1430*/  LDL.LU R27, [R1+0x1ec] ;  /* 0x0001ec00011b7983 */ /* 0x000ea80000300800 */
[----:B------:R-:W-:Y:S04]  /*b1440*/  STL.64 [R1+0xfa0], R12 ;  /* 0x000fa00c01007387 */ /* 0x000fe80000100a00 */
[----:B------:R0:W-:Y:S04]  /*b1450*/  STL.64 [R1+0xfa8], R14 ;  /* 0x000fa80e01007387 */ /* 0x0001e80000100a00 */
[----:B0-----:R-:W4:Y:S04]  /*b1460*/  LDL.LU R15, [R1+0x5570] ;  /* 0x00557000010f7983 */ /* 0x001f280000300800 */
[----:B------:R-:W2:Y:S01]  /*b1470*/  LDL.LU.64 R12, [R1+0x5568] ;  /* 0x00556800010c7983 */ /* 0x000ea20000300a00 */
[----:B------:R-:W-:-:S03]  /*b1480*/  IMAD.MOV.U32 R14, RZ, RZ, R28 ;  /* 0x000000ffff0e7224 */ /* 0x000fc600078e001c */
[----:B------:R-:W4:Y:S04]  /*b1490*/  LDL.LU.64 R28, [R1+0x5560] ;  /* 0x00556000011c7983 */ /* 0x000f280000300a00 */
[----:B------:R-:W-:Y:S01]  /*b14a0*/  STL.64 [R1+0x330], R10 ;  /* 0x0003300a01007387 */ /* 0x000fe20000100a00 */
[----:B-----5:R-:W-:-:S15]  /*b14b0*/  HMMA.16816.F32 R16, R4, R10, R16 ;  /* 0x0000000a0410723c */ /* 0x020fde0000001810 */
[----:B------:R-:W-:-:S08]  /*b14c0*/  NOP ;  /* 0x0000000000007918 */ /* 0x000fd00000000000 */
[----:B------:R-:W-:Y:S04]  /*b14d0*/  STL.64 [R1+0xf90], R16 ;  /* 0x000f901001007387 */ /* 0x000fe80000100a00 */
[----:B------:R0:W-:Y:S04]  /*b14e0*/  STL.64 [R1+0xf98], R18 ;  /* 0x000f981201007387 */ /* 0x0001e80000100a00 */
[----:B0-----:R-:W5:Y:S04]  /*b14f0*/  LDL.LU.64 R18, [R1+0x5558] ;  /* 0x0055580001127983 */ /* 0x001f680000300a00 */
[----:B------:R-:W2:Y:S04]  /*b1500*/  LDL.LU.64 R16, [R1+0x5550] ;  /* 0x0055500001107983 */ /* 0x000ea80000300a00 */
[----:B------:R-:W-:Y:S04]  /*b1510*/  STL [R1+0x328], R8 ;  /* 0x0003280801007387 */ /* 0x000fe80000100800 */
[----:B------:R3:W-:Y:S02]  /*b1520*/  STL [R1+0x32c], R9 ;  /* 0x00032c0901007387 */ /* 0x0007e40000100800 */
[----:B---3--:R-:W-:Y:S02]  /*b1530*/  HMMA.16816.F32 R8, R4, R8, R20 ;  /* 0x000000080408723c */ /* 0x008fe40000001814 */
[----:B------:R-:W3:Y:S04]  /*b1540*/  LDL.LU.64 R22, [R1+0x5548] ;  /* 0x0055480001167983 */ /* 0x000ee80000300a00 */
[----:B------:R-:W3:-:S15]  /*b1550*/  LDL.LU.64 R20, [R1+0x5540] ;  /* 0x0055400001147983 */ /* 0x000ede0000300a00 */
[----:B------:R-:W-:-:S02]  /*b1560*/  NOP ;  /* 0x0000000000007918 */ /* 0x000fc40000000000 */
[----:B------:R-:W-:Y:S04]  /*b1570*/  STL.64 [R1+0xf80], R8 ;  /* 0x000f800801007387 */ /* 0x000fe80000100a00 */
[----:B------:R0:W-:Y:S04]  /*b1580*/  STL.64 [R1+0xf88], R10 ;  /* 0x000f880a01007387 */ /* 0x0001e80000100a00 */
[----:B0-----:R-:W4:Y:S04]  /*b1590*/  LDL.LU.64 R10, [R1+0x5538] ;  /* 0x00553800010a7983 */ /* 0x001f280000300a00 */
[----:B------:R-:W5:Y:S01]  /*b15a0*/  LDL.LU.64 R8, [R1+0x5530] ;  /* 0x0055300001087983 */ /* 0x000f620000300a00 */
[----:B--2---:R-:W-:-:S02]  /*b15b0*/  F2FP.F16.E4M3.UNPACK_B R16, R16.H1 ;  /* 0x00000010ff10723e */ /* 0x004fc400030006ff */
[----:B------:R-:W-:Y:S01]  /*b15c0*/  F2FP.F16.E4M3.UNPACK_B R17, R17.H1 ;  /* 0x00000011ff11723e */ /* 0x000fe200030006ff */
[----:B-----5:R-:W-:Y:S02]  /*b15d0*/  IMAD R8, R8, 0x100, R13 ;  /* 0x0000010008087824 */ /* 0x020fe400078e020d */
[----:B------:R-:W2:Y:S04]  /*b15e0*/  LDL.LU R13, [R1+0x5528] ;  /* 0x00552800010d7983 */ /* 0x000ea80000300800 */
[----:B------:R-:W-:Y:S01]  /*b15f0*/  STL [R1+0x320], R16 ;  /* 0x0003201001007387 */ /* 0x000fe20000100800 */
[----:B------:R-:W-:-:S03]  /*b1600*/  IMAD R9, R9, 0x100, R18 ;  /* 0x0000010009097824 */ /* 0x000fc600078e0212 */
[----:B------:R0:W-:Y:S01]  /*b1610*/  STL [R1+0x324], R17 ;  /* 0x0003241101007387 */ /* 0x0001e20000100800 */
[----:B----4-:R-:W-:Y:S02]  /*b1620*/  IMAD R10, R10, 0x100, R19 ;  /* 0x000001000a0a7824 */ /* 0x010fe400078e0213 */
[----:B0-----:R-:W-:Y:S01]  /*b1630*/  HMMA.16816.F32 R16, R4, R16, R24 ;  /* 0x000000100410723c */ /* 0x001fe20000001818 */
[----:B------:R-:W4:-:S15]  /*b1640*/  LDL.LU R24, [R1+0x790] ;  /* 0x0007900001187983 */ /* 0x000f1e0000300800 */
[----:B------:R-:W-:-:S07]  /*b1650*/  NOP ;  /* 0x0000000000007918 */ /* 0x000fce0000000000 */
[----:B------:R0:W-:Y:S04]  /*b1660*/  STL.64 [R1+0xf70], R16 ;  /* 0x000f701001007387 */ /* 0x0001e80000100a00 */
[----:B------:R1:W-:Y:S04]  /*b1670*/  STL.64 [R1+0xf78], R18 ;  /* 0x000f781201007387 */ /* 0x0003e80000100a00 */
[----:B------:R-:W4:Y:S04]  /*b1680*/  LDL.LU R25, [R1+0x794] ;  /* 0x0007940001197983 */ /* 0x000f280000300800 */
[----:B------:R-:W5:Y:S04]  /*b1690*/  LDL.LU R26, [R1+0x798] ;  /* 0x00079800011a7983 */ /* 0x000f680000300800 */
[----:B------:R-:W5:Y:S04]  /*b16a0*/  LDL.LU R27, [R1+0x79c] ;  /* 0x00079c00011b7983 */ /* 0x000f680000300800 */
[----:B0-----:R-:W3:Y:S04]  /*b16b0*/  LDL.LU R16, [R1+0x7b0] ;  /* 0x0007b00001107983 */ /* 0x001ee80000300800 */
[----:B------:R-:W3:Y:S04]  /*b16c0*/  LDL.LU R17, [R1+0x7b4] ;  /* 0x0007b40001117983 */ /* 0x000ee80000300800 */
[----:B-1----:R-:W2:Y:S04]  /*b16d0*/  LDL.LU R18, [R1+0x7b8] ;  /* 0x0007b80001127983 */ /* 0x002ea80000300800 */
[----:B------:R-:W2:Y:S04]  /*b16e0*/  LDL.LU R19, [R1+0x7bc] ;  /* 0x0007bc0001137983 */ /* 0x000ea80000300800 */
[----:B--2---:R-:W-:Y:S04]  /*b16f0*/  STL.64 [R1+0x54b0], R18 ;  /* 0x0054b01201007387 */ /* 0x004fe80000100a00 */
[----:B---3--:R0:W-:Y:S04]  /*b1700*/  STL.64 [R1+0x54a8], R16 ;  /* 0x0054a81001007387 */ /* 0x0081e80000100a00 */
        /* <DEDUP_REMOVED lines=8> */
[----:B------:R-:W3:Y:S04]  /*b1790*/  LDL.LU R13, [R1+0x204] ;  /* 0x00020400010d7983 */ /* 0x000ee80000300800 */
[----:B--2---:R-:W-:Y:S04]  /*b17a0*/  STL.64 [R1+0x54b8], R16 ;  /* 0x0054b81001007387 */ /* 0x004fe80000100a00 */
[----:B-----5:R-:W-:Y:S04]  /*b17b0*/  STL.64 [R1+0x5490], R26 ;  /* 0x0054901a01007387 */ /* 0x020fe80000100a00 */
        /* <DEDUP_REMOVED lines=10> */
[----:B------:R-:W4:Y:S04]  /*b1860*/  LDL.LU R27, [R1+0x7dc] ;  /* 0x0007dc00011b7983 */ /* 0x000f280000300800 */
[----:B------:R-:W5:Y:S04]  /*b1870*/  LDL.LU R16, [R1+0x214] ;  /* 0x0002140001107983 */ /* 0x000f680000300800 */
[----:B------:R-:W5:Y:S04]  /*b1880*/  LDL.LU R17, [R1+0x380] ;  /* 0x0003800001117983 */ /* 0x000f680000300800 */
[----:B------:R-:W-:Y:S01]  /*b1890*/  STL.64 [R1+0x5520], R18 ;  /* 0x0055201201007387 */ /* 0x000fe20000100a00 */
[----:B------:R-:W-:Y:S01]  /*b18a0*/  IMAD R11, R11, 0x100, R15 ;  /* 0x000001000b0b7824 */ /* 0x000fe200078e020f */
[----:B------:R-:W-:-:S02]  /*b18b0*/  F2FP.F16.E4M3.UNPACK_B R22, R22.H1 ;  /* 0x00000016ff16723e */ /* 0x000fc400030006ff */
[----:B-----5:R0:W-:Y:S04]  /*b18c0*/  STL.64 [R1+0x5518], R16 ;  /* 0x0055181001007387 */ /* 0x0201e80000100a00 */
[----:B0-----:R-:W5:Y:S04]  /*b18d0*/  LDL.LU R16, [R1+0x220] ;  /* 0x0002200001107983 */ /* 0x001f680000300800 */
[----:B------:R-:W5:Y:S04]  /*b18e0*/  LDL.LU R17, [R1+0x224] ;  /* 0x0002240001117983 */ /* 0x000f680000300800 */
[----:B------:R-:W5:Y:S04]  /*b18f0*/  LDL.LU R18, [R1+0x228] ;  /* 0x0002280001127983 */ /* 0x000f680000300800 */
[----:B------:R-:W5:Y:S04]  /*b1900*/  LDL.LU R19, [R1+0x22c] ;  /* 0x00022c0001137983 */ /* 0x000f680000300800 */
[----:B------:R-:W3:Y:S04]  /*b1910*/  LDL.LU R15, [R1+0x384] ;  /* 0x00038400010f7983 */ /* 0x000ee80000300800 */
[----:B----4-:R-:W-:Y:S04]  /*b1920*/  STL.64 [R1+0x54e0], R26 ;  /* 0x0054e01a01007387 */ /* 0x010fe80000100a00 */
[----:B--2---:R0:W-:Y:S04]  /*b1930*/  STL.64 [R1+0x54d8], R24 ;  /* 0x0054d81801007387 */ /* 0x0041e80000100a00 */
[----:B0-----:R-:W2:Y:S04]  /*b1940*/  LDL.LU R24, [R1+0x7e0] ;  /* 0x0007e00001187983 */ /* 0x001ea80000300800 */
[----:B------:R-:W2:Y:S04]  /*b1950*/  LDL.LU R25, [R1+0x7e4] ;  /* 0x0007e40001197983 */ /* 0x000ea80000300800 */
[----:B------:R-:W4:Y:S04]  /*b1960*/  LDL.LU R26, [R1+0x7e8] ;  /* 0x0007e800011a7983 */ /* 0x000f280000300800 */
[----:B------:R-:W4:Y:S01]  /*b1970*/  LDL.LU R27, [R1+0x7ec] ;  /* 0x0007ec00011b7983 */ /* 0x000f220000300800 */
[----:B------:R-:W-:-:S07]  /*b1980*/  F2FP.F16.E4M3.UNPACK_B R23, R23.H1 ;  /* 0x00000017ff17723e */ /* 0x000fce00030006ff */
[----:B-----5:R-:W-:Y:S01]  /*b1990*/  HMMA.16816.F32 R16, R4, R22, R16 ;  /* 0x000000160410723c */ /* 0x020fe20000001810 */
[----:B----4-:R0:W-:Y:S04]  /*b19a0*/  STL.64 [R1+0x54f0], R26 ;  /* 0x0054f01a01007387 */ /* 0x0101e80000100a00 */
[----:B0-----:R-:W4:Y:S04]  /*b19b0*/  LDL.LU R27, [R1+0x210] ;  /* 0x00021000011b7983 */ /* 0x001f280000300800 */
[----:B--2---:R-:W-:Y:S04]  /*b19c0*/  STL.64 [R1+0x54e8], R24 ;  /* 0x0054e81801007387 */ /* 0x004fe80000100a00 */
[----:B------:R-:W-:Y:S04]  /*b19d0*/  STL [R1+0x318], R22 ;  /* 0x0003181601007387 */ /* 0x000fe80000100800 */
[----:B------:R-:W-:Y:S06]  /*b19e0*/  STL [R1+0x31c], R23 ;  /* 0x00031c1701007387 */ /* 0x000fec0000100800 */
[----:B------:R-:W-:Y:S04]  /*b19f0*/  STL.64 [R1+0xf60], R16 ;  /* 0x000f601001007387 */ /* 0x000fe80000100a00 */
[----:B------:R0:W-:Y:S04]  /*b1a00*/  STL.64 [R1+0xf68], R18 ;  /* 0x000f681201007387 */ /* 0x0001e80000100a00 */
[----:B0-----:R-:W2:Y:S04]  /*b1a10*/  LDL.LU.64 R18, [R1+0x5520] ;  /* 0x0055200001127983 */ /* 0x001ea80000300a00 */
[----:B------:R-:W5:Y:S04]  /*b1a20*/  LDL.LU.64 R16, [R1+0x5518] ;  /* 0x0055180001107983 */ /* 0x000f680000300a00 */
[----:B------:R-:W-:Y:S04]  /*b1a30*/  STL [R1+0x5400], R23 ;  /* 0x0054001701007387 */ /* 0x000fe80000100800 */
[----:B------:R-:W-:Y:S04]  /*b1a40*/  STL [R1+0x5500], R22 ;  /* 0x0055001601007387 */ /* 0x000fe80000100800 */
[----:B------:R0:W-:Y:S04]  /*b1a50*/  STL.64 [R1+0x54f8], R20 ;  /* 0x0054f81401007387 */ /* 0x0001e80000100a00 */
[----:B0-----:R-:W4:Y:S04]  /*b1a60*/  LDL.LU R20, [R1+0x890] ;  /* 0x0008900001147983 */ /* 0x001f280000300800 */
[----:B------:R-:W4:Y:S04]  /*b1a70*/  LDL.LU R21, [R1+0x894] ;  /* 0x0008940001157983 */ /* 0x000f280000300800 */
[----:B------:R-:W2:Y:S04]  /*b1a80*/  LDL.LU R22, [R1+0x898] ;  /* 0x0008980001167983 */ /* 0x000ea80000300800 */
[----:B------:R-:W2:Y:S01]  /*b1a90*/  LDL.LU R23, [R1+0x89c] ;  /* 0x00089c0001177983 */ /* 0x000ea20000300800 */
[----:B---3--:R-:W-:-:S02]  /*b1aa0*/  F2FP.F16.E4M3.UNPACK_B R12, R12.H1 ;  /* 0x0000000cff0c723e */ /* 0x008fc400030006ff */
[----:B------:R-:W-:Y:S01]  /*b1ab0*/  F2FP.F16.E4M3.UNPACK_B R13, R13.H1 ;  /* 0x0000000dff0d723e */ /* 0x000fe200030006ff */
[----:B--2---:R-:W-:Y:S04]  /*b1ac0*/  STL.64 [R1+0x5510], R22 ;  /* 0x0055101601007387 */ /* 0x004fe80000100a00 */
[----:B----4-:R0:W-:Y:S04]  /*b1ad0*/  STL.64 [R1+0x5508], R20 ;  /* 0x0055081401007387 */ /* 0x0101e80000100a00 */
[----:B0-----:R-:W2:Y:S04]  /*b1ae0*/  LDL.LU R20, [R1+0x8a0] ;  /* 0x0008a00001147983 */ /* 0x001ea80000300800 */
[----:B------:R-:W2:Y:S04]  /*b1af0*/  LDL.LU R21, [R1+0x8a4] ;  /* 0x0008a40001157983 */ /* 0x000ea80000300800 */
[----:B------:R-:W2:Y:S04]  /*b1b00*/  LDL.LU R22, [R1+0x8a8] ;  /* 0x0008a80001167983 */ /* 0x000ea80000300800 */
[----:B------:R-:W2:Y:S01]  /*b1b10*/  LDL.LU R23, [R1+0x8ac] ;  /* 0x0008ac0001177983 */ /* 0x000ea20000300800 */
[----:B------:R-:W-:-:S03]  /*b1b20*/  F2FP.F16.E4M3.UNPACK_B R24, R27.H1 ;  /* 0x0000001bff18723e */ /* 0x000fc600030006ff */
        /* <DEDUP_REMOVED lines=9> */
[----:B-----5:R-:W-:-:S05]  /*b1bc0*/  F2FP.F16.E4M3.UNPACK_B R25, R16.H1 ;  /* 0x00000010ff19723e */ /* 0x020fca00030006ff */
[----:B------:R2:W-:Y:S01]  /*b1bd0*/  STL [R1+0x22c], R25 ;  /* 0x00022c1901007387 */ /* 0x0005e20000100800 */
[----:B------:R-:W-:-:S05]  /*b1be0*/  F2FP.F16.E4M3.UNPACK_B R16, R17.H1 ;  /* 0x00000011ff10723e */ /* 0x000fca00030006ff */
[----:B------:R-:W-:Y:S01]  /*b1bf0*/  STL [R1+0x210], R16 ;  /* 0x0002101001007387 */ /* 0x000fe20000100800 */
[----:B--2---:R-:W-:Y:S03]  /*b1c00*/  HMMA.16816.F32 R24, R4, R24, R20 ;  /* 0x000000180418723c */ /* 0x004fe60000001814 */
[----:B------:R-:W2:Y:S04]  /*b1c10*/  LDL.LU R22, [R1+0x5500] ;  /* 0x0055000001167983 */ /* 0x000ea80000300800 */
[----:B------:R-:W3:-:S15]  /*b1c20*/  LDL.LU.64 R20, [R1+0x54f8] ;  /* 0x0054f80001147983 */ /* 0x000ede0000300a00 */
[----:B------:R-:W-:-:S01]  /*b1c30*/  NOP ;  /* 0x0000000000007918 */ /* 0x000fc20000000000 */
[----:B------:R-:W-:Y:S04]  /*b1c40*/  STL.64 [R1+0xf40], R24 ;  /* 0x000f401801007387 */ /* 0x000fe80000100a00 */
[----:B------:R0:W-:Y:S04]  /*b1c50*/  STL.64 [R1+0xf48], R26 ;  /* 0x000f481a01007387 */ /* 0x0001e80000100a00 */
[----:B0-----:R-:W4:Y:S04]  /*b1c60*/  LDL.LU.64 R26, [R1+0x54f0] ;  /* 0x0054f000011a7983 */ /* 0x001f280000300a00 */
[----:B------:R-:W4:Y:S01]  /*b1c70*/  LDL.LU.64 R24, [R1+0x54e8] ;  /* 0x0054e80001187983 */ /* 0x000f220000300a00 */
[----:B------:R-:W-:-:S05]  /*b1c80*/  F2FP.F16.E4M3.UNPACK_B R17, R15.H1 ;  /* 0x0000000fff11723e */ /* 0x000fca00030006ff */
[----:B------:R-:W-:Y:S02]  /*b1c90*/  STL [R1+0x214], R17 ;  /* 0x0002141101007387 */ /* 0x000fe40000100800 */
[----:B----4-:R-:W-:Y:S02]  /*b1ca0*/  HMMA.16816.F32 R4, R4, R16, R24 ;  /* 0x000000100404723c */ /* 0x010fe40000001818 */
[----:B------:R-:W4:Y:S04]  /*b1cb0*/  LDL.LU.64 R26, [R1+0x54e0] ;  /* 0x0054e000011a7983 */ /* 0x000f280000300a00 */
[----:B------:R-:W4:Y:S01]  /*b1cc0*/  LDL.LU.64 R24, [R1+0x54d8] ;  /* 0x0054d80001187983 */ /* 0x000f220000300a00 */
[----:B------:R-:W-:Y:S02]  /*b1cd0*/  F2FP.F16.E4M3.UNPACK_B R8, R8 ;  /* 0x00000008ff08723e */ /* 0x000fe400020006ff */
[----:B------:R-:W-:-:S02]  /*b1ce0*/  F2FP.F16.E4M3.UNPACK_B R9, R9 ;  /* 0x00000009ff09723e */ /* 0x000fc400020006ff */
[----:B------:R-:W-:Y:S02]  /*b1cf0*/  F2FP.F16.E4M3.UNPACK_B R10, R10 ;  /* 0x0000000aff0a723e */ /* 0x000fe400020006ff */
[----:B------:R-:W-:-:S10]  /*b1d00*/  F2FP.F16.E4M3.UNPACK_B R11, R11 ;  /* 0x0000000bff0b723e */ /* 0x000fd400020006ff */
[----:B------:R0:W-:Y:S04]  /*b1d10*/  STL.64 [R1+0xf30], R4 ;  /* 0x000f300401007387 */ /* 0x0001e80000100a00 */
[----:B------:R1:W-:Y:S04]  /*b1d20*/  STL.64 [R1+0xf38], R6 ;  /* 0x000f380601007387 */ /* 0x0003e80000100a00 */
[----:B0-----:R-:W5:Y:S04]  /*b1d30*/  LDL.LU R4, [R1+0x780] ;  /* 0x0007800001047983 */ /* 0x001f680000300800 */
[----:B------:R-:W5:Y:S04]  /*b1d40*/  LDL.LU R5, [R1+0x784] ;  /* 0x0007840001057983 */ /* 0x000f680000300800 */
[----:B-1----:R-:W5:Y:S04]  /*b1d50*/  LDL.LU R6, [R1+0x788] ;  /* 0x0007880001067983 */ /* 0x002f680000300800 */
[----:B------:R-:W5:Y:S01]  /*b1d60*/  LDL.LU R7, [R1+0x78c] ;  /* 0x00078c0001077983 */ /* 0x000f620000300800 */
[----:B----4-:R-:W-:Y:S03]  /*b1d70*/  HMMA.16816.F32 R16, R8, R18, R24 ;  /* 0x000000120810723c */ /* 0x010fe60000001818 */
[----:B------:R-:W4:Y:S04]  /*b1d80*/  LDL.LU.64 R26, [R1+0x54d0] ;  /* 0x0054d000011a7983 */ /* 0x000f280000300a00 */
[----:B------:R-:W4:-:S15]  /*b1d90*/  LDL.LU.64 R24, [R1+0x54c8] ;  /* 0x0054c80001187983 */ /* 0x000f1e0000300a00 */
        /* <DEDUP_REMOVED lines=11> */
[----:B------:R-:W-:Y:S01]  /*b1e50*/  STL.64 [R1+0x53b8], R20 ;  /* 0x0053b81401007387 */ /* 0x000fe20000100a00 */
[----:B---3--:R-:W-:-:S15]  /*b1e60*/  HMMA.16816.F32 R16, R8, R28, R16 ;  /* 0x0000001c0810723c */ /* 0x008fde0000001810 */
[----:B------:R-:W-:-:S08]  /*b1e70*/  NOP ;  /* 0x0000000000007918 */ /* 0x000fd00000000000 */
[----:B------:R-:W-:Y:S04]  /*b1e80*/  STL.64 [R1+0xf00], R16 ;  /* 0x000f001001007387 */ /* 0x000fe80000100a00 */
[----:B------:R0:W-:Y:S04]  /*b1e90*/  STL.64 [R1+0xf08], R18 ;  /* 0x000f081201007387 */ /* 0x0001e80000100a00 */
[----:B0-----:R-:W4:Y:S04]  /*b1ea0*/  LDL.LU.64 R18, [R1+0x54a0] ;  /* 0x0054a00001127983 */ /* 0x001f280000300a00 */
[----:B------:R-:W5:Y:S04]  /*b1eb0*/  LDL.LU.64 R16, [R1+0x5498] ;  /* 0x0054980001107983 */ /* 0x000f680000300a00 */
[----:B------:R-:W-:Y:S04]  /*b1ec0*/  STL [R1+0x53d4], R28 ;  /* 0x0053d41c01007387 */ /* 0x000fe80000100800 */
        /* <DEDUP_REMOVED lines=13> */
[----:B------:R-:W-:Y:S04]  /*b1fa0*/  STL [R1+0x53dc], R2 ;  /* 0x0053dc0201007387 */ /* 0x000fe80000100800 */
[----:B------:R-:W-:Y:S04]  /*b1fb0*/  STL [R1+0x53d8], R3 ;  /* 0x0053d80301007387 */ /* 0x000fe80000100800 */
[----:B------:R-:W2:Y:S01]  /*b1fc0*/  LDL.LU R23, [R1+0x430c] ;  /* 0x00430c0001177983 */ /* 0x000ea20000300800 */
[----:B-----5:R-:W-:Y:S03]  /*b1fd0*/  HMMA.16816.F32 R4, R8, R16, R4 ;  /* 0x000000100804723c */ /* 0x020fe60000001804 */
[----:B--2---:R0:W-:-:S15]  /*b1fe0*/  STL.64 [R1+0x5408], R22 ;  /* 0x0054081601007387 */ /* 0x0041de0000100a00 */
[----:B------:R-:W-:-:S05]  /*b1ff0*/  NOP ;  /* 0x0000000000007918 */ /* 0x000fca0000000000 */
[----:B------:R-:W-:Y:S04]  /*b2000*/  STL.64 [R1+0xed0], R4 ;  /* 0x000ed00401007387 */ /* 0x000fe80000100a00 */
[----:B------:R-:W-:Y:S04]  /*b2010*/  STL.64 [R1+0xed8], R6 ;  /* 0x000ed80601007387 */ /* 0x000fe80000100a00 */
[----:B0-----:R-:W2:Y:S04]  /*b2020*/  LDL.64 R22, [R1+0x320] ;  /* 0x0003200001167983 */ /* 0x001ea80000100a00 */
[----:B--2---:R0:W-:Y:S04]  /*b2030*/  STL.64 [R1+0x5420], R22 ;  /* 0x0054201601007387 */ /* 0x0041e80000100a00 */
[----:B0-----:R-:W2:Y:S04]  /*b2040*/  LDL.64 R22, [R1+0x328] ;  /* 0x0003280001167983 */ /* 0x001ea80000100a00 */
        /* <DEDUP_REMOVED lines=10> */
[----:B------:R-:W2:Y:S04]  /*b20f0*/  LDL.64 R28, [R1+0x330] ;  /* 0x00033000011c7983 */ /* 0x000ea80000100a00 */
        /* <DEDUP_REMOVED lines=24> */
[----:B------:R-:W-:-:S03]  /*b2280*/  IMAD.MOV.U32 R2, RZ, RZ, R14 ;  /* 0x000000ffff027224 */ /* 0x000fc600078e000e */
[----:B-----5:R-:W-:Y:S04]  /*b2290*/  STL.64 [R1+0x5470], R6 ;  /* 0x0054700601007387 */ /* 0x020fe80000100a00 */
[----:B---3--:R0:W-:Y:S04]  /*b22a0*/  STL.64 [R1+0x5468], R4 ;  /* 0x0054680401007387 */ /* 0x0081e80000100a00 */
[----:B0-----:R-:W4:Y:S04]  /*b22b0*/  LDL.LU R4, [R1+0x770] ;  /* 0x0007700001047983 */ /* 0x001f280000300800 */
[----:B------:R-:W4:Y:S04]  /*b22c0*/  LDL.LU R5, [R1+0x774] ;  /* 0x0007740001057983 */ /* 0x000f280000300800 */
[----:B------:R-:W4:Y:S04]  /*b22d0*/  LDL.LU R6, [R1+0x778] ;  /* 0x0007780001067983 */ /* 0x000f280000300800 */
[----:B------:R-:W4:Y:S04]  /*b22e0*/  LDL.LU R7, [R1+0x77c] ;  /* 0x00077c0001077983 */ /* 0x000f280000300800 */
[----:B------:R-:W3:Y:S04]  /*b22f0*/  LDL.LU R14, [R1+0x4324] ;  /* 0x00432400010e7983 */ /* 0x000ee80000300800 */
[----:B------:R-:W3:Y:S01]  /*b2300*/  LDL.LU R15, [R1+0x4320] ;  /* 0x00432000010f7983 */ /* 0x000ee20000300800 */
[C---:B----4-:R-:W-:Y:S03]  /*b2310*/  HMMA.16816.F32 R4, R8.reuse, R24, R4 ;  /* 0x000000180804723c */ /* 0x050fe60000001804 */
[----:B---3--:R-:W-:Y:S04]  /*b2320*/  STL.64 [R1+0x53f8], R14 ;  /* 0x0053f80e01007387 */ /* 0x008fe80000100a00 */
[----:B------:R0:W-:Y:S04]  /*b2330*/  STL.64 [R1+0x53f0], R12 ;  /* 0x0053f00c01007387 */ /* 0x0001e80000100a00 */
[----:B0-----:R-:W3:Y:S04]  /*b2340*/  LDL.LU R12, [R1+0x710] ;  /* 0x00071000010c7983 */ /* 0x001ee80000300800 */
[----:B------:R-:W3:Y:S04]  /*b2350*/  LDL.LU R13, [R1+0x714] ;  /* 0x00071400010d7983 */ /* 0x000ee80000300800 */
[----:B------:R-:W3:Y:S04]  /*b2360*/  LDL.LU R14, [R1+0x718] ;  /* 0x00071800010e7983 */ /* 0x000ee80000300800 */
[----:B------:R-:W3:Y:S04]  /*b2370*/  LDL.LU R15, [R1+0x71c] ;  /* 0x00071c00010f7983 */ /* 0x000ee80000300800 */
[----:B------:R-:W4:Y:S04]  /*b2380*/  LDL.64 R20, [R1+0x228] ;  /* 0x0002280001147983 */ /* 0x000f280000100a00 */
        /* <DEDUP_REMOVED lines=15> */
[----:B------:R-:W5:Y:S01]  /*b2480*/  LDL.LU.64 R4, [R1+0x5458] ;  /* 0x0054580001047983 */ /* 0x000f620000300a00 */
[----:B------:R-:W-:-:S03]  /*b2490*/  IMAD.MOV.U32 R3, RZ, RZ, R0 ;  /* 0x000000ffff037224 */ /* 0x000fc600078e0000 */
[----:B------:R-:W-:Y:S04]  /*b24a0*/  STL.64 [R1+0x5370], R26 ;  /* 0x0053701a01007387 */ /* 0x000fe80000100a00 */
[----:B------:R0:W-:Y:S04]  /*b24b0*/  STL.64 [R1+0x5368], R24 ;  /* 0x0053681801007387 */ /* 0x0001e80000100a00 */
[----:B0-----:R-:W4:Y:S04]  /*b24c0*/  LDL.LU R24, [R1+0x880] ;  /* 0x0008800001187983 */ /* 0x001f280000300800 */
[----:B------:R-:W4:Y:S04]  /*b24d0*/  LDL.LU R25, [R1+0x884] ;  /* 0x0008840001197983 */ /* 0x000f280000300800 */
[----:B------:R-:W4:Y:S04]  /*b24e0*/  LDL.LU R26, [R1+0x888] ;  /* 0x00088800011a7983 */ /* 0x000f280000300800 */
        /* <DEDUP_REMOVED lines=24> */
[----:B--2---:R-:W-:Y:S06]  /*b2670*/  HMMA.16816.F32 R4, R8, R22, R4 ;  /* 0x000000160804723c */ /* 0x004fec0000001804 */
[----:B------:R-:W-:-:S15]  /*b2680*/  IMAD.MOV.U32 R0, RZ, RZ, R23 ;  /* 0x000000ffff007224 */ /* 0x000fde00078e0017 */
[----:B------:R-:W-:-:S02]  /*b2690*/  NOP ;  /* 0x0000000000007918 */ /* 0x000fc40000000000 */
[----:B------:R-:W-:Y:S04]  /*b26a0*/  STL.64 [R1+0xe60], R4 ;  /* 0x000e600401007387 */ /* 0x000fe80000100a00 */
[----:B------:R0:W-:Y:S04]  /*b26b0*/  STL.64 [R1+0xe68], R6 ;  /* 0x000e680601007387 */ /* 0x0001e80000100a00 */
[----:B0-----:R-:W2:Y:S04]  /*b26c0*/  LDL.LU.64 R6, [R1+0x5418] ;  /* 0x0054180001067983 */ /* 0x001ea80000300a00 */
[----:B------:R-:W5:Y:S04]  /*b26d0*/  LDL.LU.64 R4, [R1+0x5410] ;  /* 0x0054100001047983 */ /* 0x000f680000300a00 */
[----:B------:R-:W5:Y:S04]  /*b26e0*/  LDL.LU.64 R22, [R1+0x5408] ;  /* 0x0054080001167983 */ /* 0x000f680000300a00 */
[----:B------:R0:W-:Y:S04]  /*b26f0*/  STL [R1+0x5328], R0 ;  /* 0x0053280001007387 */ /* 0x0001e80000100800 */
[----:B0-----:R-:W4:Y:S01]  /*b2700*/  LDL.LU R0, [R1+0x4314] ;  /* 0x0043140001007983 */ /* 0x001f220000300800 */
[----:B-----5:R-:W-:-:S03]  /*b2710*/  IMAD R4, R4, 0x100, R23 ;  /* 0x0000010004047824 */ /* 0x020fc600078e0217 */
[----:B------:R-:W3:Y:S02]  /*b2720*/  LDL.LU R23, [R1+0x5400] ;  /* 0x0054000001177983 */ /* 0x000ee40000300800 */
[----:B---3--:R-:W-:-:S15]  /*b2730*/  HMMA.16816.F32 R12, R8, R22, R12 ;  /* 0x00000016080c723c */ /* 0x008fde000000180c */
[----:B------:R-:W-:-:S08]  /*b2740*/  NOP ;  /* 0x0000000000007918 */ /* 0x000fd00000000000 */
[----:B------:R-:W-:Y:S04]  /*b2750*/  STL.64 [R1+0xe50], R12 ;  /* 0x000e500c01007387 */ /* 0x000fe80000100a00 */
[----:B------:R0:W-:Y:S04]  /*b2760*/  STL.64 [R1+0xe58], R14 ;  /* 0x000e580e01007387 */ /* 0x0001e80000100a00 */
[----:B0-----:R-:W3:Y:S04]  /*b2770*/  LDL.LU.64 R14, [R1+0x53f8] ;  /* 0x0053f800010e7983 */ /* 0x001ee80000300a00 */
[----:B------:R-:W5:Y:S01]  /*b2780*/  LDL.LU.64 R12, [R1+0x53f0] ;  /* 0x0053f000010c7983 */ /* 0x000f620000300a00 */
[----:B--2---:R-:W-:-:S02]  /*b2790*/  IMAD R6, R7, 0x100, R6 ;  /* 0x0000010007067824 */ /* 0x004fc400078e0206 */
[----:B----4-:R-:W-:Y:S01]  /*b27a0*/  IMAD R5, R5, 0x100, R0 ;  /* 0x0000010005057824 */ /* 0x010fe200078e0200 */
[----:B------:R-:W-:Y:S04]  /*b27b0*/  STL [R1+0x532c], R22 ;  /* 0x00532c1601007387 */ /* 0x000fe80000100800 */
[----:B------:R-:W-:Y:S01]  /*b27c0*/  STL [R1+0x5300], R23 ;  /* 0x0053001701007387 */ /* 0x000fe20000100800 */
[----:B------:R-:W-:Y:S02]  /*b27d0*/  F2FP.F16.E4M3.UNPACK_B R4, R4 ;  /* 0x00000004ff04723e */ /* 0x000fe400020006ff */
[----:B------:R-:W-:Y:S02]  /*b27e0*/  F2FP.F16.E4M3.UNPACK_B R6, R6 ;  /* 0x00000006ff06723e */ /* 0x000fe400020006ff */
[----:B------:R-:W-:Y:S01]  /*b27f0*/  F2FP.F16.E4M3.UNPACK_B R5, R5 ;  /* 0x00000005ff05723e */ /* 0x000fe200020006ff */
[----:B-----5:R-:W-:Y:S01]  /*b2800*/  HMMA.16816.F32 R24, R8, R12, R24 ;  /* 0x0000000c0818723c */ /* 0x020fe20000001818 */
[----:B---3--:R-:W-:-:S05]  /*b2810*/  IMAD R7, R15, 0x100, R14 ;  /* 0x000001000f077824 */ /* 0x008fca00078e020e */
[----:B------:R-:W-:Y:S01]  /*b2820*/  STL [R1+0x5330], R13 ;  /* 0x0053300d01007387 */ /* 0x000fe20000100800 */
[----:B------:R-:W-:-:S15]  /*b2830*/  F2FP.F16.E4M3.UNPACK_B R7, R7 ;  /* 0x00000007ff07723e */ /* 0x000fde00020006ff */
[----:B------:R-:W-:-:S01]  /*b2840*/  NOP ;  /* 0x0000000000007918 */ /* 0x000fc20000000000 */
[----:B------:R-:W-:Y:S04]  /*b2850*/  STL.64 [R1+0xe40], R24 ;  /* 0x000e401801007387 */ /* 0x000fe80000100a00 */
[----:B------:R-:W-:Y:S04]  /*b2860*/  STL.64 [R1+0xe48], R26 ;  /* 0x000e481a01007387 */ /* 0x000fe80000100a00 */
[----:B------:R-:W-:Y:S04]  /*b2870*/  STL.64 [R1+0x53e8], R6 ;  /* 0x0053e80601007387 */ /* 0x000fe80000100a00 */
[----:B------:R0:W-:Y:S02]  /*b2880*/  STL.64 [R1+0x53e0], R4 ;  /* 0x0053e00401007387 */ /* 0x0001e40000100a00 */
[----:B0-----:R-:W-:Y:S06]  /*b2890*/  HMMA.16816.F32 R4, R8, R20, R16 ;  /* 0x000000140804723c */ /* 0x001fec0000001810 */
[----:B------:R-:W-:-:S02]  /*b28a0*/  IMAD.MOV.U32 R15, RZ, RZ, R20 ;  /* 0x000000ffff0f7224 */ /* 0x000fc400078e0014 */
[----:B------:R-:W-:-:S15]  /*b28b0*/  IMAD.MOV.U32 R14, RZ, RZ, R21 ;  /* 0x000000ffff0e7224 */ /* 0x000fde00078e0015 */
[----:B------:R0:W-:Y:S04]  /*b28c0*/  STL.64 [R1+0xe30], R4 ;  /* 0x000e300401007387 */ /* 0x0001e80000100a00 */
[----:B------:R1:W-:Y:S04]  /*b28d0*/  STL.64 [R1+0xe38], R6 ;  /* 0x000e380601007387 */ /* 0x0003e80000100a00 */
[----:B0-----:R-:W2:Y:S04]  /*b28e0*/  LDL.LU R4, [R1+0x700] ;  /* 0x0007000001047983 */ /* 0x001ea80000300800 */
[----:B------:R-:W2:Y:S04]  /*b28f0*/  LDL.LU R5, [R1+0x704] ;  /* 0x0007040001057983 */ /* 0x000ea80000300800 */
[----:B-1----:R-:W2:Y:S04]  /*b2900*/  LDL.LU R6, [R1+0x708] ;  /* 0x0007080001067983 */ /* 0x002ea80000300800 */
[----:B------:R-:W2:Y:S04]  /*b2910*/  LDL.LU R7, [R1+0x70c] ;  /* 0x00070c0001077983 */ /* 0x000ea80000300800 */
[----:B------:R-:W2:Y:S04]  /*b2920*/  LDL.64 R22, [R1+0x210] ;  /* 0x0002100001167983 */ /* 0x000ea80000100a00 */
[----:B------:R-:W-:Y:S04]  /*b2930*/  STL.64 [R1+0x53c8], R14 ;  /* 0x0053c80e01007387 */ /* 0x000fe80000100a00 */
[----:B------:R-:W-:Y:S04]  /*b2940*/  STL [R1+0x53c0], R12 ;  /* 0x0053c00c01007387 */ /* 0x000fe80000100800 */
        /* <DEDUP_REMOVED lines=25> */
[----:B------:R-:W3:Y:S04]  /*b2ae0*/  LDL.64 R20, [R1+0x378] ;  /* 0x0003780001147983 */ /* 0x000ee80000100a00 */
[----:B----4-:R-:W-:Y:S04]  /*b2af0*/  STL.64 [R1+0x5390], R26 ;  /* 0x0053901a01007387 */ /* 0x010fe80000100a00 */
[----:B------:R0:W-:Y:S04]  /*b2b00*/  STL.64 [R1+0x5388], R24 ;  /* 0x0053881801007387 */ /* 0x0001e80000100a00 */
[----:B0-----:R-:W4:Y:S04]  /*b2b10*/  LDL.LU R24, [R1+0x6c0] ;  /* 0x0006c00001187983 */ /* 0x001f280000300800 */
[----:B------:R-:W4:Y:S04]  /*b2b20*/  LDL.LU R25, [R1+0x6c4] ;  /* 0x0006c40001197983 */ /* 0x000f280000300800 */
[----:B------:R-:W4:Y:S04]  /*b2b30*/  LDL.LU R26, [R1+0x6c8] ;  /* 0x0006c800011a7983 */ /* 0x000f280000300800 */
[----:B------:R-:W4:Y:S04]  /*b2b40*/  LDL.LU R27, [R1+0x6cc] ;  /* 0x0006cc00011b7983 */ /* 0x000f280000300800 */
[----:B------:R-:W3:Y:S04]  /*b2b50*/  LDL.LU.64 R6, [R1+0x53e8] ;  /* 0x0053e80001067983 */ /* 0x000ee80000300a00 */
[----:B------:R-:W3:Y:S04]  /*b2b60*/  LDL.LU.64 R4, [R1+0x53e0] ;  /* 0x0053e00001047983 */ /* 0x000ee80000300a00 */
[----:B------:R0:W-:Y:S04]  /*b2b70*/  STL.64 [R1+0xdf0], R8 ;  /* 0x000df00801007387 */ /* 0x0001e80000100a00 */
[----:B------:R1:W-:Y:S01]  /*b2b80*/  STL.64 [R1+0xdf8], R10 ;  /* 0x000df80a01007387 */ /* 0x0003e20000100a00 */
[----:B0-----:R-:W-:-:S02]  /*b2b90*/  IMAD.MOV.U32 R8, RZ, RZ, R2 ;  /* 0x000000ffff087224 */ /* 0x001fc400078e0002 */
[----:B-1----:R-:W-:Y:S02]  /*b2ba0*/  IMAD.MOV.U32 R10, RZ, RZ, R28 ;  /* 0x000000ffff0a7224 */ /* 0x002fe400078e001c */
[----:B------:R-:W-:Y:S01]  /*b2bb0*/  IMAD.MOV.U32 R11, RZ, RZ, R29 ;  /* 0x000000ffff0b7224 */ /* 0x000fe200078e001d */
[----:B------:R-:W5:Y:S01]  /*b2bc0*/  LDL.LU R2, [R1+0x53dc] ;  /* 0x0053dc0001027983 */ /* 0x000f620000300800 */
[----:B------:R-:W-:-:S03]  /*b2bd0*/  IMAD.MOV.U32 R9, RZ, RZ, R3 ;  /* 0x000000ffff097224 */ /* 0x000fc600078e0003 */
[----:B------:R-:W5:Y:S04]  /*b2be0*/  LDL.LU R3, [R1+0x53d8] ;  /* 0x0053d80001037983 */ /* 0x000f680000300800 */
[----:B------:R-:W4:Y:S04]  /*b2bf0*/  LDL.LU R28, [R1+0x53d4] ;  /* 0x0053d400011c7983 */ /* 0x000f280000300800 */
[----:B------:R-:W4:Y:S04]  /*b2c00*/  LDL.LU R29, [R1+0x53d0] ;  /* 0x0053d000011d7983 */ /* 0x000f280000300800 */
        /* <DEDUP_REMOVED lines=12> */
[----:B------:R-:W-:Y:S01]  /*b2cd0*/  HMMA.16816.F32 R12, R4, R20, R12 ;  /* 0x00000014040c723c */ /* 0x000fe2000000180c */
[----:B------:R-:W-:-:S05]  /*b2ce0*/  IMAD.MOV.U32 R0, RZ, RZ, R22 ;  /* 0x000000ffff007224 */ /* 0x000fca00078e0016 */
[----:B------:R-:W-:Y:S01]  /*b2cf0*/  IMAD.MOV.U32 R22, RZ, RZ, R21 ;  /* 0x000000ffff167224 */ /* 0x000fe200078e0015 */
[----:B---3--:R-:W-:Y:S04]  /*b2d00*/  STL.64 [R1+0x5360], R10 ;  /* 0x0053600a01007387 */ /* 0x008fe80000100a00 */
[----:B--2---:R0:W-:Y:S04]  /*b2d10*/  STL.64 [R1+0x5358], R8 ;  /* 0x0053580801007387 */ /* 0x0041e80000100a00 */
[----:B0-----:R-:W2:Y:S04]  /*b2d20*/  LDL.LU R8, [R1+0x690] ;  /* 0x0006900001087983 */ /* 0x001ea80000300800 */
[----:B------:R-:W2:Y:S04]  /*b2d30*/  LDL.LU R9, [R1+0x694] ;  /* 0x0006940001097983 */ /* 0x000ea80000300800 */
[----:B------:R-:W2:Y:S04]  /*b2d40*/  LDL.LU R10, [R1+0x698] ;  /* 0x00069800010a7983 */ /* 0x000ea80000300800 */
[----:B------:R-:W2:Y:S04]  /*b2d50*/  LDL.LU R11, [R1+0x69c] ;  /* 0x00069c00010b7983 */ /* 0x000ea80000300800 */
[----:B------:R0:W-:Y:S04]  /*b2d60*/  STL.64 [R1+0xde0], R12 ;  /* 0x000de00c01007387 */ /* 0x0001e80000100a00 */
[----:B------:R1:W-:Y:S01]  /*b2d70*/  STL.64 [R1+0xde8], R14 ;  /* 0x000de80e01007387 */ /* 0x0003e20000100a00 */
[----:B0-----:R-:W-:-:S03]  /*b2d80*/  IMAD.MOV.U32 R13, RZ, RZ, R20 ;  /* 0x000000ffff0d7224 */ /* 0x001fc600078e0014 */
[----:B-1----:R-:W3:Y:S04]  /*b2d90*/  LDL.LU.64 R14, [R1+0x53c8] ;  /* 0x0053c800010e7983 */ /* 0x002ee80000300a00 */
[----:B------:R-:W3:Y:S04]  /*b2da0*/  LDL.LU R12, [R1+0x53c0] ;  /* 0x0053c000010c7983 */ /* 0x000ee80000300800 */
[----:B------:R-:W5:Y:S02]  /*b2db0*/  LDL.LU.64 R20, [R1+0x53b8] ;  /* 0x0053b80001147983 */ /* 0x000f640000300a00 */
[----:B-----5:R-:W-:-:S15]  /*b2dc0*/  HMMA.16816.F32 R16, R4, R20, R16 ;  /* 0x000000140410723c */ /* 0x020fde0000001810 */
        /* <DEDUP_REMOVED lines=47> */
[----:B------:R0:W-:Y:S04]  /*b30c0*/  STL.64 [R1+0x5290], R26 ;  /* 0x0052901a01007387 */ /* 0x0001e80000100a00 */
[----:B0-----:R-:W2:Y:S04]  /*b30d0*/  LDL R26, [R1+0x338] ;  /* 0x00033800011a7983 */ /* 0x001ea80000100800 */
[----:B------:R-:W2:Y:S04]  /*b30e0*/  LDL R27, [R1+0x33c] ;  /* 0x00033c00011b7983 */ /* 0x000ea80000100800 */
[----:B------:R2:W-:Y:S02]  /*b30f0*/  STL.64 [R1+0x5288], R24 ;  /* 0x0052881801007387 */ /* 0x0005e40000100a00 */
[----:B--2---:R-:W-:Y:S02]  /*b3100*/  HMMA.16816.F32 R24, R4, R26, R8 ;  /* 0x0000001a0418723c */ /* 0x004fe40000001808 */
[----:B------:R-:W5:Y:S04]  /*b3110*/  LDL.LU.64 R10, [R1+0x5340] ;  /* 0x00534000010a7983 */ /* 0x000f680000300a00 */
[----:B------:R-:W2:-:S15]  /*b3120*/  LDL.LU.64 R8, [R1+0x5338] ;  /* 0x0053380001087983 */ /* 0x000e9e0000300a00 */
[----:B------:R-:W-:-:S02]  /*b3130*/  NOP ;  /* 0x0000000000007918 */ /* 0x000fc40000000000 */
[----:B------:R0:W-:Y:S04]  /*b3140*/  STL.64 [R1+0xd50], R24 ;  /* 0x000d501801007387 */ /* 0x0001e80000100a00 */
[----:B------:R1:W-:Y:S04]  /*b3150*/  STL.64 [R1+0xd58], R26 ;  /* 0x000d581a01007387 */ /* 0x0003e80000100a00 */
[----:B0-----:R-:W4:Y:S04]  /*b3160*/  LDL.LU R24, [R1+0x600] ;  /* 0x0006000001187983 */ /* 0x001f280000300800 */
[----:B------:R-:W4:Y:S04]  /*b3170*/  LDL.LU R25, [R1+0x604] ;  /* 0x0006040001197983 */ /* 0x000f280000300800 */
[----:B-1----:R-:W3:Y:S04]  /*b3180*/  LDL.LU R26, [R1+0x608] ;  /* 0x00060800011a7983 */ /* 0x002ee80000300800 */
[----:B------:R-:W3:Y:S04]  /*b3190*/  LDL.LU R27, [R1+0x60c] ;  /* 0x00060c00011b7983 */ /* 0x000ee80000300800 */
[----:B---3--:R0:W-:Y:S02]  /*b31a0*/  STL.64 [R1+0x52a0], R26 ;  /* 0x0052a01a01007387 */ /* 0x0081e40000100a00 */
[----:B0-----:R-:W-:-:S02]  /*b31b0*/  IMAD.MOV.U32 R26, RZ, RZ, R13 ;  /* 0x000000ffff1a7224 */ /* 0x001fc400078e000d */
[----:B------:R-:W-:Y:S01]  /*b31c0*/  IMAD.MOV.U32 R27, RZ, RZ, R22 ;  /* 0x000000ffff1b7224 */ /* 0x000fe200078e0016 */
[----:B------:R-:W3:Y:S04]  /*b31d0*/  LDL.LU R13, [R1+0x5330] ;  /* 0x00533000010d7983 */ /* 0x000ee80000300800 */
[----:B------:R-:W3:Y:S04]  /*b31e0*/  LDL.LU R22, [R1+0x532c] ;  /* 0x00532c0001167983 */ /* 0x000ee80000300800 */
[----:B----4-:R0:W-:Y:S02]  /*b31f0*/  STL.64 [R1+0x5298], R24 ;  /* 0x0052981801007387 */ /* 0x0101e40000100a00 */
[----:B0-----:R-:W-:-:S02]  /*b3200*/  IMAD.MOV.U32 R24, RZ, RZ, R0 ;  /* 0x000000ffff187224 */ /* 0x001fc400078e0000 */
[----:B------:R-:W-:Y:S01]  /*b3210*/  IMAD.MOV.U32 R25, RZ, RZ, R23 ;  /* 0x000000ffff197224 */ /* 0x000fe200078e0017 */
[----:B------:R-:W4:Y:S04]  /*b3220*/  LDL.LU R0, [R1+0x5328] ;  /* 0x0053280001007983 */ /* 0x000f280000300800 */
[----:B------:R-:W-:Y:S04]  /*b3230*/  STL.64 [R1+0x52d0], R26 ;  /* 0x0052d01a01007387 */ /* 0x000fe80000100a00 */
[----:B------:R0:W-:Y:S04]  /*b3240*/  STL.64 [R1+0x52c8], R24 ;  /* 0x0052c81801007387 */ /* 0x0001e80000100a00 */
[----:B0-----:R-:W2:Y:S04]  /*b3250*/  LDL.LU R24, [R1+0x660] ;  /* 0x0006600001187983 */ /* 0x001ea80000300800 */
[----:B------:R-:W2:Y:S04]  /*b3260*/  LDL.LU R25, [R1+0x664] ;  /* 0x0006640001197983 */ /* 0x000ea80000300800 */
[----:B------:R-:W2:Y:S04]  /*b3270*/  LDL.LU R26, [R1+0x668] ;  /* 0x00066800011a7983 */ /* 0x000ea80000300800 */
[----:B------:R-:W2:Y:S02]  /*b3280*/  LDL.LU R27, [R1+0x66c] ;  /* 0x00066c00011b7983 */ /* 0x000ea40000300800 */
[C---:B--2---:R-:W-:Y:S06]  /*b3290*/  HMMA.16816.F32 R24, R4.reuse, R8, R24 ;  /* 0x000000080418723c */ /* 0x044fec0000001818 */
[----:B-----5:R-:W-:-:S15]  /*b32a0*/  HMMA.16816.F32 R8, R4, R10, R16 ;  /* 0x0000000a0408723c */ /* 0x020fde0000001810 */
[----:B------:R-:W-:-:S02]  /*b32b0*/  NOP ;  /* 0x0000000000007918 */ /* 0x000fc40000000000 */
[----:B------:R-:W-:Y:S04]  /*b32c0*/  STL.64 [R1+0xd40], R24 ;  /* 0x000d401801007387 */ /* 0x000fe80000100a00 */
[----:B------:R0:W-:Y:S04]  /*b32d0*/  STL.64 [R1+0xd48], R26 ;  /* 0x000d481a01007387 */ /* 0x0001e80000100a00 */
[----:B------:R-:W-:Y:S04]  /*b32e0*/  STL.64 [R1+0xd30], R8 ;  /* 0x000d300801007387 */ /* 0x000fe80000100a00 */
[----:B------:R1:W-:Y:S01]  /*b32f0*/  STL.64 [R1+0xd38], R10 ;  /* 0x000d380a01007387 */ /* 0x0003e20000100a00 */
[----:B0-----:R-:W-:-:S02]  /*b3300*/  IMAD.MOV.U32 R27, RZ, RZ, R14 ;  /* 0x000000ffff1b7224 */ /* 0x001fc400078e000e */
[----:B------:R-:W-:Y:S01]  /*b3310*/  IMAD.MOV.U32 R26, RZ, RZ, R15 ;  /* 0x000000ffff1a7224 */ /* 0x000fe200078e000f */
[----:B-1----:R-:W2:Y:S04]  /*b3320*/  LDL.LU R11, [R1+0x433c] ;  /* 0x00433c00010b7983 */ /* 0x002ea80000300800 */
        /* <DEDUP_REMOVED lines=8> */
[----:B-----5:R0:W-:Y:S04]  /*b33b0*/  STL.64 [R1+0x5310], R14 ;  /* 0x0053100e01007387 */ /* 0x0201e80000100a00 */
[----:B0-----:R-:W5:Y:S04]  /*b33c0*/  LDL R14, [R1+0x320] ;  /* 0x00032000010e7983 */ /* 0x001f680000100800 */
[----:B---3--:R-:W-:Y:S04]  /*b33d0*/  STL.64 [R1+0x5308], R12 ;  /* 0x0053080c01007387 */ /* 0x008fe80000100a00 */
[----:B------:R-:W3:Y:S01]  /*b33e0*/  LDL.LU R23, [R1+0x432c] ;  /* 0x00432c0001177983 */ /* 0x000ee20000300800 */
[----:B----4-:R-:W-:-:S03]  /*b33f0*/  IMAD.MOV.U32 R15, RZ, RZ, R0 ;  /* 0x000000ffff0f7224 */ /* 0x010fc600078e0000 */
[----:B---3--:R-:W-:Y:S04]  /*b3400*/  STL.64 [R1+0x5320], R22 ;  /* 0x0053201601007387 */ /* 0x008fe80000100a00 */
[----:B------:R0:W-:Y:S04]  /*b3410*/  STL.64 [R1+0x5318], R20 ;  /* 0x0053181401007387 */ /* 0x0001e80000100a00 */
[----:B0-----:R-:W5:Y:S04]  /*b3420*/  LDL.LU R20, [R1+0x640] ;  /* 0x0006400001147983 */ /* 0x001f680000300800 */
[----:B------:R-:W5:Y:S04]  /*b3430*/  LDL.LU R21, [R1+0x644] ;  /* 0x0006440001157983 */ /* 0x000f680000300800 */
[----:B------:R-:W5:Y:S04]  /*b3440*/  LDL.LU R22, [R1+0x648] ;  /* 0x0006480001167983 */ /* 0x000f680000300800 */
[----:B------:R-:W5:Y:S04]  /*b3450*/  LDL.LU R23, [R1+0x64c] ;  /* 0x00064c0001177983 */ /* 0x000f680000300800 */
[----:B------:R-:W3:Y:S04]  /*b3460*/  LDL.LU R8, [R1+0x4328] ;  /* 0x0043280001087983 */ /* 0x000ee80000300800 */
[----:B------:R-:W4:Y:S04]  /*b3470*/  LDL.LU R9, [R1+0x4334] ;  /* 0x0043340001097983 */ /* 0x000f280000300800 */
[----:B------:R-:W4:Y:S04]  /*b3480*/  LDL.LU R10, [R1+0x4330] ;  /* 0x00433000010a7983 */ /* 0x000f280000300800 */
[----:B------:R-:W2:Y:S04]  /*b3490*/  LDL.LU R0, [R1+0x4340] ;  /* 0x0043400001007983 */ /* 0x000ea80000300800 */
[----:B------:R0:W-:Y:S04]  /*b34a0*/  STL.64 [R1+0x52e8], R26 ;  /* 0x0052e81a01007387 */ /* 0x0001e80000100a00 */
[----:B------:R-:W4:Y:S04]  /*b34b0*/  LDL.LU R24, [R1+0x860] ;  /* 0x0008600001187983 */ /* 0x000f280000300800 */
[----:B------:R-:W4:Y:S04]  /*b34c0*/  LDL.LU R25, [R1+0x864] ;  /* 0x0008640001197983 */ /* 0x000f280000300800 */
[----:B0-----:R-:W4:Y:S04]  /*b34d0*/  LDL.LU R26, [R1+0x868] ;  /* 0x00086800011a7983 */ /* 0x001f280000300800 */
        /* <DEDUP_REMOVED lines=24> */
[----:B------:R-:W5:Y:S04]  /*b3660*/  LDL.LU.64 R22, [R1+0x5320] ;  /* 0x0053200001167983 */ /* 0x000f680000300a00 */
[----:B------:R-:W3:Y:S04]  /*b3670*/  LDL.LU.64 R20, [R1+0x5318] ;  /* 0x0053180001147983 */ /* 0x000ee80000300a00 */
[----:B------:R-:W-:Y:S04]  /*b3680*/  STL.64 [R1+0xd20], R12 ;  /* 0x000d200c01007387 */ /* 0x000fe80000100a00 */
[----:B------:R0:W-:Y:S04]  /*b3690*/  STL.64 [R1+0xd28], R14 ;  /* 0x000d280e01007387 */ /* 0x0001e80000100a00 */
[----:B0-----:R-:W2:Y:S04]  /*b36a0*/  LDL.LU.64 R14, [R1+0x5310] ;  /* 0x00531000010e7983 */ /* 0x001ea80000300a00 */
[----:B------:R-:W2:Y:S01]  /*b36b0*/  LDL.LU.64 R12, [R1+0x5308] ;  /* 0x00530800010c7983 */ /* 0x000ea20000300a00 */
[----:B-----5:R-:W-:-:S03]  /*b36c0*/  IMAD R8, R8, 0x100, R23 ;  /* 0x0000010008087824 */ /* 0x020fc600078e0217 */
[----:B------:R-:W2:Y:S02]  /*b36d0*/  LDL.LU R23, [R1+0x5300] ;  /* 0x0053000001177983 */ /* 0x000ea40000300800 */
[----:B--2---:R-:W-:-:S15]  /*b36e0*/  HMMA.16816.F32 R12, R4, R22, R12 ;  /* 0x00000016040c723c */ /* 0x004fde000000180c */
[----:B------:R-:W-:-:S08]  /*b36f0*/  NOP ;  /* 0x0000000000007918 */ /* 0x000fd00000000000 */
[----:B------:R-:W-:Y:S04]  /*b3700*/  STL.64 [R1+0xd10], R12 ;  /* 0x000d100c01007387 */ /* 0x000fe80000100a00 */
[----:B------:R0:W-:Y:S04]  /*b3710*/  STL.64 [R1+0xd18], R14 ;  /* 0x000d180e01007387 */ /* 0x0001e80000100a00 */
[----:B0-----:R-:W2:Y:S04]  /*b3720*/  LDL.LU.64 R14, [R1+0x52f8] ;  /* 0x0052f800010e7983 */ /* 0x001ea80000300a00 */
[----:B------:R-:W4:Y:S04]  /*b3730*/  LDL.LU.64 R12, [R1+0x52f0] ;  /* 0x0052f000010c7983 */ /* 0x000f280000300a00 */
[----:B------:R-:W-:Y:S01]  /*b3740*/  STL.64 [R1+0x5220], R22 ;  /* 0x0052201601007387 */ /* 0x000fe20000100a00 */
[----:B----4-:R-:W-:-:S15]  /*b3750*/  HMMA.16816.F32 R24, R4, R12, R24 ;  /* 0x0000000c0418723c */ /* 0x010fde0000001818 */
[----:B------:R-:W-:-:S08]  /*b3760*/  NOP ;  /* 0x0000000000007918 */ /* 0x000fd00000000000 */
[----:B------:R-:W-:Y:S04]  /*b3770*/  STL.64 [R1+0xd00], R24 ;  /* 0x000d001801007387 */ /* 0x000fe80000100a00 */
[----:B------:R0:W-:Y:S04]  /*b3780*/  STL.64 [R1+0xd08], R26 ;  /* 0x000d081a01007387 */ /* 0x0001e80000100a00 */
[----:B0-----:R-:W3:Y:S04]  /*b3790*/  LDL.LU.64 R26, [R1+0x52e8] ;  /* 0x0052e800011a7983 */ /* 0x001ee80000300a00 */
[----:B------:R0:W-:Y:S01]  /*b37a0*/  STL.64 [R1+0x5258], R12 ;  /* 0x0052580c01007387 */ /* 0x0001e20000100a00 */
[----:B------:R-:W-:-:S02]  /*b37b0*/  IMAD R9, R10, 0x100, R9 ;  /* 0x000001000a097824 */ /* 0x000fc400078e0209 */
[----:B--2---:R-:W-:Y:S02]  /*b37c0*/  IMAD R10, R14, 0x100, R11 ;  /* 0x000001000e0a7824 */ /* 0x004fe400078e020b */
[----:B------:R-:W-:Y:S01]  /*b37d0*/  IMAD R11, R0, 0x100, R15 ;  /* 0x00000100000b7824 */ /* 0x000fe200078e020f */
        /* <DEDUP_REMOVED lines=10> */
[----:B0-----:R-:W4:Y:S04]  /*b3880*/  LDL.LU.64 R26, [R1+0x52d0] ;  /* 0x0052d000011a7983 */ /* 0x001f280000300a00 */
[----:B------:R-:W3:Y:S01]  /*b3890*/  LDL.LU.64 R24, [R1+0x52c8] ;  /* 0x0052c80001187983 */ /* 0x000ee20000300a00 */
[----:B------:R-:W-:-:S02]  /*b38a0*/  F2FP.F16.E4M3.UNPACK_B R8, R8 ;  /* 0x00000008ff08723e */ /* 0x000fc400020006ff */
[----:B------:R-:W-:Y:S02]  /*b38b0*/  F2FP.F16.E4M3.UNPACK_B R9, R9 ;  /* 0x00000009ff09723e */ /* 0x000fe400020006ff */
[----:B------:R-:W-:Y:S02]  /*b38c0*/  F2FP.F16.E4M3.UNPACK_B R10, R10 ;  /* 0x0000000aff0a723e */ /* 0x000fe400020006ff */
[----:B------:R-:W-:Y:S01]  /*b38d0*/  F2FP.F16.E4M3.UNPACK_B R11, R11 ;  /* 0x0000000bff0b723e */ /* 0x000fe200020006ff */
[----:B---3--:R-:W-:Y:S01]  /*b38e0*/  HMMA.16816.F32 R4, R4, R24, R16 ;  /* 0x000000180404723c */ /* 0x008fe20000001810 */
[----:B------:R-:W4:Y:S04]  /*b38f0*/  LDL.LU.64 R18, [R1+0x52c0] ;  /* 0x0052c00001127983 */ /* 0x000f280000300a00 */
[----:B------:R-:W4:-:S15]  /*b3900*/  LDL.LU.64 R16, [R1+0x52b8] ;  /* 0x0052b80001107983 */ /* 0x000f1e0000300a00 */
[----:B------:R-:W-:-:S03]  /*b3910*/  NOP ;  /* 0x0000000000007918 */ /* 0x000fc60000000000 */
[----:B------:R0:W-:Y:S04]  /*b3920*/  STL.64 [R1+0xcd0], R4 ;  /* 0x000cd00401007387 */ /* 0x0001e80000100a00 */
[----:B------:R1:W-:Y:S04]  /*b3930*/  STL.64 [R1+0xcd8], R6 ;  /* 0x000cd80601007387 */ /* 0x0003e80000100a00 */
[----:B0-----:R-:W3:Y:S04]  /*b3940*/  LDL.LU R4, [R1+0x5d0] ;  /* 0x0005d00001047983 */ /* 0x001ee80000300800 */
[----:B------:R-:W3:Y:S04]  /*b3950*/  LDL.LU R5, [R1+0x5d4] ;  /* 0x0005d40001057983 */ /* 0x000ee80000300800 */
[----:B-1----:R-:W3:Y:S04]  /*b3960*/  LDL.LU R6, [R1+0x5d8] ;  /* 0x0005d80001067983 */ /* 0x002ee80000300800 */
[----:B------:R-:W3:Y:S01]  /*b3970*/  LDL.LU R7, [R1+0x5dc] ;  /* 0x0005dc0001077983 */ /* 0x000ee20000300800 */
[----:B----4-:R-:W-:Y:S03]  /*b3980*/  HMMA.16816.F32 R24, R8, R26, R16 ;  /* 0x0000001a0818723c */ /* 0x010fe60000001810 */
[----:B------:R-:W4:Y:S04]  /*b3990*/  LDL.LU.64 R18, [R1+0x52b0] ;  /* 0x0052b00001127983 */ /* 0x000f280000300a00 */
[----:B------:R-:W4:-:S15]  /*b39a0*/  LDL.LU.64 R16, [R1+0x52a8] ;  /* 0x0052a80001107983 */ /* 0x000f1e0000300a00 */
[----:B------:R-:W-:-:S01]  /*b39b0*/  NOP ;  /* 0x0000000000007918 */ /* 0x000fc20000000000 */
[----:B------:R-:W-:Y:S04]  /*b39c0*/  STL.64 [R1+0xcc0], R24 ;  /* 0x000cc01801007387 */ /* 0x000fe80000100a00 */
[----:B------:R0:W-:Y:S04]  /*b39d0*/  STL.64 [R1+0xcc8], R26 ;  /* 0x000cc81a01007387 */ /* 0x0001e80000100a00 */
[----:B0-----:R-:W5:Y:S04]  /*b39e0*/  LDL.LU.64 R26, [R1+0x52a0] ;  /* 0x0052a000011a7983 */ /* 0x001f680000300a00 */
[----:B------:R-:W5:Y:S01]  /*b39f0*/  LDL.LU.64 R24, [R1+0x5298] ;  /* 0x0052980001187983 */ /* 0x000f620000300a00 */
[C---:B----4-:R-:W-:Y:S06]  /*b3a00*/  HMMA.16816.F32 R16, R8.reuse, R28, R16 ;  /* 0x0000001c0810723c */ /* 0x050fec0000001810 */
[----:B-----5:R-:W-:-:S15]  /*b3a10*/  HMMA.16816.F32 R24, R8, R20, R24 ;  /* 0x000000140818723c */ /* 0x020fde0000001818 */
[----:B------:R-:W-:-:S08]  /*b3a20*/  NOP ;  /* 0x0000000000007918 */ /* 0x000fd00000000000 */
[----:B------:R-:W-:Y:S04]  /*b3a30*/  STL.64 [R1+0xcb0], R24 ;  /* 0x000cb01801007387 */ /* 0x000fe80000100a00 */
[----:B------:R0:W-:Y:S04]  /*b3a40*/  STL.64 [R1+0xcb8], R26 ;  /* 0x000cb81a01007387 */ /* 0x0001e80000100a00 */
[----:B0-----:R-:W4:Y:S04]  /*b3a50*/  LDL.LU.64 R26, [R1+0x5290] ;  /* 0x00529000011a7983 */ /* 0x001f280000300a00 */
[----:B------:R-:W5:Y:S04]  /*b3a60*/  LDL.LU.64 R24, [R1+0x5288] ;  /* 0x0052880001187983 */ /* 0x000f680000300a00 */
[----:B------:R0:W-:Y:S04]  /*b3a70*/  STL.64 [R1+0x51f0], R20 ;  /* 0x0051f01401007387 */ /* 0x0001e80000100a00 */
[----:B0-----:R-:W2:Y:S04]  /*b3a80*/  LDL.LU R20, [R1+0x5e0] ;  /* 0x0005e00001147983 */ /* 0x001ea80000300800 */
[----:B------:R-:W2:Y:S04]  /*b3a90*/  LDL.LU R21, [R1+0x5e4] ;  /* 0x0005e40001157983 */ /* 0x000ea80000300800 */
[----:B------:R-:W2:Y:S04]  /*b3aa0*/  LDL.LU R22, [R1+0x5e8] ;  /* 0x0005e80001167983 */ /* 0x000ea80000300800 */
[----:B------:R-:W2:Y:S04]  /*b3ab0*/  LDL.LU R23, [R1+0x5ec] ;  /* 0x0005ec0001177983 */ /* 0x000ea80000300800 */
[----:B------:R-:W-:Y:S04]  /*b3ac0*/  STL.64 [R1+0xca0], R16 ;  /* 0x000ca01001007387 */ /* 0x000fe80000100a00 */
[----:B------:R0:W-:Y:S04]  /*b3ad0*/  STL.64 [R1+0xca8], R18 ;  /* 0x000ca81201007387 */ /* 0x0001e80000100a00 */
[----:B0-----:R-:W2:Y:S04]  /*b3ae0*/  LDL.LU.64 R18, [R1+0x5280] ;  /* 0x0052800001127983 */ /* 0x001ea80000300a00 */
[----:B------:R-:W4:Y:S04]  /*b3af0*/  LDL.LU.64 R16, [R1+0x5278] ;  /* 0x0052780001107983 */ /* 0x000f280000300a00 */
[----:B------:R-:W-:Y:S01]  /*b3b00*/  STL.64 [R1+0x5200], R28 ;  /* 0x0052001c01007387 */ /* 0x000fe20000100a00 */
[----:B--2---:R-:W-:-:S15]  /*b3b10*/  HMMA.16816.F32 R20, R8, R18, R20 ;  /* 0x000000120814723c */ /* 0x004fde0000001814 */
[----:B------:R-:W-:-:S08]  /*b3b20*/  NOP ;  /* 0x0000000000007918 */ /* 0x000fd00000000000 */
[----:B------:R-:W-:Y:S04]  /*b3b30*/  STL.64 [R1+0xc90], R20 ;  /* 0x000c901401007387 */ /* 0x000fe80000100a00 */
[----:B------:R3:W-:Y:S02]  /*b3b40*/  STL.64 [R1+0xc98], R22 ;  /* 0x000c981601007387 */ /* 0x0007e40000100a00 */
[C---:B---3--:R-:W-:Y:S06]  /*b3b50*/  HMMA.16816.F32 R20, R8.reuse, R2, R4 ;  /* 0x000000020814723c */ /* 0x048fec0000001804 */
[----:B----4-:R-:W-:Y:S01]  /*b3b60*/  HMMA.16816.F32 R4, R8, R16, R12 ;  /* 0x000000100804723c */ /* 0x010fe2000000180c */
[----:B------:R-:W2:-:S15]  /*b3b70*/  LDL.64 R12, [R1+0x338] ;  /* 0x00033800010c7983 */ /* 0x000e9e0000100a00 */
[----:B------:R-:W-:-:S01]  /*b3b80*/  NOP ;  /* 0x0000000000007918 */ /* 0x000fc20000000000 */
[----:B------:R-:W-:Y:S04]  /*b3b90*/  STL.64 [R1+0xc80], R20 ;  /* 0x000c801401007387 */ /* 0x000fe80000100a00 */
[----:B------:R-:W-:Y:S04]  /*b3ba0*/  STL.64 [R1+0xc88], R22 ;  /* 0x000c881601007387 */ /* 0x000fe80000100a00 */
[----:B--2---:R0:W-:Y:S04]  /*b3bb0*/  STL.64 [R1+0x5270], R12 ;  /* 0x0052700c01007387 */ /* 0x0041e80000100a00 */
[----:B------:R1:W-:Y:S04]  /*b3bc0*/  STL.64 [R1+0xc70], R4 ;  /* 0x000c700401007387 */ /* 0x0003e80000100a00 */
[----:B------:R2:W-:Y:S04]  /*b3bd0*/  STL.64 [R1+0xc78], R6 ;  /* 0x000c780601007387 */ /* 0x0005e80000100a00 */
[----:B0-----:R-:W3:Y:S04]  /*b3be0*/  LDL.LU R12, [R1+0x5a0] ;  /* 0x0005a000010c7983 */ /* 0x001ee80000300800 */
[----:B------:R-:W3:Y:S04]  /*b3bf0*/  LDL.LU R13, [R1+0x5a4] ;  /* 0x0005a400010d7983 */ /* 0x000ee80000300800 */
[----:B------:R-:W3:Y:S04]  /*b3c00*/  LDL.LU R14, [R1+0x5a8] ;  /* 0x0005a800010e7983 */ /* 0x000ee80000300800 */
[----:B------:R-:W3:Y:S04]  /*b3c10*/  LDL.LU R15, [R1+0x5ac] ;  /* 0x0005ac00010f7983 */ /* 0x000ee80000300800 */
[----:B------:R-:W4:Y:S04]  /*b3c20*/  LDL.64 R22, [R1+0x320] ;  /* 0x0003200001167983 */ /* 0x000f280000100a00 */
[----:B------:R-:W5:Y:S04]  /*b3c30*/  LDL.LU R28, [R1+0x434c] ;  /* 0x00434c00011c7983 */ /* 0x000f680000300800 */
[----:B-1----:R-:W3:Y:S04]  /*b3c40*/  LDL.LU R4, [R1+0x4348] ;  /* 0x0043480001047983 */ /* 0x002ee80000300800 */
[----:B------:R-:W5:Y:S04]  /*b3c50*/  LDL.LU R29, [R1+0x4354] ;  /* 0x00435400011d7983 */ /* 0x000f680000300800 */
[----:B------:R-:W3:Y:S04]  /*b3c60*/  LDL.LU R5, [R1+0x4350] ;  /* 0x0043500001057983 */ /* 0x000ee80000300800 */
[----:B------:R-:W5:Y:S04]  /*b3c70*/  LDL.LU R20, [R1+0x435c] ;  /* 0x00435c0001147983 */ /* 0x000f680000300800 */
[----:B--2---:R-:W2:Y:S04]  /*b3c80*/  LDL.LU R6, [R1+0x4358] ;  /* 0x0043580001067983 */ /* 0x004ea80000300800 */
[----:B------:R-:W5:Y:S04]  /*b3c90*/  LDL.LU R21, [R1+0x4364] ;  /* 0x0043640001157983 */ /* 0x000f680000300800 */
        /* <DEDUP_REMOVED lines=18> */
[----:B------:R-:W2:Y:S04]  /*b3dc0*/  LDL.LU R7, [R1+0x4360] ;  /* 0x0043600001077983 */ /* 0x000ea80000300800 */
[----:B--2---:R-:W-:Y:S04]  /*b3dd0*/  STL.64 [R1+0x5230], R6 ;  /* 0x0052300601007387 */ /* 0x004fe80000100a00 */
        /* <DEDUP_REMOVED lines=10> */
[----:B------:R-:W3:Y:S01]  /*b3e80*/  LDL.LU R19, [R1+0x5bc] ;  /* 0x0005bc0001137983 */ /* 0x000ee20000300800 */
[C---:B------:R-:W-:Y:S06]  /*b3e90*/  HMMA.16816.F32 R12, R8.reuse, R26, R12 ;  /* 0x0000001a080c723c */ /* 0x040fec000000180c */
[----:B---3--:R-:W-:-:S15]  /*b3ea0*/  HMMA.16816.F32 R16, R8, R24, R16 ;  /* 0x000000180810723c */ /* 0x008fde0000001810 */
[----:B------:R-:W-:-:S08]  /*b3eb0*/  NOP ;  /* 0x0000000000007918 */ /* 0x000fd00000000000 */
[----:B------:R0:W-:Y:S04]  /*b3ec0*/  STL.64 [R1+0xc60], R16 ;  /* 0x000c601001007387 */ /* 0x0001e80000100a00 */
[----:B------:R-:W-:Y:S01]  /*b3ed0*/  STL.64 [R1+0xc68], R18 ;  /* 0x000c681201007387 */ /* 0x000fe20000100a00 */
[----:B0-----:R-:W-:Y:S02]  /*b3ee0*/  IMAD.MOV.U32 R17, RZ, RZ, R24 ;  /* 0x000000ffff117224 */ /* 0x001fe400078e0018 */
[----:B------:R-:W-:-:S05]  /*b3ef0*/  IMAD.MOV.U32 R16, RZ, RZ, R25 ;  /* 0x000000ffff107224 */ /* 0x000fca00078e0019 */
[----:B------:R0:W-:Y:S04]  /*b3f00*/  STL.64 [R1+0x5218], R16 ;  /* 0x0052181001007387 */ /* 0x0001e80000100a00 */
[----:B0-----:R-:W3:Y:S04]  /*b3f10*/  LDL.LU R16, [R1+0x550] ;  /* 0x0005500001107983 */ /* 0x001ee80000300800 */
[----:B------:R-:W3:Y:S04]  /*b3f20*/  LDL.LU R17, [R1+0x554] ;  /* 0x0005540001117983 */ /* 0x000ee80000300800 */
[----:B------:R-:W3:Y:S04]  /*b3f30*/  LDL.LU R18, [R1+0x558] ;  /* 0x0005580001127983 */ /* 0x000ee80000300800 */
[----:B------:R-:W3:Y:S04]  /*b3f40*/  LDL.LU R19, [R1+0x55c] ;  /* 0x00055c0001137983 */ /* 0x000ee80000300800 */
[----:B------:R0:W-:Y:S04]  /*b3f50*/  STL.64 [R1+0xc50], R12 ;  /* 0x000c500c01007387 */ /* 0x0001e80000100a00 */
[----:B------:R-:W-:Y:S04]  /*b3f60*/  STL.64 [R1+0xc58], R14 ;  /* 0x000c580e01007387 */ /* 0x000fe80000100a00 */
[----:B0-----:R-:W4:Y:S04]  /*b3f70*/  LDL.LU.64 R12, [R1+0x5270] ;  /* 0x00527000010c7983 */ /* 0x001f280000300a00 */
[----:B------:R0:W-:Y:S04]  /*b3f80*/  STL.64 [R1+0x51f8], R26 ;  /* 0x0051f81a01007387 */ /* 0x0001e80000100a00 */
[----:B------:R-:W5:Y:S04]  /*b3f90*/  LDL.LU R24, [R1+0x840] ;  /* 0x0008400001187983 */ /* 0x000f680000300800 */
[----:B------:R-:W5:Y:S04]  /*b3fa0*/  LDL.LU R25, [R1+0x844] ;  /* 0x0008440001197983 */ /* 0x000f680000300800 */
[----:B0-----:R-:W5:Y:S04]  /*b3fb0*/  LDL.LU R26, [R1+0x848] ;  /* 0x00084800011a7983 */ /* 0x001f680000300800 */
[----:B------:R-:W5:Y:S01]  /*b3fc0*/  LDL.LU R27, [R1+0x84c] ;  /* 0x00084c00011b7983 */ /* 0x000f620000300800 */
[----:B----4-:R-:W-:Y:S06]  /*b3fd0*/  HMMA.16816.F32 R20, R8, R12, R20 ;  /* 0x0000000c0814723c */ /* 0x010fec0000001814 */
[----:B------:R-:W-:-:S02]  /*b3fe0*/  IMAD.MOV.U32 R0, RZ, RZ, R13 ;  /* 0x000000ffff007224 */ /* 0x000fc400078e000d */
[----:B------:R-:W-:-:S15]  /*b3ff0*/  IMAD.MOV.U32 R14, RZ, RZ, R12 ;  /* 0x000000ffff0e7224 */ /* 0x000fde00078e000c */
[----:B------:R-:W-:Y:S04]  /*b4000*/  STL.64 [R1+0xc40], R20 ;  /* 0x000c401401007387 */ /* 0x000fe80000100a00 */
[----:B------:R0:W-:Y:S04]  /*b4010*/  STL.64 [R1+0xc48], R22 ;  /* 0x000c481601007387 */ /* 0x0001e80000100a00 */
[----:B0-----:R-:W4:Y:S04]  /*b4020*/  LDL.LU.64 R22, [R1+0x5268] ;  /* 0x0052680001167983 */ /* 0x001f280000300a00 */
[----:B------:R-:W4:Y:S04]  /*b4030*/  LDL.LU.64 R20, [R1+0x5260] ;  /* 0x0052600001147983 */ /* 0x000f280000300a00 */
[----:B------:R-:W5:Y:S04]  /*b4040*/  LDL.LU.64 R12, [R1+0x5258] ;  /* 0x00525800010c7983 */ /* 0x000f680000300a00 */
[----:B------:R-:W-:Y:S04]  /*b4050*/  STL [R1+0x516c], R0 ;  /* 0x00516c0001007387 */ /* 0x000fe80000100800 */
[----:B------:R0:W-:Y:S04]  /*b4060*/  STL [R1+0x5168], R14 ;  /* 0x0051680e01007387 */ /* 0x0001e80000100800 */
[----:B0-----:R-:W4:Y:S02]  /*b4070*/  LDL.64 R14, [R1+0x330] ;  /* 0x00033000010e7983 */ /* 0x001f240000100a00 */
[----:B----4-:R-:W-:-:S15]  /*b4080*/  HMMA.16816.F32 R20, R8, R14, R20 ;  /* 0x0000000e0814723c */ /* 0x010fde0000001814 */
[----:B------:R-:W-:-:S08]  /*b4090*/  NOP ;  /* 0x0000000000007918 */ /* 0x000fd00000000000 */
[----:B------:R-:W-:Y:S04]  /*b40a0*/  STL.64 [R1+0xc30], R20 ;  /* 0x000c301401007387 */ /* 0x000fe80000100a00 */
[----:B------:R0:W-:Y:S04]  /*b40b0*/  STL.64 [R1+0xc38], R22 ;  /* 0x000c381601007387 */ /* 0x0001e80000100a00 */
[----:B0-----:R-:W4:Y:S04]  /*b40c0*/  LDL.LU.64 R22, [R1+0x5250] ;  /* 0x0052500001167983 */ /* 0x001f280000300a00 */
[----:B------:R-:W4:Y:S04]  /*b40d0*/  LDL.LU.64 R20, [R1+0x5248] ;  /* 0x0052480001147983 */ /* 0x000f280000300a00 */
[----:B------:R0:W-:Y:S04]  /*b40e0*/  STL [R1+0x5170], R15 ;  /* 0x0051700f01007387 */ /* 0x0001e80000100800 */
[----:B0-----:R-:W4:Y:S02]  /*b40f0*/  LDL.64 R14, [R1+0x328] ;  /* 0x00032800010e7983 */ /* 0x001f240000100a00 */
[----:B----4-:R-:W-:-:S15]  /*b4100*/  HMMA.16816.F32 R20, R8, R14, R20 ;  /* 0x0000000e0814723c */ /* 0x010fde0000001814 */
[----:B------:R-:W-:-:S08]  /*b4110*/  NOP ;  /* 0x0000000000007918 */ /* 0x000fd00000000000 */
[----:B------:R-:W-:Y:S04]  /*b4120*/  STL.64 [R1+0xc20], R20 ;  /* 0x000c201401007387 */ /* 0x000fe80000100a00 */
[----:B------:R0:W-:Y:S04]  /*b4130*/  STL.64 [R1+0xc28], R22 ;  /* 0x000c281601007387 */ /* 0x0001e80000100a00 */
[----:B0-----:R-:W2:Y:S01]  /*b4140*/  LDL.LU.64 R22, [R1+0x5240] ;  /* 0x0052400001167983 */ /* 0x001ea20000300a00 */
[----:B------:R-:W-:-:S03]  /*b4150*/  IMAD.MOV.U32 R0, RZ, RZ, R14 ;  /* 0x000000ffff007224 */ /* 0x000fc600078e000e */
[----:B------:R-:W4:Y:S01]  /*b4160*/  LDL.LU.64 R20, [R1+0x5238] ;  /* 0x0052380001147983 */ /* 0x000f220000300a00 */
[----:B------:R-:W-:-:S03]  /*b4170*/  IMAD.MOV.U32 R14, RZ, RZ, R15 ;  /* 0x000000ffff0e7224 */ /* 0x000fc600078e000f */
[----:B------:R-:W-:Y:S01]  /*b4180*/  STL [R1+0x5174], R0 ;  /* 0x0051740001007387 */ /* 0x000fe20000100800 */
[----:B--2---:R-:W-:Y:S06]  /*b4190*/  HMMA.16816.F32 R4, R8, R22, R4 ;  /* 0x000000160804723c */ /* 0x004fec0000001804 */
[----:B------:R-:W-:-:S15]  /*b41a0*/  IMAD.MOV.U32 R15, RZ, RZ, R23 ;  /* 0x000000ffff0f7224 */ /* 0x000fde00078e0017 */
[----:B------:R-:W-:-:S02]  /*b41b0*/  NOP ;  /* 0x0000000000007918 */ /* 0x000fc40000000000 */
[----:B------:R-:W-:Y:S04]  /*b41c0*/  STL.64 [R1+0xc10], R4 ;  /* 0x000c100401007387 */ /* 0x000fe80000100a00 */
[----:B------:R0:W-:Y:S04]  /*b41d0*/  STL.64 [R1+0xc18], R6 ;  /* 0x000c180601007387 */ /* 0x0001e80000100a00 */
[----:B0-----:R-:W4:Y:S04]  /*b41e0*/  LDL.LU.64 R6, [R1+0x5230] ;  /* 0x0052300001067983 */ /* 0x001f280000300a00 */
[----:B------:R-:W2:Y:S04]  /*b41f0*/  LDL.LU.64 R4, [R1+0x5228] ;  /* 0x0052280001047983 */ /* 0x000ea80000300a00 */
[----:B------:R-:W3:Y:S02]  /*b4200*/  LDL.LU.64 R22, [R1+0x5220] ;  /* 0x0052200001167983 */ /* 0x000ee40000300a00 */
[----:B---3--:R-:W-:-:S15]  /*b4210*/  HMMA.16816.F32 R16, R8, R22, R16 ;  /* 0x000000160810723c */ /* 0x008fde0000001810 */
[----:B------:R-:W-:-:S08]  /*b4220*/  NOP ;  /* 0x0000000000007918 */ /* 0x000fd00000000000 */
[----:B------:R0:W-:Y:S04]  /*b4230*/  STL.64 [R1+0xc00], R16 ;  /* 0x000c001001007387 */ /* 0x0001e80000100a00 */
[----:B------:R-:W-:Y:S04]  /*b4240*/  STL.64 [R1+0xc08], R18 ;  /* 0x000c081201007387 */ /* 0x000fe80000100a00 */
[----:B0-----:R-:W3:Y:S01]  /*b4250*/  LDL.LU.64 R16, [R1+0x5218] ;  /* 0x0052180001107983 */ /* 0x001ee20000300a00 */
[----:B-----5:R-:W-:Y:S03]  /*b4260*/  HMMA.16816.F32 R24, R8, R12, R24 ;  /* 0x0000000c0818723c */ /* 0x020fe60000001818 */
[----:B------:R-:W-:Y:S04]  /*b4270*/  STL [R1+0x50f8], R23 ;  /* 0x0050f81701007387 */ /* 0x000fe80000100800 */
[----:B------:R3:W-:-:S15]  /*b4280*/  STL.64 [R1+0x5180], R14 ;  /* 0x0051800e01007387 */ /* 0x0007de0000100a00 */
[----:B------:R-:W-:-:S01]  /*b4290*/  NOP ;  /* 0x0000000000007918 */ /* 0x000fc20000000000 */
[----:B------:R0:W-:Y:S04]  /*b42a0*/  STL.64 [R1+0xbf0], R24 ;  /* 0x000bf01801007387 */ /* 0x0001e80000100a00 */
[----:B------:R1:W-:Y:S01]  /*b42b0*/  STL.64 [R1+0xbf8], R26 ;  /* 0x000bf81a01007387 */ /* 0x0003e20000100a00 */
[----:B---3--:R-:W-:Y:S02]  /*b42c0*/  IMAD.MOV.U32 R15, RZ, RZ, R16 ;  /* 0x000000ffff0f7224 */ /* 0x008fe400078e0010 */
[----:B------:R-:W-:Y:S01]  /*b42d0*/  IMAD.MOV.U32 R14, RZ, RZ, R17 ;  /* 0x000000ffff0e7224 */ /* 0x000fe200078e0011 */
[----:B------:R-:W3:Y:S04]  /*b42e0*/  LDL.LU R16, [R1+0x510] ;  /* 0x0005100001107983 */ /* 0x000ee80000300800 */
[----:B------:R-:W3:Y:S04]  /*b42f0*/  LDL.LU R17, [R1+0x514] ;  /* 0x0005140001117983 */ /* 0x000ee80000300800 */
[----:B------:R-:W5:Y:S04]  /*b4300*/  LDL.LU R18, [R1+0x518] ;  /* 0x0005180001127983 */ /* 0x000f680000300800 */
[----:B------:R-:W5:Y:S04]  /*b4310*/  LDL.LU R19, [R1+0x51c] ;  /* 0x00051c0001137983 */ /* 0x000f680000300800 */
[----:B0-----:R-:W3:Y:S04]  /*b4320*/  LDL.LU R24, [R1+0x540] ;  /* 0x0005400001187983 */ /* 0x001ee80000300800 */
[----:B------:R-:W3:Y:S04]  /*b4330*/  LDL.LU R25, [R1+0x544] ;  /* 0x0005440001197983 */ /* 0x000ee80000300800 */
[----:B-1----:R-:W5:Y:S04]  /*b4340*/  LDL.LU R26, [R1+0x548] ;  /* 0x00054800011a7983 */ /* 0x002f680000300800 */
[----:B------:R-:W5:Y:S01]  /*b4350*/  LDL.LU R27, [R1+0x54c] ;  /* 0x00054c00011b7983 */ /* 0x000f620000300800 */
[----:B--2---:R-:W-:-:S02]  /*b4360*/  IMAD R4, R4, 0x100, R28 ;  /* 0x0000010004047824 */ /* 0x004fc400078e021c */
[----:B------:R-:W-:Y:S02]  /*b4370*/  IMAD R5, R5, 0x100, R29 ;  /* 0x0000010005057824 */ /* 0x000fe400078e021d */
[----:B----4-:R-:W-:Y:S02]  /*b4380*/  IMAD R6, R6, 0x100, R20 ;  /* 0x0000010006067824 */ /* 0x010fe400078e0214 */
[----:B------:R-:W-:Y:S01]  /*b4390*/  IMAD R7, R7, 0x100, R21 ;  /* 0x0000010007077824 */ /* 0x000fe200078e0215 */
[----:B-----5:R-:W-:Y:S04]  /*b43a0*/  STL.64 [R1+0x5210], R26 ;  /* 0x0052101a01007387 */ /* 0x020fe80000100a00 */
[----:B---3--:R0:W-:Y:S04]  /*b43b0*/  STL.64 [R1+0x5208], R24 ;  /* 0x0052081801007387 */ /* 0x0081e80000100a00 */
[----:B0-----:R-:W2:Y:S04]  /*b43c0*/  LDL.LU R24, [R1+0x830] ;  /* 0x0008300001187983 */ /* 0x001ea80000300800 */
[----:B------:R-:W2:Y:S04]  /*b43d0*/  LDL.LU R25, [R1+0x834] ;  /* 0x0008340001197983 */ /* 0x000ea80000300800 */
[----:B------:R-:W2:Y:S04]  /*b43e0*/  LDL.LU R26, [R1+0x838] ;  /* 0x00083800011a7983 */ /* 0x000ea80000300800 */
[----:B------:R-:W2:Y:S04]  /*b43f0*/  LDL.LU R27, [R1+0x83c] ;  /* 0x00083c00011b7983 */ /* 0x000ea80000300800 */
[----:B------:R-:W2:Y:S04]  /*b4400*/  LDL.64 R28, [R1+0x228] ;  /* 0x00022800011c7983 */ /* 0x000ea80000100a00 */
[----:B------:R-:W3:Y:S04]  /*b4410*/  LDL.64 R20, [R1+0x210] ;  /* 0x0002100001147983 */ /* 0x000ee80000100a00 */
        /* <DEDUP_REMOVED lines=12> */
[----:B------:R0:W-:Y:S04]  /*b44e0*/  STL.64 [R1+0x5178], R12 ;  /* 0x0051780c01007387 */ /* 0x0001e80000100a00 */
[----:B------:R1:W-:Y:S04]  /*b44f0*/  STL.64 [R1+0x5198], R14 ;  /* 0x0051980e01007387 */ /* 0x0003e80000100a00 */
[----:B0-----:R-:W5:Y:S04]  /*b4500*/  LDL.LU R12, [R1+0x4e0] ;  /* 0x0004e000010c7983 */ /* 0x001f680000300800 */
[----:B------:R-:W5:Y:S04]  /*b4510*/  LDL.LU R13, [R1+0x4e4] ;  /* 0x0004e400010d7983 */ /* 0x000f680000300800 */
[----:B-1----:R-:W3:Y:S04]  /*b4520*/  LDL.LU R14, [R1+0x4e8] ;  /* 0x0004e800010e7983 */ /* 0x002ee80000300800 */
[----:B------:R-:W3:Y:S01]  /*b4530*/  LDL.LU R15, [R1+0x4ec] ;  /* 0x0004ec00010f7983 */ /* 0x000ee20000300800 */
[----:B--2---:R-:W-:Y:S03]  /*b4540*/  HMMA.16816.F32 R24, R8, R28, R24 ;  /* 0x0000001c0818723c */ /* 0x004fe60000001818 */
        /* <DEDUP_REMOVED lines=16> */
[----:B------:R-:W-:-:S02]  /*b4650*/  IMAD.MOV.U32 R0, RZ, RZ, R28 ;  /* 0x000000ffff007224 */ /* 0x000fc400078e001c */
[----:B------:R-:W-:Y:S02]  /*b4660*/  IMAD.MOV.U32 R23, RZ, RZ, R29 ;  /* 0x000000ffff177224 */ /* 0x000fe400078e001d */
[----:B------:R-:W5:Y:S01]  /*b4670*/  LDL.LU.64 R28, [R1+0x5200] ;  /* 0x00520000011c7983 */ /* 0x000f620000300a00 */
[----:B---3--:R-:W-:Y:S03]  /*b4680*/  HMMA.16816.F32 R8, R8, R20, R24 ;  /* 0x000000140808723c */ /* 0x008fe60000001818 */
[----:B------:R-:W3:Y:S04]  /*b4690*/  LDL.LU.64 R26, [R1+0x51f8] ;  /* 0x0051f800011a7983 */ /* 0x000ee80000300a00 */
[----:B------:R-:W-:-:S02]  /*b46a0*/  IMAD.MOV.U32 R25, RZ, RZ, R20 ;  /* 0x000000ffff197224 */ /* 0x000fc400078e0014 */
[----:B------:R-:W-:-:S14]  /*b46b0*/  IMAD.MOV.U32 R24, RZ, RZ, R21 ;  /* 0x000000ffff187224 */ /* 0x000fdc00078e0015 */
[----:B------:R-:W-:Y:S04]  /*b46c0*/  STL.64 [R1+0xbb0], R8 ;  /* 0x000bb00801007387 */ /* 0x000fe80000100a00 */
[----:B------:R0:W-:Y:S04]  /*b46d0*/  STL.64 [R1+0xbb8], R10 ;  /* 0x000bb80a01007387 */ /* 0x0001e80000100a00 */
[----:B------:R-:W2:Y:S04]  /*b46e0*/  LDL.LU.64 R20, [R1+0x51f0] ;  /* 0x0051f00001147983 */ /* 0x000ea80000300a00 */
[----:B0-----:R-:W4:Y:S01]  /*b46f0*/  LDL.64 R10, [R1+0x378] ;  /* 0x00037800010a7983 */ /* 0x001f220000100a00 */
[----:B------:R-:W-:-:S02]  /*b4700*/  F2FP.F16.E4M3.UNPACK_B R4, R4 ;  /* 0x00000004ff04723e */ /* 0x000fc400020006ff */
[----:B------:R-:W-:Y:S02]  /*b4710*/  F2FP.F16.E4M3.UNPACK_B R5, R5 ;  /* 0x00000005ff05723e */ /* 0x000fe400020006ff */
[----:B------:R-:W-:Y:S02]  /*b4720*/  F2FP.F16.E4M3.UNPACK_B R6, R6 ;  /* 0x00000006ff06723e */ /* 0x000fe400020006ff */
[----:B------:R-:W-:Y:S01]  /*b4730*/  F2FP.F16.E4M3.UNPACK_B R7, R7 ;  /* 0x00000007ff07723e */ /* 0x000fe200020006ff */
[----:B---3--:R-:W-:Y:S04]  /*b4740*/  STL.64 [R1+0x5190], R26 ;  /* 0x0051901a01007387 */ /* 0x008fe80000100a00 */
        /* <DEDUP_REMOVED lines=40> */
[----:B------:R-:W-:Y:S04]  /*b49d0*/  STL.64 [R1+0x5088], R18 ;  /* 0x0050881201007387 */ /* 0x000fe80000100a00 */
[----:B------:R0:W-:Y:S04]  /*b49e0*/  STL.64 [R1+0x5080], R16 ;  /* 0x0050801001007387 */ /* 0x0001e80000100a00 */
[----:B0-----:R-:W2:Y:S04]  /*b49f0*/  LDL.LU R16, [R1+0x4c0] ;  /* 0x0004c00001107983 */ /* 0x001ea80000300800 */
[----:B------:R-:W2:Y:S04]  /*b4a00*/  LDL.LU R17, [R1+0x4c4] ;  /* 0x0004c40001117983 */ /* 0x000ea80000300800 */
[----:B------:R-:W2:Y:S04]  /*b4a10*/  LDL.LU R18, [R1+0x4c8] ;  /* 0x0004c80001127983 */ /* 0x000ea80000300800 */
[----:B------:R-:W2:Y:S01]  /*b4a20*/  LDL.LU R19, [R1+0x4cc] ;  /* 0x0004cc0001137983 */ /* 0x000ea20000300800 */
[----:B---3--:R-:W-:Y:S03]  /*b4a30*/  HMMA.16816.F32 R12, R4, R14, R24 ;  /* 0x0000000e040c723c */ /* 0x008fe60000001818 */
[----:B------:R-:W2:Y:S04]  /*b4a40*/  LDL.LU.64 R26, [R1+0x5190] ;  /* 0x00519000011a7983 */ /* 0x000ea80000300a00 */
[----:B------:R-:W3:-:S15]  /*b4a50*/  LDL.LU.64 R24, [R1+0x5188] ;  /* 0x0051880001187983 */ /* 0x000ede0000300a00 */
[----:B------:R-:W-:-:S01]  /*b4a60*/  NOP ;  /* 0x0000000000007918 */ /* 0x000fc20000000000 */
        /* <DEDUP_REMOVED lines=14> */
[----:B---3--:R0:W-:Y:S04]  /*b4b50*/  STL.64 [R1+0x5098], R18 ;  /* 0x0050981201007387 */ /* 0x0081e80000100a00 */
[----:B--2---:R1:W-:Y:S01]  /*b4b60*/  STL.64 [R1+0x5090], R16 ;  /* 0x0050901001007387 */ /* 0x0043e20000100a00 */
[----:B0-----:R-:W-:Y:S02]  /*b4b70*/  IMAD.MOV.U32 R18, RZ, RZ, R9 ;  /* 0x000000ffff127224 */ /* 0x001fe400078e0009 */
[----:B------:R-:W-:Y:S02]  /*b4b80*/  IMAD.MOV.U32 R19, RZ, RZ, R8 ;  /* 0x000000ffff137224 */ /* 0x000fe400078e0008 */
[----:B-1----:R-:W-:-:S02]  /*b4b90*/  IMAD.MOV.U32 R16, RZ, RZ, R25 ;  /* 0x000000ffff107224 */ /* 0x002fc400078e0019 */
[----:B------:R-:W-:Y:S01]  /*b4ba0*/  IMAD.MOV.U32 R17, RZ, RZ, R24 ;  /* 0x000000ffff117224 */ /* 0x000fe200078e0018 */
[----:B------:R0:W-:Y:S04]  /*b4bb0*/  STL.64 [R1+0x50c8], R18 ;  /* 0x0050c81201007387 */ /* 0x0001e80000100a00 */
[----:B------:R-:W-:Y:S04]  /*b4bc0*/  STL.64 [R1+0x50c0], R16 ;  /* 0x0050c01001007387 */ /* 0x000fe80000100a00 */
[----:B------:R-:W2:Y:S04]  /*b4bd0*/  LDL.LU R24, [R1+0x400] ;  /* 0x0004000001187983 */ /* 0x000ea80000300800 */
[----:B------:R-:W2:Y:S04]  /*b4be0*/  LDL.LU R25, [R1+0x404] ;  /* 0x0004040001197983 */ /* 0x000ea80000300800 */
[----:B------:R-:W3:Y:S04]  /*b4bf0*/  LDL.LU R26, [R1+0x408] ;  /* 0x00040800011a7983 */ /* 0x000ee80000300800 */
[----:B------:R-:W3:Y:S01]  /*b4c00*/  LDL.LU R27, [R1+0x40c] ;  /* 0x00040c00011b7983 */ /* 0x000ee20000300800 */
[----:B0-----:R-:W-:-:S02]  /*b4c10*/  IMAD.MOV.U32 R18, RZ, RZ, R0 ;  /* 0x000000ffff127224 */ /* 0x001fc400078e0000 */
[----:B------:R-:W-:Y:S01]  /*b4c20*/  IMAD.MOV.U32 R19, RZ, RZ, R23 ;  /* 0x000000ffff137224 */ /* 0x000fe200078e0017 */
[----:B------:R-:W5:Y:S04]  /*b4c30*/  LDL.LU R0, [R1+0x5174] ;  /* 0x0051740001007983 */ /* 0x000f680000300800 */
[----:B------:R-:W4:Y:S04]  /*b4c40*/  LDL.LU R23, [R1+0x436c] ;  /* 0x00436c0001177983 */ /* 0x000f280000300800 */
[----:B----4-:R0:W-:Y:S04]  /*b4c50*/  STL.64 [R1+0x5108], R22 ;  /* 0x0051081601007387 */ /* 0x0101e80000100a00 */
[----:B0-----:R-:W4:Y:S01]  /*b4c60*/  LDL R22, [R1+0x320] ;  /* 0x0003200001167983 */ /* 0x001f220000100800 */
[----:B------:R-:W-:-:S03]  /*b4c70*/  IMAD.MOV.U32 R23, RZ, RZ, R15 ;  /* 0x000000ffff177224 */ /* 0x000fc600078e000f */
[----:B------:R-:W2:Y:S04]  /*b4c80*/  LDL.LU R15, [R1+0x5170] ;  /* 0x00517000010f7983 */ /* 0x000ea80000300800 */
[----:B------:R-:W-:Y:S04]  /*b4c90*/  STL.64 [R1+0x5100], R20 ;  /* 0x0051001401007387 */ /* 0x000fe80000100a00 */
[----:B----4-:R-:W-:Y:S04]  /*b4ca0*/  STL.64 [R1+0x5120], R22 ;  /* 0x0051201601007387 */ /* 0x010fe80000100a00 */
        /* <DEDUP_REMOVED lines=10> */
[----:B-----5:R-:W-:-:S02]  /*b4d50*/  IMAD.MOV.U32 R20, RZ, RZ, R0 ;  /* 0x000000ffff147224 */ /* 0x020fc400078e0000 */
[----:B------:R-:W-:Y:S01]  /*b4d60*/  IMAD.MOV.U32 R21, RZ, RZ, R14 ;  /* 0x000000ffff157224 */ /* 0x000fe200078e000e */
[----:B----4-:R-:W-:Y:S04]  /*b4d70*/  STL.64 [R1+0x5130], R10 ;  /* 0x0051300a01007387 */ /* 0x010fe80000100a00 */
[----:B---3--:R0:W-:Y:S04]  /*b4d80*/  STL.64 [R1+0x5128], R8 ;  /* 0x0051280801007387 */ /* 0x0081e80000100a00 */
[----:B------:R-:W3:Y:S04]  /*b4d90*/  LDL.LU R0, [R1+0x516c] ;  /* 0x00516c0001007983 */ /* 0x000ee80000300800 */
[----:B------:R-:W4:Y:S04]  /*b4da0*/  LDL.LU R14, [R1+0x5168] ;  /* 0x00516800010e7983 */ /* 0x000f280000300800 */
[----:B------:R-:W-:Y:S04]  /*b4db0*/  STL.64 [R1+0x5138], R20 ;  /* 0x0051381401007387 */ /* 0x000fe80000100a00 */
[----:B0-----:R-:W5:Y:S04]  /*b4dc0*/  LDL.LU R8, [R1+0x490] ;  /* 0x0004900001087983 */ /* 0x001f680000300800 */
[----:B------:R-:W5:Y:S04]  /*b4dd0*/  LDL.LU R9, [R1+0x494] ;  /* 0x0004940001097983 */ /* 0x000f680000300800 */
[----:B------:R-:W3:Y:S04]  /*b4de0*/  LDL.LU R10, [R1+0x498] ;  /* 0x00049800010a7983 */ /* 0x000ee80000300800 */
[----:B------:R-:W3:Y:S01]  /*b4df0*/  LDL.LU R11, [R1+0x49c] ;  /* 0x00049c00010b7983 */ /* 0x000ee20000300800 */
[----:B--2---:R-:W-:-:S03]  /*b4e00*/  IMAD.MOV.U32 R23, RZ, RZ, R15 ;  /* 0x000000ffff177224 */ /* 0x004fc600078e000f */
[----:B---3--:R-:W-:Y:S04]  /*b4e10*/  STL.64 [R1+0x5148], R10 ;  /* 0x0051480a01007387 */ /* 0x008fe80000100a00 */
[----:B-----5:R0:W-:Y:S04]  /*b4e20*/  STL.64 [R1+0x5140], R8 ;  /* 0x0051400801007387 */ /* 0x0201e80000100a00 */
[----:B------:R-:W2:Y:S04]  /*b4e30*/  LDL R22, [R1+0x330] ;  /* 0x0003300001167983 */ /* 0x000ea80000100800 */
[----:B--2---:R-:W-:Y:S04]  /*b4e40*/  STL.64 [R1+0x5150], R22 ;  /* 0x0051501601007387 */ /* 0x004fe80000100a00 */
[----:B0-----:R-:W2:Y:S04]  /*b4e50*/  LDL.LU R8, [R1+0x4a0] ;  /* 0x0004a00001087983 */ /* 0x001ea80000300800 */
[----:B------:R-:W2:Y:S04]  /*b4e60*/  LDL.LU R9, [R1+0x4a4] ;  /* 0x0004a40001097983 */ /* 0x000ea80000300800 */
[----:B------:R-:W3:Y:S04]  /*b4e70*/  LDL.LU R10, [R1+0x4a8] ;  /* 0x0004a800010a7983 */ /* 0x000ee80000300800 */
[----:B------:R-:W3:Y:S01]  /*b4e80*/  LDL.LU R11, [R1+0x4ac] ;  /* 0x0004ac00010b7983 */ /* 0x000ee20000300800 */
[----:B----4-:R-:W-:-:S03]  /*b4e90*/  IMAD.MOV.U32 R20, RZ, RZ, R14 ;  /* 0x000000ffff147224 */ /* 0x010fc600078e000e */
[----:B---3--:R-:W-:Y:S04]  /*b4ea0*/  STL.64 [R1+0x5160], R10 ;  /* 0x0051600a01007387 */ /* 0x008fe80000100a00 */
[----:B--2---:R0:W-:Y:S04]  /*b4eb0*/  STL.64 [R1+0x5158], R8 ;  /* 0x0051580801007387 */ /* 0x0041e80000100a00 */
[----:B0-----:R-:W2:Y:S04]  /*b4ec0*/  LDL.LU R8, [R1+0x4b0] ;  /* 0x0004b00001087983 */ /* 0x001ea80000300800 */
[----:B------:R-:W2:Y:S04]  /*b4ed0*/  LDL.LU R9, [R1+0x4b4] ;  /* 0x0004b40001097983 */ /* 0x000ea80000300800 */
[----:B------:R-:W2:Y:S04]  /*b4ee0*/  LDL.LU R10, [R1+0x4b8] ;  /* 0x0004b800010a7983 */ /* 0x000ea80000300800 */
[----:B------:R-:W2:Y:S04]  /*b4ef0*/  LDL.LU R11, [R1+0x4bc] ;  /* 0x0004bc00010b7983 */ /* 0x000ea80000300800 */
[----:B------:R-:W3:Y:S04]  /*b4f00*/  LDL.LU R14, [R1+0x4378] ;  /* 0x00437800010e7983 */ /* 0x000ee80000300800 */
[----:B------:R-:W3:Y:S01]  /*b4f10*/  LDL.LU R15, [R1+0x4384] ;  /* 0x00438400010f7983 */ /* 0x000ee20000300800 */
[----:B------:R-:W-:-:S03]  /*b4f20*/  IMAD.MOV.U32 R21, RZ, RZ, R0 ;  /* 0x000000ffff157224 */ /* 0x000fc600078e0000 */
[----:B---3--:R-:W-:Y:S04]  /*b4f30*/  STL.64 [R1+0x50f0], R14 ;  /* 0x0050f00e01007387 */ /* 0x008fe80000100a00 */
[----:B------:R0:W-:Y:S04]  /*b4f40*/  STL.64 [R1+0x50e8], R12 ;  /* 0x0050e80c01007387 */ /* 0x0001e80000100a00 */
[----:B0-----:R-:W3:Y:S04]  /*b4f50*/  LDL.LU R12, [R1+0x470] ;  /* 0x00047000010c7983 */ /* 0x001ee80000300800 */
[----:B------:R-:W3:Y:S04]  /*b4f60*/  LDL.LU R13, [R1+0x474] ;  /* 0x00047400010d7983 */ /* 0x000ee80000300800 */
[----:B------:R-:W3:Y:S04]  /*b4f70*/  LDL.LU R14, [R1+0x478] ;  /* 0x00047800010e7983 */ /* 0x000ee80000300800 */
[----:B------:R-:W3:Y:S04]  /*b4f80*/  LDL.LU R15, [R1+0x47c] ;  /* 0x00047c00010f7983 */ /* 0x000ee80000300800 */
[----:B------:R-:W4:Y:S04]  /*b4f90*/  LDL.LU R0, [R1+0x4380] ;  /* 0x0043800001007983 */ /* 0x000f280000300800 */
[----:B------:R0:W-:Y:S04]  /*b4fa0*/  STL.64 [R1+0x50e0], R18 ;  /* 0x0050e01201007387 */ /* 0x0001e80000100a00 */
[----:B------:R-:W5:Y:S04]  /*b4fb0*/  LDL.LU R16, [R1+0x820] ;  /* 0x0008200001107983 */ /* 0x000f680000300800 */
[----:B------:R-:W5:Y:S04]  /*b4fc0*/  LDL.LU R17, [R1+0x824] ;  /* 0x0008240001117983 */ /* 0x000f680000300800 */
[----:B0-----:R-:W5:Y:S04]  /*b4fd0*/  LDL.LU R18, [R1+0x828] ;  /* 0x0008280001127983 */ /* 0x001f680000300800 */
[----:B------:R-:W5:Y:S04]  /*b4fe0*/  LDL.LU R19, [R1+0x82c] ;  /* 0x00082c0001137983 */ /* 0x000f680000300800 */
[----:B------:R-:W-:Y:S04]  /*b4ff0*/  STL.64 [R1+0x50a8], R26 ;  /* 0x0050a81a01007387 */ /* 0x000fe80000100a00 */
        /* <DEDUP_REMOVED lines=39> */
[----:B------:R-:W4:-:S15]  /*b5270*/  LDL.LU.64 R8, [R1+0x5110] ;  /* 0x0051100001087983 */ /* 0x000f1e0000300a00 */
[----:B------:R-:W-:-:S02]  /*b5280*/  NOP ;  /* 0x0000000000007918 */ /* 0x000fc40000000000 */
[----:B------:R-:W-:Y:S04]  /*b5290*/  STL.64 [R1+0xad0], R20 ;  /* 0x000ad01401007387 */ /* 0x000fe80000100a00 */
[----:B------:R0:W-:Y:S04]  /*b52a0*/  STL.64 [R1+0xad8], R22 ;  /* 0x000ad81601007387 */ /* 0x0001e80000100a00 */
[----:B0-----:R-:W4:Y:S04]  /*b52b0*/  LDL.LU.64 R22, [R1+0x5108] ;  /* 0x0051080001167983 */ /* 0x001f280000300a00 */
[----:B------:R-:W2:Y:S01]  /*b52c0*/  LDL.LU.64 R20, [R1+0x5100] ;  /* 0x0051000001147983 */ /* 0x000ea20000300a00 */
[----:B----4-:R-:W-:-:S03]  /*b52d0*/  IMAD R8, R8, 0x100, R23 ;  /* 0x0000010008087824 */ /* 0x010fc600078e0217 */
[----:B------:R-:W4:Y:S02]  /*b52e0*/  LDL.LU R23, [R1+0x50f8] ;  /* 0x0050f80001177983 */ /* 0x000f240000300800 */
[----:B----4-:R-:W-:-:S15]  /*b52f0*/  HMMA.16816.F32 R12, R4, R22, R12 ;  /* 0x00000016040c723c */ /* 0x010fde000000180c */
[----:B------:R-:W-:-:S08]  /*b5300*/  NOP ;  /* 0x0000000000007918 */ /* 0x000fd00000000000 */
[----:B------:R-:W-:Y:S04]  /*b5310*/  STL.64 [R1+0xac0], R12 ;  /* 0x000ac00c01007387 */ /* 0x000fe80000100a00 */
[----:B------:R0:W-:Y:S04]  /*b5320*/  STL.64 [R1+0xac8], R14 ;  /* 0x000ac80e01007387 */ /* 0x0001e80000100a00 */
[----:B0-----:R-:W4:Y:S04]  /*b5330*/  LDL.LU.64 R14, [R1+0x50f0] ;  /* 0x0050f000010e7983 */ /* 0x001f280000300a00 */
[----:B------:R-:W5:Y:S02]  /*b5340*/  LDL.LU.64 R12, [R1+0x50e8] ;  /* 0x0050e800010c7983 */ /* 0x000f640000300a00 */
[----:B-----5:R-:W-:-:S15]  /*b5350*/  HMMA.16816.F32 R16, R4, R12, R16 ;  /* 0x0000000c0410723c */ /* 0x020fde0000001810 */
[----:B------:R-:W-:-:S08]  /*b5360*/  NOP ;  /* 0x0000000000007918 */ /* 0x000fd00000000000 */
[----:B------:R-:W-:Y:S04]  /*b5370*/  STL.64 [R1+0xab0], R16 ;  /* 0x000ab01001007387 */ /* 0x000fe80000100a00 */
[----:B------:R0:W-:Y:S04]  /*b5380*/  STL.64 [R1+0xab8], R18 ;  /* 0x000ab81201007387 */ /* 0x0001e80000100a00 */
[----:B0-----:R-:W2:Y:S04]  /*b5390*/  LDL.LU.64 R18, [R1+0x50e0] ;  /* 0x0050e00001127983 */ /* 0x001ea80000300a00 */
[----:B------:R0:W-:Y:S01]  /*b53a0*/  STL.64 [R1+0x5028], R12 ;  /* 0x0050280c01007387 */ /* 0x0001e20000100a00 */
[----:B---3--:R-:W-:-:S02]  /*b53b0*/  IMAD R9, R10, 0x100, R9 ;  /* 0x000001000a097824 */ /* 0x008fc400078e0209 */
[----:B----4-:R-:W-:Y:S02]  /*b53c0*/  IMAD R10, R14, 0x100, R11 ;  /* 0x000001000e0a7824 */ /* 0x010fe400078e020b */
[----:B------:R-:W-:Y:S01]  /*b53d0*/  IMAD R11, R0, 0x100, R15 ;  /* 0x00000100000b7824 */ /* 0x000fe200078e020f */
[----:B0-----:R-:W3:Y:S04]  /*b53e0*/  LDL.LU R12, [R1+0x430] ;  /* 0x00043000010c7983 */ /* 0x001ee80000300800 */
[----:B------:R-:W3:Y:S04]  /*b53f0*/  LDL.LU R13, [R1+0x434] ;  /* 0x00043400010d7983 */ /* 0x000ee80000300800 */
[----:B------:R-:W3:Y:S04]  /*b5400*/  LDL.LU R14, [R1+0x438] ;  /* 0x00043800010e7983 */ /* 0x000ee80000300800 */
        /* <DEDUP_REMOVED lines=18> */
[----:B------:R1:W-:Y:S04]  /*b5530*/  STL.64 [R1+0xa78], R6 ;  /* 0x000a780601007387 */ /* 0x0003e80000100a00 */
[----:B0-----:R-:W2:Y:S04]  /*b5540*/  LDL.LU R4, [R1+0x410] ;  /* 0x0004100001047983 */ /* 0x001ea80000300800 */
[----:B------:R-:W2:Y:S04]  /*b5550*/  LDL.LU R5, [R1+0x414] ;  /* 0x0004140001057983 */ /* 0x000ea80000300800 */
[----:B-1----:R-:W2:Y:S04]  /*b5560*/  LDL.LU R6, [R1+0x418] ;  /* 0x0004180001067983 */ /* 0x002ea80000300800 */
[----:B------:R-:W2:Y:S01]  /*b5570*/  LDL.LU R7, [R1+0x41c] ;  /* 0x00041c0001077983 */ /* 0x000ea20000300800 */
[----:B----4-:R-:W-:Y:S03]  /*b5580*/  HMMA.16816.F32 R16, R8, R18, R24 ;  /* 0x000000120810723c */ /* 0x010fe60000001818 */
[----:B------:R-:W4:Y:S04]  /*b5590*/  LDL.LU.64 R26, [R1+0x50a8] ;  /* 0x0050a800011a7983 */ /* 0x000f280000300a00 */
[----:B------:R-:W4:-:S15]  /*b55a0*/  LDL.LU.64 R24, [R1+0x50a0] ;  /* 0x0050a00001187983 */ /* 0x000f1e0000300a00 */
        /* <DEDUP_REMOVED lines=13> */
[----:B0-----:R-:W5:Y:S04]  /*b5680*/  LDL.LU R20, [R1+0x420] ;  /* 0x0004200001147983 */ /* 0x001f680000300800 */
[----:B------:R-:W5:Y:S04]  /*b5690*/  LDL.LU R21, [R1+0x424] ;  /* 0x0004240001157983 */ /* 0x000f680000300800 */
[----:B------:R-:W5:Y:S04]  /*b56a0*/  LDL.LU R22, [R1+0x428] ;  /* 0x0004280001167983 */ /* 0x000f680000300800 */
[----:B------:R-:W5:Y:S01]  /*b56b0*/  LDL.LU R23, [R1+0x42c] ;  /* 0x00042c0001177983 */ /* 0x000f620000300800 */
[C---:B---3--:R-:W-:Y:S06]  /*b56c0*/  HMMA.16816.F32 R12, R8.reuse, R28, R12 ;  /* 0x0000001c080c723c */ /* 0x048fec000000180c */
[----:B--2---:R-:W-:-:S15]  /*b56d0*/  HMMA.16816.F32 R4, R8, R2, R4 ;  /* 0x000000020804723c */ /* 0x004fde0000001804 */
[----:B------:R-:W-:-:S02]  /*b56e0*/  NOP ;  /* 0x0000000000007918 */ /* 0x000fc40000000000 */
[----:B------:R-:W-:Y:S04]  /*b56f0*/  STL.64 [R1+0xa40], R12 ;  /* 0x000a400c01007387 */ /* 0x000fe80000100a00 */
[----:B------:R0:W-:Y:S02]  /*b5700*/  STL.64 [R1+0xa48], R14 ;  /* 0x000a480e01007387 */ /* 0x0001e40000100a00 */
[----:B0-----:R-:W-:Y:S02]  /*b5710*/  IMAD.MOV.U32 R14, RZ, RZ, R29 ;  /* 0x000000ffff0e7224 */ /* 0x001fe400078e001d */
[----:B------:R-:W-:-:S03]  /*b5720*/  IMAD.MOV.U32 R15, RZ, RZ, R28 ;  /* 0x000000ffff0f7224 */ /* 0x000fc600078e001c */
[----:B------:R-:W-:Y:S04]  /*b5730*/  STL [R1+0x4fe4], R14 ;  /* 0x004fe40e01007387 */ /* 0x000fe80000100800 */
[----:B------:R5:W-:Y:S04]  /*b5740*/  STL [R1+0x4fe0], R15 ;  /* 0x004fe00f01007387 */ /* 0x000be80000100800 */
[----:B------:R-:W-:Y:S01]  /*b5750*/  STL [R1+0x4fec], R2 ;  /* 0x004fec0201007387 */ /* 0x000fe20000100800 */
[----:B-----5:R-:W-:-:S15]  /*b5760*/  HMMA.16816.F32 R12, R8, R18, R20 ;  /* 0x00000012080c723c */ /* 0x020fde0000001814 */
[----:B------:R-:W-:-:S08]  /*b5770*/  NOP ;  /* 0x0000000000007918 */ /* 0x000fd00000000000 */
[----:B------:R-:W-:Y:S04]  /*b5780*/  STL.64 [R1+0xa20], R12 ;  /* 0x000a200c01007387 */ /* 0x000fe80000100a00 */
[----:B------:R-:W-:Y:S04]  /*b5790*/  STL.64 [R1+0xa28], R14 ;  /* 0x000a280e01007387 */ /* 0x000fe80000100a00 */
[----:B------:R-:W-:Y:S04]  /*b57a0*/  STL [R1+0x4fe8], R3 ;  /* 0x004fe80301007387 */ /* 0x000fe80000100800 */
[----:B------:R-:W-:Y:S04]  /*b57b0*/  STL.64 [R1+0xa10], R4 ;  /* 0x000a100401007387 */ /* 0x000fe80000100a00 */
[----:B------:R4:W-:Y:S02]  /*b57c0*/  STL.64 [R1+0xa18], R6 ;  /* 0x000a180601007387 */ /* 0x0009e40000100a00 */
[----:B----4-:R-:W-:-:S15]  /*b57d0*/  HMMA.16816.F32 R4, R8, R16, R24 ;  /* 0x000000100804723c */ /* 0x010fde0000001818 */
[----:B------:R-:W-:-:S08]  /*b57e0*/  NOP ;  /* 0x0000000000007918 */ /* 0x000fd00000000000 */
[----:B------:R-:W-:Y:S04]  /*b57f0*/  STL.64 [R1+0xa00], R4 ;  /* 0x000a000401007387 */ /* 0x000fe80000100a00 */
[----:B------:R-:W-:Y:S04]  /*b5800*/  STL.64 [R1+0xa08], R6 ;  /* 0x000a080601007387 */ /* 0x000fe80000100a00 */
[----:B------:R-:W2:Y:S04]  /*b5810*/  LDL.LU R27, [R1+0x439c] ;  /* 0x00439c00011b7983 */ /* 0x000ea80000300800 */
[----:B--2---:R0:W-:Y:S04]  /*b5820*/  STL [R1+0x5010], R27 ;  /* 0x0050101b01007387 */ /* 0x0041e80000100800 */
[----:B------:R-:W2:Y:S04]  /*b5830*/  LDL.LU R24, [R1+0x390] ;  /* 0x0003900001187983 */ /* 0x000ea80000300800 */
[----:B------:R-:W2:Y:S04]  /*b5840*/  LDL.LU R25, [R1+0x394] ;  /* 0x0003940001197983 */ /* 0x000ea80000300800 */
[----:B------:R-:W3:Y:S04]  /*b5850*/  LDL.LU R26, [R1+0x398] ;  /* 0x00039800011a7983 */ /* 0x000ee80000300800 */
[----:B0-----:R-:W3:Y:S04]  /*b5860*/  LDL.LU R27, [R1+0x39c] ;  /* 0x00039c00011b7983 */ /* 0x001ee80000300800 */
        /* <DEDUP_REMOVED lines=32> */
[----:B------:R-:W3:Y:S04]  /*b5a70*/  LDL.64 R12, [R1+0x328] ;  /* 0x00032800010c7983 */ /* 0x000ee80000100a00 */
[----:B------:R-:W4:Y:S04]  /*b5a80*/  LDL.LU R20, [R1+0x3a0] ;  /* 0x0003a00001147983 */ /* 0x000f280000300800 */
[----:B------:R-:W4:Y:S04]  /*b5a90*/  LDL.LU R21, [R1+0x3a4] ;  /* 0x0003a40001157983 */ /* 0x000f280000300800 */
[----:B------:R-:W4:Y:S04]  /*b5aa0*/  LDL.LU R22, [R1+0x3a8] ;  /* 0x0003a80001167983 */ /* 0x000f280000300800 */
[----:B------:R-:W4:Y:S04]  /*b5ab0*/  LDL.LU R23, [R1+0x3ac] ;  /* 0x0003ac0001177983 */ /* 0x000f280000300800 */
[----:B------:R-:W4:Y:S04]  /*b5ac0*/  LDL.64 R4, [R1+0x320] ;  /* 0x0003200001047983 */ /* 0x000f280000100a00 */
[----:B------:R-:W5:Y:S04]  /*b5ad0*/  LDL.LU R6, [R1+0x438c] ;  /* 0x00438c0001067983 */ /* 0x000f680000300800 */
[----:B------:R-:W5:Y:S04]  /*b5ae0*/  LDL.LU R7, [R1+0x4388] ;  /* 0x0043880001077983 */ /* 0x000f680000300800 */
[----:B------:R-:W5:Y:S04]  /*b5af0*/  LDL.LU R17, [R1+0x4394] ;  /* 0x0043940001117983 */ /* 0x000f680000300800 */
[----:B------:R-:W5:Y:S04]  /*b5b00*/  LDL.LU R18, [R1+0x4390] ;  /* 0x0043900001127983 */ /* 0x000f680000300800 */
[----:B------:R-:W5:Y:S04]  /*b5b10*/  LDL.LU R28, [R1+0x4398] ;  /* 0x00439800011c7983 */ /* 0x000f680000300800 */
[----:B------:R-:W5:Y:S04]  /*b5b20*/  LDL.LU R29, [R1+0x43a4] ;  /* 0x0043a400011d7983 */ /* 0x000f680000300800 */
[----:B------:R-:W5:Y:S04]  /*b5b30*/  LDL.LU R19, [R1+0x43a0] ;  /* 0x0043a00001137983 */ /* 0x000f680000300800 */
[----:B------:R-:W-:Y:S04]  /*b5b40*/  STL [R1+0x4ff4], R15 ;  /* 0x004ff40f01007387 */ /* 0x000fe80000100800 */
[----:B------:R0:W-:Y:S04]  /*b5b50*/  STL [R1+0x4ff0], R14 ;  /* 0x004ff00e01007387 */ /* 0x0001e80000100800 */
[----:B0-----:R-:W2:Y:S02]  /*b5b60*/  LDL.64 R14, [R1+0x348] ;  /* 0x00034800010e7983 */ /* 0x001ea40000100a00 */
[----:B--2---:R-:W-:Y:S06]  /*b5b70*/  HMMA.16816.F32 R24, R8, R14, R24 ;  /* 0x0000000e0818723c */ /* 0x004fec0000001818 */
[----:B------:R-:W-:-:S02]  /*b5b80*/  IMAD.MOV.U32 R3, RZ, RZ, R15 ;  /* 0x000000ffff037224 */ /* 0x000fc400078e000f */
[----:B------:R-:W-:-:S15]  /*b5b90*/  IMAD.MOV.U32 R2, RZ, RZ, R14 ;  /* 0x000000ffff027224 */ /* 0x000fde00078e000e */
[----:B------:R-:W-:Y:S04]  /*b5ba0*/  STL.64 [R1+0x9f0], R24 ;  /* 0x0009f01801007387 */ /* 0x000fe80000100a00 */
[----:B------:R0:W-:Y:S04]  /*b5bb0*/  STL.64 [R1+0x9f8], R26 ;  /* 0x0009f81a01007387 */ /* 0x0001e80000100a00 */
[----:B0-----:R-:W2:Y:S04]  /*b5bc0*/  LDL.LU.64 R26, [R1+0x5078] ;  /* 0x00507800011a7983 */ /* 0x001ea80000300a00 */
[----:B------:R-:W2:Y:S04]  /*b5bd0*/  LDL.LU.64 R24, [R1+0x5070] ;  /* 0x0050700001187983 */ /* 0x000ea80000300a00 */
        /* <DEDUP_REMOVED lines=23> */
[----:B--2---:R-:W-:-:S15]  /*b5d50*/  HMMA.16816.F32 R24, R8, R2, R24 ;  /* 0x000000020818723c */ /* 0x004fde0000001818 */
[----:B------:R-:W-:-:S08]  /*b5d60*/  NOP ;  /* 0x0000000000007918 */ /* 0x000fd00000000000 */
[----:B------:R-:W-:Y:S04]  /*b5d70*/  STL.64 [R1+0x9c0], R24 ;  /* 0x0009c01801007387 */ /* 0x000fe80000100a00 */
[----:B------:R0:W-:Y:S04]  /*b5d80*/  STL.64 [R1+0x9c8], R26 ;  /* 0x0009c81a01007387 */ /* 0x0001e80000100a00 */
[----:B0-----:R-:W2:Y:S04]  /*b5d90*/  LDL.LU.64 R26, [R1+0x5048] ;  /* 0x00504800011a7983 */ /* 0x001ea80000300a00 */
[----:B------:R-:W2:Y:S01]  /*b5da0*/  LDL.LU.64 R24, [R1+0x5040] ;  /* 0x0050400001187983 */ /* 0x000ea20000300a00 */
[----:B----4-:R-:W-:Y:S01]  /*b5db0*/  HMMA.16816.F32 R20, R8, R4, R20 ;  /* 0x000000040814723c */ /* 0x010fe20000001814 */
[----:B------:R-:W-:-:S02]  /*b5dc0*/  IMAD.MOV.U32 R14, RZ, RZ, R2 ;  /* 0x000000ffff0e7224 */ /* 0x000fc400078e0002 */
[----:B------:R-:W-:Y:S02]  /*b5dd0*/  IMAD.MOV.U32 R15, RZ, RZ, R3 ;  /* 0x000000ffff0f7224 */ /* 0x000fe400078e0003 */
[----:B---3--:R-:W-:Y:S02]  /*b5de0*/  IMAD.MOV.U32 R2, RZ, RZ, R12 ;  /* 0x000000ffff027224 */ /* 0x008fe400078e000c */
[----:B------:R-:W-:Y:S01]  /*b5df0*/  IMAD.MOV.U32 R3, RZ, RZ, R13 ;  /* 0x000000ffff037224 */ /* 0x000fe200078e000d */
[----:B--2---:R-:W-:-:S15]  /*b5e00*/  HMMA.16816.F32 R24, R8, R12, R24 ;  /* 0x0000000c0818723c */ /* 0x004fde0000001818 */
        /* <DEDUP_REMOVED lines=8> */
[----:B0-----:R-:W2:Y:S04]  /*b5e90*/  LDL.LU.64 R22, [R1+0x5020] ;  /* 0x0050200001167983 */ /* 0x001ea80000300a00 */
[----:B------:R-:W4:Y:S01]  /*b5ea0*/  LDL.LU.64 R20, [R1+0x5018] ;  /* 0x0050180001147983 */ /* 0x000f220000300a00 */
[----:B------:R-:W-:-:S02]  /*b5eb0*/  IMAD.MOV.U32 R0, RZ, RZ, R5 ;  /* 0x000000ffff007224 */ /* 0x000fc400078e0005 */
[----:B-----5:R-:W-:Y:S01]  /*b5ec0*/  IMAD R5, R18, 0x100, R17 ;  /* 0x0000010012057824 */ /* 0x020fe200078e0211 */
[----:B--2---:R-:W-:Y:S06]  /*b5ed0*/  HMMA.16816.F32 R24, R8, R22, R24 ;  /* 0x000000160818723c */ /* 0x004fec0000001818 */
[----:B------:R-:W-:Y:S02]  /*b5ee0*/  IMAD.MOV.U32 R18, RZ, RZ, R22 ;  /* 0x000000ffff127224 */ /* 0x000fe400078e0016 */
[----:B------:R-:W-:-:S15]  /*b5ef0*/  IMAD.MOV.U32 R17, RZ, RZ, R23 ;  /* 0x000000ffff117224 */ /* 0x000fde00078e0017 */
[----:B------:R-:W-:Y:S04]  /*b5f00*/  STL.64 [R1+0x960], R24 ;  /* 0x0009601801007387 */ /* 0x000fe80000100a00 */
[----:B------:R0:W-:Y:S04]  /*b5f10*/  STL.64 [R1+0x968], R26 ;  /* 0x0009681a01007387 */ /* 0x0001e80000100a00 */
[----:B0-----:R-:W2:Y:S04]  /*b5f20*/  LDL.LU R27, [R1+0x5010] ;  /* 0x00501000011b7983 */ /* 0x001ea80000300800 */
[----:B------:R-:W5:Y:S04]  /*b5f30*/  LDL.LU R22, [R1+0x43a8] ;  /* 0x0043a80001167983 */ /* 0x000f680000300800 */
[----:B------:R-:W5:Y:S01]  /*b5f40*/  LDL.LU R23, [R1+0x43b4] ;  /* 0x0043b40001177983 */ /* 0x000f620000300800 */
[----:B------:R-:W-:-:S02]  /*b5f50*/  IMAD.MOV.U32 R16, RZ, RZ, R4 ;  /* 0x000000ffff107224 */ /* 0x000fc400078e0004 */
[----:B------:R-:W-:Y:S01]  /*b5f60*/  IMAD R4, R7, 0x100, R6 ;  /* 0x0000010007047824 */ /* 0x000fe200078e0206 */
[----:B-----5:R0:W-:Y:S01]  /*b5f70*/  STL.64 [R1+0x4fc0], R22 ;  /* 0x004fc01601007387 */ /* 0x0201e20000100a00 */
[----:B--2---:R-:W-:-:S03]  /*b5f80*/  IMAD R6, R28, 0x100, R27 ;  /* 0x000001001c067824 */ /* 0x004fc600078e021b */
[----:B0-----:R-:W2:Y:S04]  /*b5f90*/  LDL.64 R22, [R1+0x228] ;  /* 0x0002280001167983 */ /* 0x001ea80000100a00 */
[----:B----4-:R-:W-:Y:S04]  /*b5fa0*/  STL.64 [R1+0x4fb8], R20 ;  /* 0x004fb81401007387 */ /* 0x010fe80000100a00 */
[----:B------:R-:W4:Y:S04]  /*b5fb0*/  LDL.LU R24, [R1+0x43b0] ;  /* 0x0043b00001187983 */ /* 0x000f280000300800 */
[----:B------:R-:W4:Y:S04]  /*b5fc0*/  LDL.LU R25, [R1+0x43cc] ;  /* 0x0043cc0001197983 */ /* 0x000f280000300800 */
[----:B------:R-:W5:Y:S04]  /*b5fd0*/  LDL.LU R26, [R1+0x43c8] ;  /* 0x0043c800011a7983 */ /* 0x000f680000300800 */
[----:B------:R-:W5:Y:S04]  /*b5fe0*/  LDL.LU R27, [R1+0x43dc] ;  /* 0x0043dc00011b7983 */ /* 0x000f680000300800 */
[----:B-----5:R0:W-:Y:S04]  /*b5ff0*/  STL.64 [R1+0x4eb0], R26 ;  /* 0x004eb01a01007387 */ /* 0x0201e80000100a00 */
[----:B----4-:R1:W-:Y:S01]  /*b6000*/  STL.64 [R1+0x4ea8], R24 ;  /* 0x004ea81801007387 */ /* 0x0103e20000100a00 */
[----:B0-----:R-:W-:-:S02]  /*b6010*/  IMAD.MOV.U32 R26, RZ, RZ, R18 ;  /* 0x000000ffff1a7224 */ /* 0x001fc400078e0012 */
[----:B------:R-:W-:-:S05]  /*b6020*/  IMAD.MOV.U32 R27, RZ, RZ, R17 ;  /* 0x000000ffff1b7224 */ /* 0x000fca00078e0011 */
[----:B------:R0:W-:Y:S04]  /*b6030*/  STL.64 [R1+0x4ec8], R26 ;  /* 0x004ec81a01007387 */ /* 0x0001e80000100a00 */
[----:B-1----:R-:W4:Y:S04]  /*b6040*/  LDL.LU R24, [R1+0x800] ;  /* 0x0008000001187983 */ /* 0x002f280000300800 */
[----:B------:R-:W4:Y:S04]  /*b6050*/  LDL.LU R25, [R1+0x804] ;  /* 0x0008040001197983 */ /* 0x000f280000300800 */
[----:B0-----:R-:W4:Y:S04]  /*b6060*/  LDL.LU R26, [R1+0x808] ;  /* 0x00080800011a7983 */ /* 0x001f280000300800 */
[----:B------:R-:W4:Y:S01]  /*b6070*/  LDL.LU R27, [R1+0x80c] ;  /* 0x00080c00011b7983 */ /* 0x000f220000300800 */
[----:B------:R-:W-:-:S03]  /*b6080*/  IMAD R7, R19, 0x100, R29 ;  /* 0x0000010013077824 */ /* 0x000fc600078e021d */
[----:B------:R-:W5:Y:S04]  /*b6090*/  LDL.LU R28, [R1+0x43d8] ;  /* 0x0043d800011c7983 */ /* 0x000f680000300800 */
[----:B------:R-:W5:Y:S04]  /*b60a0*/  LDL.LU R29, [R1+0x43bc] ;  /* 0x0043bc00011d7983 */ /* 0x000f680000300800 */
[----:B------:R-:W5:Y:S04]  /*b60b0*/  LDL.LU R17, [R1+0x43b8] ;  /* 0x0043b80001117983 */ /* 0x000f680000300800 */
[----:B------:R-:W5:Y:S04]  /*b60c0*/  LDL.LU R18, [R1+0x43c4] ;  /* 0x0043c40001127983 */ /* 0x000f680000300800 */
[----:B------:R-:W5:Y:S04]  /*b60d0*/  LDL.LU R19, [R1+0x43c0] ;  /* 0x0043c00001137983 */ /* 0x000f680000300800 */
[----:B---3--:R-:W-:Y:S01]  /*b60e0*/  STL.64 [R1+0x4fd8], R12 ;  /* 0x004fd80c01007387 */ /* 0x008fe20000100a00 */
[----:B----4-:R-:W-:-:S15]  /*b60f0*/  HMMA.16816.F32 R24, R8, R12, R24 ;  /* 0x0000000c0818723c */ /* 0x010fde0000001818 */
        /* <DEDUP_REMOVED lines=9> */
[----:B------:R-:W3:Y:S01]  /*b6190*/  LDL.LU R27, [R1+0x7fc] ;  /* 0x0007fc00011b7983 */ /* 0x000ee20000300800 */
[----:B--2---:R-:W-:Y:S01]  /*b61a0*/  IMAD.MOV.U32 R16, RZ, RZ, R22 ;  /* 0x000000ffff107224 */ /* 0x004fe200078e0016 */
[----:B---3--:R-:W-:-:S15]  /*b61b0*/  HMMA.16816.F32 R24, R8, R22, R24 ;  /* 0x000000160818723c */ /* 0x008fde0000001818 */
[----:B------:R-:W-:-:S08]  /*b61c0*/  NOP ;  /* 0x0000000000007918 */ /* 0x000fd00000000000 */
[----:B------:R-:W-:Y:S04]  /*b61d0*/  STL.64 [R1+0x8a0], R24 ;  /* 0x0008a01801007387 */ /* 0x000fe80000100a00 */
[----:B------:R0:W-:Y:S02]  /*b61e0*/  STL.64 [R1+0x8a8], R26 ;  /* 0x0008a81a01007387 */ /* 0x0001e40000100a00 */
[----:B0-----:R-:W-:Y:S02]  /*b61f0*/  IMAD.MOV.U32 R26, RZ, RZ, R2 ;  /* 0x000000ffff1a7224 */ /* 0x001fe400078e0002 */
[----:B------:R-:W-:Y:S01]  /*b6200*/  IMAD.MOV.U32 R27, RZ, RZ, R3 ;  /* 0x000000ffff1b7224 */ /* 0x000fe200078e0003 */
[----:B------:R-:W2:Y:S04]  /*b6210*/  LDL.LU R2, [R1+0x500c] ;  /* 0x00500c0001027983 */ /* 0x000ea80000300800 */
[----:B------:R-:W3:Y:S04]  /*b6220*/  LDL.LU R3, [R1+0x5008] ;  /* 0x0050080001037983 */ /* 0x000ee80000300800 */
[----:B------:R-:W-:Y:S04]  /*b6230*/  STL.64 [R1+0x4ef8], R26 ;  /* 0x004ef81a01007387 */ /* 0x000fe80000100a00 */
[----:B-----5:R-:W-:Y:S04]  /*b6240*/  STL.64 [R1+0x4ec0], R18 ;  /* 0x004ec01201007387 */ /* 0x020fe80000100a00 */
[----:B------:R0:W-:Y:S04]  /*b6250*/  STL.64 [R1+0x4eb8], R16 ;  /* 0x004eb81001007387 */ /* 0x0001e80000100a00 */
[----:B0-----:R-:W4:Y:S04]  /*b6260*/  LDL.LU R16, [R1+0x8b0] ;  /* 0x0008b00001107983 */ /* 0x001f280000300800 */
[----:B------:R-:W4:Y:S04]  /*b6270*/  LDL.LU R17, [R1+0x8b4] ;  /* 0x0008b40001117983 */ /* 0x000f280000300800 */
[----:B------:R-:W5:Y:S04]  /*b6280*/  LDL.LU R18, [R1+0x8b8] ;  /* 0x0008b80001127983 */ /* 0x000f680000300800 */
[----:B------:R-:W5:Y:S01]  /*b6290*/  LDL.LU R19, [R1+0x8bc] ;  /* 0x0008bc0001137983 */ /* 0x000f620000300800 */
[----:B------:R-:W-:-:S02]  /*b62a0*/  IMAD.MOV.U32 R24, RZ, RZ, R14 ;  /* 0x000000ffff187224 */ /* 0x000fc400078e000e */
[----:B------:R-:W-:Y:S01]  /*b62b0*/  IMAD.MOV.U32 R25, RZ, RZ, R15 ;  /* 0x000000ffff197224 */ /* 0x000fe200078e000f */
[----:B------:R-:W2:Y:S04]  /*b62c0*/  LDL.LU R14, [R1+0x5004] ;  /* 0x00500400010e7983 */ /* 0x000ea80000300800 */
[----:B------:R-:W2:Y:S04]  /*b62d0*/  LDL.LU R15, [R1+0x5000] ;  /* 0x00500000010f7983 */ /* 0x000ea80000300800 */
[----:B------:R-:W-:Y:S04]  /*b62e0*/  STL.64 [R1+0x4f10], R24 ;  /* 0x004f101801007387 */ /* 0x000fe80000100a00 */
[----:B-----5:R-:W-:Y:S04]  /*b62f0*/  STL.64 [R1+0x4ed8], R18 ;  /* 0x004ed81201007387 */ /* 0x020fe80000100a00 */
[----:B----4-:R0:W-:Y:S04]  /*b6300*/  STL.64 [R1+0x4ed0], R16 ;  /* 0x004ed01001007387 */ /* 0x0101e80000100a00 */
[----:B0-----:R-:W4:Y:S04]  /*b6310*/  LDL.LU R16, [R1+0x230] ;  /* 0x0002300001107983 */ /* 0x001f280000300800 */
[----:B------:R-:W4:Y:S04]  /*b6320*/  LDL.LU R17, [R1+0x234] ;  /* 0x0002340001117983 */ /* 0x000f280000300800 */
[----:B------:R-:W5:Y:S04]  /*b6330*/  LDL.LU R18, [R1+0x238] ;  /* 0x0002380001127983 */ /* 0x000f680000300800 */
[----:B------:R-:W5:Y:S01]  /*b6340*/  LDL.LU R19, [R1+0x23c] ;  /* 0x00023c0001137983 */ /* 0x000f620000300800 */
[----:B---3--:R-:W-:-:S02]  /*b6350*/  IMAD.MOV.U32 R26, RZ, RZ, R3 ;  /* 0x000000ffff1a7224 */ /* 0x008fc400078e0003 */
[----:B--2---:R-:W-:Y:S01]  /*b6360*/  IMAD.MOV.U32 R27, RZ, RZ, R2 ;  /* 0x000000ffff1b7224 */ /* 0x004fe200078e0002 */
[----:B------:R-:W2:Y:S01]  /*b6370*/  LDL.LU R3, [R1+0x4ffc] ;  /* 0x004ffc0001037983 */ /* 0x000ea20000300800 */
[----:B------:R-:W-:Y:S02]  /*b6380*/  IMAD.MOV.U32 R24, RZ, RZ, R15 ;  /* 0x000000ffff187224 */ /* 0x000fe400078e000f */
[----:B------:R-:W-:Y:S01]  /*b6390*/  IMAD.MOV.U32 R25, RZ, RZ, R14 ;  /* 0x000000ffff197224 */ /* 0x000fe200078e000e */
[----:B------:R-:W3:Y:S04]  /*b63a0*/  LDL.LU R2, [R1+0x4ff8] ;  /* 0x004ff80001027983 */ /* 0x000ee80000300800 */
[----:B------:R-:W2:Y:S04]  /*b63b0*/  LDL.LU R15, [R1+0x4ff4] ;  /* 0x004ff400010f7983 */ /* 0x000ea80000300800 */
[----:B------:R-:W2:Y:S04]  /*b63c0*/  LDL.LU R14, [R1+0x4ff0] ;  /* 0x004ff000010e7983 */ /* 0x000ea80000300800 */
[----:B------:R-:W-:Y:S04]  /*b63d0*/  STL.64 [R1+0x4f28], R26 ;  /* 0x004f281a01007387 */ /* 0x000fe80000100a00 */
        /* <DEDUP_REMOVED lines=9> */
[----:B------:R-:W2:Y:S04]  /*b6470*/  LDL.LU R2, [R1+0x4fec] ;  /* 0x004fec0001027983 */ /* 0x000ea80000300800 */
[----:B------:R-:W2:Y:S04]  /*b6480*/  LDL.LU R3, [R1+0x4fe8] ;  /* 0x004fe80001037983 */ /* 0x000ea80000300800 */
[----:B------:R-:W-:Y:S01]  /*b6490*/  STL.64 [R1+0x4f58], R26 ;  /* 0x004f581a01007387 */ /* 0x000fe20000100a00 */
[----:B------:R-:W-:-:S02]  /*b64a0*/  IMAD.MOV.U32 R24, RZ, RZ, R14 ;  /* 0x000000ffff187224 */ /* 0x000fc400078e000e */
[----:B------:R-:W-:Y:S01]  /*b64b0*/  IMAD.MOV.U32 R25, RZ, RZ, R15 ;  /* 0x000000ffff197224 */ /* 0x000fe200078e000f */
[----:B-----5:R-:W-:Y:S04]  /*b64c0*/  STL.64 [R1+0x4f08], R18 ;  /* 0x004f081201007387 */ /* 0x020fe80000100a00 */
[----:B----4-:R0:W-:Y:S04]  /*b64d0*/  STL.64 [R1+0x4f00], R16 ;  /* 0x004f001001007387 */ /* 0x0101e80000100a00 */
[----:B0-----:R-:W3:Y:S04]  /*b64e0*/  LDL.LU R16, [R1+0x260] ;  /* 0x0002600001107983 */ /* 0x001ee80000300800 */
[----:B------:R-:W3:Y:S04]  /*b64f0*/  LDL.LU R17, [R1+0x264] ;  /* 0x0002640001117983 */ /* 0x000ee80000300800 */
[----:B------:R-:W4:Y:S04]  /*b6500*/  LDL.LU R18, [R1+0x268] ;  /* 0x0002680001127983 */ /* 0x000f280000300800 */
[----:B------:R-:W4:Y:S04]  /*b6510*/  LDL.LU R19, [R1+0x26c] ;  /* 0x00026c0001137983 */ /* 0x000f280000300800 */
[----:B------:R-:W5:Y:S04]  /*b6520*/  LDL.LU R14, [R1+0x4fe4] ;  /* 0x004fe400010e7983 */ /* 0x000f680000300800 */
[----:B------:R-:W2:Y:S04]  /*b6530*/  LDL.LU R15, [R1+0x4fe0] ;  /* 0x004fe000010f7983 */ /* 0x000ea80000300800 */
[----:B------:R0:W-:Y:S04]  /*b6540*/  STL.64 [R1+0x4f70], R24 ;  /* 0x004f701801007387 */ /* 0x0001e80000100a00 */
[----:B0-----:R-:W3:Y:S04]  /*b6550*/  LDL.LU R24, [R1+0x2b0] ;  /* 0x0002b00001187983 */ /* 0x001ee80000300800 */
[----:B------:R-:W3:Y:S04]  /*b6560*/  LDL.LU R25, [R1+0x2b4] ;  /* 0x0002b40001197983 */ /* 0x000ee80000300800 */
[----:B------:R-:W4:Y:S04]  /*b6570*/  LDL.LU R26, [R1+0x2b8] ;  /* 0x0002b800011a7983 */ /* 0x000f280000300800 */
[----:B------:R-:W4:Y:S04]  /*b6580*/  LDL.LU R27, [R1+0x2bc] ;  /* 0x0002bc00011b7983 */ /* 0x000f280000300800 */
[----:B----4-:R0:W-:Y:S04]  /*b6590*/  STL.64 [R1+0x4f80], R26 ;  /* 0x004f801a01007387 */ /* 0x0101e80000100a00 */
[----:B0-----:R-:W4:Y:S04]  /*b65a0*/  LDL R26, [R1+0x360] ;  /* 0x00036000011a7983 */ /* 0x001f280000100800 */
[----:B------:R-:W4:Y:S04]  /*b65b0*/  LDL R27, [R1+0x364] ;  /* 0x00036400011b7983 */ /* 0x000f280000100800 */
[----:B---3--:R-:W-:Y:S04]  /*b65c0*/  STL.64 [R1+0x4f78], R24 ;  /* 0x004f781801007387 */ /* 0x008fe80000100a00 */
[----:B----4-:R-:W-:Y:S04]  /*b65d0*/  STL.64 [R1+0x4f98], R26 ;  /* 0x004f981a01007387 */ /* 0x010fe80000100a00 */
[----:B------:R-:W-:Y:S04]  /*b65e0*/  STL.64 [R1+0x4f20], R18 ;  /* 0x004f201201007387 */ /* 0x000fe80000100a00 */
[----:B------:R0:W-:Y:S04]  /*b65f0*/  STL.64 [R1+0x4f18], R16 ;  /* 0x004f181001007387 */ /* 0x0001e80000100a00 */
[----:B0-----:R-:W3:Y:S04]  /*b6600*/  LDL.LU R16, [R1+0x270] ;  /* 0x0002700001107983 */ /* 0x001ee80000300800 */
[----:B------:R-:W3:Y:S04]  /*b6610*/  LDL.LU R17, [R1+0x274] ;  /* 0x0002740001117983 */ /* 0x000ee80000300800 */
[----:B------:R-:W4:Y:S04]  /*b6620*/  LDL.LU R18, [R1+0x278] ;  /* 0x0002780001127983 */ /* 0x000f280000300800 */
[----:B------:R-:W4:Y:S01]  /*b6630*/  LDL.LU R19, [R1+0x27c] ;  /* 0x00027c0001137983 */ /* 0x000f220000300800 */
[----:B--2---:R-:W-:-:S02]  /*b6640*/  IMAD.MOV.U32 R24, RZ, RZ, R15 ;  /* 0x000000ffff187224 */ /* 0x004fc400078e000f */
[----:B-----5:R-:W-:-:S05]  /*b6650*/  IMAD.MOV.U32 R25, RZ, RZ, R14 ;  /* 0x000000ffff197224 */ /* 0x020fca00078e000e */
[----:B------:R-:W-:Y:S04]  /*b6660*/  STL.64 [R1+0x4fb0], R24 ;  /* 0x004fb01801007387 */ /* 0x000fe80000100a00 */
        /* <DEDUP_REMOVED lines=12> */
[----:B------:R-:W2:Y:S04]  /*b6730*/  LDL.LU R14, [R1+0x308] ;  /* 0x00030800010e7983 */ /* 0x000ea80000300800 */
[----:B------:R-:W2:Y:S04]  /*b6740*/  LDL.LU R15, [R1+0x30c] ;  /* 0x00030c00010f7983 */ /* 0x000ea80000300800 */
[----:B------:R-:W2:Y:S01]  /*b6750*/  LDL.64 R20, [R1+0x210] ;  /* 0x0002100001147983 */ /* 0x000ea20000100a00 */
[----:B------:R-:W-:-:S03]  /*b6760*/  IMAD.MOV.U32 R0, RZ, RZ, R23 ;  /* 0x000000ffff007224 */ /* 0x000fc600078e0017 */
[----:B-----5:R-:W-:Y:S04]  /*b6770*/  STL.64 [R1+0x4fd0], R26 ;  /* 0x004fd01a01007387 */ /* 0x020fe80000100a00 */
[----:B----4-:R0:W-:Y:S04]  /*b6780*/  STL.64 [R1+0x4fc8], R24 ;  /* 0x004fc81801007387 */ /* 0x0101e80000100a00 */
[----:B------:R-:W4:Y:S04]  /*b6790*/  LDL R22, [R1+0x378] ;  /* 0x0003780001167983 */ /* 0x000f280000100800 */
[----:B------:R-:W4:Y:S04]  /*b67a0*/  LDL R23, [R1+0x37c] ;  /* 0x00037c0001177983 */ /* 0x000f280000100800 */
        /* <DEDUP_REMOVED lines=17> */
[----:B------:R-:W-:-:S02]  /*b68c0*/  F2FP.F16.E4M3.UNPACK_B R4, R4 ;  /* 0x00000004ff04723e */ /* 0x000fc400020006ff */
        /* <DEDUP_REMOVED lines=9> */
[----:B------:R-:W-:-:S02]  /*b6960*/  IMAD.MOV.U32 R15, RZ, RZ, R20 ;  /* 0x000000ffff0f7224 */ /* 0x000fc400078e0014 */
[----:B------:R-:W-:Y:S02]  /*b6970*/  IMAD.MOV.U32 R14, RZ, RZ, R21 ;  /* 0x000000ffff0e7224 */ /* 0x000fe400078e0015 */
[C---:B----4-:R-:W-:Y:S01]  /*b6980*/  HMMA.16816.F32 R20, R4.reuse, R22, R24 ;  /* 0x000000160414723c */ /* 0x050fe20000001818 */
[----:B---3--:R-:W-:Y:S04]  /*b6990*/  STL.64 [R1+0x4fa8], R18 ;  /* 0x004fa81201007387 */ /* 0x008fe80000100a00 */
[----:B--2---:R0:W-:Y:S04]  /*b69a0*/  STL.64 [R1+0x4fa0], R16 ;  /* 0x004fa01001007387 */ /* 0x0041e80000100a00 */
[----:B0-----:R-:W2:Y:S04]  /*b69b0*/  LDL.LU R16, [R1+0x2d0] ;  /* 0x0002d00001107983 */ /* 0x001ea80000300800 */
[----:B------:R-:W2:Y:S04]  /*b69c0*/  LDL.LU R17, [R1+0x2d4] ;  /* 0x0002d40001117983 */ /* 0x000ea80000300800 */
[----:B------:R-:W2:Y:S04]  /*b69d0*/  LDL.LU R18, [R1+0x2d8] ;  /* 0x0002d80001127983 */ /* 0x000ea80000300800 */
[----:B------:R-:W2:Y:S04]  /*b69e0*/  LDL.LU R19, [R1+0x2dc] ;  /* 0x0002dc0001137983 */ /* 0x000ea80000300800 */
[----:B------:R-:W3:Y:S04]  /*b69f0*/  LDL.LU.64 R12, [R1+0x4fd8] ;  /* 0x004fd800010c7983 */ /* 0x000ee80000300a00 */
[----:B------:R0:W-:Y:S04]  /*b6a00*/  STL.64 [R1+0x890], R8 ;  /* 0x0008900801007387 */ /* 0x0001e80000100a00 */
[----:B------:R1:W-:Y:S04]  /*b6a10*/  STL.64 [R1+0x898], R10 ;  /* 0x0008980a01007387 */ /* 0x0003e80000100a00 */
[----:B0-----:R-:W3:Y:S04]  /*b6a20*/  LDL.LU R8, [R1+0x8c0] ;  /* 0x0008c00001087983 */ /* 0x001ee80000300800 */
[----:B------:R-:W3:Y:S04]  /*b6a30*/  LDL.LU R9, [R1+0x8c4] ;  /* 0x0008c40001097983 */ /* 0x000ee80000300800 */
[----:B-1----:R-:W3:Y:S04]  /*b6a40*/  LDL.LU R10, [R1+0x8c8] ;  /* 0x0008c800010a7983 */ /* 0x002ee80000300800 */
[----:B------:R-:W3:Y:S04]  /*b6a50*/  LDL.LU R11, [R1+0x8cc] ;  /* 0x0008cc00010b7983 */ /* 0x000ee80000300800 */
[----:B------:R-:W4:Y:S04]  /*b6a60*/  LDL.LU.64 R26, [R1+0x4fd0] ;  /* 0x004fd000011a7983 */ /* 0x000f280000300a00 */
[----:B------:R-:W4:Y:S04]  /*b6a70*/  LDL.LU.64 R24, [R1+0x4fc8] ;  /* 0x004fc80001187983 */ /* 0x000f280000300a00 */
[----:B------:R-:W-:Y:S04]  /*b6a80*/  STL.64 [R1+0x880], R20 ;  /* 0x0008801401007387 */ /* 0x000fe80000100a00 */
[----:B------:R0:W-:Y:S04]  /*b6a90*/  STL.64 [R1+0x888], R22 ;  /* 0x0008881601007387 */ /* 0x0001e80000100a00 */
[----:B0-----:R-:W5:Y:S04]  /*b6aa0*/  LDL.LU.64 R22, [R1+0x4fc0] ;  /* 0x004fc00001167983 */ /* 0x001f680000300a00 */
[----:B------:R-:W4:Y:S02]  /*b6ab0*/  LDL.LU.64 R20, [R1+0x4fb8] ;  /* 0x004fb80001147983 */ /* 0x000f240000300a00 */
[----:B----4-:R-:W-:-:S15]  /*b6ac0*/  HMMA.16816.F32 R24, R4, R20, R24 ;  /* 0x000000140418723c */ /* 0x010fde0000001818 */
[----:B------:R-:W-:-:S08]  /*b6ad0*/  NOP ;  /* 0x0000000000007918 */ /* 0x000fd00000000000 */
        /* <DEDUP_REMOVED lines=20> */
[----:B------:R0:W-:Y:S04]  /*b6c20*/  STL.64 [R1+0x830], R24 ;  /* 0x0008301801007387 */ /* 0x0001e80000100a00 */
[----:B------:R-:W-:Y:S04]  /*b6c30*/  STL.64 [R1+0x838], R26 ;  /* 0x0008381a01007387 */ /* 0x000fe80000100a00 */
[----:B0-----:R-:W2:Y:S04]  /*b6c40*/  LDL.LU.64 R24, [R1+0x4f70] ;  /* 0x004f700001187983 */ /* 0x001ea80000300a00 */
[----:B------:R0:W-:Y:S04]  /*b6c50*/  STL [R1+0x4e1c], R2 ;  /* 0x004e1c0201007387 */ /* 0x0001e80000100800 */
[----:B0-----:R-:W5:Y:S04]  /*b6c60*/  LDL.LU R2, [R1+0x43ac] ;  /* 0x0043ac0001027983 */ /* 0x001f680000300800 */
[----:B------:R-:W-:Y:S01]  /*b6c70*/  STL [R1+0x4e18], R3 ;  /* 0x004e180301007387 */ /* 0x000fe20000100800 */
        /* <DEDUP_REMOVED lines=51> */
[----:B------:R-:W4:-:S15]  /*b6fb0*/  LDL.LU.64 R16, [R1+0x4eb8] ;  /* 0x004eb80001107983 */ /* 0x000f1e0000300a00 */
[----:B------:R-:W-:-:S02]  /*b6fc0*/  NOP ;  /* 0x0000000000007918 */ /* 0x000fc40000000000 */
[----:B------:R-:W-:Y:S04]  /*b6fd0*/  STL.64 [R1+0x7a0], R24 ;  /* 0x0007a01801007387 */ /* 0x000fe80000100a00 */
[----:B------:R0:W-:Y:S04]  /*b6fe0*/  STL.64 [R1+0x7a8], R26 ;  /* 0x0007a81a01007387 */ /* 0x0001e80000100a00 */
[----:B0-----:R-:W2:Y:S04]  /*b6ff0*/  LDL.LU.64 R26, [R1+0x4eb0] ;  /* 0x004eb000011a7983 */ /* 0x001ea80000300a00 */
[----:B------:R-:W4:Y:S01]  /*b7000*/  LDL.LU.64 R24, [R1+0x4ea8] ;  /* 0x004ea80001187983 */ /* 0x000f220000300a00 */
[----:B---3--:R-:W-:Y:S01]  /*b7010*/  HMMA.16816.F32 R8, R4, R12, R8 ;  /* 0x0000000c0408723c */ /* 0x008fe20000001808 */
[----:B-----5:R-:W-:-:S05]  /*b7020*/  IMAD R3, R22, 0x100, R2 ;  /* 0x0000010016037824 */ /* 0x020fca00078e0202 */
[----:B------:R2:W-:Y:S01]  /*b7030*/  STL [R1+0xc8], R3 ;  /* 0x0000c80301007387 */ /* 0x0005e20000100800 */
[----:B----4-:R-:W-:Y:S02]  /*b7040*/  IMAD R2, R24, 0x100, R23 ;  /* 0x0000010018027824 */ /* 0x010fe400078e0217 */
[----:B--2---:R-:W-:-:S03]  /*b7050*/  IMAD R3, R26, 0x100, R25 ;  /* 0x000001001a037824 */ /* 0x004fc600078e0219 */
[----:B------:R0:W-:Y:S11]  /*b7060*/  STL [R1+0xcc], R2 ;  /* 0x0000cc0201007387 */ /* 0x0001f60000100800 */
[----:B------:R1:W-:Y:S04]  /*b7070*/  STL.64 [R1+0x790], R8 ;  /* 0x0007900801007387 */ /* 0x0003e80000100a00 */
[----:B------:R-:W-:Y:S04]  /*b7080*/  STL.64 [R1+0x798], R10 ;  /* 0x0007980a01007387 */ /* 0x000fe80000100a00 */
[----:B------:R-:W-:Y:S01]  /*b7090*/  STL [R1+0xc0], R3 ;  /* 0x0000c00301007387 */ /* 0x000fe20000100800 */
[----:B0-----:R-:W-:-:S02]  /*b70a0*/  IMAD R2, R28, 0x100, R27 ;  /* 0x000001001c027824 */ /* 0x001fc400078e021b */
[----:B-1----:R-:W-:Y:S02]  /*b70b0*/  IMAD R8, R17, 0x100, R29 ;  /* 0x0000010011087824 */ /* 0x002fe400078e021d */
[----:B------:R-:W-:-:S03]  /*b70c0*/  IMAD R9, R19, 0x100, R18 ;  /* 0x0000010013097824 */ /* 0x000fc600078e0212 */
[----:B------:R0:W-:Y:S04]  /*b70d0*/  STL [R1+0x4e80], R8 ;  /* 0x004e800801007387 */ /* 0x0001e80000100800 */
[----:B------:R-:W-:Y:S04]  /*b70e0*/  STL [R1+0xc4], R2 ;  /* 0x0000c40201007387 */ /* 0x000fe80000100800 */
[----:B0-----:R-:W2:Y:S04]  /*b70f0*/  LDL.LU R8, [R1+0x43e4] ;  /* 0x0043e40001087983 */ /* 0x001ea80000300800 */
[----:B------:R-:W2:Y:S04]  /*b7100*/  LDL.LU R11, [R1+0x43e0] ;  /* 0x0043e000010b7983 */ /* 0x000ea80000300800 */
[----:B------:R-:W3:Y:S04]  /*b7110*/  LDL.LU R13, [R1+0x43e8] ;  /* 0x0043e800010d7983 */ /* 0x000ee80000300800 */
[----:B------:R-:W4:Y:S04]  /*b7120*/  LDL.LU R18, [R1+0x43f0] ;  /* 0x0043f00001127983 */ /* 0x000f280000300800 */
[----:B----4-:R0:W-:Y:S04]  /*b7130*/  STL [R1+0x4e60], R18 ;  /* 0x004e601201007387 */ /* 0x0101e80000100800 */
[----:B0-----:R-:W4:Y:S04]  /*b7140*/  LDL.LU R18, [R1+0x43ec] ;  /* 0x0043ec0001127983 */ /* 0x001f280000300800 */
[----:B------:R-:W5:Y:S04]  /*b7150*/  LDL.LU R27, [R1+0x43f8] ;  /* 0x0043f800011b7983 */ /* 0x000f680000300800 */
[----:B-----5:R0:W-:Y:S04]  /*b7160*/  STL [R1+0x4e5c], R27 ;  /* 0x004e5c1b01007387 */ /* 0x0201e80000100800 */
[----:B0-----:R-:W5:Y:S04]  /*b7170*/  LDL.LU R27, [R1+0x43f4] ;  /* 0x0043f400011b7983 */ /* 0x001f680000300800 */
[----:B------:R-:W2:Y:S04]  /*b7180*/  LDL.LU R12, [R1+0x440c] ;  /* 0x00440c00010c7983 */ /* 0x000ea80000300800 */
[----:B--2---:R0:W-:Y:S04]  /*b7190*/  STL [R1+0x4e58], R12 ;  /* 0x004e580c01007387 */ /* 0x0041e80000100800 */
[----:B0-----:R-:W3:Y:S04]  /*b71a0*/  LDL.LU R12, [R1+0x43fc] ;  /* 0x0043fc00010c7983 */ /* 0x001ee80000300800 */
[----:B---3--:R0:W-:Y:S04]  /*b71b0*/  STL.64 [R1+0x4e68], R12 ;  /* 0x004e680c01007387 */ /* 0x0081e80000100a00 */
[----:B------:R-:W2:Y:S04]  /*b71c0*/  LDL.LU R10, [R1+0x43d0] ;  /* 0x0043d000010a7983 */ /* 0x000ea80000300800 */
[----:B------:R-:W3:Y:S04]  /*b71d0*/  LDL.LU R24, [R1+0x4408] ;  /* 0x0044080001187983 */ /* 0x000ee80000300800 */
[----:B------:R-:W3:Y:S01]  /*b71e0*/  LDL.64 R2, [R1+0x378] ;  /* 0x0003780001027983 */ /* 0x000ee20000100a00 */
[----:B0-----:R-:W-:-:S02]  /*b71f0*/  IMAD.MOV.U32 R13, RZ, RZ, R14 ;  /* 0x000000ffff0d7224 */ /* 0x001fc400078e000e */
[----:B------:R-:W-:Y:S01]  /*b7200*/  IMAD.MOV.U32 R12, RZ, RZ, R15 ;  /* 0x000000ffff0c7224 */ /* 0x000fe200078e000f */
[----:B------:R-:W4:Y:S04]  /*b7210*/  LDL.LU R14, [R1+0x4414] ;  /* 0x00441400010e7983 */ /* 0x000f280000300800 */
[----:B------:R-:W3:Y:S04]  /*b7220*/  LDL.LU R17, [R1+0x4410] ;  /* 0x0044100001117983 */ /* 0x000ee80000300800 */
[----:B------:R-:W4:Y:S04]  /*b7230*/  LDL.LU R15, [R1+0x441c] ;  /* 0x00441c00010f7983 */ /* 0x000f280000300800 */
[----:B----4-:R0:W-:Y:S04]  /*b7240*/  STL.64 [R1+0x4e90], R14 ;  /* 0x004e900e01007387 */ /* 0x0101e80000100a00 */
[----:B------:R1:W-:Y:S01]  /*b7250*/  STL.64 [R1+0x4e88], R12 ;  /* 0x004e880c01007387 */ /* 0x0003e20000100a00 */
[----:B0-----:R-:W-:-:S03]  /*b7260*/  IMAD.MOV.U32 R15, RZ, RZ, R0 ;  /* 0x000000ffff0f7224 */ /* 0x001fc600078e0000 */
[----:B-1----:R-:W2:Y:S04]  /*b7270*/  LDL.LU R13, [R1+0x43d4] ;  /* 0x0043d400010d7983 */ /* 0x002ea80000300800 */
[----:B------:R-:W4:Y:S04]  /*b7280*/  LDL.LU R26, [R1+0x4418] ;  /* 0x00441800011a7983 */ /* 0x000f280000300800 */
[----:B------:R-:W4:Y:S04]  /*b7290*/  LDL.LU R0, [R1+0x4424] ;  /* 0x0044240001007983 */ /* 0x000f280000300800 */
[----:B------:R-:W5:Y:S04]  /*b72a0*/  LDL.LU R22, [R1+0x4420] ;  /* 0x0044200001167983 */ /* 0x000f680000300800 */
[----:B------:R-:W5:Y:S04]  /*b72b0*/  LDL.LU R23, [R1+0x442c] ;  /* 0x00442c0001177983 */ /* 0x000f680000300800 */
[----:B-----5:R-:W-:Y:S04]  /*b72c0*/  STL.64 [R1+0x4e50], R22 ;  /* 0x004e501601007387 */ /* 0x020fe80000100a00 */
[----:B------:R0:W-:Y:S04]  /*b72d0*/  STL.64 [R1+0x4e48], R20 ;  /* 0x004e481401007387 */ /* 0x0001e80000100a00 */
[----:B0-----:R-:W5:Y:S04]  /*b72e0*/  LDL.LU R20, [R1+0x8f0] ;  /* 0x0008f00001147983 */ /* 0x001f680000300800 */
        /* <DEDUP_REMOVED lines=15> */
[----:B------:R-:W3:Y:S01]  /*b73e0*/  LDL.LU R23, [R1+0x8dc] ;  /* 0x0008dc0001177983 */ /* 0x000ee20000300800 */
[----:B--2---:R-:W-:-:S03]  /*b73f0*/  IMAD R10, R10, 0x100, R13 ;  /* 0x000001000a0a7824 */ /* 0x004fc600078e020d */
[----:B------:R-:W2:Y:S04]  /*b7400*/  LDL.LU R25, [R1+0x4428] ;  /* 0x0044280001197983 */ /* 0x000ea80000300800 */
[----:B------:R-:W5:Y:S04]  /*b7410*/  LDL.LU R28, [R1+0x4434] ;  /* 0x00443400011c7983 */ /* 0x000f680000300800 */
[----:B------:R-:W5:Y:S04]  /*b7420*/  LDL.LU R29, [R1+0x4430] ;  /* 0x00443000011d7983 */ /* 0x000f680000300800 */
[----:B------:R-:W5:Y:S04]  /*b7430*/  LDL.LU R16, [R1+0x443c] ;  /* 0x00443c0001107983 */ /* 0x000f680000300800 */
[----:B------:R-:W5:Y:S01]  /*b7440*/  LDL.LU R19, [R1+0x4438] ;  /* 0x0044380001137983 */ /* 0x000f620000300800 */
        /* <DEDUP_REMOVED lines=8> */
[----:B------:R-:W-:-:S03]  /*b74d0*/  IMAD R11, R11, 0x100, R8 ;  /* 0x000001000b0b7824 */ /* 0x000fc600078e0208 */
[----:B------:R-:W2:Y:S01]  /*b74e0*/  LDL.LU R8, [R1+0x4e80] ;  /* 0x004e800001087983 */ /* 0x000ea20000300800 */
[----:B---3--:R-:W-:Y:S03]  /*b74f0*/  HMMA.16816.F32 R4, R4, R12, R20 ;  /* 0x0000000c0404723c */ /* 0x008fe60000001814 */
[----:B------:R-:W3:Y:S04]  /*b7500*/  LDL.LU.64 R22, [R1+0x4e78] ;  /* 0x004e780001167983 */ /* 0x000ee80000300a00 */
[----:B------:R-:W3:Y:S04]  /*b7510*/  LDL.LU.64 R20, [R1+0x4e70] ;  /* 0x004e700001147983 */ /* 0x000ee80000300a00 */
[----:B------:R-:W5:-:S12]  /*b7520*/  LDL.LU.64 R12, [R1+0x4e68] ;  /* 0x004e6800010c7983 */ /* 0x000f580000300a00 */
[----:B------:R0:W-:Y:S04]  /*b7530*/  STL.64 [R1+0x770], R4 ;  /* 0x0007700401007387 */ /* 0x0001e80000100a00 */
[----:B------:R1:W-:Y:S04]  /*b7540*/  STL.64 [R1+0x778], R6 ;  /* 0x0007780601007387 */ /* 0x0003e80000100a00 */
[----:B0-----:R-:W4:Y:S04]  /*b7550*/  LDL.LU R4, [R1+0x900] ;  /* 0x0009000001047983 */ /* 0x001f280000300800 */
[----:B------:R-:W4:Y:S04]  /*b7560*/  LDL.LU R5, [R1+0x904] ;  /* 0x0009040001057983 */ /* 0x000f280000300800 */
[----:B-1----:R-:W4:Y:S04]  /*b7570*/  LDL.LU R6, [R1+0x908] ;  /* 0x0009080001067983 */ /* 0x002f280000300800 */
[----:B------:R-:W4:Y:S01]  /*b7580*/  LDL.LU R7, [R1+0x90c] ;  /* 0x00090c0001077983 */ /* 0x000f220000300800 */
[----:B-----5:R-:W-:-:S03]  /*b7590*/  IMAD R13, R13, 0x100, R18 ;  /* 0x000001000d0d7824 */ /* 0x020fc600078e0212 */
[----:B------:R-:W5:Y:S04]  /*b75a0*/  LDL.LU R18, [R1+0x4e60] ;  /* 0x004e600001127983 */ /* 0x000f680000300800 */
[----:B------:R0:W-:Y:S04]  /*b75b0*/  STL [R1+0x4e20], R13 ;  /* 0x004e200d01007387 */ /* 0x0001e80000100800 */
[----:B0-----:R-:W4:Y:S01]  /*b75c0*/  LDL.LU R13, [R1+0x4400] ;  /* 0x00440000010d7983 */ /* 0x001f220000300800 */
[----:B-----5:R-:W-:-:S03]  /*b75d0*/  IMAD R18, R18, 0x100, R27 ;  /* 0x0000010012127824 */ /* 0x020fc600078e021b */
[----:B------:R-:W5:Y:S04]  /*b75e0*/  LDL.LU R27, [R1+0x4e5c] ;  /* 0x004e5c00011b7983 */ /* 0x000f680000300800 */
[----:B------:R0:W-:Y:S04]  /*b75f0*/  STL [R1+0x49d0], R18 ;  /* 0x0049d01201007387 */ /* 0x0001e80000100800 */
[----:B0-----:R-:W4:Y:S01]  /*b7600*/  LDL.LU R18, [R1+0x4404] ;  /* 0x0044040001127983 */ /* 0x001f220000300800 */
[----:B--2---:R-:W-:Y:S02]  /*b7610*/  F2FP.F16.E4M3.UNPACK_B R8, R8 ;  /* 0x00000008ff08723e */ /* 0x004fe400020006ff */
[----:B------:R-:W-:-:S02]  /*b7620*/  F2FP.F16.E4M3.UNPACK_B R9, R9 ;  /* 0x00000009ff09723e */ /* 0x000fc400020006ff */
[----:B------:R-:W-:Y:S02]  /*b7630*/  F2FP.F16.E4M3.UNPACK_B R10, R10 ;  /* 0x0000000aff0a723e */ /* 0x000fe400020006ff */
[----:B------:R-:W-:Y:S01]  /*b7640*/  F2FP.F16.E4M3.UNPACK_B R11, R11 ;  /* 0x0000000bff0b723e */ /* 0x000fe200020006ff */
[----:B-----5:R-:W-:Y:S02]  /*b7650*/  IMAD R27, R27, 0x100, R12 ;  /* 0x000001001b1b7824 */ /* 0x020fe400078e020c */
[----:B------:R-:W2:Y:S04]  /*b7660*/  LDL.LU R12, [R1+0x4e58] ;  /* 0x004e5800010c7983 */ /* 0x000ea80000300800 */
[----:B---3--:R-:W-:Y:S01]  /*b7670*/  HMMA.16816.F32 R20, R8, R2, R20 ;  /* 0x000000020814723c */ /* 0x008fe20000001814 */
[----:B----4-:R-:W-:-:S05]  /*b7680*/  IMAD R13, R13, 0x100, R18 ;  /* 0x000001000d0d7824 */ /* 0x010fca00078e0212 */
[----:B------:R-:W-:-:S15]  /*b7690*/  STL [R1+0x2c], R13 ;  /* 0x00002c0d01007387 */ /* 0x000fde0000100800 */
[----:B------:R-:W-:-:S02]  /*b76a0*/  NOP ;  /* 0x0000000000007918 */ /* 0x000fc40000000000 */
[----:B------:R-:W-:Y:S01]  /*b76b0*/  STL.64 [R1+0x760], R20 ;  /* 0x0007601401007387 */ /* 0x000fe20000100a00 */
[----:B--2---:R-:W-:-:S05]  /*b76c0*/  IMAD R12, R24, 0x100, R12 ;  /* 0x00000100180c7824 */ /* 0x004fca00078e020c */
[----:B------:R-:W-:Y:S04]  /*b76d0*/  STL [R1+0x5c], R12 ;  /* 0x00005c0c01007387 */ /* 0x000fe80000100800 */
[----:B------:R0:W-:Y:S04]  /*b76e0*/  STL.64 [R1+0x768], R22 ;  /* 0x0007681601007387 */ /* 0x0001e80000100a00 */
[----:B0-----:R-:W2:Y:S04]  /*b76f0*/  LDL.LU.64 R22, [R1+0x4e50] ;  /* 0x004e500001167983 */ /* 0x001ea80000300a00 */
[----:B------:R-:W3:Y:S01]  /*b7700*/  LDL.LU.64 R20, [R1+0x4e48] ;  /* 0x004e480001147983 */ /* 0x000ee20000300a00 */
[----:B------:R-:W-:-:S02]  /*b7710*/  IMAD.MOV.U32 R24, RZ, RZ, R3 ;  /* 0x000000ffff187224 */ /* 0x000fc400078e0003 */
[----:B------:R-:W-:Y:S02]  /*b7720*/  IMAD R17, R17, 0x100, R14 ;  /* 0x0000010011117824 */ /* 0x000fe400078e020e */
[----:B------:R-:W-:Y:S01]  /*b7730*/  IMAD R26, R26, 0x100, R15 ;  /* 0x000001001a1a7824 */ /* 0x000fe200078e020f */
[----:B------:R-:W-:Y:S04]  /*b7740*/  STL [R1+0x4ce8], R24 ;  /* 0x004ce81801007387 */ /* 0x000fe80000100800 */
[----:B------:R-:W-:Y:S04]  /*b7750*/  STL [R1+0x49d4], R17 ;  /* 0x0049d41101007387 */ /* 0x000fe80000100800 */
[----:B------:R-:W-:Y:S01]  /*b7760*/  STL.64 [R1+0x49b8], R26 ;  /* 0x0049b81a01007387 */ /* 0x000fe20000100a00 */
[----:B---3--:R-:W-:Y:S01]  /*b7770*/  HMMA.16816.F32 R4, R8, R20, R4 ;  /* 0x000000140804723c */ /* 0x008fe20000001804 */
[----:B--2---:R-:W-:-:S02]  /*b7780*/  IMAD R3, R22, 0x100, R0 ;  /* 0x0000010016037824 */ /* 0x004fc400078e0200 */
[----:B------:R-:W-:Y:S02]  /*b7790*/  IMAD R2, R25, 0x100, R23 ;  /* 0x0000010019027824 */ /* 0x000fe400078e0217 */
[----:B------:R-:W-:Y:S02]  /*b77a0*/  IMAD R0, R29, 0x100, R28 ;  /* 0x000001001d007824 */ /* 0x000fe400078e021c */
[----:B------:R-:W-:Y:S01]  /*b77b0*/  IMAD.MOV.U32 R23, RZ, RZ, R21 ;  /* 0x000000ffff177224 */ /* 0x000fe200078e0015 */
[----:B------:R-:W-:Y:S04]  /*b77c0*/  STL [R1+0x28], R3 ;  /* 0x0000280301007387 */ /* 0x000fe80000100800 */
[----:B------:R-:W-:Y:S04]  /*b77d0*/  STL [R1+0x58], R2 ;  /* 0x0000580201007387 */ /* 0x000fe80000100800 */
[----:B------:R-:W-:Y:S04]  /*b77e0*/  STL [R1+0x74], R0 ;  /* 0x0000740001007387 */ /* 0x000fe80000100800 */
[----:B------:R0:W-:Y:S01]  /*b77f0*/  STL [R1+0x4e44], R10 ;  /* 0x004e440a01007387 */ /* 0x0001e20000100800 */
[----:B------:R-:W-:-:S03]  /*b7800*/  IMAD R25, R19, 0x100, R16 ;  /* 0x0000010013197824 */ /* 0x000fc600078e0210 */
[----:B------:R-:W-:Y:S04]  /*b7810*/  STL.64 [R1+0x750], R4 ;  /* 0x0007500401007387 */ /* 0x000fe80000100a00 */
[----:B------:R-:W-:Y:S04]  /*b7820*/  STL.64 [R1+0x758], R6 ;  /* 0x0007580601007387 */ /* 0x000fe80000100a00 */
[----:B------:R1:W-:Y:S04]  /*b7830*/  STL [R1+0x4e40], R11 ;  /* 0x004e400b01007387 */ /* 0x0003e80000100800 */
[----:B------:R-:W-:Y:S04]  /*b7840*/  STL [R1+0x4cec], R23 ;  /* 0x004cec1701007387 */ /* 0x000fe80000100800 */
[----:B0-----:R-:W2:Y:S04]  /*b7850*/  LDL.LU R10, [R1+0x4444] ;  /* 0x00444400010a7983 */ /* 0x001ea80000300800 */
[----:B-1----:R-:W2:Y:S04]  /*b7860*/  LDL.LU R11, [R1+0x4440] ;  /* 0x00444000010b7983 */ /* 0x002ea80000300800 */
[----:B------:R-:W3:Y:S04]  /*b7870*/  LDL.LU R4, [R1+0x444c] ;  /* 0x00444c0001047983 */ /* 0x000ee80000300800 */
[----:B------:R-:W3:Y:S04]  /*b7880*/  LDL.LU R5, [R1+0x4448] ;  /* 0x0044480001057983 */ /* 0x000ee80000300800 */
[----:B------:R-:W4:Y:S04]  /*b7890*/  LDL.LU R28, [R1+0x4454] ;  /* 0x00445400011c7983 */ /* 0x000f280000300800 */
[----:B------:R-:W4:Y:S04]  /*b78a0*/  LDL.LU R19, [R1+0x4450] ;  /* 0x0044500001137983 */ /* 0x000f280000300800 */
[----:B------:R-:W5:Y:S04]  /*b78b0*/  LDL.LU R6, [R1+0x445c] ;  /* 0x00445c0001067983 */ /* 0x000f680000300800 */
[----:B------:R-:W5:Y:S04]  /*b78c0*/  LDL.LU R29, [R1+0x4458] ;  /* 0x00445800011d7983 */ /* 0x000f680000300800 */
[----:B------:R-:W5:Y:S04]  /*b78d0*/  LDL.LU R7, [R1+0x4460] ;  /* 0x0044600001077983 */ /* 0x000f680000300800 */
[----:B------:R-:W2:Y:S04]  /*b78e0*/  LDL.LU R13, [R1+0x446c] ;  /* 0x00446c00010d7983 */ /* 0x000ea80000300800 */
[----:B------:R-:W2:Y:S04]  /*b78f0*/  LDL.LU R12, [R1+0x4468] ;  /* 0x00446800010c7983 */ /* 0x000ea80000300800 */
[----:B--2---:R0:W-:Y:S04]  /*b7900*/  STL.64 [R1+0x4e28], R12 ;  /* 0x004e280c01007387 */ /* 0x0041e80000100a00 */
[----:B0-----:R-:W2:Y:S04]  /*b7910*/  LDL.64 R12, [R1+0x368] ;  /* 0x00036800010c7983 */ /* 0x001ea80000100a00 */
[----:B------:R-:W2:Y:S04]  /*b7920*/  LDL.LU R2, [R1+0x4474] ;  /* 0x0044740001027983 */ /* 0x000ea80000300800 */
[----:B------:R-:W2:Y:S04]  /*b7930*/  LDL.LU R16, [R1+0x4470] ;  /* 0x0044700001107983 */ /* 0x000ea80000300800 */
[----:B------:R-:W2:Y:S04]  /*b7940*/  LDL.LU R3, [R1+0x447c] ;  /* 0x00447c0001037983 */ /* 0x000ea80000300800 */
[----:B------:R-:W3:Y:S04]  /*b7950*/  LDL.LU R22, [R1+0x4478] ;  /* 0x0044780001167983 */ /* 0x000ee80000300800 */
[----:B------:R-:W2:Y:S04]  /*b7960*/  LDL.LU R0, [R1+0x4488] ;  /* 0x0044880001007983 */ /* 0x000ea80000300800 */
[----:B------:R-:W2:Y:S04]  /*b7970*/  LDL.LU R15, [R1+0x4490] ;  /* 0x00449000010f7983 */ /* 0x000ea80000300800 */
[----:B------:R-:W3:Y:S04]  /*b7980*/  LDL.LU R23, [R1+0x449c] ;  /* 0x00449c0001177983 */ /* 0x000ee80000300800 */
[----:B------:R-:W4:Y:S04]  /*b7990*/  LDL.LU R21, [R1+0x4498] ;  /* 0x0044980001157983 */ /* 0x000f280000300800 */
[----:B------:R-:W2:Y:S04]  /*b79a0*/  LDL.LU R17, [R1+0x44a4] ;  /* 0x0044a40001117983 */ /* 0x000ea80000300800 */
[----:B------:R-:W2:Y:S04]  /*b79b0*/  LDL.LU R18, [R1+0x44a0] ;  /* 0x0044a00001127983 */ /* 0x000ea80000300800 */
[----:B------:R-:W2:Y:S04]  /*b79c0*/  LDL.LU R14, [R1+0x44ac] ;  /* 0x0044ac00010e7983 */ /* 0x000ea80000300800 */
[----:B------:R-:W4:Y:S04]  /*b79d0*/  LDL.LU R20, [R1+0x44a8] ;  /* 0x0044a80001147983 */ /* 0x000f280000300800 */
[----:B---3--:R-:W-:Y:S04]  /*b79e0*/  STL.64 [R1+0x4e38], R22 ;  /* 0x004e381601007387 */ /* 0x008fe80000100a00 */
[----:B----4-:R0:W-:Y:S04]  /*b79f0*/  STL.64 [R1+0x4e30], R20 ;  /* 0x004e301401007387 */ /* 0x0101e80000100a00 */
[----:B0-----:R-:W3:Y:S04]  /*b7a00*/  LDL.LU R20, [R1+0x910] ;  /* 0x0009100001147983 */ /* 0x001ee80000300800 */
[----:B------:R-:W3:Y:S04]  /*b7a10*/  LDL.LU R21, [R1+0x914] ;  /* 0x0009140001157983 */ /* 0x000ee80000300800 */
[----:B------:R-:W3:Y:S04]  /*b7a20*/  LDL.LU R22, [R1+0x918] ;  /* 0x0009180001167983 */ /* 0x000ee80000300800 */
[----:B------:R-:W3:Y:S04]  /*b7a30*/  LDL.LU R23, [R1+0x91c] ;  /* 0x00091c0001177983 */ /* 0x000ee80000300800 */
[----:B------:R0:W-:Y:S04]  /*b7a40*/  STL [R1+0x49d8], R25 ;  /* 0x0049d81901007387 */ /* 0x0001e80000100800 */
[----:B------:R-:W4:Y:S04]  /*b7a50*/  LDL.LU R24, [R1+0x930] ;  /* 0x0009300001187983 */ /* 0x000f280000300800 */
[----:B0-----:R-:W4:Y:S04]  /*b7a60*/  LDL.LU R25, [R1+0x934] ;  /* 0x0009340001197983 */ /* 0x001f280000300800 */
[----:B------:R-:W5:Y:S04]  /*b7a70*/  LDL.LU R26, [R1+0x938] ;  /* 0x00093800011a7983 */ /* 0x000f680000300800 */
[----:B------:R-:W5:Y:S01]  /*b7a80*/  LDL.LU R27, [R1+0x93c] ;  /* 0x00093c00011b7983 */ /* 0x000f620000300800 */
[----:B------:R-:W-:-:S03]  /*b7a90*/  IMAD R11, R11, 0x100, R10 ;  /* 0x000001000b0b7824 */ /* 0x000fc600078e020a */
[----:B-----5:R-:W-:Y:S04]  /*b7aa0*/  STL.64 [R1+0x4e10], R26 ;  /* 0x004e101a01007387 */ /* 0x020fe80000100a00 */
[----:B----4-:R0:W-:Y:S04]  /*b7ab0*/  STL.64 [R1+0x4e08], R24 ;  /* 0x004e081801007387 */ /* 0x0101e80000100a00 */
[----:B0-----:R-:W4:Y:S04]  /*b7ac0*/  LDL.LU R24, [R1+0x920] ;  /* 0x0009200001187983 */ /* 0x001f280000300800 */
[----:B------:R-:W4:Y:S04]  /*b7ad0*/  LDL.LU R25, [R1+0x924] ;  /* 0x0009240001197983 */ /* 0x000f280000300800 */
[----:B------:R-:W4:Y:S04]  /*b7ae0*/  LDL.LU R26, [R1+0x928] ;  /* 0x00092800011a7983 */ /* 0x000f280000300800 */
[----:B------:R-:W4:Y:S04]  /*b7af0*/  LDL.LU R27, [R1+0x92c] ;  /* 0x00092c00011b7983 */ /* 0x000f280000300800 */
[----:B------:R-:W3:Y:S04]  /*b7b00*/  LDL.LU R10, [R1+0x4e44] ;  /* 0x004e4400010a7983 */ /* 0x000ee80000300800 */
[----:B------:R0:W-:Y:S04]  /*b7b10*/  STL [R1+0x24], R11 ;  /* 0x0000240b01007387 */ /* 0x0001e80000100800 */
[----:B0-----:R-:W3:Y:S01]  /*b7b20*/  LDL.LU R11, [R1+0x4e40] ;  /* 0x004e4000010b7983 */ /* 0x001ee20000300800 */
[----:B------:R-:W-:-:S02]  /*b7b30*/  IMAD R4, R5, 0x100, R4 ;  /* 0x0000010005047824 */ /* 0x000fc400078e0204 */
[----:B------:R-:W-:Y:S02]  /*b7b40*/  IMAD R5, R19, 0x100, R28 ;  /* 0x0000010013057824 */ /* 0x000fe400078e021c */
[----:B------:R-:W-:Y:S01]  /*b7b50*/  IMAD R6, R29, 0x100, R6 ;  /* 0x000001001d067824 */ /* 0x000fe200078e0206 */
[----:B------:R-:W5:Y:S04]  /*b7b60*/  LDL.LU R28, [R1+0x44b4] ;  /* 0x0044b400011c7983 */ /* 0x000f680000300800 */
[----:B------:R-:W5:Y:S04]  /*b7b70*/  LDL.LU R19, [R1+0x44b0] ;  /* 0x0044b00001137983 */ /* 0x000f680000300800 */
[----:B------:R0:W-:Y:S04]  /*b7b80*/  STL.64 [R1+0x4cd0], R4 ;  /* 0x004cd00401007387 */ /* 0x0001e80000100a00 */
[----:B0-----:R-:W5:Y:S04]  /*b7b90*/  LDL.LU R4, [R1+0x448c] ;  /* 0x00448c0001047983 */ /* 0x001f680000300800 */
[----:B------:R-:W5:Y:S04]  /*b7ba0*/  LDL.LU R5, [R1+0x4494] ;  /* 0x0044940001057983 */ /* 0x000f680000300800 */
[----:B------:R0:W-:Y:S04]  /*b7bb0*/  STL [R1+0x4cf0], R6 ;  /* 0x004cf00601007387 */ /* 0x0001e80000100800 */
[----:B0-----:R-:W4:Y:S01]  /*b7bc0*/  LDL.LU R6, [R1+0x4464] ;  /* 0x0044640001067983 */ /* 0x001f220000300800 */
[----:B--2---:R-:W-:Y:S01]  /*b7bd0*/  IMAD.MOV.U32 R29, RZ, RZ, R13 ;  /* 0x000000ffff1d7224 */ /* 0x004fe200078e000d */
[----:B---3--:R-:W-:-:S15]  /*b7be0*/  HMMA.16816.F32 R20, R8, R12, R20 ;  /* 0x0000000c0814723c */ /* 0x008fde0000001814 */
[----:B------:R-:W-:-:S08]  /*b7bf0*/  NOP ;  /* 0x0000000000007918 */ /* 0x000fd00000000000 */
[----:B------:R-:W-:Y:S04]  /*b7c00*/  STL.64 [R1+0x740], R20 ;  /* 0x0007401401007387 */ /* 0x000fe80000100a00 */
[----:B------:R0:W-:Y:S04]  /*b7c10*/  STL.64 [R1+0x748], R22 ;  /* 0x0007481601007387 */ /* 0x0001e80000100a00 */
[----:B0-----:R-:W2:Y:S04]  /*b7c20*/  LDL.LU.64 R22, [R1+0x4e38] ;  /* 0x004e380001167983 */ /* 0x001ea80000300a00 */
[----:B------:R-:W3:Y:S04]  /*b7c30*/  LDL.LU.64 R20, [R1+0x4e30] ;  /* 0x004e300001147983 */ /* 0x000ee80000300a00 */
[----:B------:R-:W5:Y:S01]  /*b7c40*/  LDL.LU.64 R12, [R1+0x4e28] ;  /* 0x004e2800010c7983 */ /* 0x000f620000300a00 */
[----:B----4-:R-:W-:-:S03]  /*b7c50*/  IMAD R7, R7, 0x100, R6 ;  /* 0x0000010007077824 */ /* 0x010fc600078e0206 */
[----:B------:R0:W-:Y:S04]  /*b7c60*/  STL [R1+0x4c80], R29 ;  /* 0x004c801d01007387 */ /* 0x0001e80000100800 */
[----:B0-----:R-:W4:Y:S04]  /*b7c70*/  LDL.LU R29, [R1+0x4480] ;  /* 0x00448000011d7983 */ /* 0x001f280000300800 */
[----:B------:R0:W-:Y:S04]  /*b7c80*/  STL [R1+0x4cf4], R7 ;  /* 0x004cf40701007387 */ /* 0x0001e80000100800 */
[----:B0-----:R-:W2:Y:S01]  /*b7c90*/  LDL.64 R6, [R1+0x360] ;  /* 0x0003600001067983 */ /* 0x001ea20000100a00 */
[----:B------:R-:W-:-:S02]  /*b7ca0*/  IMAD R16, R16, 0x100, R2 ;  /* 0x0000010010107824 */ /* 0x000fc400078e0202 */
[----:B-----5:R-:W-:Y:S02]  /*b7cb0*/  IMAD R12, R12, 0x100, R13 ;  /* 0x000001000c0c7824 */ /* 0x020fe400078e020d */
[----:B------:R-:W5:Y:S04]  /*b7cc0*/  LDL.LU R13, [R1+0x4e20] ;  /* 0x004e2000010d7983 */ /* 0x000f680000300800 */
[----:B------:R-:W5:Y:S04]  /*b7cd0*/  LDL.LU R2, [R1+0x4e1c] ;  /* 0x004e1c0001027983 */ /* 0x000f680000300800 */
[----:B------:R0:W-:Y:S04]  /*b7ce0*/  STL [R1+0x49dc], R16 ;  /* 0x0049dc1001007387 */ /* 0x0001e80000100800 */
[----:B0-----:R-:W4:Y:S01]  /*b7cf0*/  LDL.LU R16, [R1+0x4484] ;  /* 0x0044840001107983 */ /* 0x001f220000300800 */
[----:B--2---:R-:W-:Y:S01]  /*b7d00*/  HMMA.16816.F32 R24, R8, R6, R24 ;  /* 0x000000060818723c */ /* 0x004fe20000001818 */
[----:B------:R-:W-:-:S02]  /*b7d10*/  IMAD R22, R22, 0x100, R3 ;  /* 0x0000010016167824 */ /* 0x000fc400078e0203 */
[----:B------:R-:W2:Y:S04]  /*b7d20*/  LDL.LU R3, [R1+0x4e18] ;  /* 0x004e180001037983 */ /* 0x000ea80000300800 */
[----:B------:R-:W-:-:S15]  /*b7d30*/  STL [R1+0x49e0], R22 ;  /* 0x0049e01601007387 */ /* 0x000fde0000100800 */
[----:B------:R-:W-:-:S01]  /*b7d40*/  NOP ;  /* 0x0000000000007918 */ /* 0x000fc20000000000 */
[----:B------:R-:W-:Y:S01]  /*b7d50*/  STL.64 [R1+0x730], R24 ;  /* 0x0007301801007387 */ /* 0x000fe20000100a00 */
[----:B----4-:R-:W-:-:S05]  /*b7d60*/  IMAD R16, R29, 0x100, R16 ;  /* 0x000001001d107824 */ /* 0x010fca00078e0210 */
[----:B------:R-:W-:Y:S04]  /*b7d70*/  STL [R1+0x10], R16 ;  /* 0x0000101001007387 */ /* 0x000fe80000100800 */
[----:B------:R0:W-:Y:S04]  /*b7d80*/  STL.64 [R1+0x738], R26 ;  /* 0x0007381a01007387 */ /* 0x0001e80000100a00 */
[----:B0-----:R-:W5:Y:S04]  /*b7d90*/  LDL.LU.64 R26, [R1+0x4e10] ;  /* 0x004e1000011a7983 */ /* 0x001f680000300a00 */
[----:B------:R-:W5:Y:S01]  /*b7da0*/  LDL.LU.64 R24, [R1+0x4e08] ;  /* 0x004e080001187983 */ /* 0x000f620000300a00 */
[----:B------:R-:W-:-:S02]  /*b7db0*/  IMAD.MOV.U32 R29, RZ, RZ, R7 ;  /* 0x000000ffff1d7224 */ /* 0x000fc400078e0007 */
[----:B------:R-:W-:Y:S02]  /*b7dc0*/  IMAD R0, R0, 0x100, R4 ;  /* 0x0000010000007824 */ /* 0x000fe400078e0204 */
[----:B------:R-:W-:Y:S02]  /*b7dd0*/  IMAD R15, R15, 0x100, R5 ;  /* 0x000001000f0f7824 */ /* 0x000fe400078e0205 */
[----:B---3--:R-:W-:Y:S02]  /*b7de0*/  IMAD R21, R21, 0x100, R23 ;  /* 0x0000010015157824 */ /* 0x008fe400078e0217 */
[----:B------:R-:W-:Y:S01]  /*b7df0*/  IMAD R16, R18, 0x100, R17 ;  /* 0x0000010012107824 */ /* 0x000fe200078e0211 */
[----:B------:R-:W-:Y:S04]  /*b7e00*/  STL [R1+0x4c84], R29 ;  /* 0x004c841d01007387 */ /* 0x000fe80000100800 */
[----:B------:R0:W-:Y:S04]  /*b7e10*/  STL [R1+0x49e4], R0 ;  /* 0x0049e40001007387 */ /* 0x0001e80000100800 */
[----:B------:R-:W-:Y:S04]  /*b7e20*/  STL [R1+0x49e8], R21 ;  /* 0x0049e81501007387 */ /* 0x000fe80000100800 */
[----:B------:R-:W-:Y:S01]  /*b7e30*/  STL [R1+0xc], R16 ;  /* 0x00000c1001007387 */ /* 0x000fe20000100800 */
[----:B0-----:R-:W-:-:S02]  /*b7e40*/  IMAD R0, R20, 0x100, R14 ;  /* 0x0000010014007824 */ /* 0x001fc400078e020e */
[----:B--2---:R-:W-:-:S03]  /*b7e50*/  IMAD.MOV.U32 R29, RZ, RZ, R3 ;  /* 0x000000ffff1d7224 */ /* 0x004fc600078e0003 */
[----:B------:R-:W-:Y:S04]  /*b7e60*/  STL [R1+0x40], R0 ;  /* 0x0000400001007387 */ /* 0x000fe80000100800 */
[----:B------:R-:W-:Y:S01]  /*b7e70*/  STL [R1+0x4e04], R8 ;  /* 0x004e040801007387 */ /* 0x000fe20000100800 */
[----:B-----5:R-:W-:-:S15]  /*b7e80*/  HMMA.16816.F32 R4, R8, R2, R24 ;  /* 0x000000020804723c */ /* 0x020fde0000001818 */
[----:B------:R-:W-:-:S08]  /*b7e90*/  NOP ;  /* 0x0000000000007918 */ /* 0x000fd00000000000 */
[----:B------:R0:W-:Y:S04]  /*b7ea0*/  STL.64 [R1+0x720], R4 ;  /* 0x0007200401007387 */ /* 0x0001e80000100a00 */
[----:B------:R1:W-:Y:S04]  /*b7eb0*/  STL.64 [R1+0x728], R6 ;  /* 0x0007280601007387 */ /* 0x0003e80000100a00 */
[----:B------:R-:W-:Y:S04]  /*b7ec0*/  STL [R1+0x4e00], R9 ;  /* 0x004e000901007387 */ /* 0x000fe80000100800 */
[----:B------:R-:W-:Y:S04]  /*b7ed0*/  STL [R1+0x4dfc], R10 ;  /* 0x004dfc0a01007387 */ /* 0x000fe80000100800 */
[----:B------:R-:W-:Y:S04]  /*b7ee0*/  STL [R1+0x4df8], R11 ;  /* 0x004df80b01007387 */ /* 0x000fe80000100800 */
[----:B------:R-:W-:Y:S04]  /*b7ef0*/  STL [R1+0x4c88], R29 ;  /* 0x004c881d01007387 */ /* 0x000fe80000100800 */
[----:B0-----:R-:W2:Y:S04]  /*b7f00*/  LDL.LU R4, [R1+0x9b0] ;  /* 0x0009b00001047983 */ /* 0x001ea80000300800 */
[----:B------:R-:W2:Y:S04]  /*b7f10*/  LDL.LU R5, [R1+0x9b4] ;  /* 0x0009b40001057983 */ /* 0x000ea80000300800 */
[----:B-1----:R-:W3:Y:S04]  /*b7f20*/  LDL.LU R6, [R1+0x9b8] ;  /* 0x0009b80001067983 */ /* 0x002ee80000300800 */
[----:B------:R-:W3:Y:S04]  /*b7f30*/  LDL.LU R7, [R1+0x9bc] ;  /* 0x0009bc0001077983 */ /* 0x000ee80000300800 */
[----:B---3--:R-:W-:Y:S04]  /*b7f40*/  STL.64 [R1+0x4dc8], R6 ;  /* 0x004dc80601007387 */ /* 0x008fe80000100a00 */
[----:B--2---:R0:W-:Y:S04]  /*b7f50*/  STL.64 [R1+0x4dc0], R4 ;  /* 0x004dc00401007387 */ /* 0x0041e80000100a00 */
[----:B0-----:R-:W2:Y:S04]  /*b7f60*/  LDL.LU R4, [R1+0x970] ;  /* 0x0009700001047983 */ /* 0x001ea80000300800 */
[----:B--2---:R-:W-:Y:S04]  /*b7f70*/  STL [R1+0x4dd0], R4 ;  /* 0x004dd00401007387 */ /* 0x004fe80000100800 */
[----:B------:R-:W2:Y:S04]  /*b7f80*/  LDL.LU R5, [R1+0x974] ;  /* 0x0009740001057983 */ /* 0x000ea80000300800 */
[----:B--2---:R-:W-:Y:S04]  /*b7f90*/  STL [R1+0x4dd4], R5 ;  /* 0x004dd40501007387 */ /* 0x004fe80000100800 */
[----:B------:R-:W2:Y:S01]  /*b7fa0*/  LDL.LU R6, [R1+0x978] ;  /* 0x0009780001067983 */ /* 0x000ea20000300800 */
[----:B------:R-:W-:-:S03]  /*b7fb0*/  IMAD R14, R19, 0x100, R28 ;  /* 0x00000100130e7824 */ /* 0x000fc600078e021c */
[----:B--2---:R-:W-:Y:S04]  /*b7fc0*/  STL [R1+0x4dd8], R6 ;  /* 0x004dd80601007387 */ /* 0x004fe80000100800 */
[----:B------:R-:W2:Y:S04]  /*b7fd0*/  LDL.LU R7, [R1+0x97c] ;  /* 0x00097c0001077983 */ /* 0x000ea80000300800 */
[----:B------:R-:W3:Y:S04]  /*b7fe0*/  LDL.LU R8, [R1+0x44bc] ;  /* 0x0044bc0001087983 */ /* 0x000ee80000300800 */
[----:B------:R-:W3:Y:S04]  /*b7ff0*/  LDL.LU R20, [R1+0x44b8] ;  /* 0x0044b80001147983 */ /* 0x000ee80000300800 */
[----:B------:R-:W4:Y:S04]  /*b8000*/  LDL.LU R9, [R1+0x44c4] ;  /* 0x0044c40001097983 */ /* 0x000f280000300800 */
[----:B------:R-:W4:Y:S04]  /*b8010*/  LDL.LU R10, [R1+0x44c0] ;  /* 0x0044c000010a7983 */ /* 0x000f280000300800 */
[----:B------:R-:W5:Y:S04]  /*b8020*/  LDL.LU R11, [R1+0x44cc] ;  /* 0x0044cc00010b7983 */ /* 0x000f680000300800 */
[----:B------:R-:W5:Y:S04]  /*b8030*/  LDL.LU R29, [R1+0x44c8] ;  /* 0x0044c800011d7983 */ /* 0x000f680000300800 */
[----:B------:R-:W5:Y:S04]  /*b8040*/  LDL.LU R2, [R1+0x44d4] ;  /* 0x0044d40001027983 */ /* 0x000f680000300800 */
[----:B------:R-:W5:Y:S04]  /*b8050*/  LDL.LU R28, [R1+0x44d0] ;  /* 0x0044d000011c7983 */ /* 0x000f680000300800 */
[----:B--2---:R0:W-:Y:S04]  /*b8060*/  STL [R1+0x4ddc], R7 ;  /* 0x004ddc0701007387 */ /* 0x0041e80000100800 */
[----:B0-----:R-:W2:Y:S04]  /*b8070*/  LDL.LU R7, [R1+0x44dc] ;  /* 0x0044dc0001077983 */ /* 0x001ea80000300800 */
[----:B------:R-:W5:Y:S04]  /*b8080*/  LDL.LU R19, [R1+0x44d8] ;  /* 0x0044d80001137983 */ /* 0x000f680000300800 */
[----:B------:R-:W2:Y:S04]  /*b8090*/  LDL.LU R6, [R1+0x44e4] ;  /* 0x0044e40001067983 */ /* 0x000ea80000300800 */
[----:B--2---:R0:W-:Y:S04]  /*b80a0*/  STL.64 [R1+0x4de0], R6 ;  /* 0x004de00601007387 */ /* 0x0041e80000100a00 */
[----:B0-----:R-:W2:Y:S04]  /*b80b0*/  LDL.64 R6, [R1+0x350] ;  /* 0x0003500001067983 */ /* 0x001ea80000100a00 */
        /* <DEDUP_REMOVED lines=11> */
[----:B---3--:R-:W-:-:S02]  /*b8170*/  IMAD R20, R20, 0x100, R8 ;  /* 0x0000010014147824 */ /* 0x008fc400078e0208 */
[----:B----4-:R-:W-:Y:S02]  /*b8180*/  IMAD R10, R10, 0x100, R9 ;  /* 0x000001000a0a7824 */ /* 0x010fe400078e0209 */
[----:B-----5:R-:W-:Y:S01]  /*b8190*/  IMAD R29, R29, 0x100, R11 ;  /* 0x000001001d1d7824 */ /* 0x020fe200078e020b */
[----:B--2---:R-:W-:Y:S04]  /*b81a0*/  STL.64 [R1+0x4df0], R18 ;  /* 0x004df01201007387 */ /* 0x004fe80000100a00 */
[----:B------:R0:W-:Y:S04]  /*b81b0*/  STL.64 [R1+0x4de8], R16 ;  /* 0x004de81001007387 */ /* 0x0001e80000100a00 */
[----:B0-----:R-:W2:Y:S04]  /*b81c0*/  LDL.LU R16, [R1+0x950] ;  /* 0x0009500001107983 */ /* 0x001ea80000300800 */
[----:B------:R-:W2:Y:S04]  /*b81d0*/  LDL.LU R17, [R1+0x954] ;  /* 0x0009540001117983 */ /* 0x000ea80000300800 */
[----:B------:R-:W2:Y:S04]  /*b81e0*/  LDL.LU R18, [R1+0x958] ;  /* 0x0009580001127983 */ /* 0x000ea80000300800 */
[----:B------:R-:W2:Y:S04]  /*b81f0*/  LDL.LU R19, [R1+0x95c] ;  /* 0x00095c0001137983 */ /* 0x000ea80000300800 */
[----:B------:R-:W3:Y:S04]  /*b8200*/  LDL.LU R3, [R1+0x4520] ;  /* 0x0045200001037983 */ /* 0x000ee80000300800 */
[----:B------:R-:W4:Y:S04]  /*b8210*/  LDL.64 R26, [R1+0x340] ;  /* 0x00034000011a7983 */ /* 0x000f280000100a00 */
[----:B------:R0:W-:Y:S04]  /*b8220*/  STL.64 [R1+0x49c8], R14 ;  /* 0x0049c80e01007387 */ /* 0x0001e80000100a00 */
[----:B0-----:R-:W5:Y:S04]  /*b8230*/  LDL.64 R14, [R1+0x348] ;  /* 0x00034800010e7983 */ /* 0x001f680000100a00 */
[----:B------:R0:W-:Y:S04]  /*b8240*/  STL.64 [R1+0x49c0], R12 ;  /* 0x0049c00c01007387 */ /* 0x0001e80000100a00 */
[----:B0-----:R-:W3:Y:S04]  /*b8250*/  LDL.LU R12, [R1+0x44fc] ;  /* 0x0044fc00010c7983 */ /* 0x001ee80000300800 */
[----:B------:R-:W3:Y:S04]  /*b8260*/  LDL.LU R13, [R1+0x44f8] ;  /* 0x0044f800010d7983 */ /* 0x000ee80000300800 */
[----:B------:R-:W2:Y:S04]  /*b8270*/  LDL.LU R8, [R1+0x4e04] ;  /* 0x004e040001087983 */ /* 0x000ea80000300800 */
[----:B------:R0:W-:Y:S04]  /*b8280*/  STL [R1+0x49ec], R20 ;  /* 0x0049ec1401007387 */ /* 0x0001e80000100800 */
[----:B0-----:R-:W4:Y:S04]  /*b8290*/  LDL.LU R20, [R1+0x44f0] ;  /* 0x0044f00001147983 */ /* 0x001f280000300800 */
[----:B------:R-:W2:Y:S04]  /*b82a0*/  LDL.LU R9, [R1+0x4e00] ;  /* 0x004e000001097983 */ /* 0x000ea80000300800 */
[----:B------:R0:W-:Y:S04]  /*b82b0*/  STL [R1+0x8], R10 ;  /* 0x0000080a01007387 */ /* 0x0001e80000100800 */
[----:B0-----:R-:W2:Y:S04]  /*b82c0*/  LDL.LU R10, [R1+0x4dfc] ;  /* 0x004dfc00010a7983 */ /* 0x001ea80000300800 */
[----:B------:R-:W2:Y:S04]  /*b82d0*/  LDL.LU R11, [R1+0x4df8] ;  /* 0x004df800010b7983 */ /* 0x000ea80000300800 */
[----:B------:R0:W-:Y:S02]  /*b82e0*/  STL [R1+0x3c], R29 ;  /* 0x00003c1d01007387 */ /* 0x0001e40000100800 */
[----:B0-----:R-:W-:-:S02]  /*b82f0*/  IMAD R29, R28, 0x100, R2 ;  /* 0x000001001c1d7824 */ /* 0x001fc400078e0202 */
[----:B------:R-:W5:Y:S04]  /*b8300*/  LDL.LU R2, [R1+0x452c] ;  /* 0x00452c0001027983 */ /* 0x000f680000300800 */
[----:B------:R-:W5:Y:S04]  /*b8310*/  LDL.LU R28, [R1+0x4528] ;  /* 0x00452800011c7983 */ /* 0x000f680000300800 */
[----:B------:R0:W-:Y:S02]  /*b8320*/  STL [R1+0x64], R29 ;  /* 0x0000641d01007387 */ /* 0x0001e40000100800 */
[----:B0-----:R-:W-:Y:S01]  /*b8330*/  IMAD.MOV.U32 R29, RZ, RZ, R7 ;  /* 0x000000ffff1d7224 */ /* 0x001fe200078e0007 */
[----:B--2---:R-:W-:-:S15]  /*b8340*/  HMMA.16816.F32 R16, R8, R6, R16 ;  /* 0x000000060810723c */ /* 0x004fde0000001810 */
[----:B------:R-:W-:-:S08]  /*b8350*/  NOP ;  /* 0x0000000000007918 */ /* 0x000fd00000000000 */
[----:B------:R-:W-:Y:S04]  /*b8360*/  STL.64 [R1+0x710], R16 ;  /* 0x0007101001007387 */ /* 0x000fe80000100a00 */
[----:B------:R0:W-:Y:S04]  /*b8370*/  STL.64 [R1+0x718], R18 ;  /* 0x0007181201007387 */ /* 0x0001e80000100a00 */
[----:B0-----:R-:W2:Y:S04]  /*b8380*/  LDL.LU.64 R18, [R1+0x4df0] ;  /* 0x004df00001127983 */ /* 0x001ea80000300a00 */
[----:B------:R-:W5:Y:S04]  /*b8390*/  LDL.LU.64 R16, [R1+0x4de8] ;  /* 0x004de80001107983 */ /* 0x000f680000300a00 */
[----:B------:R-:W2:Y:S04]  /*b83a0*/  LDL.LU.64 R6, [R1+0x4de0] ;  /* 0x004de00001067983 */ /* 0x000ea80000300a00 */
[----:B------:R0:W-:Y:S04]  /*b83b0*/  STL [R1+0x4c8c], R29 ;  /* 0x004c8c1d01007387 */ /* 0x0001e80000100800 */
[----:B0-----:R-:W4:Y:S01]  /*b83c0*/  LDL.LU R29, [R1+0x44f4] ;  /* 0x0044f400011d7983 */ /* 0x001f220000300800 */
[----:B--2---:R-:W-:-:S03]  /*b83d0*/  IMAD R19, R19, 0x100, R7 ;  /* 0x0000010013137824 */ /* 0x004fc600078e0207 */
[----:B------:R-:W2:Y:S04]  /*b83e0*/  LDL.LU R7, [R1+0x4ddc] ;  /* 0x004ddc0001077983 */ /* 0x000ea80000300800 */
[----:B------:R0:W-:Y:S04]  /*b83f0*/  STL [R1+0x4a8c], R19 ;  /* 0x004a8c1301007387 */ /* 0x0001e80000100800 */
[----:B0-----:R-:W3:Y:S01]  /*b8400*/  LDL.LU R19, [R1+0x44e8] ;  /* 0x0044e80001137983 */ /* 0x001ee20000300800 */
[----:B------:R-:W-:-:S03]  /*b8410*/  IMAD R5, R5, 0x100, R6 ;  /* 0x0000010005057824 */ /* 0x000fc600078e0206 */
[----:B------:R-:W2:Y:S04]  /*b8420*/  LDL.LU R6, [R1+0x4dd8] ;  /* 0x004dd80001067983 */ /* 0x000ea80000300800 */
[----:B------:R0:W-:Y:S04]  /*b8430*/  STL [R1+0x4], R5 ;  /* 0x0000040501007387 */ /* 0x0001e80000100800 */
[----:B0-----:R-:W2:Y:S01]  /*b8440*/  LDL.LU R5, [R1+0x4dd4] ;  /* 0x004dd40001057983 */ /* 0x001ea20000300800 */
[----:B---3--:R-:W-:-:S03]  /*b8450*/  IMAD R19, R19, 0x100, R4 ;  /* 0x0000010013137824 */ /* 0x008fc600078e0204 */
[----:B------:R-:W2:Y:S04]  /*b8460*/  LDL.LU R4, [R1+0x4dd0] ;  /* 0x004dd00001047983 */ /* 0x000ea80000300800 */
[----:B------:R4:W-:Y:S01]  /*b8470*/  STL [R1+0x38], R19 ;  /* 0x0000381301007387 */ /* 0x0009e20000100800 */
[----:B------:R-:W-:Y:S02]  /*b8480*/  IMAD R12, R13, 0x100, R12 ;  /* 0x000001000d0c7824 */ /* 0x000fe400078e020c */
[----:B----4-:R-:W-:Y:S02]  /*b8490*/  IMAD R19, R20, 0x100, R29 ;  /* 0x0000010014137824 */ /* 0x010fe400078e021d */
[----:B-----5:R-:W-:-:S03]  /*b84a0*/  IMAD.MOV.U32 R29, RZ, RZ, R15 ;  /* 0x000000ffff1d7224 */ /* 0x020fc600078e000f */
[----:B------:R-:W-:Y:S01]  /*b84b0*/  STL [R1+0x60], R19 ;  /* 0x0000601301007387 */ /* 0x000fe20000100800 */
[----:B--2---:R-:W-:-:S15]  /*b84c0*/  HMMA.16816.F32 R4, R8, R14, R4 ;  /* 0x0000000e0804723c */ /* 0x004fde0000001804 */
[----:B------:R-:W-:-:S08]  /*b84d0*/  NOP ;  /* 0x0000000000007918 */ /* 0x000fd00000000000 */
[----:B------:R-:W-:Y:S04]  /*b84e0*/  STL.64 [R1+0x700], R4 ;  /* 0x0007000401007387 */ /* 0x000fe80000100a00 */
[----:B------:R-:W-:Y:S04]  /*b84f0*/  STL [R1+0x78], R12 ;  /* 0x0000780c01007387 */ /* 0x000fe80000100800 */
[----:B------:R0:W-:Y:S04]  /*b8500*/  STL.64 [R1+0x708], R6 ;  /* 0x0007080601007387 */ /* 0x0001e80000100a00 */
[----:B0-----:R-:W2:Y:S04]  /*b8510*/  LDL.LU.64 R6, [R1+0x4dc8] ;  /* 0x004dc80001067983 */ /* 0x001ea80000300a00 */
[----:B------:R-:W2:Y:S04]  /*b8520*/  LDL.LU.64 R4, [R1+0x4dc0] ;  /* 0x004dc00001047983 */ /* 0x000ea80000300a00 */
[----:B------:R-:W-:Y:S04]  /*b8530*/  STL [R1+0x4cb0], R29 ;  /* 0x004cb01d01007387 */ /* 0x000fe80000100800 */
[----:B------:R-:W3:Y:S01]  /*b8540*/  LDL R20, [R1+0x320] ;  /* 0x0003200001147983 */ /* 0x000ee20000100800 */
[----:B------:R-:W-:-:S05]  /*b8550*/  IMAD R0, R0, 0x100, R21 ;  /* 0x0000010000007824 */ /* 0x000fca00078e0215 */
[----:B------:R0:W-:Y:S04]  /*b8560*/  STL [R1], R0 ;  /* 0x0000000001007387 */ /* 0x0001e80000100800 */
[----:B---3--:R-:W-:Y:S04]  /*b8570*/  STL [R1+0x4d50], R20 ;  /* 0x004d501401007387 */ /* 0x008fe80000100800 */
[----:B------:R-:W3:Y:S01]  /*b8580*/  LDL R21, [R1+0x324] ;  /* 0x0003240001157983 */ /* 0x000ee20000100800 */
[----:B--2---:R-:W-:Y:S01]  /*b8590*/  HMMA.16816.F32 R4, R8, R26, R4 ;  /* 0x0000001a0804723c */ /* 0x004fe20000001804 */
[----:B0-----:R-:W-:-:S02]  /*b85a0*/  IMAD R0, R16, 0x100, R22 ;  /* 0x0000010010007824 */ /* 0x001fc400078e0216 */
[----:B------:R-:W-:Y:S02]  /*b85b0*/  IMAD R13, R23, 0x100, R25 ;  /* 0x00000100170d7824 */ /* 0x000fe400078e0219 */
[----:B------:R-:W-:Y:S01]  /*b85c0*/  IMAD R12, R24, 0x100, R17 ;  /* 0x00000100180c7824 */ /* 0x000fe200078e0211 */
[----:B---3--:R-:W-:Y:S04]  /*b85d0*/  STL [R1+0x4d54], R21 ;  /* 0x004d541501007387 */ /* 0x008fe80000100800 */
[----:B------:R0:W-:Y:S04]  /*b85e0*/  STL [R1+0x54], R0 ;  /* 0x0000540001007387 */ /* 0x0001e80000100800 */
[----:B------:R-:W-:Y:S04]  /*b85f0*/  STL [R1+0x70], R13 ;  /* 0x0000700d01007387 */ /* 0x000fe80000100800 */
[----:B------:R-:W-:Y:S01]  /*b8600*/  STL [R1+0x88], R12 ;  /* 0x0000880c01007387 */ /* 0x000fe20000100800 */
[----:B0-----:R-:W-:-:S02]  /*b8610*/  IMAD R0, R3, 0x100, R18 ;  /* 0x0000010003007824 */ /* 0x001fc400078e0212 */
[----:B------:R-:W-:-:S03]  /*b8620*/  IMAD.MOV.U32 R3, RZ, RZ, R26 ;  /* 0x000000ffff037224 */ /* 0x000fc600078e001a */
[----:B------:R0:W-:Y:S04]  /*b8630*/  STL [R1+0x9c], R0 ;  /* 0x00009c0001007387 */ /* 0x0001e80000100800 */
[----:B------:R-:W-:Y:S04]  /*b8640*/  STL.64 [R1+0x6f0], R4 ;  /* 0x0006f00401007387 */ /* 0x000fe80000100a00 */
[----:B------:R-:W-:Y:S04]  /*b8650*/  STL.64 [R1+0x6f8], R6 ;  /* 0x0006f80601007387 */ /* 0x000fe80000100a00 */
[----:B------:R1:W-:Y:S04]  /*b8660*/  STL [R1+0x4dac], R8 ;  /* 0x004dac0801007387 */ /* 0x0003e80000100800 */
[----:B------:R-:W-:Y:S04]  /*b8670*/  STL [R1+0x4da8], R9 ;  /* 0x004da80901007387 */ /* 0x000fe80000100800 */
[----:B------:R-:W-:Y:S04]  /*b8680*/  STL [R1+0x4da4], R10 ;  /* 0x004da40a01007387 */ /* 0x000fe80000100800 */
[----:B------:R-:W-:Y:S01]  /*b8690*/  STL [R1+0x4da0], R11 ;  /* 0x004da00b01007387 */ /* 0x000fe20000100800 */
[----:B0-----:R-:W-:-:S05]  /*b86a0*/  IMAD.MOV.U32 R0, RZ, RZ, R27 ;  /* 0x000000ffff007224 */ /* 0x001fca00078e001b */
[----:B------:R0:W-:Y:S04]  /*b86b0*/  STL [R1+0x4b7c], R0 ;  /* 0x004b7c0001007387 */ /* 0x0001e80000100800 */
[----:B------:R-:W-:Y:S04]  /*b86c0*/  STL [R1+0x4b78], R3 ;  /* 0x004b780301007387 */ /* 0x000fe80000100800 */
[----:B-1----:R-:W2:Y:S01]  /*b86d0*/  LDL.LU R8, [R1+0x4538] ;  /* 0x0045380001087983 */ /* 0x002ea20000300800 */
[----:B0-----:R-:W-:-:S03]  /*b86e0*/  IMAD R0, R28, 0x100, R2 ;  /* 0x000001001c007824 */ /* 0x001fc600078e0202 */
[----:B--2---:R0:W-:Y:S04]  /*b86f0*/  STL [R1+0x4db4], R8 ;  /* 0x004db40801007387 */ /* 0x0041e80000100800 */
[----:B------:R-:W-:Y:S04]  /*b8700*/  STL [R1+0x50], R0 ;  /* 0x0000500001007387 */ /* 0x000fe80000100800 */
[----:B0-----:R-:W2:Y:S04]  /*b8710*/  LDL.LU R8, [R1+0x4530] ;  /* 0x0045300001087983 */ /* 0x001ea80000300800 */
[----:B------:R-:W3:Y:S04]  /*b8720*/  LDL.LU R9, [R1+0x4544] ;  /* 0x0045440001097983 */ /* 0x000ee80000300800 */
[----:B---3--:R0:W-:Y:S04]  /*b8730*/  STL [R1+0x4db0], R9 ;  /* 0x004db00901007387 */ /* 0x0081e80000100800 */
[----:B0-----:R-:W3:Y:S04]  /*b8740*/  LDL.LU R9, [R1+0x453c] ;  /* 0x00453c0001097983 */ /* 0x001ee80000300800 */
[----:B---3--:R0:W-:Y:S04]  /*b8750*/  STL [R1+0x4db8], R9 ;  /* 0x004db80901007387 */ /* 0x0081e80000100800 */
[----:B0-----:R-:W2:Y:S04]  /*b8760*/  LDL.LU R9, [R1+0x4534] ;  /* 0x0045340001097983 */ /* 0x001ea80000300800 */
[----:B------:R-:W3:Y:S04]  /*b8770*/  LDL.LU R10, [R1+0x4540] ;  /* 0x00454000010a7983 */ /* 0x000ee80000300800 */
[----:B------:R-:W4:Y:S04]  /*b8780*/  LDL.LU R11, [R1+0x454c] ;  /* 0x00454c00010b7983 */ /* 0x000f280000300800 */
[----:B------:R-:W4:Y:S04]  /*b8790*/  LDL.LU R28, [R1+0x4548] ;  /* 0x00454800011c7983 */ /* 0x000f280000300800 */
[----:B------:R-:W5:Y:S04]  /*b87a0*/  LDL.LU R3, [R1+0x4568] ;  /* 0x0045680001037983 */ /* 0x000f680000300800 */
[----:B-----5:R0:W-:Y:S04]  /*b87b0*/  STL [R1+0x4d7c], R3 ;  /* 0x004d7c0301007387 */ /* 0x0201e80000100800 */
[----:B0-----:R-:W5:Y:S04]  /*b87c0*/  LDL.LU R3, [R1+0x4560] ;  /* 0x0045600001037983 */ /* 0x001f680000300800 */
[----:B-----5:R0:W-:Y:S04]  /*b87d0*/  STL [R1+0x4d84], R3 ;  /* 0x004d840301007387 */ /* 0x0201e80000100800 */
[----:B0-----:R-:W5:Y:S04]  /*b87e0*/  LDL.LU R3, [R1+0x4558] ;  /* 0x0045580001037983 */ /* 0x001f680000300800 */
[----:B-----5:R0:W-:Y:S04]  /*b87f0*/  STL [R1+0x4d8c], R3 ;  /* 0x004d8c0301007387 */ /* 0x0201e80000100800 */
[----:B0-----:R-:W5:Y:S04]  /*b8800*/  LDL.LU R3, [R1+0x4550] ;  /* 0x0045500001037983 */ /* 0x001f680000300800 */
[----:B-----5:R0:W-:Y:S04]  /*b8810*/  STL [R1+0x4d94], R3 ;  /* 0x004d940301007387 */ /* 0x0201e80000100800 */
[----:B0-----:R-:W5:Y:S04]  /*b8820*/  LDL.64 R2, [R1+0x338] ;  /* 0x0003380001027983 */ /* 0x001f680000100a00 */
[----:B------:R-:W2:Y:S04]  /*b8830*/  LDL.LU R0, [R1+0x4574] ;  /* 0x0045740001007983 */ /* 0x000ea80000300800 */
[----:B--2---:R0:W-:Y:S04]  /*b8840*/  STL [R1+0x4d78], R0 ;  /* 0x004d780001007387 */ /* 0x0041e80000100800 */
[----:B0-----:R-:W2:Y:S04]  /*b8850*/  LDL.LU R0, [R1+0x456c] ;  /* 0x00456c0001007983 */ /* 0x001ea80000300800 */
[----:B--2---:R0:W-:Y:S04]  /*b8860*/  STL [R1+0x4d80], R0 ;  /* 0x004d800001007387 */ /* 0x0041e80000100800 */
[----:B0-----:R-:W2:Y:S04]  /*b8870*/  LDL.LU R0, [R1+0x4564] ;  /* 0x0045640001007983 */ /* 0x001ea80000300800 */
[----:B--2---:R0:W-:Y:S04]  /*b8880*/  STL [R1+0x4d88], R0 ;  /* 0x004d880001007387 */ /* 0x0041e80000100800 */
[----:B0-----:R-:W2:Y:S04]  /*b8890*/  LDL.LU R0, [R1+0x455c] ;  /* 0x00455c0001007983 */ /* 0x001ea80000300800 */
[----:B--2---:R0:W-:Y:S04]  /*b88a0*/  STL [R1+0x4d90], R0 ;  /* 0x004d900001007387 */ /* 0x0041e80000100800 */
[----:B0-----:R-:W2:Y:S04]  /*b88b0*/  LDL.LU R0, [R1+0x4554] ;  /* 0x0045540001007983 */ /* 0x001ea80000300800 */
[----:B------:R-:W3:Y:S04]  /*b88c0*/  LDL.LU R18, [R1+0x4570] ;  /* 0x0045700001127983 */ /* 0x000ee80000300800 */
[----:B------:R-:W4:Y:S04]  /*b88d0*/  LDL.LU R20, [R1+0x457c] ;  /* 0x00457c0001147983 */ /* 0x000f280000300800 */
[----:B------:R-:W2:Y:S04]  /*b88e0*/  LDL.LU R29, [R1+0x4578] ;  /* 0x00457800011d7983 */ /* 0x000ea80000300800 */
[----:B------:R-:W3:Y:S04]  /*b88f0*/  LDL.LU R19, [R1+0x4584] ;  /* 0x0045840001137983 */ /* 0x000ee80000300800 */
[----:B---3--:R0:W-:Y:S04]  /*b8900*/  STL.64 [R1+0x4d98], R18 ;  /* 0x004d981201007387 */ /* 0x0081e80000100a00 */
[----:B------:R-:W5:Y:S04]  /*b8910*/  LDL.LU R16, [R1+0xa80] ;  /* 0x000a800001107983 */ /* 0x000f680000300800 */
[----:B------:R-:W5:Y:S04]  /*b8920*/  LDL.LU R17, [R1+0xa84] ;  /* 0x000a840001117983 */ /* 0x000f680000300800 */
[----:B0-----:R-:W5:Y:S04]  /*b8930*/  LDL.LU R18, [R1+0xa88] ;  /* 0x000a880001127983 */ /* 0x001f680000300800 */
[----:B------:R-:W5:Y:S04]  /*b8940*/  LDL.LU R19, [R1+0xa8c] ;  /* 0x000a8c0001137983 */ /* 0x000f680000300800 */
[----:B------:R-:W3:Y:S04]  /*b8950*/  LDL.LU R7, [R1+0x4580] ;  /* 0x0045800001077983 */ /* 0x000ee80000300800 */
[----:B------:R-:W3:Y:S04]  /*b8960*/  LDL.LU R6, [R1+0x458c] ;  /* 0x00458c0001067983 */ /* 0x000ee80000300800 */
[----:B------:R-:W3:Y:S04]  /*b8970*/  LDL.LU R25, [R1+0x4588] ;  /* 0x0045880001197983 */ /* 0x000ee80000300800 */
[----:B------:R-:W4:Y:S01]  /*b8980*/  LDL.LU R23, [R1+0x4594] ;  /* 0x0045940001177983 */ /* 0x000f220000300800 */
[----:B------:R-:W-:-:S03]  /*b8990*/  IMAD R8, R8, 0x100, R9 ;  /* 0x0000010008087824 */ /* 0x000fc600078e0209 */
[----:B----4-:R-:W-:Y:S04]  /*b89a0*/  STL [R1+0x4d74], R23 ;  /* 0x004d741701007387 */ /* 0x010fe80000100800 */
[----:B------:R0:W-:Y:S04]  /*b89b0*/  STL [R1+0x4d70], R20 ;  /* 0x004d701401007387 */ /* 0x0001e80000100800 */
[----:B0-----:R-:W4:Y:S04]  /*b89c0*/  LDL.LU R20, [R1+0xb30] ;  /* 0x000b300001147983 */ /* 0x001f280000300800 */
[----:B------:R-:W4:Y:S04]  /*b89d0*/  LDL.LU R21, [R1+0xb34] ;  /* 0x000b340001157983 */ /* 0x000f280000300800 */
[----:B------:R-:W4:Y:S04]  /*b89e0*/  LDL.LU R22, [R1+0xb38] ;  /* 0x000b380001167983 */ /* 0x000f280000300800 */
[----:B------:R-:W4:Y:S04]  /*b89f0*/  LDL.LU R23, [R1+0xb3c] ;  /* 0x000b3c0001177983 */ /* 0x000f280000300800 */
[----:B------:R-:W3:Y:S04]  /*b8a00*/  LDL.LU R26, [R1+0x4590] ;  /* 0x00459000011a7983 */ /* 0x000ee80000300800 */
[----:B------:R-:W3:Y:S04]  /*b8a10*/  LDL.LU R27, [R1+0x459c] ;  /* 0x00459c00011b7983 */ /* 0x000ee80000300800 */
[----:B------:R-:W3:Y:S04]  /*b8a20*/  LDL.LU R24, [R1+0x4598] ;  /* 0x0045980001187983 */ /* 0x000ee80000300800 */
[----:B------:R-:W3:Y:S04]  /*b8a30*/  LDL.LU R12, [R1+0xbc0] ;  /* 0x000bc000010c7983 */ /* 0x000ee80000300800 */
[----:B------:R-:W3:Y:S04]  /*b8a40*/  LDL.LU R13, [R1+0xbc4] ;  /* 0x000bc400010d7983 */ /* 0x000ee80000300800 */
[----:B------:R-:W3:Y:S04]  /*b8a50*/  LDL.LU R14, [R1+0xbc8] ;  /* 0x000bc800010e7983 */ /* 0x000ee80000300800 */
[----:B------:R-:W3:Y:S04]  /*b8a60*/  LDL.LU R15, [R1+0xbcc] ;  /* 0x000bcc00010f7983 */ /* 0x000ee80000300800 */
[----:B------:R-:W3:Y:S04]  /*b8a70*/  LDL.64 R4, [R1+0x328] ;  /* 0x0003280001047983 */ /* 0x000ee80000100a00 */
[----:B------:R-:W2:Y:S04]  /*b8a80*/  LDL.LU R9, [R1+0x4db8] ;  /* 0x004db80001097983 */ /* 0x000ea80000300800 */
[----:B------:R0:W-:Y:S04]  /*b8a90*/  STL [R1+0x6c], R8 ;  /* 0x00006c0801007387 */ /* 0x0001e80000100800 */
[----:B0-----:R-:W2:Y:S02]  /*b8aa0*/  LDL.LU R8, [R1+0x4db4] ;  /* 0x004db40001087983 */ /* 0x001ea40000300800 */
[----:B--2---:R-:W-:-:S02]  /*b8ab0*/  IMAD R8, R8, 0x100, R9 ;  /* 0x0000010008087824 */ /* 0x004fc400078e0209 */
[----:B------:R-:W2:Y:S04]  /*b8ac0*/  LDL.LU R9, [R1+0x4db0] ;  /* 0x004db00001097983 */ /* 0x000ea80000300800 */
[----:B------:R0:W-:Y:S01]  /*b8ad0*/  STL [R1+0x84], R8 ;  /* 0x0000840801007387 */ /* 0x0001e20000100800 */
[----:B------:R-:W-:-:S03]  /*b8ae0*/  IMAD R28, R28, 0x100, R11 ;  /* 0x000001001c1c7824 */ /* 0x000fc600078e020b */
[----:B0-----:R-:W5:Y:S01]  /*b8af0*/  LDL.LU R8, [R1+0x4dac] ;  /* 0x004dac0001087983 */ /* 0x001f620000300800 */
[----:B--2---:R-:W-:-:S03]  /*b8b00*/  IMAD R10, R10, 0x100, R9 ;  /* 0x000001000a0a7824 */ /* 0x004fc600078e0209 */
[----:B------:R-:W5:Y:S04]  /*b8b10*/  LDL.LU R9, [R1+0x4da8] ;  /* 0x004da80001097983 */ /* 0x000f680000300800 */
[----:B------:R0:W-:Y:S04]  /*b8b20*/  STL [R1+0x98], R10 ;  /* 0x0000980a01007387 */ /* 0x0001e80000100800 */
[----:B0-----:R-:W5:Y:S04]  /*b8b30*/  LDL.LU R10, [R1+0x4da4] ;  /* 0x004da400010a7983 */ /* 0x001f680000300800 */
[----:B------:R-:W5:Y:S02]  /*b8b40*/  LDL.LU R11, [R1+0x4da0] ;  /* 0x004da000010b7983 */ /* 0x000f640000300800 */
[----:B-----5:R-:W-:-:S15]  /*b8b50*/  HMMA.16816.F32 R16, R8, R2, R16 ;  /* 0x000000020810723c */ /* 0x020fde0000001810 */
[----:B------:R-:W-:-:S08]  /*b8b60*/  NOP ;  /* 0x0000000000007918 */ /* 0x000fd00000000000 */
[----:B------:R0:W-:Y:S04]  /*b8b70*/  STL.64 [R1+0x6e0], R16 ;  /* 0x0006e01001007387 */ /* 0x0001e80000100a00 */
[----:B------:R-:W-:Y:S04]  /*b8b80*/  STL [R1+0xb0], R28 ;  /* 0x0000b01c01007387 */ /* 0x000fe80000100800 */
[----:B------:R1:W-:Y:S01]  /*b8b90*/  STL.64 [R1+0x6e8], R18 ;  /* 0x0006e81201007387 */ /* 0x0003e20000100a00 */
[----:B0-----:R-:W-:-:S03]  /*b8ba0*/  IMAD.MOV.U32 R16, RZ, RZ, R3 ;  /* 0x000000ffff107224 */ /* 0x001fc600078e0003 */
[----:B-1----:R-:W2:Y:S04]  /*b8bb0*/  LDL.LU.64 R18, [R1+0x4d98] ;  /* 0x004d980001127983 */ /* 0x002ea80000300a00 */
[----:B------:R-:W5:Y:S01]  /*b8bc0*/  LDL.LU R3, [R1+0x4d94] ;  /* 0x004d940001037983 */ /* 0x000f620000300800 */
[----:B------:R-:W-:-:S03]  /*b8bd0*/  IMAD.MOV.U32 R17, RZ, RZ, R2 ;  /* 0x000000ffff117224 */ /* 0x000fc600078e0002 */
[----:B------:R-:W3:Y:S04]  /*b8be0*/  LDL.LU R2, [R1+0x45a4] ;  /* 0x0045a40001027983 */ /* 0x000ee80000300800 */
[----:B------:R-:W3:Y:S04]  /*b8bf0*/  LDL.LU R28, [R1+0x45a0] ;  /* 0x0045a000011c7983 */ /* 0x000ee80000300800 */
[----:B------:R-:W-:Y:S04]  /*b8c00*/  STL [R1+0x4b84], R16 ;  /* 0x004b841001007387 */ /* 0x000fe80000100800 */
[----:B------:R0:W-:Y:S04]  /*b8c10*/  STL [R1+0x4b80], R17 ;  /* 0x004b801101007387 */ /* 0x0001e80000100800 */
[----:B0-----:R-:W4:Y:S01]  /*b8c20*/  LDL.64 R16, [R1+0x330] ;  /* 0x0003300001107983 */ /* 0x001f220000100a00 */
[----:B-----5:R-:W-:-:S03]  /*b8c30*/  IMAD R3, R3, 0x100, R0 ;  /* 0x0000010003037824 */ /* 0x020fc600078e0200 */
[----:B------:R-:W5:Y:S04]  /*b8c40*/  LDL.LU R0, [R1+0x4d90] ;  /* 0x004d900001007983 */ /* 0x000f680000300800 */
[----:B------:R0:W-:Y:S04]  /*b8c50*/  STL [R1+0x68], R3 ;  /* 0x0000680301007387 */ /* 0x0001e80000100800 */
[----:B0-----:R-:W5:Y:S02]  /*b8c60*/  LDL.LU R3, [R1+0x4d8c] ;  /* 0x004d8c0001037983 */ /* 0x001f640000300800 */
[----:B-----5:R-:W-:-:S02]  /*b8c70*/  IMAD R3, R3, 0x100, R0 ;  /* 0x0000010003037824 */ /* 0x020fc400078e0200 */
[----:B------:R-:W5:Y:S04]  /*b8c80*/  LDL.LU R0, [R1+0x4d88] ;  /* 0x004d880001007983 */ /* 0x000f680000300800 */
[----:B------:R0:W-:Y:S04]  /*b8c90*/  STL [R1+0x80], R3 ;  /* 0x0000800301007387 */ /* 0x0001e80000100800 */
[----:B0-----:R-:W5:Y:S02]  /*b8ca0*/  LDL.LU R3, [R1+0x4d84] ;  /* 0x004d840001037983 */ /* 0x001f640000300800 */
[----:B-----5:R-:W-:-:S02]  /*b8cb0*/  IMAD R3, R3, 0x100, R0 ;  /* 0x0000010003037824 */ /* 0x020fc400078e0200 */
[----:B------:R-:W5:Y:S04]  /*b8cc0*/  LDL.LU R0, [R1+0x4d80] ;  /* 0x004d800001007983 */ /* 0x000f680000300800 */
[----:B------:R0:W-:Y:S04]  /*b8cd0*/  STL [R1+0x94], R3 ;  /* 0x0000940301007387 */ /* 0x0001e80000100800 */
[----:B0-----:R-:W5:Y:S01]  /*b8ce0*/  LDL.LU R3, [R1+0x4d7c] ;  /* 0x004d7c0001037983 */ /* 0x001f620000300800 */
[----:B----4-:R-:W-:Y:S01]  /*b8cf0*/  HMMA.16816.F32 R20, R8, R16, R20 ;  /* 0x000000100814723c */ /* 0x010fe20000001814 */
[----:B-----5:R-:W-:-:S02]  /*b8d00*/  IMAD R3, R3, 0x100, R0 ;  /* 0x0000010003037824 */ /* 0x020fc400078e0200 */
[----:B------:R-:W2:Y:S04]  /*b8d10*/  LDL.LU R0, [R1+0x4d78] ;  /* 0x004d780001007983 */ /* 0x000ea80000300800 */
[----:B------:R-:W-:-:S15]  /*b8d20*/  STL [R1+0xac], R3 ;  /* 0x0000ac0301007387 */ /* 0x000fde0000100800 */
[----:B------:R-:W-:-:S01]  /*b8d30*/  NOP ;  /* 0x0000000000007918 */ /* 0x000fc20000000000 */
[----:B------:R-:W-:Y:S01]  /*b8d40*/  STL.64 [R1+0x6d0], R20 ;  /* 0x0006d01401007387 */ /* 0x000fe20000100a00 */
[----:B--2---:R-:W-:-:S05]  /*b8d50*/  IMAD R0, R18, 0x100, R0 ;  /* 0x0000010012007824 */ /* 0x004fca00078e0200 */
[----:B------:R-:W-:Y:S04]  /*b8d60*/  STL [R1+0xb8], R0 ;  /* 0x0000b80001007387 */ /* 0x000fe80000100800 */
[----:B------:R0:W-:Y:S04]  /*b8d70*/  STL.64 [R1+0x6d8], R22 ;  /* 0x0006d81601007387 */ /* 0x0001e80000100a00 */
[----:B0-----:R-:W2:Y:S04]  /*b8d80*/  LDL.LU R23, [R1+0x4d74] ;  /* 0x004d740001177983 */ /* 0x001ea80000300800 */
[----:B------:R-:W4:Y:S01]  /*b8d90*/  LDL.LU R20, [R1+0x4d70] ;  /* 0x004d700001147983 */ /* 0x000f220000300800 */
[----:B------:R-:W-:-:S02]  /*b8da0*/  IMAD.MOV.U32 R18, RZ, RZ, R17 ;  /* 0x000000ffff127224 */ /* 0x000fc400078e0011 */
[----:B------:R-:W-:Y:S02]  /*b8db0*/  IMAD.MOV.U32 R22, RZ, RZ, R16 ;  /* 0x000000ffff167224 */ /* 0x000fe400078e0010 */
[----:B---3--:R-:W-:Y:S02]  /*b8dc0*/  IMAD R0, R7, 0x100, R19 ;  /* 0x0000010007007824 */ /* 0x008fe400078e0213 */
[----:B------:R-:W-:Y:S01]  /*b8dd0*/  IMAD R6, R25, 0x100, R6 ;  /* 0x0000010019067824 */ /* 0x000fe200078e0206 */
[----:B------:R-:W-:Y:S04]  /*b8de0*/  STL [R1+0x4cb4], R18 ;  /* 0x004cb41201007387 */ /* 0x000fe80000100800 */
[----:B------:R-:W-:Y:S01]  /*b8df0*/  STL [R1+0x4b88], R22 ;  /* 0x004b881601007387 */ /* 0x000fe20000100800 */
[----:B----4-:R-:W-:-:S05]  /*b8e00*/  IMAD R3, R29, 0x100, R20 ;  /* 0x000001001d037824 */ /* 0x010fca00078e0214 */
[----:B------:R2:W-:Y:S04]  /*b8e10*/  STL [R1+0x7c], R3 ;  /* 0x00007c0301007387 */ /* 0x0005e80000100800 */
[----:B------:R0:W-:Y:S04]  /*b8e20*/  STL [R1+0x90], R0 ;  /* 0x0000900001007387 */ /* 0x0001e80000100800 */
[----:B------:R-:W-:Y:S01]  /*b8e30*/  STL [R1+0xa4], R6 ;  /* 0x0000a40601007387 */ /* 0x000fe20000100800 */
[----:B--2---:R-:W-:-:S03]  /*b8e40*/  IMAD R3, R26, 0x100, R23 ;  /* 0x000001001a037824 */ /* 0x004fc600078e0217 */
[----:B------:R-:W2:Y:S01]  /*b8e50*/  LDL R26, [R1+0x210] ;  /* 0x00021000011a7983 */ /* 0x000ea20000100800 */
[----:B0-----:R-:W-:-:S03]  /*b8e60*/  IMAD R0, R24, 0x100, R27 ;  /* 0x0000010018007824 */ /* 0x001fc600078e021b */
[----:B------:R-:W-:Y:S04]  /*b8e70*/  STL [R1+0xb4], R3 ;  /* 0x0000b40301007387 */ /* 0x000fe80000100800 */
[----:B------:R0:W-:Y:S01]  /*b8e80*/  STL [R1+0xbc], R0 ;  /* 0x0000bc0001007387 */ /* 0x0001e20000100800 */
[----:B------:R-:W-:Y:S03]  /*b8e90*/  HMMA.16816.F32 R12, R8, R4, R12 ;  /* 0x00000004080c723c */ /* 0x000fe6000000180c */
[----:B--2---:R-:W-:Y:S04]  /*b8ea0*/  STL [R1+0x4cf8], R26 ;  /* 0x004cf81a01007387 */ /* 0x004fe80000100800 */
[----:B------:R-:W2:Y:S01]  /*b8eb0*/  LDL R27, [R1+0x214] ;  /* 0x00021400011b7983 */ /* 0x000ea20000100800 */
[----:B------:R-:W-:-:S02]  /*b8ec0*/  IMAD.MOV.U32 R19, RZ, RZ, R5 ;  /* 0x000000ffff137224 */ /* 0x000fc400078e0005 */
[----:B------:R-:W-:Y:S01]  /*b8ed0*/  IMAD.MOV.U32 R25, RZ, RZ, R4 ;  /* 0x000000ffff197224 */ /* 0x000fe200078e0004 */
[----:B--2---:R-:W-:-:S12]  /*b8ee0*/  STL [R1+0x4cfc], R27 ;  /* 0x004cfc1b01007387 */ /* 0x004fd80000100800 */
[----:B------:R-:W-:Y:S04]  /*b8ef0*/  STL.64 [R1+0x6c0], R12 ;  /* 0x0006c00c01007387 */ /* 0x000fe80000100a00 */
[----:B------:R-:W-:Y:S04]  /*b8f00*/  STL.64 [R1+0x6c8], R14 ;  /* 0x0006c80e01007387 */ /* 0x000fe80000100a00 */
[----:B------:R-:W-:Y:S04]  /*b8f10*/  STL [R1+0x4d64], R8 ;  /* 0x004d640801007387 */ /* 0x000fe80000100800 */
[----:B------:R-:W-:Y:S04]  /*b8f20*/  STL [R1+0x4d60], R9 ;  /* 0x004d600901007387 */ /* 0x000fe80000100800 */
[----:B------:R-:W-:Y:S04]  /*b8f30*/  STL [R1+0x4d5c], R10 ;  /* 0x004d5c0a01007387 */ /* 0x000fe80000100800 */
[----:B------:R-:W-:Y:S04]  /*b8f40*/  STL [R1+0x4d58], R11 ;  /* 0x004d580b01007387 */ /* 0x000fe80000100800 */
[----:B------:R1:W-:Y:S04]  /*b8f50*/  STL [R1+0x4cb8], R19 ;  /* 0x004cb81301007387 */ /* 0x0003e80000100800 */
[----:B------:R-:W-:Y:S04]  /*b8f60*/  STL [R1+0x4bb0], R25 ;  /* 0x004bb01901007387 */ /* 0x000fe80000100800 */
[----:B------:R-:W2:Y:S01]  /*b8f70*/  LDL.64 R4, [R1+0x240] ;  /* 0x0002400001047983 */ /* 0x000ea20000100a00 */
[----:B0-----:R-:W-:-:S03]  /*b8f80*/  IMAD R0, R28, 0x100, R2 ;  /* 0x000001001c007824 */ /* 0x001fc600078e0202 */
[----:B--2---:R-:W-:Y:S04]  /*b8f90*/  STL [R1+0x4d04], R4 ;  /* 0x004d040401007387 */ /* 0x004fe80000100800 */
[----:B------:R-:W-:Y:S04]  /*b8fa0*/  STL [R1+0x8c], R0 ;  /* 0x00008c0001007387 */ /* 0x000fe80000100800 */
[----:B------:R-:W-:Y:S04]  /*b8fb0*/  STL [R1+0x4d00], R5 ;  /* 0x004d000501007387 */ /* 0x000fe80000100800 */
[----:B------:R-:W2:Y:S04]  /*b8fc0*/  LDL.LU R16, [R1+0x1160] ;  /* 0x0011600001107983 */ /* 0x000ea80000300800 */
[----:B------:R-:W2:Y:S04]  /*b8fd0*/  LDL.LU R17, [R1+0x1164] ;  /* 0x0011640001117983 */ /* 0x000ea80000300800 */
[----:B------:R-:W3:Y:S04]  /*b8fe0*/  LDL.LU R18, [R1+0x1168] ;  /* 0x0011680001127983 */ /* 0x000ee80000300800 */
[----:B-1----:R-:W3:Y:S04]  /*b8ff0*/  LDL.LU R19, [R1+0x116c] ;  /* 0x00116c0001137983 */ /* 0x002ee80000300800 */
[----:B------:R-:W4:Y:S04]  /*b9000*/  LDL.LU R8, [R1+0x45b4] ;  /* 0x0045b40001087983 */ /* 0x000f280000300800 */
[----:B----4-:R0:W-:Y:S04]  /*b9010*/  STL [R1+0x4d68], R8 ;  /* 0x004d680801007387 */ /* 0x0101e80000100800 */
[----:B0-----:R-:W4:Y:S04]  /*b9020*/  LDL.LU R8, [R1+0x45a8] ;  /* 0x0045a80001087983 */ /* 0x001f280000300800 */
[----:B------:R-:W5:Y:S04]  /*b9030*/  LDL.LU R9, [R1+0x45b0] ;  /* 0x0045b00001097983 */ /* 0x000f680000300800 */
[----:B-----5:R0:W-:Y:S04]  /*b9040*/  STL [R1+0x4d6c], R9 ;  /* 0x004d6c0901007387 */ /* 0x0201e80000100800 */
[----:B0-----:R-:W4:Y:S04]  /*b9050*/  LDL.LU R9, [R1+0x45ac] ;  /* 0x0045ac0001097983 */ /* 0x001f280000300800 */
[----:B------:R-:W5:Y:S04]  /*b9060*/  LDL.LU R10, [R1+0x45bc] ;  /* 0x0045bc00010a7983 */ /* 0x000f680000300800 */
[----:B------:R-:W5:Y:S04]  /*b9070*/  LDL.LU R11, [R1+0x45b8] ;  /* 0x0045b800010b7983 */ /* 0x000f680000300800 */
[----:B------:R-:W5:Y:S04]  /*b9080*/  LDL.LU R21, [R1+0x45c4] ;  /* 0x0045c40001157983 */ /* 0x000f680000300800 */
[----:B------:R-:W5:Y:S04]  /*b9090*/  LDL.LU R20, [R1+0x45c0] ;  /* 0x0045c00001147983 */ /* 0x000f680000300800 */
[----:B------:R-:W2:Y:S04]  /*b90a0*/  LDL.LU R4, [R1+0x45f4] ;  /* 0x0045f40001047983 */ /* 0x000ea80000300800 */
[----:B------:R-:W2:Y:S04]  /*b90b0*/  LDL.LU R5, [R1+0x45f0] ;  /* 0x0045f00001057983 */ /* 0x000ea80000300800 */
[----:B--2---:R0:W-:Y:S04]  /*b90c0*/  STL.64 [R1+0x4d08], R4 ;  /* 0x004d080401007387 */ /* 0x0041e80000100a00 */
[----:B0-----:R-:W2:Y:S04]  /*b90d0*/  LDL.64 R4, [R1+0x318] ;  /* 0x0003180001047983 */ /* 0x001ea80000100a00 */
        /* <DEDUP_REMOVED lines=10> */
[----:B------:R0:W-:Y:S04]  /*b9180*/  STL [R1+0x4d18], R5 ;  /* 0x004d180501007387 */ /* 0x0001e80000100800 */
[----:B0-----:R-:W3:Y:S04]  /*b9190*/  LDL.LU R5, [R1+0x45e8] ;  /* 0x0045e80001057983 */ /* 0x001ee80000300800 */
[----:B---3--:R0:W-:Y:S04]  /*b91a0*/  STL [R1+0x4d24], R5 ;  /* 0x004d240501007387 */ /* 0x0081e80000100800 */
[----:B0-----:R-:W3:Y:S04]  /*b91b0*/  LDL.LU R5, [R1+0x45e4] ;  /* 0x0045e40001057983 */ /* 0x001ee80000300800 */
[----:B---3--:R0:W-:Y:S04]  /*b91c0*/  STL [R1+0x4d2c], R5 ;  /* 0x004d2c0501007387 */ /* 0x0081e80000100800 */
[----:B0-----:R-:W3:Y:S04]  /*b91d0*/  LDL.LU R5, [R1+0x45dc] ;  /* 0x0045dc0001057983 */ /* 0x001ee80000300800 */
[----:B---3--:R0:W-:Y:S04]  /*b91e0*/  STL [R1+0x4d34], R5 ;  /* 0x004d340501007387 */ /* 0x0081e80000100800 */
[----:B0-----:R-:W3:Y:S04]  /*b91f0*/  LDL.LU R5, [R1+0x45d4] ;  /* 0x0045d40001057983 */ /* 0x001ee80000300800 */
[----:B---3--:R0:W-:Y:S04]  /*b9200*/  STL [R1+0x4d3c], R5 ;  /* 0x004d3c0501007387 */ /* 0x0081e80000100800 */
[----:B0-----:R-:W2:Y:S04]  /*b9210*/  LDL.LU R5, [R1+0x45cc] ;  /* 0x0045cc0001057983 */ /* 0x001ea80000300800 */
[----:B------:R-:W3:Y:S04]  /*b9220*/  LDL.LU R27, [R1+0x45fc] ;  /* 0x0045fc00011b7983 */ /* 0x000ee80000300800 */
[----:B------:R-:W3:Y:S04]  /*b9230*/  LDL.LU R26, [R1+0x45f8] ;  /* 0x0045f800011a7983 */ /* 0x000ee80000300800 */
        /* <DEDUP_REMOVED lines=12> */
[----:B------:R-:W-:-:S03]  /*b9300*/  IMAD R8, R8, 0x100, R9 ;  /* 0x0000010008087824 */ /* 0x000fc600078e0209 */
[----:B-----5:R0:W-:Y:S04]  /*b9310*/  STL.64 [R1+0x4d10], R12 ;  /* 0x004d100c01007387 */ /* 0x0201e80000100a00 */
[----:B0-----:R-:W5:Y:S04]  /*b9320*/  LDL.LU R12, [R1+0xe00] ;  /* 0x000e0000010c7983 */ /* 0x001f680000300800 */
[----:B------:R-:W5:Y:S04]  /*b9330*/  LDL.LU R13, [R1+0xe04] ;  /* 0x000e0400010d7983 */ /* 0x000f680000300800 */
[----:B------:R-:W5:Y:S04]  /*b9340*/  LDL.LU R14, [R1+0xe08] ;  /* 0x000e0800010e7983 */ /* 0x000f680000300800 */
[----:B------:R-:W5:Y:S04]  /*b9350*/  LDL.LU R15, [R1+0xe0c] ;  /* 0x000e0c00010f7983 */ /* 0x000f680000300800 */
[----:B------:R-:W-:Y:S04]  /*b9360*/  STL.64 [R1+0x4ce0], R18 ;  /* 0x004ce01201007387 */ /* 0x000fe80000100a00 */
[----:B------:R0:W-:Y:S04]  /*b9370*/  STL.64 [R1+0x4cd8], R16 ;  /* 0x004cd81001007387 */ /* 0x0001e80000100a00 */
[----:B0-----:R-:W4:Y:S04]  /*b9380*/  LDL.LU R16, [R1+0xe10] ;  /* 0x000e100001107983 */ /* 0x001f280000300800 */
        /* <DEDUP_REMOVED lines=8> */
[----:B------:R-:W4:Y:S04]  /*b9410*/  LDL.64 R2, [R1+0x228] ;  /* 0x0002280001027983 */ /* 0x000f280000100a00 */
[----:B------:R-:W3:Y:S04]  /*b9420*/  LDL.LU R9, [R1+0x4d6c] ;  /* 0x004d6c0001097983 */ /* 0x000ee80000300800 */
[----:B------:R0:W-:Y:S04]  /*b9430*/  STL [R1+0xa0], R8 ;  /* 0x0000a00801007387 */ /* 0x0001e80000100800 */
[----:B0-----:R-:W3:Y:S01]  /*b9440*/  LDL.LU R8, [R1+0x4d68] ;  /* 0x004d680001087983 */ /* 0x001ee20000300800 */
[----:B------:R-:W-:-:S02]  /*b9450*/  IMAD R11, R11, 0x100, R10 ;  /* 0x000001000b0b7824 */ /* 0x000fc400078e020a */
[----:B------:R-:W-:Y:S02]  /*b9460*/  IMAD R20, R20, 0x100, R21 ;  /* 0x0000010014147824 */ /* 0x000fe400078e0215 */
[----:B---3--:R-:W-:Y:S02]  /*b9470*/  IMAD R9, R9, 0x100, R8 ;  /* 0x0000010009097824 */ /* 0x008fe400078e0208 */
[----:B------:R-:W2:Y:S04]  /*b9480*/  LDL.LU R8, [R1+0x4d64] ;  /* 0x004d640001087983 */ /* 0x000ea80000300800 */
[----:B------:R0:W-:Y:S04]  /*b9490*/  STL [R1+0x158], R9 ;  /* 0x0001580901007387 */ /* 0x0001e80000100800 */
[----:B0-----:R-:W2:Y:S04]  /*b94a0*/  LDL.LU R9, [R1+0x4d60] ;  /* 0x004d600001097983 */ /* 0x001ea80000300800 */
[----:B------:R-:W2:Y:S04]  /*b94b0*/  LDL.LU R10, [R1+0x4d5c] ;  /* 0x004d5c00010a7983 */ /* 0x000ea80000300800 */
[----:B------:R0:W-:Y:S04]  /*b94c0*/  STL [R1+0x174], R11 ;  /* 0x0001740b01007387 */ /* 0x0001e80000100800 */
[----:B0-----:R-:W2:Y:S04]  /*b94d0*/  LDL.LU R11, [R1+0x4d58] ;  /* 0x004d5800010b7983 */ /* 0x001ea80000300800 */
[----:B------:R-:W2:Y:S04]  /*b94e0*/  LDL.LU R21, [R1+0x4d54] ;  /* 0x004d540001157983 */ /* 0x000ea80000300800 */
[----:B------:R0:W-:Y:S04]  /*b94f0*/  STL [R1+0x3b0], R20 ;  /* 0x0003b01401007387 */ /* 0x0001e80000100800 */
[----:B0-----:R-:W2:Y:S02]  /*b9500*/  LDL.LU R20, [R1+0x4d50] ;  /* 0x004d500001147983 */ /* 0x001ea40000300800 */
[----:B--2---:R-:W-:-:S15]  /*b9510*/  HMMA.16816.F32 R4, R8, R20, R4 ;  /* 0x000000140804723c */ /* 0x004fde0000001804 */
[----:B------:R-:W-:-:S08]  /*b9520*/  NOP ;  /* 0x0000000000007918 */ /* 0x000fd00000000000 */
[----:B------:R-:W-:Y:S04]  /*b9530*/  STL.64 [R1+0x6b0], R4 ;  /* 0x0006b00401007387 */ /* 0x000fe80000100a00 */
[----:B------:R0:W-:Y:S04]  /*b9540*/  STL.64 [R1+0x6b8], R6 ;  /* 0x0006b80601007387 */ /* 0x0001e80000100a00 */
[----:B0-----:R-:W2:Y:S04]  /*b9550*/  LDL.LU.64 R6, [R1+0x4d48] ;  /* 0x004d480001067983 */ /* 0x001ea80000300a00 */
[----:B------:R-:W3:Y:S04]  /*b9560*/  LDL.LU.64 R4, [R1+0x4d40] ;  /* 0x004d400001047983 */ /* 0x000ee80000300a00 */
[----:B------:R0:W-:Y:S04]  /*b9570*/  STL [R1+0x4ab8], R20 ;  /* 0x004ab81401007387 */ /* 0x0001e80000100800 */
[----:B0-----:R-:W4:Y:S04]  /*b9580*/  LDL.LU R20, [R1+0x462c] ;  /* 0x00462c0001147983 */ /* 0x001f280000300800 */
[----:B------:R0:W-:Y:S04]  /*b9590*/  STL [R1+0x4a90], R21 ;  /* 0x004a901501007387 */ /* 0x0001e80000100800 */
[----:B0-----:R-:W4:Y:S01]  /*b95a0*/  LDL.LU R21, [R1+0x4620] ;  /* 0x0046200001157983 */ /* 0x001f220000300800 */
[----:B---3--:R-:W-:-:S03]  /*b95b0*/  IMAD R4, R4, 0x100, R5 ;  /* 0x0000010004047824 */ /* 0x008fc600078e0205 */
[----:B------:R-:W3:Y:S04]  /*b95c0*/  LDL.LU R5, [R1+0x4d3c] ;  /* 0x004d3c0001057983 */ /* 0x000ee80000300800 */
[----:B------:R0:W-:Y:S04]  /*b95d0*/  STL [R1+0xa8], R4 ;  /* 0x0000a80401007387 */ /* 0x0001e80000100800 */
[----:B0-----:R-:W3:Y:S02]  /*b95e0*/  LDL.LU R4, [R1+0x4d38] ;  /* 0x004d380001047983 */ /* 0x001ee40000300800 */
[----:B---3--:R-:W-:-:S02]  /*b95f0*/  IMAD R4, R4, 0x100, R5 ;  /* 0x0000010004047824 */ /* 0x008fc400078e0205 */
        /* <DEDUP_REMOVED lines=12> */
[----:B------:R-:W5:Y:S04]  /*b96c0*/  LDL.LU R4, [R1+0x4d1c] ;  /* 0x004d1c0001047983 */ /* 0x000f680000300800 */
[----:B------:R0:W-:Y:S04]  /*b96d0*/  STL [R1+0x3c0], R5 ;  /* 0x0003c00501007387 */ /* 0x0001e80000100800 */
[----:B0-----:R-:W5:Y:S02]  /*b96e0*/  LDL.LU R5, [R1+0x4d18] ;  /* 0x004d180001057983 */ /* 0x001f640000300800 */
[----:B-----5:R-:W-:-:S15]  /*b96f0*/  HMMA.16816.F32 R12, R8, R4, R12 ;  /* 0x00000004080c723c */ /* 0x020fde000000180c */
[----:B------:R-:W-:-:S08]  /*b9700*/  NOP ;  /* 0x0000000000007918 */ /* 0x000fd00000000000 */
[----:B------:R0:W-:Y:S04]  /*b9710*/  STL.64 [R1+0x6a0], R12 ;  /* 0x0006a00c01007387 */ /* 0x0001e80000100a00 */
[----:B------:R1:W-:Y:S04]  /*b9720*/  STL.64 [R1+0x6a8], R14 ;  /* 0x0006a80e01007387 */ /* 0x0003e80000100a00 */
[----:B0-----:R-:W3:Y:S01]  /*b9730*/  LDL.LU.64 R12, [R1+0x4d10] ;  /* 0x004d1000010c7983 */ /* 0x001ee20000300a00 */
[----:B-1----:R-:W-:Y:S02]  /*b9740*/  IMAD.MOV.U32 R15, RZ, RZ, R4 ;  /* 0x000000ffff0f7224 */ /* 0x002fe400078e0004 */
[----:B------:R-:W-:-:S02]  /*b9750*/  IMAD.MOV.U32 R14, RZ, RZ, R5 ;  /* 0x000000ffff0e7224 */ /* 0x000fc400078e0005 */
[----:B------:R-:W5:Y:S02]  /*b9760*/  LDL.LU.64 R4, [R1+0x4d08] ;  /* 0x004d080001047983 */ /* 0x000f640000300a00 */
[----:B-----5:R-:W-:Y:S02]  /*b9770*/  IMAD R5, R5, 0x100, R4 ;  /* 0x0000010005057824 */ /* 0x020fe400078e0204 */
[----:B------:R-:W5:Y:S04]  /*b9780*/  LDL.LU R4, [R1+0x4d04] ;  /* 0x004d040001047983 */ /* 0x000f680000300800 */
[----:B------:R0:W-:Y:S04]  /*b9790*/  STL [R1+0x150], R5 ;  /* 0x0001500501007387 */ /* 0x0001e80000100800 */
[----:B0-----:R-:W5:Y:S01]  /*b97a0*/  LDL.LU R5, [R1+0x4d00] ;  /* 0x004d000001057983 */ /* 0x001f620000300800 */
[----:B------:R-:W-:-:S02]  /*b97b0*/  IMAD R26, R26, 0x100, R27 ;  /* 0x000001001a1a7824 */ /* 0x000fc400078e021b */
[----:B--2---:R-:W-:Y:S01]  /*b97c0*/  IMAD R6, R6, 0x100, R7 ;  /* 0x0000010006067824 */ /* 0x004fe200078e0207 */
[----:B------:R-:W2:Y:S01]  /*b97d0*/  LDL.LU R27, [R1+0x4cfc] ;  /* 0x004cfc00011b7983 */ /* 0x000ea20000300800 */
[----:B----4-:R-:W-:-:S03]  /*b97e0*/  IMAD R24, R24, 0x100, R23 ;  /* 0x0000010018187824 */ /* 0x010fc600078e0217 */
[----:B------:R0:W-:Y:S01]  /*b97f0*/  STL [R1+0x164], R26 ;  /* 0x0001641a01007387 */ /* 0x0001e20000100800 */
[----:B---3--:R-:W-:-:S03]  /*b9800*/  IMAD R12, R13, 0x100, R12 ;  /* 0x000001000d0c7824 */ /* 0x008fc600078e020c */
[----:B0-----:R-:W2:Y:S04]  /*b9810*/  LDL.LU R26, [R1+0x4cf8] ;  /* 0x004cf800011a7983 */ /* 0x001ea80000300800 */
[----:B------:R-:W3:Y:S04]  /*b9820*/  LDL.LU R7, [R1+0x4cf4] ;  /* 0x004cf40001077983 */ /* 0x000ee80000300800 */
[----:B------:R0:W-:Y:S04]  /*b9830*/  STL [R1+0x188], R6 ;  /* 0x0001880601007387 */ /* 0x0001e80000100800 */
[----:B0-----:R-:W4:Y:S04]  /*b9840*/  LDL.LU R6, [R1+0x4cf0] ;  /* 0x004cf00001067983 */ /* 0x001f280000300800 */
[----:B------:R-:W2:Y:S04]  /*b9850*/  LDL.LU R23, [R1+0x4cec] ;  /* 0x004cec0001177983 */ /* 0x000ea80000300800 */
[----:B------:R0:W-:Y:S04]  /*b9860*/  STL [R1+0x3bc], R24 ;  /* 0x0003bc1801007387 */ /* 0x0001e80000100800 */
[----:B0-----:R-:W3:Y:S01]  /*b9870*/  LDL.LU R24, [R1+0x4ce8] ;  /* 0x004ce80001187983 */ /* 0x001ee20000300800 */
[----:B-----5:R-:W-:Y:S06]  /*b9880*/  HMMA.16816.F32 R16, R8, R4, R16 ;  /* 0x000000040810723c */ /* 0x020fec0000001810 */
[----:B------:R-:W-:-:S15]  /*b9890*/  IMAD.MOV.U32 R13, RZ, RZ, R4 ;  /* 0x000000ffff0d7224 */ /* 0x000fde00078e0004 */
[----:B------:R-:W-:-:S02]  /*b98a0*/  NOP ;  /* 0x0000000000007918 */ /* 0x000fc40000000000 */
[----:B------:R-:W-:Y:S04]  /*b98b0*/  STL.64 [R1+0x690], R16 ;  /* 0x0006901001007387 */ /* 0x000fe80000100a00 */
[----:B------:R0:W-:Y:S04]  /*b98c0*/  STL [R1+0x3d0], R12 ;  /* 0x0003d00c01007387 */ /* 0x0001e80000100800 */
[----:B------:R1:W-:Y:S01]  /*b98d0*/  STL.64 [R1+0x698], R18 ;  /* 0x0006981201007387 */ /* 0x0003e20000100a00 */
[----:B0-----:R-:W-:-:S03]  /*b98e0*/  IMAD.MOV.U32 R12, RZ, RZ, R5 ;  /* 0x000000ffff0c7224 */ /* 0x001fc600078e0005 */
[----:B-1----:R-:W5:Y:S04]  /*b98f0*/  LDL.LU.64 R18, [R1+0x4ce0] ;  /* 0x004ce00001127983 */ /* 0x002f680000300a00 */
[----:B------:R-:W5:Y:S04]  /*b9900*/  LDL.LU.64 R16, [R1+0x4cd8] ;  /* 0x004cd80001107983 */ /* 0x000f680000300a00 */
[----:B------:R-:W4:Y:S04]  /*b9910*/  LDL.LU.64 R4, [R1+0x4cd0] ;  /* 0x004cd00001047983 */ /* 0x000f280000300a00 */
[----:B------:R0:W-:Y:S04]  /*b9920*/  STL.64 [R1+0x4aa0], R14 ;  /* 0x004aa00e01007387 */ /* 0x0001e80000100a00 */
[----:B0-----:R-:W2:Y:S04]  /*b9930*/  LDL.LU R14, [R1+0x4618] ;  /* 0x00461800010e7983 */ /* 0x001ea80000300800 */
[----:B------:R-:W3:Y:S04]  /*b9940*/  LDL.LU R15, [R1+0x4624] ;  /* 0x00462400010f7983 */ /* 0x000ee80000300800 */
[----:B------:R0:W-:Y:S04]  /*b9950*/  STL.64 [R1+0x4a98], R12 ;  /* 0x004a980c01007387 */ /* 0x0001e80000100a00 */
[----:B0-----:R-:W2:Y:S01]  /*b9960*/  LDL.LU R13, [R1+0x461c] ;  /* 0x00461c00010d7983 */ /* 0x001ea20000300800 */
[----:B------:R-:W-:-:S02]  /*b9970*/  IMAD R12, R25, 0x100, R20 ;  /* 0x00000100190c7824 */ /* 0x000fc400078e0214 */
[----:B------:R-:W-:Y:S02]  /*b9980*/  IMAD R20, R0, 0x100, R22 ;  /* 0x0000010000147824 */ /* 0x000fe400078e0216 */
[----:B------:R-:W-:Y:S02]  /*b9990*/  IMAD R0, R28, 0x100, R29 ;  /* 0x000001001c007824 */ /* 0x000fe400078e021d */
[----:B------:R-:W-:Y:S02]  /*b99a0*/  IMAD.MOV.U32 R28, RZ, RZ, R2 ;  /* 0x000000ffff1c7224 */ /* 0x000fe400078e0002 */
[----:B--2---:R-:W-:Y:S02]  /*b99b0*/  IMAD R14, R14, 0x100, R13 ;  /* 0x000001000e0e7824 */ /* 0x004fe400078e020d */
[----:B---3--:R-:W-:-:S03]  /*b99c0*/  IMAD R13, R21, 0x100, R15 ;  /* 0x00000100150d7824 */ /* 0x008fc600078e020f */
[----:B------:R-:W-:Y:S04]  /*b99d0*/  STL [R1+0x160], R14 ;  /* 0x0001600e01007387 */ /* 0x000fe80000100800 */
[----:B------:R-:W-:Y:S04]  /*b99e0*/  STL [R1+0x184], R13 ;  /* 0x0001840d01007387 */ /* 0x000fe80000100800 */
[----:B------:R5:W-:Y:S02]  /*b99f0*/  STL [R1+0x3b8], R12 ;  /* 0x0003b80c01007387 */ /* 0x000be40000100800 */
[----:B-----5:R-:W-:Y:S02]  /*b9a00*/  HMMA.16816.F32 R12, R8, R2, R16 ;  /* 0x00000002080c723c */ /* 0x020fe40000001810 */
[----:B------:R0:W-:Y:S04]  /*b9a10*/  STL [R1+0x3cc], R20 ;  /* 0x0003cc1401007387 */ /* 0x0001e80000100800 */
[----:B------:R1:W-:Y:S01]  /*b9a20*/  STL [R1+0x3d8], R0 ;  /* 0x0003d80001007387 */ /* 0x0003e20000100800 */
[----:B------:R-:W-:-:S02]  /*b9a30*/  IMAD.MOV.U32 R21, RZ, RZ, R23 ;  /* 0x000000ffff157224 */ /* 0x000fc400078e0017 */
[----:B------:R-:W-:-:S14]  /*b9a40*/  IMAD.MOV.U32 R2, RZ, RZ, R3 ;  /* 0x000000ffff027224 */ /* 0x000fdc00078e0003 */
[----:B------:R-:W-:Y:S04]  /*b9a50*/  STL.64 [R1+0x680], R12 ;  /* 0x0006800c01007387 */ /* 0x000fe80000100a00 */
[----:B------:R-:W-:Y:S04]  /*b9a60*/  STL.64 [R1+0x688], R14 ;  /* 0x0006880e01007387 */ /* 0x000fe80000100a00 */
[----:B0-----:R-:W2:Y:S04]  /*b9a70*/  LDL R20, [R1+0x370] ;  /* 0x0003700001147983 */ /* 0x001ea80000100800 */
[----:B------:R-:W3:Y:S04]  /*b9a80*/  LDL.LU R3, [R1+0x4644] ;  /* 0x0046440001037983 */ /* 0x000ee80000300800 */
[----:B-1----:R-:W3:Y:S04]  /*b9a90*/  LDL.LU R0, [R1+0x4640] ;  /* 0x0046400001007983 */ /* 0x002ee80000300800 */
[----:B------:R-:W5:Y:S04]  /*b9aa0*/  LDL.LU R23, [R1+0x4678] ;  /* 0x0046780001177983 */ /* 0x000f680000300800 */
[----:B------:R-:W4:Y:S04]  /*b9ab0*/  LDL.LU R25, [R1+0x4694] ;  /* 0x0046940001197983 */ /* 0x000f280000300800 */
[----:B------:R-:W5:Y:S04]  /*b9ac0*/  LDL.LU R22, [R1+0x4690] ;  /* 0x0046900001167983 */ /* 0x000f680000300800 */
[----:B-----5:R0:W-:Y:S04]  /*b9ad0*/  STL.64 [R1+0x4c98], R22 ;  /* 0x004c981601007387 */ /* 0x0201e80000100a00 */
[----:B0-----:R-:W5:Y:S04]  /*b9ae0*/  LDL R22, [R1+0x378] ;  /* 0x0003780001167983 */ /* 0x001f680000100800 */
[----:B--2---:R0:W-:Y:S04]  /*b9af0*/  STL.64 [R1+0x4c90], R20 ;  /* 0x004c901401007387 */ /* 0x0041e80000100a00 */
[----:B------:R-:W2:Y:S04]  /*b9b00*/  LDL.LU R12, [R1+0x1130] ;  /* 0x00113000010c7983 */ /* 0x000ea80000300800 */
[----:B------:R-:W2:Y:S04]  /*b9b10*/  LDL.LU R13, [R1+0x1134] ;  /* 0x00113400010d7983 */ /* 0x000ea80000300800 */
[----:B------:R-:W3:Y:S04]  /*b9b20*/  LDL.LU R14, [R1+0x1138] ;  /* 0x00113800010e7983 */ /* 0x000ee80000300800 */
[----:B------:R-:W3:Y:S04]  /*b9b30*/  LDL.LU R15, [R1+0x113c] ;  /* 0x00113c00010f7983 */ /* 0x000ee80000300800 */
[----:B------:R-:W4:Y:S04]  /*b9b40*/  LDL.LU R19, [R1+0x464c] ;  /* 0x00464c0001137983 */ /* 0x000f280000300800 */
[----:B------:R-:W4:Y:S01]  /*b9b50*/  LDL.LU R18, [R1+0x4654] ;  /* 0x0046540001127983 */ /* 0x000f220000300800 */
[----:B------:R-:W-:-:S03]  /*b9b60*/  IMAD.MOV.U32 R23, RZ, RZ, R24 ;  /* 0x000000ffff177224 */ /* 0x000fc600078e0018 */
[----:B------:R-:W4:Y:S04]  /*b9b70*/  LDL.LU R29, [R1+0x465c] ;  /* 0x00465c00011d7983 */ /* 0x000f280000300800 */
[----:B------:R-:W4:Y:S04]  /*b9b80*/  LDL.LU R24, [R1+0x4658] ;  /* 0x0046580001187983 */ /* 0x000f280000300800 */
[----:B0-----:R-:W2:Y:S04]  /*b9b90*/  LDL.LU R20, [R1+0x466c] ;  /* 0x00466c0001147983 */ /* 0x001ea80000300800 */
[----:B------:R-:W2:Y:S04]  /*b9ba0*/  LDL.LU R21, [R1+0x4668] ;  /* 0x0046680001157983 */ /* 0x000ea80000300800 */
[----:B-----5:R-:W-:Y:S04]  /*b9bb0*/  STL.64 [R1+0x4cc8], R22 ;  /* 0x004cc81601007387 */ /* 0x020fe80000100a00 */
[----:B--2---:R0:W-:Y:S04]  /*b9bc0*/  STL.64 [R1+0x4cc0], R20 ;  /* 0x004cc01401007387 */ /* 0x0041e80000100a00 */
[----:B0-----:R-:W2:Y:S04]  /*b9bd0*/  LDL.LU R20, [R1+0x1150] ;  /* 0x0011500001147983 */ /* 0x001ea80000300800 */
[----:B------:R-:W2:Y:S04]  /*b9be0*/  LDL.LU R21, [R1+0x1154] ;  /* 0x0011540001157983 */ /* 0x000ea80000300800 */
[----:B------:R-:W2:Y:S04]  /*b9bf0*/  LDL.LU R22, [R1+0x1158] ;  /* 0x0011580001167983 */ /* 0x000ea80000300800 */
[----:B------:R-:W2:Y:S04]  /*b9c00*/  LDL.LU R23, [R1+0x115c] ;  /* 0x00115c0001177983 */ /* 0x000ea80000300800 */
[----:B---3--:R-:W-:Y:S04]  /*b9c10*/  STL.64 [R1+0x4ca8], R14 ;  /* 0x004ca80e01007387 */ /* 0x008fe80000100a00 */
[----:B------:R0:W-:Y:S01]  /*b9c20*/  STL.64 [R1+0x4ca0], R12 ;  /* 0x004ca00c01007387 */ /* 0x0001e20000100a00 */
[----:B------:R-:W-:-:S03]  /*b9c30*/  IMAD R0, R0, 0x100, R3 ;  /* 0x0000010000007824 */ /* 0x000fc600078e0203 */
[----:B0-----:R-:W3:Y:S04]  /*b9c40*/  LDL.LU R12, [R1+0x1140] ;  /* 0x00114000010c7983 */ /* 0x001ee80000300800 */
[----:B------:R-:W3:Y:S04]  /*b9c50*/  LDL.LU R13, [R1+0x1144] ;  /* 0x00114400010d7983 */ /* 0x000ee80000300800 */
[----:B------:R-:W3:Y:S04]  /*b9c60*/  LDL.LU R14, [R1+0x1148] ;  /* 0x00114800010e7983 */ /* 0x000ee80000300800 */
[----:B------:R-:W3:Y:S04]  /*b9c70*/  LDL.LU R15, [R1+0x114c] ;  /* 0x00114c00010f7983 */ /* 0x000ee80000300800 */
[----:B------:R0:W-:Y:S04]  /*b9c80*/  STL [R1+0x4ac0], R2 ;  /* 0x004ac00201007387 */ /* 0x0001e80000100800 */
[----:B0-----:R-:W5:Y:S04]  /*b9c90*/  LDL.LU R2, [R1+0x4688] ;  /* 0x0046880001027983 */ /* 0x001f680000300800 */
[----:B------:R0:W-:Y:S04]  /*b9ca0*/  STL [R1+0x4abc], R28 ;  /* 0x004abc1c01007387 */ /* 0x0001e80000100800 */
[----:B0-----:R-:W5:Y:S04]  /*b9cb0*/  LDL.LU R28, [R1+0x468c] ;  /* 0x00468c00011c7983 */ /* 0x001f680000300800 */
[----:B------:R-:W5:Y:S04]  /*b9cc0*/  LDL.LU R17, [R1+0x469c] ;  /* 0x00469c0001117983 */ /* 0x000f680000300800 */
[----:B------:R-:W5:Y:S04]  /*b9cd0*/  LDL.LU R16, [R1+0x4698] ;  /* 0x0046980001107983 */ /* 0x000f680000300800 */
[----:B------:R0:W-:Y:S04]  /*b9ce0*/  STL [R1+0x180], R0 ;  /* 0x0001800001007387 */ /* 0x0001e80000100800 */
[----:B------:R-:W5:Y:S04]  /*b9cf0*/  LDL.LU R3, [R1+0x46a4] ;  /* 0x0046a40001037983 */ /* 0x000f680000300800 */
[----:B0-----:R-:W5:Y:S01]  /*b9d00*/  LDL.LU R0, [R1+0x46a0] ;  /* 0x0046a00001007983 */ /* 0x001f620000300800 */
[----:B--2---:R-:W-:Y:S03]  /*b9d10*/  HMMA.16816.F32 R8, R8, R26, R20 ;  /* 0x0000001a0808723c */ /* 0x004fe60000001814 */
[----:B------:R-:W3:Y:S04]  /*b9d20*/  LDL.LU.64 R22, [R1+0x4cc8] ;  /* 0x004cc80001167983 */ /* 0x000ee80000300a00 */
[----:B------:R-:W2:-:S15]  /*b9d30*/  LDL.LU.64 R20, [R1+0x4cc0] ;  /* 0x004cc00001147983 */ /* 0x000e9e0000300a00 */
[----:B------:R-:W-:-:S01]  /*b9d40*/  NOP ;  /* 0x0000000000007918 */ /* 0x000fc20000000000 */
[----:B------:R0:W-:Y:S04]  /*b9d50*/  STL.64 [R1+0x670], R8 ;  /* 0x0006700801007387 */ /* 0x0001e80000100a00 */
[----:B------:R1:W-:Y:S04]  /*b9d60*/  STL.64 [R1+0x678], R10 ;  /* 0x0006780a01007387 */ /* 0x0003e80000100a00 */
[----:B0-----:R-:W5:Y:S04]  /*b9d70*/  LDL.LU R8, [R1+0x4648] ;  /* 0x0046480001087983 */ /* 0x001f680000300800 */
[----:B-1----:R-:W3:Y:S04]  /*b9d80*/  LDL.LU R10, [R1+0x4650] ;  /* 0x00465000010a7983 */ /* 0x002ee80000300800 */
[----:B------:R-:W2:Y:S04]  /*b9d90*/  LDL.LU R9, [R1+0x4670] ;  /* 0x0046700001097983 */ /* 0x000ea80000300800 */
[----:B------:R-:W2:Y:S04]  /*b9da0*/  LDL.LU R11, [R1+0x4680] ;  /* 0x00468000010b7983 */ /* 0x000ea80000300800 */
[----:B------:R0:W-:Y:S01]  /*b9db0*/  STL [R1+0x4a14], R26 ;  /* 0x004a141a01007387 */ /* 0x0001e20000100800 */
[----:B----4-:R-:W-:-:S03]  /*b9dc0*/  IMAD R24, R24, 0x100, R29 ;  /* 0x0000010018187824 */ /* 0x010fc600078e021d */
[----:B0-----:R-:W4:Y:S04]  /*b9dd0*/  LDL.LU R26, [R1+0x4684] ;  /* 0x00468400011a7983 */ /* 0x001f280000300800 */
[----:B------:R0:W-:Y:S04]  /*b9de0*/  STL [R1+0x4a10], R27 ;  /* 0x004a101b01007387 */ /* 0x0001e80000100800 */
[----:B0-----:R-:W4:Y:S01]  /*b9df0*/  LDL.LU R27, [R1+0x467c] ;  /* 0x00467c00011b7983 */ /* 0x001f220000300800 */
[----:B-----5:R-:W-:Y:S02]  /*b9e00*/  IMAD R8, R8, 0x100, R19 ;  /* 0x0000010008087824 */ /* 0x020fe400078e0213 */
[----:B---3--:R-:W-:Y:S01]  /*b9e10*/  IMAD R10, R10, 0x100, R18 ;  /* 0x000001000a0a7824 */ /* 0x008fe200078e0212 */
[----:B------:R-:W3:Y:S04]  /*b9e20*/  LDL.LU R19, [R1+0x4cb8] ;  /* 0x004cb80001137983 */ /* 0x000ee80000300800 */
[----:B------:R0:W-:Y:S04]  /*b9e30*/  STL [R1+0x49a0], R8 ;  /* 0x0049a00801007387 */ /* 0x0001e80000100800 */
[----:B0-----:R-:W5:Y:S04]  /*b9e40*/  LDL.LU R8, [R1+0x4674] ;  /* 0x0046740001087983 */ /* 0x001f680000300800 */
[----:B------:R-:W3:Y:S04]  /*b9e50*/  LDL.LU R18, [R1+0x4cb4] ;  /* 0x004cb40001127983 */ /* 0x000ee80000300800 */
[----:B------:R0:W-:Y:S04]  /*b9e60*/  STL [R1+0x49a4], R10 ;  /* 0x0049a40a01007387 */ /* 0x0001e80000100800 */
[----:B0-----:R-:W2:Y:S04]  /*b9e70*/  LDL.LU R10, [R1+0x4660] ;  /* 0x00466000010a7983 */ /* 0x001ea80000300800 */
[----:B------:R-:W3:Y:S04]  /*b9e80*/  LDL.LU R29, [R1+0x4cb0] ;  /* 0x004cb000011d7983 */ /* 0x000ee80000300800 */
[----:B------:R0:W-:Y:S04]  /*b9e90*/  STL [R1+0x49a8], R24 ;  /* 0x0049a81801007387 */ /* 0x0001e80000100800 */
[----:B0-----:R-:W2:Y:S01]  /*b9ea0*/  LDL.LU R24, [R1+0x4664] ;  /* 0x0046640001187983 */ /* 0x001ea20000300800 */
[----:B------:R-:W-:-:S02]  /*b9eb0*/  F2FP.F16.E4M3.UNPACK_B R4, R4 ;  /* 0x00000004ff04723e */ /* 0x000fc400020006ff */
[----:B------:R-:W-:Y:S02]  /*b9ec0*/  F2FP.F16.E4M3.UNPACK_B R5, R5 ;  /* 0x00000005ff05723e */ /* 0x000fe400020006ff */
[----:B------:R-:W-:Y:S02]  /*b9ed0*/  F2FP.F16.E4M3.UNPACK_B R6, R6 ;  /* 0x00000006ff06723e */ /* 0x000fe400020006ff */
[----:B------:R-:W-:Y:S01]  /*b9ee0*/  F2FP.F16.E4M3.UNPACK_B R7, R7 ;  /* 0x00000007ff07723e */ /* 0x000fe200020006ff */
[----:B--2---:R-:W-:Y:S02]  /*b9ef0*/  IMAD R24, R10, 0x100, R24 ;  /* 0x000001000a187824 */ /* 0x004fe400078e0218 */
[----:B------:R-:W-:-:S04]  /*b9f00*/  IMAD R10, R21, 0x100, R20 ;  /* 0x00000100150a7824 */ /* 0x000fc800078e0214 */
[----:B------:R-:W-:Y:S01]  /*b9f10*/  HMMA.16816.F32 R20, R4, R22, R12 ;  /* 0x000000160414723c */ /* 0x000fe2000000180c */
[----:B------:R-:W-:Y:S04]  /*b9f20*/  STL [R1+0x20], R24 ;  /* 0x0000201801007387 */ /* 0x000fe80000100800 */
[----:B------:R-:W2:Y:S04]  /*b9f30*/  LDL.LU.64 R14, [R1+0x4ca8] ;  /* 0x004ca800010e7983 */ /* 0x000ea80000300a00 */
[----:B------:R-:W-:Y:S04]  /*b9f40*/  STL [R1+0x4c], R10 ;  /* 0x00004c0a01007387 */ /* 0x000fe80000100800 */
[----:B------:R-:W2:Y:S10]  /*b9f50*/  LDL.LU.64 R12, [R1+0x4ca0] ;  /* 0x004ca000010c7983 */ /* 0x000eb40000300a00 */
[----:B------:R-:W-:Y:S04]  /*b9f60*/  STL.64 [R1+0x660], R20 ;  /* 0x0006601401007387 */ /* 0x000fe80000100a00 */
[----:B------:R0:W-:Y:S04]  /*b9f70*/  STL.64 [R1+0x668], R22 ;  /* 0x0006681601007387 */ /* 0x0001e80000100a00 */
[----:B0-----:R-:W3:Y:S04]  /*b9f80*/  LDL.LU.64 R22, [R1+0x4c98] ;  /* 0x004c980001167983 */ /* 0x001ee80000300a00 */
[----:B------:R-:W2:Y:S01]  /*b9f90*/  LDL.LU.64 R20, [R1+0x4c90] ;  /* 0x004c900001147983 */ /* 0x000ea20000300a00 */
[----:B-----5:R-:W-:-:S02]  /*b9fa0*/  IMAD R9, R9, 0x100, R8 ;  /* 0x0000010009097824 */ /* 0x020fc400078e0208 */
[----:B----4-:R-:W-:-:S03]  /*b9fb0*/  IMAD R8, R11, 0x100, R26 ;  /* 0x000001000b087824 */ /* 0x010fc600078e021a */
[----:B------:R-:W-:Y:S01]  /*b9fc0*/  STL [R1+0x49ac], R9 ;  /* 0x0049ac0901007387 */ /* 0x000fe20000100800 */
[----:B---3--:R-:W-:-:S05]  /*b9fd0*/  IMAD R23, R23, 0x100, R27 ;  /* 0x0000010017177824 */ /* 0x008fca00078e021b */
[----:B------:R-:W-:Y:S04]  /*b9fe0*/  STL [R1+0x49b0], R23 ;  /* 0x0049b01701007387 */ /* 0x000fe80000100800 */
[----:B------:R2:W-:Y:S02]  /*b9ff0*/  STL [R1+0x1c], R8 ;  /* 0x00001c0801007387 */ /* 0x0005e40000100800 */
[----:B--2---:R-:W-:Y:S01]  /*ba000*/  HMMA.16816.F32 R8, R4, R20, R12 ;  /* 0x000000140408723c */ /* 0x004fe2000000180c */
[----:B------:R-:W-:Y:S02]  /*ba010*/  IMAD R23, R2, 0x100, R28 ;  /* 0x0000010002177824 */ /* 0x000fe400078e021c */
[----:B------:R-:W-:-:S03]  /*ba020*/  IMAD R2, R22, 0x100, R25 ;  /* 0x0000010016027824 */ /* 0x000fc600078e0219 */
[----:B------:R-:W-:Y:S04]  /*ba030*/  STL [R1+0x48], R23 ;  /* 0x0000481701007387 */ /* 0x000fe80000100800 */
[----:B------:R-:W-:Y:S04]  /*ba040*/  STL [R1+0x4c7c], R4 ;  /* 0x004c7c0401007387 */ /* 0x000fe80000100800 */
[----:B------:R-:W-:Y:S04]  /*ba050*/  STL [R1+0x130], R2 ;  /* 0x0001300201007387 */ /* 0x000fe80000100800 */
[----:B------:R-:W-:Y:S05]  /*ba060*/  STL [R1+0x4c78], R5 ;  /* 0x004c780501007387 */ /* 0x000fea0000100800 */
[----:B------:R-:W-:Y:S04]  /*ba070*/  STL.64 [R1+0x650], R8 ;  /* 0x0006500801007387 */ /* 0x000fe80000100a00 */
[----:B------:R0:W-:Y:S04]  /*ba080*/  STL.64 [R1+0x658], R10 ;  /* 0x0006580a01007387 */ /* 0x0001e80000100a00 */
[----:B------:R-:W-:Y:S04]  /*ba090*/  STL [R1+0x4c74], R6 ;  /* 0x004c740601007387 */ /* 0x000fe80000100800 */
[----:B------:R-:W-:Y:S01]  /*ba0a0*/  STL [R1+0x4c70], R7 ;  /* 0x004c700701007387 */ /* 0x000fe20000100800 */
[----:B0-----:R-:W-:-:S05]  /*ba0b0*/  IMAD R11, R16, 0x100, R17 ;  /* 0x00000100100b7824 */ /* 0x001fca00078e0211 */
[----:B------:R0:W-:Y:S04]  /*ba0c0*/  STL [R1+0x4a18], R11 ;  /* 0x004a180b01007387 */ /* 0x0001e80000100800 */
[----:B------:R-:W2:Y:S01]  /*ba0d0*/  LDL R26, [R1+0x348] ;  /* 0x00034800011a7983 */ /* 0x000ea20000100800 */
[----:B------:R-:W-:Y:S02]  /*ba0e0*/  IMAD R0, R0, 0x100, R3 ;  /* 0x0000010000007824 */ /* 0x000fe400078e0203 */
[----:B------:R-:W-:-:S03]  /*ba0f0*/  IMAD.MOV.U32 R27, RZ, RZ, R29 ;  /* 0x000000ffff1b7224 */ /* 0x000fc600078e001d */
[----:B------:R-:W-:Y:S04]  /*ba100*/  STL [R1+0x18], R0 ;  /* 0x0000180001007387 */ /* 0x000fe80000100800 */
[----:B--2---:R-:W-:Y:S04]  /*ba110*/  STL [R1+0x4bb4], R26 ;  /* 0x004bb41a01007387 */ /* 0x004fe80000100800 */
[----:B------:R-:W2:Y:S04]  /*ba120*/  LDL.LU R29, [R1+0x4c8c] ;  /* 0x004c8c00011d7983 */ /* 0x000ea80000300800 */
[----:B------:R-:W-:Y:S04]  /*ba130*/  STL [R1+0x4bb8], R27 ;  /* 0x004bb81b01007387 */ /* 0x000fe80000100800 */
[----:B------:R-:W3:Y:S04]  /*ba140*/  LDL.LU R8, [R1+0x10e0] ;  /* 0x0010e00001087983 */ /* 0x000ee80000300800 */
[----:B------:R-:W3:Y:S04]  /*ba150*/  LDL.LU R9, [R1+0x10e4] ;  /* 0x0010e40001097983 */ /* 0x000ee80000300800 */
[----:B------:R-:W4:Y:S04]  /*ba160*/  LDL.LU R10, [R1+0x10e8] ;  /* 0x0010e800010a7983 */ /* 0x000f280000300800 */
[----:B0-----:R-:W4:Y:S04]  /*ba170*/  LDL.LU R11, [R1+0x10ec] ;  /* 0x0010ec00010b7983 */ /* 0x001f280000300800 */
[----:B----4-:R0:W-:Y:S04]  /*ba180*/  STL.64 [R1+0x4b98], R10 ;  /* 0x004b980a01007387 */ /* 0x0101e80000100a00 */
[----:B0-----:R-:W4:Y:S01]  /*ba190*/  LDL R10, [R1+0x350] ;  /* 0x00035000010a7983 */ /* 0x001f220000100800 */
[----:B--2---:R-:W-:-:S03]  /*ba1a0*/  IMAD.MOV.U32 R11, RZ, RZ, R29 ;  /* 0x000000ffff0b7224 */ /* 0x004fc600078e001d */
[----:B----4-:R-:W-:Y:S04]  /*ba1b0*/  STL [R1+0x4bbc], R10 ;  /* 0x004bbc0a01007387 */ /* 0x010fe80000100800 */
[----:B------:R-:W2:Y:S04]  /*ba1c0*/  LDL.LU R29, [R1+0x4c88] ;  /* 0x004c8800011d7983 */ /* 0x000ea80000300800 */
[----:B------:R-:W-:Y:S04]  /*ba1d0*/  STL [R1+0x4bc0], R11 ;  /* 0x004bc00b01007387 */ /* 0x000fe80000100800 */
[----:B---3--:R-:W-:Y:S04]  /*ba1e0*/  STL.64 [R1+0x4b90], R8 ;  /* 0x004b900801007387 */ /* 0x008fe80000100a00 */
[----:B------:R-:W3:Y:S04]  /*ba1f0*/  LDL.LU R22, [R1+0x473c] ;  /* 0x00473c0001167983 */ /* 0x000ee80000300800 */
[----:B---3--:R-:W-:Y:S04]  /*ba200*/  STL [R1+0x4bc4], R22 ;  /* 0x004bc41601007387 */ /* 0x008fe80000100800 */
[----:B------:R-:W3:Y:S04]  /*ba210*/  LDL.LU R16, [R1+0x4738] ;  /* 0x0047380001107983 */ /* 0x000ee80000300800 */
[----:B------:R-:W3:Y:S04]  /*ba220*/  LDL.LU R17, [R1+0x4744] ;  /* 0x0047440001117983 */ /* 0x000ee80000300800 */
[----:B------:R-:W-:Y:S04]  /*ba230*/  STL.64 [R1+0x4ba8], R18 ;  /* 0x004ba81201007387 */ /* 0x000fe80000100a00 */
[----:B---3--:R0:W-:Y:S04]  /*ba240*/  STL.64 [R1+0x4ba0], R16 ;  /* 0x004ba01001007387 */ /* 0x0081e80000100a00 */
[----:B0-----:R-:W3:Y:S04]  /*ba250*/  LDL.LU R16, [R1+0x10f0] ;  /* 0x0010f00001107983 */ /* 0x001ee80000300800 */
[----:B---3--:R-:W-:Y:S04]  /*ba260*/  STL [R1+0x4bc8], R16 ;  /* 0x004bc81001007387 */ /* 0x008fe80000100800 */
[----:B------:R-:W3:Y:S04]  /*ba270*/  LDL.LU R17, [R1+0x10f4] ;  /* 0x0010f40001117983 */ /* 0x000ee80000300800 */
[----:B---3--:R0:W-:Y:S04]  /*ba280*/  STL [R1+0x4bcc], R17 ;  /* 0x004bcc1101007387 */ /* 0x0081e80000100800 */
[----:B------:R-:W3:Y:S04]  /*ba290*/  LDL.LU R18, [R1+0x10f8] ;  /* 0x0010f80001127983 */ /* 0x000ee80000300800 */
[----:B------:R-:W3:Y:S04]  /*ba2a0*/  LDL.LU R19, [R1+0x10fc] ;  /* 0x0010fc0001137983 */ /* 0x000ee80000300800 */
[----:B0-----:R-:W4:Y:S04]  /*ba2b0*/  LDL.LU R17, [R1+0x4714] ;  /* 0x0047140001117983 */ /* 0x001f280000300800 */
[----:B------:R-:W4:Y:S04]  /*ba2c0*/  LDL.LU R16, [R1+0x4710] ;  /* 0x0047100001107983 */ /* 0x000f280000300800 */
[----:B---3--:R0:W-:Y:S04]  /*ba2d0*/  STL.64 [R1+0x4bd8], R18 ;  /* 0x004bd81201007387 */ /* 0x0081e80000100a00 */
[----:B0-----:R-:W3:Y:S01]  /*ba2e0*/  LDL R18, [R1+0x358] ;  /* 0x0003580001127983 */ /* 0x001ee20000100800 */
[----:B--2---:R-:W-:-:S03]  /*ba2f0*/  IMAD.MOV.U32 R19, RZ, RZ, R29 ;  /* 0x000000ffff137224 */ /* 0x004fc600078e001d */
[----:B---3--:R-:W-:Y:S04]  /*ba300*/  STL [R1+0x4bf0], R18 ;  /* 0x004bf01201007387 */ /* 0x008fe80000100800 */
[----:B------:R-:W2:Y:S04]  /*ba310*/  LDL.LU R29, [R1+0x4c84] ;  /* 0x004c8400011d7983 */ /* 0x000ea80000300800 */
        /* <DEDUP_REMOVED lines=8> */
[----:B------:R-:W5:Y:S04]  /*ba3a0*/  LDL.LU R18, [R1+0x4700] ;  /* 0x0047000001127983 */ /* 0x000f680000300800 */
[----:B-----5:R0:W-:Y:S04]  /*ba3b0*/  STL [R1+0x4bfc], R18 ;  /* 0x004bfc1201007387 */ /* 0x0201e80000100800 */
[----:B0-----:R-:W5:Y:S04]  /*ba3c0*/  LDL.LU R18, [R1+0x46fc] ;  /* 0x0046fc0001127983 */ /* 0x001f680000300800 */
[----:B-----5:R0:W-:Y:S04]  /*ba3d0*/  STL [R1+0x4c04], R18 ;  /* 0x004c041201007387 */ /* 0x0201e80000100800 */
[----:B0-----:R-:W5:Y:S04]  /*ba3e0*/  LDL.LU R18, [R1+0x46f4] ;  /* 0x0046f40001127983 */ /* 0x001f680000300800 */
[----:B-----5:R0:W-:Y:S04]  /*ba3f0*/  STL [R1+0x4c0c], R18 ;  /* 0x004c0c1201007387 */ /* 0x0201e80000100800 */
[----:B0-----:R-:W3:Y:S04]  /*ba400*/  LDL.LU R18, [R1+0x46ec] ;  /* 0x0046ec0001127983 */ /* 0x001ee80000300800 */
[----:B----4-:R0:W-:Y:S04]  /*ba410*/  STL.64 [R1+0x4bd0], R16 ;  /* 0x004bd01001007387 */ /* 0x0101e80000100a00 */
        /* <DEDUP_REMOVED lines=26> */
[----:B0-----:R-:W3:Y:S04]  /*ba5c0*/  LDL R18, [R1+0x368] ;  /* 0x0003680001127983 */ /* 0x001ee80000100800 */
[----:B------:R-:W5:Y:S04]  /*ba5d0*/  LDL.LU R4, [R1+0x46ac] ;  /* 0x0046ac0001047983 */ /* 0x000f680000300800 */
[----:B------:R-:W5:Y:S04]  /*ba5e0*/  LDL.LU R5, [R1+0x46a8] ;  /* 0x0046a80001057983 */ /* 0x000f680000300800 */
[----:B------:R-:W3:Y:S04]  /*ba5f0*/  LDL.LU R6, [R1+0x46b4] ;  /* 0x0046b40001067983 */ /* 0x000ee80000300800 */
[----:B------:R-:W3:Y:S04]  /*ba600*/  LDL.LU R7, [R1+0x46b0] ;  /* 0x0046b00001077983 */ /* 0x000ee80000300800 */
[----:B----4-:R0:W-:Y:S04]  /*ba610*/  STL.64 [R1+0x4c50], R16 ;  /* 0x004c501001007387 */ /* 0x0101e80000100a00 */
[----:B0-----:R-:W4:Y:S04]  /*ba620*/  LDL.LU R16, [R1+0x46bc] ;  /* 0x0046bc0001107983 */ /* 0x001f280000300800 */
[----:B------:R-:W4:Y:S04]  /*ba630*/  LDL.LU R17, [R1+0x46b8] ;  /* 0x0046b80001117983 */ /* 0x000f280000300800 */
[----:B------:R-:W4:Y:S04]  /*ba640*/  LDL.LU R22, [R1+0x471c] ;  /* 0x00471c0001167983 */ /* 0x000f280000300800 */
[----:B------:R-:W2:Y:S04]  /*ba650*/  LDL.LU R11, [R1+0x4718] ;  /* 0x00471800010b7983 */ /* 0x000ea80000300800 */
[----:B------:R-:W2:Y:S04]  /*ba660*/  LDL.LU R10, [R1+0x4724] ;  /* 0x00472400010a7983 */ /* 0x000ea80000300800 */
[----:B------:R-:W4:Y:S04]  /*ba670*/  LDL.LU R27, [R1+0x4720] ;  /* 0x00472000011b7983 */ /* 0x000f280000300800 */
[----:B------:R-:W4:Y:S04]  /*ba680*/  LDL.LU R26, [R1+0x472c] ;  /* 0x00472c00011a7983 */ /* 0x000f280000300800 */
[----:B------:R-:W4:Y:S04]  /*ba690*/  LDL.LU R25, [R1+0x4728] ;  /* 0x0047280001197983 */ /* 0x000f280000300800 */
[----:B------:R-:W5:Y:S04]  /*ba6a0*/  LDL.LU R8, [R1+0x4734] ;  /* 0x0047340001087983 */ /* 0x000f680000300800 */
[----:B------:R-:W5:Y:S04]  /*ba6b0*/  LDL.LU R9, [R1+0x4730] ;  /* 0x0047300001097983 */ /* 0x000f680000300800 */
        /* <DEDUP_REMOVED lines=13> */
[----:B------:R-:W-:Y:S02]  /*ba790*/  IMAD.MOV.U32 R19, RZ, RZ, R29 ;  /* 0x000000ffff137224 */ /* 0x000fe400078e001d */
[----:B---3--:R-:W-:Y:S01]  /*ba7a0*/  IMAD R7, R7, 0x100, R6 ;  /* 0x0000010007077824 */ /* 0x008fe200078e0206 */
[----:B-----5:R-:W-:Y:S04]  /*ba7b0*/  STL.64 [R1+0x4c68], R10 ;  /* 0x004c680a01007387 */ /* 0x020fe80000100a00 */
[----:B--2---:R0:W-:Y:S04]  /*ba7c0*/  STL.64 [R1+0x4c60], R8 ;  /* 0x004c600801007387 */ /* 0x0041e80000100a00 */
[----:B0-----:R-:W2:Y:S04]  /*ba7d0*/  LDL.LU R8, [R1+0x1120] ;  /* 0x0011200001087983 */ /* 0x001ea80000300800 */
[----:B------:R-:W2:Y:S04]  /*ba7e0*/  LDL.LU R9, [R1+0x1124] ;  /* 0x0011240001097983 */ /* 0x000ea80000300800 */
[----:B------:R-:W2:Y:S04]  /*ba7f0*/  LDL.LU R10, [R1+0x1128] ;  /* 0x00112800010a7983 */ /* 0x000ea80000300800 */
[----:B------:R-:W2:Y:S04]  /*ba800*/  LDL.LU R11, [R1+0x112c] ;  /* 0x00112c00010b7983 */ /* 0x000ea80000300800 */
[----:B------:R-:W3:Y:S04]  /*ba810*/  LDL.LU R0, [R1+0x4740] ;  /* 0x0047400001007983 */ /* 0x000ee80000300800 */
[----:B------:R-:W5:Y:S04]  /*ba820*/  LDL.LU R3, [R1+0x474c] ;  /* 0x00474c0001037983 */ /* 0x000f680000300800 */
[----:B------:R-:W5:Y:S04]  /*ba830*/  LDL.LU R23, [R1+0x4748] ;  /* 0x0047480001177983 */ /* 0x000f680000300800 */
        /* <DEDUP_REMOVED lines=10> */
[----:B------:R-:W2:Y:S04]  /*ba8e0*/  LDL.LU R4, [R1+0x4c7c] ;  /* 0x004c7c0001047983 */ /* 0x000ea80000300800 */
[----:B------:R0:W-:Y:S04]  /*ba8f0*/  STL [R1+0x44], R5 ;  /* 0x0000440501007387 */ /* 0x0001e80000100800 */
[----:B0-----:R-:W2:Y:S04]  /*ba900*/  LDL.LU R5, [R1+0x4c78] ;  /* 0x004c780001057983 */ /* 0x001ea80000300800 */
[----:B------:R-:W2:Y:S04]  /*ba910*/  LDL.LU R6, [R1+0x4c74] ;  /* 0x004c740001067983 */ /* 0x000ea80000300800 */
[----:B------:R0:W-:Y:S04]  /*ba920*/  STL [R1+0x124], R7 ;  /* 0x0001240701007387 */ /* 0x0001e80000100800 */
[----:B0-----:R-:W2:Y:S01]  /*ba930*/  LDL.LU R7, [R1+0x4c70] ;  /* 0x004c700001077983 */ /* 0x001ea20000300800 */
[----:B----4-:R-:W-:-:S05]  /*ba940*/  IMAD R17, R17, 0x100, R16 ;  /* 0x0000010011117824 */ /* 0x010fca00078e0210 */
[----:B------:R2:W-:Y:S02]  /*ba950*/  STL [R1+0x15c], R17 ;  /* 0x00015c1101007387 */ /* 0x0005e40000100800 */
[----:B--2---:R-:W-:Y:S02]  /*ba960*/  HMMA.16816.F32 R16, R4, R18, R8 ;  /* 0x000000120410723c */ /* 0x004fe40000001808 */
[----:B------:R-:W2:Y:S04]  /*ba970*/  LDL.LU.64 R10, [R1+0x4c68] ;  /* 0x004c6800010a7983 */ /* 0x000ea80000300a00 */
[----:B------:R-:W2:-:S15]  /*ba980*/  LDL.LU.64 R8, [R1+0x4c60] ;  /* 0x004c600001087983 */ /* 0x000e9e0000300a00 */
[----:B------:R-:W-:-:S02]  /*ba990*/  NOP ;  /* 0x0000000000007918 */ /* 0x000fc40000000000 */
[----:B------:R-:W-:Y:S04]  /*ba9a0*/  STL.64 [R1+0x640], R16 ;  /* 0x0006401001007387 */ /* 0x000fe80000100a00 */
[----:B------:R0:W-:Y:S04]  /*ba9b0*/  STL.64 [R1+0x648], R18 ;  /* 0x0006481201007387 */ /* 0x0001e80000100a00 */
[----:B0-----:R-:W4:Y:S04]  /*ba9c0*/  LDL.LU.64 R18, [R1+0x4c58] ;  /* 0x004c580001127983 */ /* 0x001f280000300a00 */
[----:B------:R-:W5:Y:S01]  /*ba9d0*/  LDL.LU.64 R16, [R1+0x4c50] ;  /* 0x004c500001107983 */ /* 0x000f620000300a00 */
[----:B----4-:R-:W-:-:S03]  /*ba9e0*/  IMAD R19, R19, 0x100, R18 ;  /* 0x0000010013137824 */ /* 0x010fc600078e0212 */
[----:B------:R-:W4:Y:S04]  /*ba9f0*/  LDL.LU R18, [R1+0x4c4c] ;  /* 0x004c4c0001127983 */ /* 0x000f280000300800 */
[----:B------:R0:W-:Y:S04]  /*baa00*/  STL [R1+0x14], R19 ;  /* 0x0000141301007387 */ /* 0x0001e80000100800 */
[----:B0-----:R-:W4:Y:S02]  /*baa10*/  LDL.LU R19, [R1+0x4c48] ;  /* 0x004c480001137983 */ /* 0x001f240000300800 */
[----:B----4-:R-:W-:-:S02]  /*baa20*/  IMAD R19, R19, 0x100, R18 ;  /* 0x0000010013137824 */ /* 0x010fc400078e0212 */
        /* <DEDUP_REMOVED lines=8> */
[----:B------:R-:W2:Y:S04]  /*baab0*/  LDL.LU R19, [R1+0x4c34] ;  /* 0x004c340001137983 */ /* 0x000ea80000300800 */
[----:B------:R0:W-:Y:S04]  /*baac0*/  STL [R1+0x380], R18 ;  /* 0x0003801201007387 */ /* 0x0001e80000100800 */
[----:B0-----:R-:W2:Y:S01]  /*baad0*/  LDL.LU R18, [R1+0x4c30] ;  /* 0x004c300001127983 */ /* 0x001ea20000300800 */
[----:B-----5:R-:W-:-:S05]  /*baae0*/  IMAD R17, R17, 0x100, R16 ;  /* 0x0000010011117824 */ /* 0x020fca00078e0210 */
        /* <DEDUP_REMOVED lines=29> */
[----:B------:R-:W4:-:S15]  /*bacc0*/  LDL.LU.64 R8, [R1+0x4be0] ;  /* 0x004be00001087983 */ /* 0x000f1e0000300a00 */
[----:B------:R-:W-:-:S02]  /*bacd0*/  NOP ;  /* 0x0000000000007918 */ /* 0x000fc40000000000 */
[----:B------:R-:W-:Y:S04]  /*bace0*/  STL.64 [R1+0x620], R16 ;  /* 0x0006201001007387 */ /* 0x000fe80000100a00 */
[----:B------:R0:W-:Y:S04]  /*bacf0*/  STL.64 [R1+0x628], R18 ;  /* 0x0006281201007387 */ /* 0x0001e80000100a00 */
[----:B0-----:R-:W5:Y:S04]  /*bad00*/  LDL.LU.64 R18, [R1+0x4bd8] ;  /* 0x004bd80001127983 */ /* 0x001f680000300a00 */
[----:B------:R-:W3:Y:S01]  /*bad10*/  LDL.LU.64 R16, [R1+0x4bd0] ;  /* 0x004bd00001107983 */ /* 0x000ee20000300a00 */
[----:B--2---:R-:W-:-:S02]  /*bad20*/  IMAD R11, R11, 0x100, R22 ;  /* 0x000001000b0b7824 */ /* 0x004fc400078e0216 */
[----:B------:R-:W-:Y:S02]  /*bad30*/  IMAD R27, R27, 0x100, R10 ;  /* 0x000001001b1b7824 */ /* 0x000fe400078e020a */
[----:B---3--:R-:W-:Y:S02]  /*bad40*/  IMAD R16, R16, 0x100, R17 ;  /* 0x0000010010107824 */ /* 0x008fe400078e0211 */
[----:B------:R-:W5:Y:S04]  /*bad50*/  LDL.LU R17, [R1+0x4bcc] ;  /* 0x004bcc0001117983 */ /* 0x000f680000300800 */
[----:B------:R0:W-:Y:S04]  /*bad60*/  STL [R1+0x110], R16 ;  /* 0x0001101001007387 */ /* 0x0001e80000100800 */
[----:B0-----:R-:W5:Y:S04]  /*bad70*/  LDL.LU R16, [R1+0x4bc8] ;  /* 0x004bc80001107983 */ /* 0x001f680000300800 */
[----:B------:R-:W2:Y:S04]  /*bad80*/  LDL.LU R22, [R1+0x4bc4] ;  /* 0x004bc40001167983 */ /* 0x000ea80000300800 */
[----:B------:R0:W-:Y:S04]  /*bad90*/  STL [R1+0x140], R11 ;  /* 0x0001400b01007387 */ /* 0x0001e80000100800 */
[----:B0-----:R-:W5:Y:S04]  /*bada0*/  LDL.LU R11, [R1+0x4bc0] ;  /* 0x004bc000010b7983 */ /* 0x001f680000300800 */
[----:B------:R-:W5:Y:S01]  /*badb0*/  LDL.LU R10, [R1+0x4bbc] ;  /* 0x004bbc00010a7983 */ /* 0x000f620000300800 */
[----:B------:R-:W-:-:S03]  /*badc0*/  IMAD R25, R25, 0x100, R26 ;  /* 0x0000010019197824 */ /* 0x000fc600078e021a */
[----:B------:R0:W-:Y:S01]  /*badd0*/  STL [R1+0x390], R27 ;  /* 0x0003901b01007387 */ /* 0x0001e20000100800 */
[----:B----4-:R-:W-:-:S03]  /*bade0*/  IMAD R9, R9, 0x100, R8 ;  /* 0x0000010009097824 */ /* 0x010fc600078e0208 */
[----:B0-----:R-:W3:Y:S04]  /*badf0*/  LDL.LU R27, [R1+0x4bb8] ;  /* 0x004bb800011b7983 */ /* 0x001ee80000300800 */
[----:B------:R-:W3:Y:S04]  /*bae00*/  LDL.LU R26, [R1+0x4bb4] ;  /* 0x004bb400011a7983 */ /* 0x000ee80000300800 */
[----:B------:R0:W-:Y:S04]  /*bae10*/  STL [R1+0x3a0], R25 ;  /* 0x0003a01901007387 */ /* 0x0001e80000100800 */
[----:B0-----:R-:W4:Y:S04]  /*bae20*/  LDL.LU R25, [R1+0x4bb0] ;  /* 0x004bb00001197983 */ /* 0x001f280000300800 */
[----:B------:R5:W-:Y:S02]  /*bae30*/  STL [R1+0x3a8], R9 ;  /* 0x0003a80901007387 */ /* 0x000be40000100800 */
[----:B-----5:R-:W-:Y:S02]  /*bae40*/  HMMA.16816.F32 R8, R4, R10, R16 ;  /* 0x0000000a0408723c */ /* 0x020fe40000001810 */
[----:B------:R-:W5:Y:S04]  /*bae50*/  LDL.LU.64 R18, [R1+0x4ba8] ;  /* 0x004ba80001127983 */ /* 0x000f680000300a00 */
[----:B------:R-:W2:-:S15]  /*bae60*/  LDL.LU.64 R16, [R1+0x4ba0] ;  /* 0x004ba00001107983 */ /* 0x000e9e0000300a00 */
[----:B------:R-:W-:-:S02]  /*bae70*/  NOP ;  /* 0x0000000000007918 */ /* 0x000fc40000000000 */
[----:B------:R-:W-:Y:S04]  /*bae80*/  STL.64 [R1+0x610], R8 ;  /* 0x0006100801007387 */ /* 0x000fe80000100a00 */
[----:B------:R0:W-:Y:S04]  /*bae90*/  STL.64 [R1+0x618], R10 ;  /* 0x0006180a01007387 */ /* 0x0001e80000100a00 */
[----:B0-----:R-:W3:Y:S04]  /*baea0*/  LDL.LU.64 R10, [R1+0x4b98] ;  /* 0x004b9800010a7983 */ /* 0x001ee80000300a00 */
[----:B------:R-:W3:Y:S01]  /*baeb0*/  LDL.LU.64 R8, [R1+0x4b90] ;  /* 0x004b900001087983 */ /* 0x000ee20000300a00 */
[----:B------:R-:W-:-:S02]  /*baec0*/  IMAD R23, R23, 0x100, R3 ;  /* 0x0000010017177824 */ /* 0x000fc400078e0203 */
[----:B------:R-:W-:Y:S02]  /*baed0*/  IMAD R2, R12, 0x100, R2 ;  /* 0x000001000c027824 */ /* 0x000fe400078e0202 */
[----:B--2---:R-:W-:Y:S02]  /*baee0*/  IMAD R16, R16, 0x100, R22 ;  /* 0x0000010010107824 */ /* 0x004fe400078e0216 */
[----:B------:R-:W-:Y:S01]  /*baef0*/  IMAD R0, R0, 0x100, R17 ;  /* 0x0000010000007824 */ /* 0x000fe200078e0211 */
[----:B------:R-:W2:Y:S04]  /*baf00*/  LDL.LU R22, [R1+0x4b88] ;  /* 0x004b880001167983 */ /* 0x000ea80000300800 */
[----:B------:R0:W-:Y:S04]  /*baf10*/  STL [R1+0x134], R16 ;  /* 0x0001341001007387 */ /* 0x0001e80000100800 */
[----:B0-----:R-:W2:Y:S04]  /*baf20*/  LDL.LU R16, [R1+0x4b84] ;  /* 0x004b840001107983 */ /* 0x001ea80000300800 */
[----:B------:R-:W2:Y:S04]  /*baf30*/  LDL.LU R17, [R1+0x4b80] ;  /* 0x004b800001117983 */ /* 0x000ea80000300800 */
[----:B------:R0:W-:Y:S04]  /*baf40*/  STL [R1+0x384], R0 ;  /* 0x0003840001007387 */ /* 0x0001e80000100800 */
[----:B0-----:R-:W2:Y:S04]  /*baf50*/  LDL.LU R0, [R1+0x4b7c] ;  /* 0x004b7c0001007983 */ /* 0x001ea80000300800 */
[----:B------:R-:W2:Y:S01]  /*baf60*/  LDL.LU R3, [R1+0x4b78] ;  /* 0x004b780001037983 */ /* 0x000ea20000300800 */
[----:B---3--:R-:W-:Y:S03]  /*baf70*/  HMMA.16816.F32 R8, R4, R26, R8 ;  /* 0x0000001a0408723c */ /* 0x008fe60000001808 */
[----:B------:R0:W-:Y:S02]  /*baf80*/  STL [R1+0x39c], R23 ;  /* 0x00039c1701007387 */ /* 0x0001e40000100800 */
[----:B0-----:R-:W-:-:S05]  /*baf90*/  IMAD R23, R28, 0x100, R24 ;  /* 0x000001001c177824 */ /* 0x001fca00078e0218 */
[----:B------:R-:W-:-:S13]  /*bafa0*/  STL [R1+0x3c8], R23 ;  /* 0x0003c81701007387 */ /* 0x000fda0000100800 */
[----:B------:R0:W-:Y:S04]  /*bafb0*/  STL.64 [R1+0x600], R8 ;  /* 0x0006000801007387 */ /* 0x0001e80000100a00 */
[----:B------:R1:W-:Y:S04]  /*bafc0*/  STL [R1+0x3d4], R2 ;  /* 0x0003d40201007387 */ /* 0x0003e80000100800 */
[----:B------:R3:W-:Y:S01]  /*bafd0*/  STL.64 [R1+0x608], R10 ;  /* 0x0006080a01007387 */ /* 0x0007e20000100a00 */
[----:B0-----:R-:W-:Y:S02]  /*bafe0*/  IMAD R9, R14, 0x100, R13 ;  /* 0x000001000e097824 */ /* 0x001fe400078e020d */
[----:B------:R-:W-:-:S02]  /*baff0*/  IMAD R8, R21, 0x100, R15 ;  /* 0x0000010015087824 */ /* 0x000fc400078e020f */
[----:B----4-:R-:W-:Y:S02]  /*bb000*/  IMAD.MOV.U32 R14, RZ, RZ, R25 ;  /* 0x000000ffff0e7224 */ /* 0x010fe400078e0019 */
[----:B-1----:R-:W-:Y:S02]  /*bb010*/  IMAD R2, R29, 0x100, R20 ;  /* 0x000001001d027824 */ /* 0x002fe400078e0214 */
[----:B-----5:R-:W-:Y:S01]  /*bb020*/  IMAD.MOV.U32 R15, RZ, RZ, R19 ;  /* 0x000000ffff0f7224 */ /* 0x020fe200078e0013 */
[----:B------:R0:W-:Y:S04]  /*bb030*/  STL [R1+0x3ac], R9 ;  /* 0x0003ac0901007387 */ /* 0x0001e80000100800 */
[----:B------:R1:W-:Y:S04]  /*bb040*/  STL [R1+0x3b4], R8 ;  /* 0x0003b40801007387 */ /* 0x0003e80000100800 */
[----:B------:R-:W-:Y:S04]  /*bb050*/  STL [R1+0x4ac4], R14 ;  /* 0x004ac40e01007387 */ /* 0x000fe80000100800 */
[----:B------:R-:W-:Y:S04]  /*bb060*/  STL [R1+0x3c4], R2 ;  /* 0x0003c40201007387 */ /* 0x000fe80000100800 */
[----:B------:R-:W-:Y:S04]  /*bb070*/  STL [R1+0x4ac8], R15 ;  /* 0x004ac80f01007387 */ /* 0x000fe80000100800 */
[----:B------:R-:W4:Y:S04]  /*bb080*/  LDL.LU R21, [R1+0x4804] ;  /* 0x0048040001157983 */ /* 0x000f280000300800 */
[----:B----4-:R-:W-:Y:S04]  /*bb090*/  STL [R1+0x4acc], R21 ;  /* 0x004acc1501007387 */ /* 0x010fe80000100800 */
[----:B------:R-:W4:Y:S04]  /*bb0a0*/  LDL.LU R19, [R1+0x4800] ;  /* 0x0048000001137983 */ /* 0x000f280000300800 */
[----:B----4-:R-:W-:Y:S04]  /*bb0b0*/  STL [R1+0x4ad0], R19 ;  /* 0x004ad01301007387 */ /* 0x010fe80000100800 */
[----:B---3--:R-:W3:Y:S04]  /*bb0c0*/  LDL.LU R11, [R1+0x480c] ;  /* 0x00480c00010b7983 */ /* 0x008ee80000300800 */
[----:B------:R-:W4:Y:S04]  /*bb0d0*/  LDL.LU R23, [R1+0x4808] ;  /* 0x0048080001177983 */ /* 0x000f280000300800 */
[----:B----4-:R-:W-:Y:S04]  /*bb0e0*/  STL [R1+0x4ad4], R23 ;  /* 0x004ad41701007387 */ /* 0x010fe80000100800 */
[----:B0-----:R-:W4:Y:S04]  /*bb0f0*/  LDL.LU R9, [R1+0x4814] ;  /* 0x0048140001097983 */ /* 0x001f280000300800 */
[----:B------:R-:W3:Y:S04]  /*bb100*/  LDL.LU R10, [R1+0x4810] ;  /* 0x00481000010a7983 */ /* 0x000ee80000300800 */
[----:B-1----:R-:W4:Y:S04]  /*bb110*/  LDL.LU R8, [R1+0x481c] ;  /* 0x00481c0001087983 */ /* 0x002f280000300800 */
[----:B---3--:R-:W-:Y:S04]  /*bb120*/  STL.64 [R1+0x4ab0], R10 ;  /* 0x004ab00a01007387 */ /* 0x008fe80000100a00 */
[----:B----4-:R0:W-:Y:S04]  /*bb130*/  STL.64 [R1+0x4aa8], R8 ;  /* 0x004aa80801007387 */ /* 0x0101e80000100a00 */
[----:B0-----:R-:W3:Y:S04]  /*bb140*/  LDL.LU R8, [R1+0x10a0] ;  /* 0x0010a00001087983 */ /* 0x001ee80000300800 */
[----:B------:R-:W3:Y:S04]  /*bb150*/  LDL.LU R9, [R1+0x10a4] ;  /* 0x0010a40001097983 */ /* 0x000ee80000300800 */
[----:B------:R-:W4:Y:S04]  /*bb160*/  LDL.LU R10, [R1+0x10a8] ;  /* 0x0010a800010a7983 */ /* 0x000f280000300800 */
[----:B------:R-:W4:Y:S04]  /*bb170*/  LDL.LU R11, [R1+0x10ac] ;  /* 0x0010ac00010b7983 */ /* 0x000f280000300800 */
[----:B----4-:R2:W-:Y:S02]  /*bb180*/  STL.64 [R1+0x4ae0], R10 ;  /* 0x004ae00a01007387 */ /* 0x0105e40000100a00 */
[----:B--2---:R-:W-:-:S02]  /*bb190*/  IMAD.MOV.U32 R10, RZ, RZ, R22 ;  /* 0x000000ffff0a7224 */ /* 0x004fc400078e0016 */
[----:B------:R-:W-:-:S03]  /*bb1a0*/  IMAD.MOV.U32 R11, RZ, RZ, R18 ;  /* 0x000000ffff0b7224 */ /* 0x000fc600078e0012 */
[----:B------:R-:W-:Y:S04]  /*bb1b0*/  STL [R1+0x4af8], R10 ;  /* 0x004af80a01007387 */ /* 0x000fe80000100800 */
[----:B------:R0:W-:Y:S04]  /*bb1c0*/  STL [R1+0x4afc], R11 ;  /* 0x004afc0b01007387 */ /* 0x0001e80000100800 */
[----:B0-----:R-:W2:Y:S04]  /*bb1d0*/  LDL.LU R11, [R1+0x47cc] ;  /* 0x0047cc00010b7983 */ /* 0x001ea80000300800 */
[----:B--2---:R0:W-:Y:S04]  /*bb1e0*/  STL [R1+0x4b00], R11 ;  /* 0x004b000b01007387 */ /* 0x0041e80000100800 */
[----:B0-----:R-:W2:Y:S04]  /*bb1f0*/  LDL.LU R11, [R1+0x47c0] ;  /* 0x0047c000010b7983 */ /* 0x001ea80000300800 */
[----:B--2---:R0:W-:Y:S04]  /*bb200*/  STL [R1+0x4b08], R11 ;  /* 0x004b080b01007387 */ /* 0x0041e80000100800 */
[----:B0-----:R-:W2:Y:S04]  /*bb210*/  LDL.LU R11, [R1+0x47b8] ;  /* 0x0047b800010b7983 */ /* 0x001ea80000300800 */
[----:B--2---:R0:W-:Y:S04]  /*bb220*/  STL [R1+0x4b10], R11 ;  /* 0x004b100b01007387 */ /* 0x0041e80000100800 */
[----:B0-----:R-:W2:Y:S04]  /*bb230*/  LDL.LU R11, [R1+0x47b0] ;  /* 0x0047b000010b7983 */ /* 0x001ea80000300800 */
[----:B------:R-:W4:Y:S04]  /*bb240*/  LDL.LU R10, [R1+0x47c8] ;  /* 0x0047c800010a7983 */ /* 0x000f280000300800 */
[----:B----4-:R0:W-:Y:S04]  /*bb250*/  STL [R1+0x4b04], R10 ;  /* 0x004b040a01007387 */ /* 0x0101e80000100800 */
[----:B0-----:R-:W4:Y:S04]  /*bb260*/  LDL.LU R10, [R1+0x47c4] ;  /* 0x0047c400010a7983 */ /* 0x001f280000300800 */
[----:B----4-:R0:W-:Y:S04]  /*bb270*/  STL [R1+0x4b0c], R10 ;  /* 0x004b0c0a01007387 */ /* 0x0101e80000100800 */
[----:B0-----:R-:W4:Y:S04]  /*bb280*/  LDL.LU R10, [R1+0x47bc] ;  /* 0x0047bc00010a7983 */ /* 0x001f280000300800 */
[----:B----4-:R0:W-:Y:S04]  /*bb290*/  STL [R1+0x4b14], R10 ;  /* 0x004b140a01007387 */ /* 0x0101e80000100800 */
[----:B0-----:R-:W2:Y:S04]  /*bb2a0*/  LDL.LU R10, [R1+0x47b4] ;  /* 0x0047b400010a7983 */ /* 0x001ea80000300800 */
[----:B---3--:R0:W-:Y:S04]  /*bb2b0*/  STL.64 [R1+0x4ad8], R8 ;  /* 0x004ad80801007387 */ /* 0x0081e80000100a00 */
[----:B0-----:R-:W3:Y:S04]  /*bb2c0*/  LDL.LU R8, [R1+0x47d4] ;  /* 0x0047d40001087983 */ /* 0x001ee80000300800 */
[----:B------:R-:W3:Y:S04]  /*bb2d0*/  LDL.LU R9, [R1+0x47d0] ;  /* 0x0047d00001097983 */ /* 0x000ee80000300800 */
[----:B--2---:R0:W-:Y:S02]  /*bb2e0*/  STL.64 [R1+0x4b20], R10 ;  /* 0x004b200a01007387 */ /* 0x0041e40000100a00 */
[----:B0-----:R-:W-:-:S02]  /*bb2f0*/  IMAD.MOV.U32 R10, RZ, RZ, R17 ;  /* 0x000000ffff0a7224 */ /* 0x001fc400078e0011 */
        /* <DEDUP_REMOVED lines=22> */
[----:B------:R-:W2:Y:S04]  /*bb460*/  LDL.LU R3, [R1+0x4780] ;  /* 0x0047800001037983 */ /* 0x000ea80000300800 */
[----:B------:R-:W2:Y:S04]  /*bb470*/  LDL.LU R29, [R1+0x477c] ;  /* 0x00477c00011d7983 */ /* 0x000ea80000300800 */
[----:B---3--:R0:W-:Y:S04]  /*bb480*/  STL.64 [R1+0x4b58], R8 ;  /* 0x004b580801007387 */ /* 0x0081e80000100a00 */
[----:B0-----:R-:W3:Y:S04]  /*bb490*/  LDL.LU R8, [R1+0x4784] ;  /* 0x0047840001087983 */ /* 0x001ee80000300800 */
[----:B------:R-:W3:Y:S04]  /*bb4a0*/  LDL.LU R9, [R1+0x4778] ;  /* 0x0047780001097983 */ /* 0x000ee80000300800 */
[----:B------:R-:W4:Y:S04]  /*bb4b0*/  LDL.LU R23, [R1+0x47dc] ;  /* 0x0047dc0001177983 */ /* 0x000f280000300800 */
[----:B------:R-:W4:Y:S04]  /*bb4c0*/  LDL.LU R19, [R1+0x47d8] ;  /* 0x0047d80001137983 */ /* 0x000f280000300800 */
[----:B------:R-:W5:Y:S04]  /*bb4d0*/  LDL.LU R21, [R1+0x47e4] ;  /* 0x0047e40001157983 */ /* 0x000f680000300800 */
[----:B------:R-:W2:Y:S04]  /*bb4e0*/  LDL.LU R15, [R1+0x47e0] ;  /* 0x0047e000010f7983 */ /* 0x000ea80000300800 */
[----:B------:R-:W2:Y:S04]  /*bb4f0*/  LDL.LU R14, [R1+0x47ec] ;  /* 0x0047ec00010e7983 */ /* 0x000ea80000300800 */
[----:B------:R-:W5:Y:S04]  /*bb500*/  LDL.LU R2, [R1+0x47e8] ;  /* 0x0047e80001027983 */ /* 0x000f680000300800 */
[----:B------:R-:W5:Y:S04]  /*bb510*/  LDL.LU R28, [R1+0x47f4] ;  /* 0x0047f400011c7983 */ /* 0x000f680000300800 */
[----:B------:R-:W5:Y:S04]  /*bb520*/  LDL.LU R20, [R1+0x47f0] ;  /* 0x0047f00001147983 */ /* 0x000f680000300800 */
[----:B------:R-:W3:Y:S04]  /*bb530*/  LDL.LU R12, [R1+0x47fc] ;  /* 0x0047fc00010c7983 */ /* 0x000ee80000300800 */
[----:B------:R-:W3:Y:S04]  /*bb540*/  LDL.LU R13, [R1+0x47f8] ;  /* 0x0047f800010d7983 */ /* 0x000ee80000300800 */
        /* <DEDUP_REMOVED lines=13> */
[----:B------:R-:W-:Y:S01]  /*bb620*/  IMAD R3, R29, 0x100, R3 ;  /* 0x000001001d037824 */ /* 0x000fe200078e0203 */
        /* <DEDUP_REMOVED lines=14> */
[----:B------:R-:W-:-:S03]  /*bb710*/  IMAD R9, R9, 0x100, R8 ;  /* 0x0000010009097824 */ /* 0x000fc600078e0208 */
[----:B------:R-:W3:Y:S04]  /*bb720*/  LDL.LU R18, [R1+0x4828] ;  /* 0x0048280001127983 */ /* 0x000ee80000300800 */
[----:B------:R0:W-:Y:S04]  /*bb730*/  STL [R1+0x3e4], R3 ;  /* 0x0003e40301007387 */ /* 0x0001e80000100800 */
[----:B0-----:R-:W3:Y:S04]  /*bb740*/  LDL.LU R3, [R1+0x4834] ;  /* 0x0048340001037983 */ /* 0x001ee80000300800 */
[----:B------:R-:W3:Y:S04]  /*bb750*/  LDL.LU R29, [R1+0x4830] ;  /* 0x00483000011d7983 */ /* 0x000ee80000300800 */
        /* <DEDUP_REMOVED lines=55> */
[----:B------:R-:W4:Y:S01]  /*bbad0*/  LDL.LU.64 R12, [R1+0x4ae8] ;  /* 0x004ae800010c7983 */ /* 0x000f220000300a00 */
[----:B------:R-:W-:-:S15]  /*bbae0*/  IMAD R19, R19, 0x100, R23 ;  /* 0x0000010013137824 */ /* 0x000fde00078e0217 */
[----:B------:R-:W-:-:S01]  /*bbaf0*/  NOP ;  /* 0x0000000000007918 */ /* 0x000fc20000000000 */
[----:B------:R-:W-:Y:S04]  /*bbb00*/  STL.64 [R1+0x5d0], R8 ;  /* 0x0005d00801007387 */ /* 0x000fe80000100a00 */
[----:B------:R0:W-:Y:S04]  /*bbb10*/  STL.64 [R1+0x5d8], R10 ;  /* 0x0005d80a01007387 */ /* 0x0001e80000100a00 */
[----:B0-----:R-:W5:Y:S04]  /*bbb20*/  LDL.LU.64 R10, [R1+0x4ae0] ;  /* 0x004ae000010a7983 */ /* 0x001f680000300a00 */
[----:B------:R-:W5:Y:S04]  /*bbb30*/  LDL.LU.64 R8, [R1+0x4ad8] ;  /* 0x004ad80001087983 */ /* 0x000f680000300a00 */
[----:B------:R-:W3:Y:S04]  /*bbb40*/  LDL.LU R23, [R1+0x4ad4] ;  /* 0x004ad40001177983 */ /* 0x000ee80000300800 */
[----:B------:R0:W-:Y:S04]  /*bbb50*/  STL [R1+0x404], R19 ;  /* 0x0004041301007387 */ /* 0x0001e80000100800 */
[----:B0-----:R-:W3:Y:S01]  /*bbb60*/  LDL.LU R19, [R1+0x4ad0] ;  /* 0x004ad00001137983 */ /* 0x001ee20000300800 */
[----:B--2---:R-:W-:-:S03]  /*bbb70*/  IMAD R15, R15, 0x100, R21 ;  /* 0x000001000f0f7824 */ /* 0x004fc600078e0215 */
[----:B------:R-:W3:Y:S04]  /*bbb80*/  LDL.LU R21, [R1+0x4acc] ;  /* 0x004acc0001157983 */ /* 0x000ee80000300800 */
[----:B------:R0:W-:Y:S01]  /*bbb90*/  STL [R1+0x408], R15 ;  /* 0x0004080f01007387 */ /* 0x0001e20000100800 */
[----:B------:R-:W-:-:S03]  /*bbba0*/  IMAD R2, R2, 0x100, R14 ;  /* 0x0000010002027824 */ /* 0x000fc600078e020e */
[----:B0-----:R-:W5:Y:S04]  /*bbbb0*/  LDL.LU R15, [R1+0x4ac8] ;  /* 0x004ac800010f7983 */ /* 0x001f680000300800 */
[----:B------:R-:W5:Y:S01]  /*bbbc0*/  LDL.LU R14, [R1+0x4ac4] ;  /* 0x004ac400010e7983 */ /* 0x000f620000300800 */
[----:B------:R-:W-:-:S03]  /*bbbd0*/  IMAD R20, R20, 0x100, R28 ;  /* 0x0000010014147824 */ /* 0x000fc600078e021c */
[----:B------:R0:W-:Y:S01]  /*bbbe0*/  STL [R1+0x40c], R2 ;  /* 0x00040c0201007387 */ /* 0x0001e20000100800 */
[----:B----4-:R-:W-:-:S03]  /*bbbf0*/  IMAD R13, R13, 0x100, R12 ;  /* 0x000001000d0d7824 */ /* 0x010fc600078e020c */
[----:B0-----:R-:W2:Y:S04]  /*bbc00*/  LDL.LU R2, [R1+0x4ac0] ;  /* 0x004ac00001027983 */ /* 0x001ea80000300800 */
[----:B------:R-:W4:Y:S04]  /*bbc10*/  LDL.LU R28, [R1+0x4abc] ;  /* 0x004abc00011c7983 */ /* 0x000f280000300800 */
[----:B------:R0:W-:Y:S04]  /*bbc20*/  STL [R1+0x424], R20 ;  /* 0x0004241401007387 */ /* 0x0001e80000100800 */
[----:B0-----:R-:W2:Y:S04]  /*bbc30*/  LDL.LU R20, [R1+0x4ab8] ;  /* 0x004ab80001147983 */ /* 0x001ea80000300800 */
[----:B------:R5:W-:Y:S02]  /*bbc40*/  STL [R1+0x428], R13 ;  /* 0x0004280d01007387 */ /* 0x000be40000100800 */
[----:B-----5:R-:W-:Y:S02]  /*bbc50*/  HMMA.16816.F32 R12, R4, R14, R8 ;  /* 0x0000000e040c723c */ /* 0x020fe40000001808 */
[----:B------:R-:W5:Y:S04]  /*bbc60*/  LDL.LU.64 R10, [R1+0x4ab0] ;  /* 0x004ab000010a7983 */ /* 0x000f680000300a00 */
[----:B------:R-:W4:Y:S01]  /*bbc70*/  LDL.LU.64 R8, [R1+0x4aa8] ;  /* 0x004aa80001087983 */ /* 0x000f220000300a00 */
[----:B---3--:R-:W-:-:S15]  /*bbc80*/  IMAD R19, R19, 0x100, R21 ;  /* 0x0000010013137824 */ /* 0x008fde00078e0215 */
[----:B------:R-:W-:-:S01]  /*bbc90*/  NOP ;  /* 0x0000000000007918 */ /* 0x000fc20000000000 */
[----:B------:R-:W-:Y:S04]  /*bbca0*/  STL.64 [R1+0x5c0], R12 ;  /* 0x0005c00c01007387 */ /* 0x000fe80000100a00 */
[----:B------:R0:W-:Y:S04]  /*bbcb0*/  STL.64 [R1+0x5c8], R14 ;  /* 0x0005c80e01007387 */ /* 0x0001e80000100a00 */
[----:B0-----:R-:W3:Y:S04]  /*bbcc0*/  LDL.LU.64 R14, [R1+0x4aa0] ;  /* 0x004aa000010e7983 */ /* 0x001ee80000300a00 */
[----:B------:R-:W3:Y:S04]  /*bbcd0*/  LDL.LU.64 R12, [R1+0x4a98] ;  /* 0x004a9800010c7983 */ /* 0x000ee80000300a00 */
[----:B------:R-:W2:Y:S04]  /*bbce0*/  LDL.LU R21, [R1+0x4a90] ;  /* 0x004a900001157983 */ /* 0x000ea80000300800 */
[----:B------:R0:W-:Y:S04]  /*bbcf0*/  STL [R1+0x418], R19 ;  /* 0x0004181301007387 */ /* 0x0001e80000100800 */
[----:B0-----:R-:W3:Y:S01]  /*bbd00*/  LDL.LU R19, [R1+0x4a8c] ;  /* 0x004a8c0001137983 */ /* 0x001ee20000300800 */
[----:B-----5:R-:W-:-:S02]  /*bbd10*/  IMAD R11, R23, 0x100, R11 ;  /* 0x00000100170b7824 */ /* 0x020fc400078e020b */
[----:B----4-:R-:W-:Y:S02]  /*bbd20*/  IMAD R9, R10, 0x100, R9 ;  /* 0x000001000a097824 */ /* 0x010fe400078e0209 */
[----:B------:R-:W-:Y:S01]  /*bbd30*/  IMAD R23, R0, 0x100, R8 ;  /* 0x0000010000177824 */ /* 0x000fe200078e0208 */
[----:B------:R-:W-:Y:S04]  /*bbd40*/  STL [R1+0x41c], R11 ;  /* 0x00041c0b01007387 */ /* 0x000fe80000100800 */
[----:B------:R2:W-:Y:S01]  /*bbd50*/  STL [R1+0x420], R9 ;  /* 0x0004200901007387 */ /* 0x0005e20000100800 */
[----:B------:R-:W-:-:S03]  /*bbd60*/  IMAD R0, R16, 0x100, R22 ;  /* 0x0000010010007824 */ /* 0x000fc600078e0216 */
[----:B------:R-:W-:Y:S04]  /*bbd70*/  STL [R1+0x438], R23 ;  /* 0x0004381701007387 */ /* 0x000fe80000100800 */
[----:B------:R0:W-:Y:S04]  /*bbd80*/  STL [R1+0x4a88], R5 ;  /* 0x004a880501007387 */ /* 0x0001e80000100800 */
[----:B------:R1:W-:Y:S04]  /*bbd90*/  STL [R1+0x43c], R0 ;  /* 0x00043c0001007387 */ /* 0x0003e80000100800 */
[----:B------:R-:W-:Y:S01]  /*bbda0*/  STL [R1+0x4a84], R6 ;  /* 0x004a840601007387 */ /* 0x000fe20000100800 */
[----:B--2---:R-:W-:-:S15]  /*bbdb0*/  HMMA.16816.F32 R8, R4, R20, R24 ;  /* 0x000000140408723c */ /* 0x004fde0000001818 */
[----:B------:R-:W-:-:S08]  /*bbdc0*/  NOP ;  /* 0x0000000000007918 */ /* 0x000fd00000000000 */
[----:B------:R-:W-:Y:S04]  /*bbdd0*/  STL.64 [R1+0x5b0], R8 ;  /* 0x0005b00801007387 */ /* 0x000fe80000100a00 */
[----:B------:R-:W-:Y:S04]  /*bbde0*/  STL.64 [R1+0x5b8], R10 ;  /* 0x0005b80a01007387 */ /* 0x000fe80000100a00 */
[----:B------:R-:W-:Y:S04]  /*bbdf0*/  STL [R1+0x4a80], R7 ;  /* 0x004a800701007387 */ /* 0x000fe80000100800 */
[----:B------:R-:W2:Y:S01]  /*bbe00*/  LDL.LU R20, [R1+0x48a4] ;  /* 0x0048a40001147983 */ /* 0x000ea20000300800 */
[----:B0-----:R-:W-:-:S02]  /*bbe10*/  IMAD R5, R18, 0x100, R17 ;  /* 0x0000010012057824 */ /* 0x001fc400078e0211 */
[----:B-1----:R-:W-:-:S03]  /*bbe20*/  IMAD R0, R29, 0x100, R3 ;  /* 0x000001001d007824 */ /* 0x002fc600078e0203 */
[----:B------:R-:W-:Y:S04]  /*bbe30*/  STL [R1+0x42c], R5 ;  /* 0x00042c0501007387 */ /* 0x000fe80000100800 */
[----:B--2---:R-:W-:Y:S04]  /*bbe40*/  STL [R1+0x4a1c], R20 ;  /* 0x004a1c1401007387 */ /* 0x004fe80000100800 */
[----:B------:R0:W-:Y:S04]  /*bbe50*/  STL [R1+0x430], R0 ;  /* 0x0004300001007387 */ /* 0x0001e80000100800 */
[----:B------:R-:W2:Y:S04]  /*bbe60*/  LDL.LU R21, [R1+0x48a0] ;  /* 0x0048a00001157983 */ /* 0x000ea80000300800 */
[----:B--2---:R-:W-:Y:S04]  /*bbe70*/  STL [R1+0x4a20], R21 ;  /* 0x004a201501007387 */ /* 0x004fe80000100800 */
[----:B0-----:R-:W2:Y:S04]  /*bbe80*/  LDL.LU R0, [R1+0x48ac] ;  /* 0x0048ac0001007983 */ /* 0x001ea80000300800 */
[----:B--2---:R-:W-:Y:S04]  /*bbe90*/  STL [R1+0x4a48], R0 ;  /* 0x004a480001007387 */ /* 0x004fe80000100800 */
[----:B------:R-:W2:Y:S04]  /*bbea0*/  LDL.LU R22, [R1+0x48a8] ;  /* 0x0048a80001167983 */ /* 0x000ea80000300800 */
[----:B--2---:R-:W-:Y:S04]  /*bbeb0*/  STL [R1+0x4a4c], R22 ;  /* 0x004a4c1601007387 */ /* 0x004fe80000100800 */
[----:B------:R-:W2:Y:S04]  /*bbec0*/  LDL.LU R16, [R1+0x48b4] ;  /* 0x0048b40001107983 */ /* 0x000ea80000300800 */
[----:B------:R-:W4:Y:S04]  /*bbed0*/  LDL.LU R8, [R1+0x48b0] ;  /* 0x0048b00001087983 */ /* 0x000f280000300800 */
[----:B----4-:R-:W-:Y:S04]  /*bbee0*/  STL [R1+0x4a50], R8 ;  /* 0x004a500801007387 */ /* 0x010fe80000100800 */
[----:B------:R-:W4:Y:S04]  /*bbef0*/  LDL.LU R25, [R1+0x48c0] ;  /* 0x0048c00001197983 */ /* 0x000f280000300800 */
[----:B----4-:R-:W-:Y:S04]  /*bbf00*/  STL [R1+0x4a54], R25 ;  /* 0x004a541901007387 */ /* 0x010fe80000100800 */
[----:B------:R-:W4:Y:S04]  /*bbf10*/  LDL.LU R3, [R1+0x48bc] ;  /* 0x0048bc0001037983 */ /* 0x000f280000300800 */
[----:B----4-:R0:W-:Y:S04]  /*bbf20*/  STL [R1+0x4a58], R3 ;  /* 0x004a580301007387 */ /* 0x0101e80000100800 */
[----:B------:R-:W2:Y:S04]  /*bbf30*/  LDL.LU R17, [R1+0x48c4] ;  /* 0x0048c40001117983 */ /* 0x000ea80000300800 */
[----:B------:R-:W3:Y:S04]  /*bbf40*/  LDL.LU R18, [R1+0x48b8] ;  /* 0x0048b80001127983 */ /* 0x000ee80000300800 */
[----:B---3--:R1:W-:Y:S04]  /*bbf50*/  STL.64 [R1+0x49f8], R18 ;  /* 0x0049f81201007387 */ /* 0x0083e80000100a00 */
[----:B0-----:R-:W3:Y:S04]  /*bbf60*/  LDL.LU R3, [R1+0x4850] ;  /* 0x0048500001037983 */ /* 0x001ee80000300800 */
[----:B------:R-:W4:Y:S01]  /*bbf70*/  LDL.LU R25, [R1+0x485c] ;  /* 0x00485c0001197983 */ /* 0x000f220000300800 */
[----:B-1----:R-:W-:-:S02]  /*bbf80*/  IMAD.MOV.U32 R19, RZ, RZ, R2 ;  /* 0x000000ffff137224 */ /* 0x002fc400078e0002 */
[----:B------:R-:W-:Y:S01]  /*bbf90*/  IMAD.MOV.U32 R18, RZ, RZ, R28 ;  /* 0x000000ffff127224 */ /* 0x000fe200078e001c */
[----:B----4-:R0:W-:Y:S04]  /*bbfa0*/  STL [R1+0x4a5c], R25 ;  /* 0x004a5c1901007387 */ /* 0x0101e80000100800 */
[----:B0-----:R-:W4:Y:S04]  /*bbfb0*/  LDL.LU R25, [R1+0x4854] ;  /* 0x0048540001197983 */ /* 0x001f280000300800 */
[----:B------:R-:W5:Y:S04]  /*bbfc0*/  LDL.LU R8, [R1+0x4858] ;  /* 0x0048580001087983 */ /* 0x000f680000300800 */
[----:B------:R-:W3:Y:S04]  /*bbfd0*/  LDL.LU R22, [R1+0x4864] ;  /* 0x0048640001167983 */ /* 0x000ee80000300800 */
[----:B------:R-:W4:Y:S04]  /*bbfe0*/  LDL.LU R24, [R1+0x4860] ;  /* 0x0048600001187983 */ /* 0x000f280000300800 */
[----:B------:R-:W3:Y:S04]  /*bbff0*/  LDL.LU R0, [R1+0x486c] ;  /* 0x00486c0001007983 */ /* 0x000ee80000300800 */
[----:B------:R-:W2:Y:S04]  /*bc000*/  LDL.LU R10, [R1+0x4868] ;  /* 0x00486800010a7983 */ /* 0x000ea80000300800 */
[----:B------:R-:W3:Y:S04]  /*bc010*/  LDL.LU R21, [R1+0x487c] ;  /* 0x00487c0001157983 */ /* 0x000ee80000300800 */
[----:B------:R-:W3:Y:S04]  /*bc020*/  LDL.LU R2, [R1+0x4878] ;  /* 0x0048780001027983 */ /* 0x000ee80000300800 */
[----:B------:R-:W3:Y:S04]  /*bc030*/  LDL.LU R20, [R1+0x4884] ;  /* 0x0048840001147983 */ /* 0x000ee80000300800 */
[----:B------:R-:W3:Y:S04]  /*bc040*/  LDL.LU R28, [R1+0x4880] ;  /* 0x00488000011c7983 */ /* 0x000ee80000300800 */
[----:B------:R-:W2:Y:S04]  /*bc050*/  LDL.LU R11, [R1+0x488c] ;  /* 0x00488c00010b7983 */ /* 0x000ea80000300800 */
[----:B--2---:R-:W-:Y:S04]  /*bc060*/  STL.64 [R1+0x4a68], R10 ;  /* 0x004a680a01007387 */ /* 0x004fe80000100a00 */
[----:B------:R-:W2:Y:S04]  /*bc070*/  LDL.LU R5, [R1+0x483c] ;  /* 0x00483c0001057983 */ /* 0x000ea80000300800 */
[----:B------:R-:W2:Y:S04]  /*bc080*/  LDL.LU R6, [R1+0x4838] ;  /* 0x0048380001067983 */ /* 0x000ea80000300800 */
[----:B------:R-:W3:Y:S04]  /*bc090*/  LDL.LU R7, [R1+0x4844] ;  /* 0x0048440001077983 */ /* 0x000ee80000300800 */
[----:B------:R-:W3:Y:S04]  /*bc0a0*/  LDL.LU R23, [R1+0x484c] ;  /* 0x00484c0001177983 */ /* 0x000ee80000300800 */
[----:B------:R-:W3:Y:S04]  /*bc0b0*/  LDL.LU R9, [R1+0x4848] ;  /* 0x0048480001097983 */ /* 0x000ee80000300800 */
[----:B-----5:R0:W-:Y:S04]  /*bc0c0*/  STL [R1+0x4a60], R8 ;  /* 0x004a600801007387 */ /* 0x0201e80000100800 */
[----:B0-----:R-:W3:Y:S04]  /*bc0d0*/  LDL.LU R8, [R1+0x4840] ;  /* 0x0048400001087983 */ /* 0x001ee80000300800 */
        /* <DEDUP_REMOVED lines=9> */
[----:B------:R0:W-:Y:S04]  /*bc170*/  STL.64 [R1+0x49f0], R16 ;  /* 0x0049f01001007387 */ /* 0x0001e80000100a00 */
[----:B0-----:R-:W2:Y:S04]  /*bc180*/  LDL.LU R16, [R1+0x4890] ;  /* 0x0048900001107983 */ /* 0x001ea80000300800 */
[----:B------:R-:W2:Y:S04]  /*bc190*/  LDL.LU R17, [R1+0x489c] ;  /* 0x00489c0001117983 */ /* 0x000ea80000300800 */
[----:B------:R0:W-:Y:S01]  /*bc1a0*/  STL.64 [R1+0x4a30], R18 ;  /* 0x004a301201007387 */ /* 0x0001e20000100a00 */
[----:B------:R-:W-:-:S02]  /*bc1b0*/  IMAD.MOV.U32 R11, RZ, RZ, R14 ;  /* 0x000000ffff0b7224 */ /* 0x000fc400078e000e */
[----:B------:R-:W-:Y:S02]  /*bc1c0*/  IMAD.MOV.U32 R10, RZ, RZ, R15 ;  /* 0x000000ffff0a7224 */ /* 0x000fe400078e000f */
[----:B0-----:R-:W-:Y:S02]  /*bc1d0*/  IMAD.MOV.U32 R19, RZ, RZ, R12 ;  /* 0x000000ffff137224 */ /* 0x001fe400078e000c */
[----:B------:R-:W-:Y:S01]  /*bc1e0*/  IMAD.MOV.U32 R18, RZ, RZ, R13 ;  /* 0x000000ffff127224 */ /* 0x000fe200078e000d */
        /* <DEDUP_REMOVED lines=12> */
[----:B------:R-:W4:Y:S01]  /*bc2b0*/  LDL.LU R15, [R1+0x11ac] ;  /* 0x0011ac00010f7983 */ /* 0x000f220000300800 */
[----:B------:R-:W-:-:S02]  /*bc2c0*/  IMAD R6, R6, 0x100, R5 ;  /* 0x0000010006067824 */ /* 0x000fc400078e0205 */
[----:B------:R-:W-:Y:S01]  /*bc2d0*/  IMAD R8, R8, 0x100, R7 ;  /* 0x0000010008087824 */ /* 0x000fe200078e0207 */
[----:B----4-:R-:W-:Y:S04]  /*bc2e0*/  STL.64 [R1+0x4a40], R14 ;  /* 0x004a400e01007387 */ /* 0x010fe80000100a00 */
[----:B---3--:R0:W-:Y:S04]  /*bc2f0*/  STL.64 [R1+0x4a38], R12 ;  /* 0x004a380c01007387 */ /* 0x0081e80000100a00 */
[----:B0-----:R-:W3:Y:S04]  /*bc300*/  LDL.LU R12, [R1+0x1190] ;  /* 0x00119000010c7983 */ /* 0x001ee80000300800 */
[----:B------:R-:W3:Y:S04]  /*bc310*/  LDL.LU R13, [R1+0x1194] ;  /* 0x00119400010d7983 */ /* 0x000ee80000300800 */
[----:B------:R-:W3:Y:S04]  /*bc320*/  LDL.LU R14, [R1+0x1198] ;  /* 0x00119800010e7983 */ /* 0x000ee80000300800 */
[----:B------:R-:W3:Y:S04]  /*bc330*/  LDL.LU R15, [R1+0x119c] ;  /* 0x00119c00010f7983 */ /* 0x000ee80000300800 */
[----:B------:R-:W4:Y:S04]  /*bc340*/  LDL.LU R5, [R1+0x4a88] ;  /* 0x004a880001057983 */ /* 0x000f280000300800 */
[----:B------:R0:W-:Y:S04]  /*bc350*/  STL [R1+0x434], R6 ;  /* 0x0004340601007387 */ /* 0x0001e80000100800 */
[----:B0-----:R-:W4:Y:S04]  /*bc360*/  LDL.LU R6, [R1+0x4a84] ;  /* 0x004a840001067983 */ /* 0x001f280000300800 */
[----:B------:R-:W4:Y:S01]  /*bc370*/  LDL.LU R7, [R1+0x4a80] ;  /* 0x004a800001077983 */ /* 0x000f220000300800 */
[----:B------:R-:W-:-:S03]  /*bc380*/  IMAD R9, R9, 0x100, R23 ;  /* 0x0000010009097824 */ /* 0x000fc600078e0217 */
[----:B------:R-:W5:Y:S04]  /*bc390*/  LDL.LU R23, [R1+0x148] ;  /* 0x0001480001177983 */ /* 0x000f680000300800 */
[----:B------:R-:W-:Y:S04]  /*bc3a0*/  STL [R1+0x458], R8 ;  /* 0x0004580801007387 */ /* 0x000fe80000100800 */
[----:B------:R4:W-:Y:S02]  /*bc3b0*/  STL [R1+0x468], R9 ;  /* 0x0004680901007387 */ /* 0x0009e40000100800 */
[----:B----4-:R-:W-:Y:S02]  /*bc3c0*/  HMMA.16816.F32 R8, R4, R10, R24 ;  /* 0x0000000a0408723c */ /* 0x010fe40000001818 */
[----:B------:R-:W4:Y:S04]  /*bc3d0*/  LDL.LU.64 R26, [R1+0x4a78] ;  /* 0x004a7800011a7983 */ /* 0x000f280000300a00 */
[----:B------:R-:W2:-:S15]  /*bc3e0*/  LDL.LU.64 R24, [R1+0x4a70] ;  /* 0x004a700001187983 */ /* 0x000e9e0000300a00 */
[----:B------:R-:W-:-:S02]  /*bc3f0*/  NOP ;  /* 0x0000000000007918 */ /* 0x000fc40000000000 */
[----:B------:R-:W-:Y:S04]  /*bc400*/  STL.64 [R1+0x5a0], R8 ;  /* 0x0005a00801007387 */ /* 0x000fe80000100a00 */
[----:B------:R0:W-:Y:S04]  /*bc410*/  STL.64 [R1+0x5a8], R10 ;  /* 0x0005a80a01007387 */ /* 0x0001e80000100a00 */
[----:B0-----:R-:W3:Y:S04]  /*bc420*/  LDL.LU.64 R10, [R1+0x4a68] ;  /* 0x004a6800010a7983 */ /* 0x001ee80000300a00 */
[----:B------:R-:W5:Y:S04]  /*bc430*/  LDL.LU R8, [R1+0x4a60] ;  /* 0x004a600001087983 */ /* 0x000f680000300800 */
[----:B------:R-:W4:Y:S01]  /*bc440*/  LDL.LU R9, [R1+0x14c] ;  /* 0x00014c0001097983 */ /* 0x000f220000300800 */
[----:B--2---:R-:W-:-:S03]  /*bc450*/  IMAD R3, R3, 0x100, R25 ;  /* 0x0000010003037824 */ /* 0x004fc600078e0219 */
[----:B------:R-:W5:Y:S04]  /*bc460*/  LDL.LU R25, [R1+0x4a5c] ;  /* 0x004a5c0001197983 */ /* 0x000f680000300800 */
[----:B------:R0:W-:Y:S01]  /*bc470*/  STL [R1+0x440], R3 ;  /* 0x0004400301007387 */ /* 0x0001e20000100800 */
[----:B------:R-:W-:Y:S02]  /*bc480*/  IMAD R24, R24, 0x100, R22 ;  /* 0x0000010018187824 */ /* 0x000fe400078e0216 */
[----:B------:R-:W-:Y:S01]  /*bc490*/  IMAD R17, R17, 0x100, R16 ;  /* 0x0000010011117824 */ /* 0x000fe200078e0210 */
[----:B0-----:R-:W2:Y:S01]  /*bc4a0*/  LDL.LU R3, [R1+0x4a58] ;  /* 0x004a580001037983 */ /* 0x001ea20000300800 */
[----:B---3--:R-:W-:Y:S02]  /*bc4b0*/  IMAD R10, R10, 0x100, R0 ;  /* 0x000001000a0a7824 */ /* 0x008fe400078e0200 */
[----:B-----5:R-:W-:-:S02]  /*bc4c0*/  IMAD R8, R8, 0x100, R25 ;  /* 0x0000010008087824 */ /* 0x020fc400078e0219 */
[----:B------:R-:W2:Y:S04]  /*bc4d0*/  LDL.LU R25, [R1+0x4a54] ;  /* 0x004a540001197983 */ /* 0x000ea80000300800 */
[----:B------:R0:W-:Y:S04]  /*bc4e0*/  STL [R1+0x448], R8 ;  /* 0x0004480801007387 */ /* 0x0001e80000100800 */
[----:B0-----:R-:W3:Y:S04]  /*bc4f0*/  LDL.LU R8, [R1+0x4a50] ;  /* 0x004a500001087983 */ /* 0x001ee80000300800 */
[----:B------:R-:W5:Y:S04]  /*bc500*/  LDL.LU R22, [R1+0x4a4c] ;  /* 0x004a4c0001167983 */ /* 0x000f680000300800 */
[----:B------:R0:W-:Y:S04]  /*bc510*/  STL [R1+0x454], R24 ;  /* 0x0004541801007387 */ /* 0x0001e80000100800 */
[----:B0-----:R-:W3:Y:S04]  /*bc520*/  LDL.LU R24, [R1+0x138] ;  /* 0x0001380001187983 */ /* 0x001ee80000300800 */
[----:B------:R-:W5:Y:S04]  /*bc530*/  LDL.LU R0, [R1+0x4a48] ;  /* 0x004a480001007983 */ /* 0x000f680000300800 */
[----:B------:R0:W-:Y:S04]  /*bc540*/  STL [R1+0x464], R10 ;  /* 0x0004640a01007387 */ /* 0x0001e80000100800 */
[----:B0-----:R-:W3:Y:S04]  /*bc550*/  LDL.LU R10, [R1+0x13c] ;  /* 0x00013c00010a7983 */ /* 0x001ee80000300800 */
[----:B------:R0:W-:Y:S02]  /*bc560*/  STL [R1+0x474], R17 ;  /* 0x0004741101007387 */ /* 0x0001e40000100800 */
[----:B0-----:R-:W-:Y:S02]  /*bc570*/  HMMA.16816.F32 R16, R4, R18, R12 ;  /* 0x000000120410723c */ /* 0x001fe4000000180c */
[----:B------:R-:W2:Y:S04]  /*bc580*/  LDL.LU.64 R14, [R1+0x4a40] ;  /* 0x004a4000010e7983 */ /* 0x000ea80000300a00 */
[----:B------:R-:W2:-:S15]  /*bc590*/  LDL.LU.64 R12, [R1+0x4a38] ;  /* 0x004a3800010c7983 */ /* 0x000e9e0000300a00 */
[----:B------:R-:W-:-:S02]  /*bc5a0*/  NOP ;  /* 0x0000000000007918 */ /* 0x000fc40000000000 */
[----:B------:R-:W-:Y:S04]  /*bc5b0*/  STL.64 [R1+0x590], R16 ;  /* 0x0005901001007387 */ /* 0x000fe80000100a00 */
[----:B------:R0:W-:Y:S04]  /*bc5c0*/  STL.64 [R1+0x598], R18 ;  /* 0x0005981201007387 */ /* 0x0001e80000100a00 */
[----:B0-----:R-:W2:Y:S04]  /*bc5d0*/  LDL.LU.64 R18, [R1+0x4a30] ;  /* 0x004a300001127983 */ /* 0x001ea80000300a00 */
[----:B------:R-:W5:Y:S01]  /*bc5e0*/  LDL.LU.64 R16, [R1+0x4a28] ;  /* 0x004a280001107983 */ /* 0x000f620000300a00 */
[----:B------:R-:W-:-:S02]  /*bc5f0*/  IMAD R2, R2, 0x100, R21 ;  /* 0x0000010002027824 */ /* 0x000fc400078e0215 */
[----:B------:R-:W-:Y:S01]  /*bc600*/  IMAD R28, R28, 0x100, R20 ;  /* 0x000001001c1c7824 */ /* 0x000fe200078e0214 */
[----:B------:R-:W3:Y:S04]  /*bc610*/  LDL.LU R21, [R1+0x4a20] ;  /* 0x004a200001157983 */ /* 0x000ee80000300800 */
[----:B------:R0:W-:Y:S01]  /*bc620*/  STL [R1+0x444], R2 ;  /* 0x0004440201007387 */ /* 0x0001e20000100800 */
[----:B----4-:R-:W-:-:S03]  /*bc630*/  IMAD R26, R26, 0x100, R11 ;  /* 0x000001001a1a7824 */ /* 0x010fc600078e020b */
[----:B0-----:R-:W4:Y:S04]  /*bc640*/  LDL.LU R2, [R1+0x128] ;  /* 0x0001280001027983 */ /* 0x001f280000300800 */
[----:B------:R-:W3:Y:S04]  /*bc650*/  LDL.LU R20, [R1+0x4a1c] ;  /* 0x004a1c0001147983 */ /* 0x000ee80000300800 */
[----:B------:R0:W-:Y:S04]  /*bc660*/  STL [R1+0x450], R28 ;  /* 0x0004501c01007387 */ /* 0x0001e80000100800 */
[----:B0-----:R-:W4:Y:S04]  /*bc670*/  LDL.LU R28, [R1+0x12c] ;  /* 0x00012c00011c7983 */ /* 0x001f280000300800 */
[----:B------:R-:W4:Y:S04]  /*bc680*/  LDL.LU R11, [R1+0x4a18] ;  /* 0x004a1800010b7983 */ /* 0x000f280000300800 */
[----:B------:R0:W-:Y:S04]  /*bc690*/  STL [R1+0x460], R26 ;  /* 0x0004601a01007387 */ /* 0x0001e80000100800 */
[----:B0-----:R-:W4:Y:S01]  /*bc6a0*/  LDL.LU R26, [R1+0x4a14] ;  /* 0x004a1400011a7983 */ /* 0x001f220000300800 */
[----:B-----5:R-:W-:-:S02]  /*bc6b0*/  IMAD R16, R16, 0x100, R27 ;  /* 0x0000010010107824 */ /* 0x020fc400078e021b */
[----:B------:R-:W-:Y:S01]  /*bc6c0*/  IMAD R29, R29, 0x100, R17 ;  /* 0x000001001d1d7824 */ /* 0x000fe200078e0211 */
[----:B------:R-:W4:Y:S04]  /*bc6d0*/  LDL.LU R27, [R1+0x4a10] ;  /* 0x004a1000011b7983 */ /* 0x000f280000300800 */
[----:B------:R2:W-:Y:S02]  /*bc6e0*/  STL [R1+0x470], R16 ;  /* 0x0004701001007387 */ /* 0x0005e40000100800 */
[----:B--2---:R-:W-:Y:S02]  /*bc6f0*/  HMMA.16816.F32 R16, R4, R18, R12 ;  /* 0x000000120410723c */ /* 0x004fe4000000180c */
[----:B------:R-:W4:Y:S04]  /*bc700*/  LDL.LU.64 R14, [R1+0x4a08] ;  /* 0x004a0800010e7983 */ /* 0x000f280000300a00 */
[----:B------:R-:W-:Y:S04]  /*bc710*/  STL [R1+0x47c], R29 ;  /* 0x00047c1d01007387 */ /* 0x000fe80000100800 */
[----:B------:R-:W4:-:S13]  /*bc720*/  LDL.LU.64 R12, [R1+0x4a00] ;  /* 0x004a0000010c7983 */ /* 0x000f1a0000300a00 */
[----:B------:R-:W-:Y:S04]  /*bc730*/  STL.64 [R1+0x580], R16 ;  /* 0x0005801001007387 */ /* 0x000fe80000100a00 */
[----:B------:R0:W-:Y:S04]  /*bc740*/  STL.64 [R1+0x588], R18 ;  /* 0x0005881201007387 */ /* 0x0001e80000100a00 */
[----:B0-----:R-:W2:Y:S04]  /*bc750*/  LDL.LU.64 R18, [R1+0x49f8] ;  /* 0x0049f80001127983 */ /* 0x001ea80000300a00 */
[----:B------:R-:W5:Y:S01]  /*bc760*/  LDL.LU.64 R16, [R1+0x49f0] ;  /* 0x0049f00001107983 */ /* 0x000f620000300a00 */
[----:B---3--:R-:W-:-:S03]  /*bc770*/  IMAD R21, R21, 0x100, R20 ;  /* 0x0000010015157824 */ /* 0x008fc600078e0214 */
[----:B------:R-:W3:Y:S01]  /*bc780*/  LDL.LU R29, [R1+0x11c] ;  /* 0x00011c00011d7983 */ /* 0x000ee20000300800 */
[----:B------:R-:W-:-:S03]  /*bc790*/  IMAD R22, R22, 0x100, R0 ;  /* 0x0000010016167824 */ /* 0x000fc600078e0200 */
[----:B------:R-:W3:Y:S04]  /*bc7a0*/  LDL.LU R20, [R1+0x49ec] ;  /* 0x0049ec0001147983 */ /* 0x000ee80000300800 */
[----:B------:R0:W-:Y:S01]  /*bc7b0*/  STL [R1+0x44c], R21 ;  /* 0x00044c1501007387 */ /* 0x0001e20000100800 */
[----:B------:R-:W-:-:S03]  /*bc7c0*/  IMAD R3, R3, 0x100, R25 ;  /* 0x0000010003037824 */ /* 0x000fc600078e0219 */
[----:B0-----:R-:W3:Y:S04]  /*bc7d0*/  LDL.LU R21, [R1+0x49e8] ;  /* 0x0049e80001157983 */ /* 0x001ee80000300800 */
[----:B------:R-:W3:Y:S04]  /*bc7e0*/  LDL.LU R0, [R1+0x49e4] ;  /* 0x0049e40001007983 */ /* 0x000ee80000300800 */
[----:B------:R0:W-:Y:S04]  /*bc7f0*/  STL [R1+0x45c], R22 ;  /* 0x00045c1601007387 */ /* 0x0001e80000100800 */
[----:B0-----:R-:W3:Y:S01]  /*bc800*/  LDL.LU R22, [R1+0x49e0] ;  /* 0x0049e00001167983 */ /* 0x001ee20000300800 */
[----:B----4-:R-:W-:Y:S01]  /*bc810*/  HMMA.16816.F32 R4, R4, R26, R12 ;  /* 0x0000001a0404723c */ /* 0x010fe2000000180c */
[----:B-----5:R-:W-:-:S02]  /*bc820*/  IMAD R8, R8, 0x100, R16 ;  /* 0x0000010008087824 */ /* 0x020fc400078e0210 */
[----:B------:R-:W4:Y:S04]  /*bc830*/  LDL.LU R16, [R1+0x49dc] ;  /* 0x0049dc0001107983 */ /* 0x000f280000300800 */
[----:B------:R0:W-:Y:S01]  /*bc840*/  STL [R1+0x46c], R8 ;  /* 0x00046c0801007387 */ /* 0x0001e20000100800 */
[----:B--2---:R-:W-:-:S03]  /*bc850*/  IMAD R18, R18, 0x100, R17 ;  /* 0x0000010012127824 */ /* 0x004fc600078e0211 */
[----:B0-----:R-:W2:Y:S04]  /*bc860*/  LDL.LU R8, [R1+0x108] ;  /* 0x0001080001087983 */ /* 0x001ea80000300800 */
[----:B------:R-:W5:Y:S04]  /*bc870*/  LDL.LU R25, [R1+0x49d8] ;  /* 0x0049d80001197983 */ /* 0x000f680000300800 */
[----:B------:R0:W-:Y:S04]  /*bc880*/  STL [R1+0x478], R3 ;  /* 0x0004780301007387 */ /* 0x0001e80000100800 */
[----:B0-----:R-:W4:Y:S04]  /*bc890*/  LDL.LU R3, [R1+0x10c] ;  /* 0x00010c0001037983 */ /* 0x001f280000300800 */
[----:B------:R-:W5:Y:S04]  /*bc8a0*/  LDL.LU R17, [R1+0x49d4] ;  /* 0x0049d40001117983 */ /* 0x000f680000300800 */
[----:B------:R0:W-:Y:S04]  /*bc8b0*/  STL [R1+0x480], R18 ;  /* 0x0004801201007387 */ /* 0x0001e80000100800 */
[----:B0-----:R-:W5:Y:S04]  /*bc8c0*/  LDL.LU R18, [R1+0x49d0] ;  /* 0x0049d00001127983 */ /* 0x001f680000300800 */
[----:B------:R-:W5:Y:S04]  /*bc8d0*/  LDL.LU.64 R14, [R1+0x49c8] ;  /* 0x0049c800010e7983 */ /* 0x000f680000300a00 */
[----:B------:R-:W5:Y:S04]  /*bc8e0*/  LDL.LU.64 R12, [R1+0x49c0] ;  /* 0x0049c000010c7983 */ /* 0x000f680000300a00 */
[----:B------:R-:W5:Y:S04]  /*bc8f0*/  LDL.LU.64 R26, [R1+0x49b8] ;  /* 0x0049b800011a7983 */ /* 0x000f680000300a00 */
[----:B------:R0:W-:Y:S04]  /*bc900*/  STL.64 [R1+0x570], R4 ;  /* 0x0005700401007387 */ /* 0x0001e80000100a00 */
[----:B------:R1:W-:Y:S04]  /*bc910*/  STL.64 [R1+0x578], R6 ;  /* 0x0005780601007387 */ /* 0x0003e80000100a00 */
[----:B0-----:R-:W3:Y:S04]  /*bc920*/  LDL.LU R5, [R1+0x118] ;  /* 0x0001180001057983 */ /* 0x001ee80000300800 */
[----:B-1----:R-:W5:Y:S01]  /*bc930*/  LDL.LU R6, [R1+0xf8] ;  /* 0x0000f80001067983 */ /* 0x002f620000300800 */
[----:B------:R-:W-:-:S03]  /*bc940*/  F2FP.F16.E4M3.UNPACK_B R4, R23 ;  /* 0x00000017ff04723e */ /* 0x000fc600020006ff */
[----:B------:R-:W5:Y:S04]  /*bc950*/  LDL.LU R7, [R1+0xfc] ;  /* 0x0000fc0001077983 */ /* 0x000f680000300800 */
[----:B------:R0:W-:Y:S02]  /*bc960*/  STL [R1+0x310], R4 ;  /* 0x0003100401007387 */ /* 0x0001e40000100800 */
[----:B0-----:R-:W-:Y:S02]  /*bc970*/  F2FP.F16.E4M3.UNPACK_B R4, R23.H1 ;  /* 0x00000017ff04723e */ /* 0x001fe400030006ff */
[----:B------:R-:W-:-:S03]  /*bc980*/  F2FP.F16.E4M3.UNPACK_B R23, R9 ;  /* 0x00000009ff17723e */ /* 0x000fc600020006ff */
[----:B------:R0:W-:Y:S04]  /*bc990*/  STL [R1+0x308], R4 ;  /* 0x0003080401007387 */ /* 0x0001e80000100800 */
[----:B------:R1:W-:Y:S01]  /*bc9a0*/  STL [R1+0x314], R23 ;  /* 0x0003141701007387 */ /* 0x0003e20000100800 */
[----:B0-----:R-:W-:-:S03]  /*bc9b0*/  F2FP.F16.E4M3.UNPACK_B R4, R9.H1 ;  /* 0x00000009ff04723e */ /* 0x001fc600030006ff */
[----:B-1----:R-:W5:Y:S04]  /*bc9c0*/  LDL.LU R23, [R1+0x178] ;  /* 0x0001780001177983 */ /* 0x002f680000300800 */
[----:B------:R-:W5:Y:S04]  /*bc9d0*/  LDL.LU R9, [R1+0x17c] ;  /* 0x00017c0001097983 */ /* 0x000f680000300800 */
[----:B------:R0:W-:Y:S02]  /*bc9e0*/  STL [R1+0x30c], R4 ;  /* 0x00030c0401007387 */ /* 0x0001e40000100800 */
[----:B0-----:R-:W-:-:S05]  /*bc9f0*/  F2FP.F16.E4M3.UNPACK_B R4, R24 ;  /* 0x00000018ff04723e */ /* 0x001fca00020006ff */
        /* <DEDUP_REMOVED lines=19> */
[----:B---3--:R-:W-:-:S05]  /*bcb30*/  F2FP.F16.E4M3.UNPACK_B R4, R5 ;  /* 0x00000005ff04723e */ /* 0x008fca00020006ff */
[----:B------:R0:W-:Y:S02]  /*bcb40*/  STL [R1+0x2e0], R4 ;  /* 0x0002e00401007387 */ /* 0x0001e40000100800 */
[----:B0-----:R-:W-:Y:S02]  /*bcb50*/  F2FP.F16.E4M3.UNPACK_B R4, R5.H1 ;  /* 0x00000005ff04723e */ /* 0x001fe400030006ff */
[----:B------:R-:W-:-:S03]  /*bcb60*/  F2FP.F16.E4M3.UNPACK_B R5, R29 ;  /* 0x0000001dff05723e */ /* 0x000fc600020006ff */
[----:B------:R-:W-:Y:S04]  /*bcb70*/  STL [R1+0x2d8], R4 ;  /* 0x0002d80401007387 */ /* 0x000fe80000100800 */
[----:B------:R0:W-:Y:S04]  /*bcb80*/  STL [R1+0x2e4], R5 ;  /* 0x0002e40501007387 */ /* 0x0001e80000100800 */
[----:B0-----:R-:W3:Y:S01]  /*bcb90*/  LDL.LU R5, [R1+0x198] ;  /* 0x0001980001057983 */ /* 0x001ee20000300800 */
[----:B------:R-:W-:-:S03]  /*bcba0*/  F2FP.F16.E4M3.UNPACK_B R4, R29.H1 ;  /* 0x0000001dff04723e */ /* 0x000fc600030006ff */
[----:B------:R-:W3:Y:S04]  /*bcbb0*/  LDL.LU R29, [R1+0x19c] ;  /* 0x00019c00011d7983 */ /* 0x000ee80000300800 */
[----:B------:R2:W-:Y:S02]  /*bcbc0*/  STL [R1+0x2dc], R4 ;  /* 0x0002dc0401007387 */ /* 0x0005e40000100800 */
[----:B--2---:R-:W-:-:S05]  /*bcbd0*/  F2FP.F16.E4M3.UNPACK_B R4, R8 ;  /* 0x00000008ff04723e */ /* 0x004fca00020006ff */
[----:B------:R0:W-:Y:S02]  /*bcbe0*/  STL [R1+0x2d0], R4 ;  /* 0x0002d00401007387 */ /* 0x0001e40000100800 */
[----:B0-----:R-:W-:Y:S02]  /*bcbf0*/  F2FP.F16.E4M3.UNPACK_B R4, R8.H1 ;  /* 0x00000008ff04723e */ /* 0x001fe400030006ff */
[----:B----4-:R-:W-:-:S03]  /*bcc00*/  F2FP.F16.E4M3.UNPACK_B R8, R3 ;  /* 0x00000003ff08723e */ /* 0x010fc600020006ff */
[----:B------:R0:W-:Y:S02]  /*bcc10*/  STL [R1+0x2c8], R4 ;  /* 0x0002c80401007387 */ /* 0x0001e40000100800 */
[----:B0-----:R-:W-:Y:S02]  /*bcc20*/  F2FP.F16.E4M3.UNPACK_B R4, R3.H1 ;  /* 0x00000003ff04723e */ /* 0x001fe400030006ff */
[----:B------:R-:W2:Y:S04]  /*bcc30*/  LDL.LU R3, [R1+0x1b8] ;  /* 0x0001b80001037983 */ /* 0x000ea80000300800 */
[----:B------:R0:W-:Y:S04]  /*bcc40*/  STL [R1+0x2d4], R8 ;  /* 0x0002d40801007387 */ /* 0x0001e80000100800 */
[----:B0-----:R-:W4:Y:S04]  /*bcc50*/  LDL.LU R8, [R1+0x1bc] ;  /* 0x0001bc0001087983 */ /* 0x001f280000300800 */
[----:B------:R5:W-:Y:S02]  /*bcc60*/  STL [R1+0x2cc], R4 ;  /* 0x0002cc0401007387 */ /* 0x000be40000100800 */
[----:B-----5:R-:W-:-:S05]  /*bcc70*/  F2FP.F16.E4M3.UNPACK_B R4, R6 ;  /* 0x00000006ff04723e */ /* 0x020fca00020006ff */
        /* <DEDUP_REMOVED lines=39> */
[----:B---3--:R-:W-:-:S02]  /*bcef0*/  F2FP.F16.E4M3.UNPACK_B R4, R5 ;  /* 0x00000005ff04723e */ /* 0x008fc400020006ff */
[----:B------:R-:W-:-:S03]  /*bcf00*/  F2FP.F16.E4M3.UNPACK_B R5, R5.H1 ;  /* 0x00000005ff05723e */ /* 0x000fc600030006ff */
[----:B------:R0:W-:Y:S04]  /*bcf10*/  STL [R1+0x280], R4 ;  /* 0x0002800401007387 */ /* 0x0001e80000100800 */
[----:B------:R1:W-:Y:S01]  /*bcf20*/  STL [R1+0x278], R5 ;  /* 0x0002780501007387 */ /* 0x0003e20000100800 */
[-C--:B0-----:R-:W-:Y:S02]  /*bcf30*/  F2FP.F16.E4M3.UNPACK_B R4, R29.reuse ;  /* 0x0000001dff04723e */ /* 0x081fe400020006ff */
[----:B-1----:R-:W-:Y:S02]  /*bcf40*/  F2FP.F16.E4M3.UNPACK_B R5, R29.H1 ;  /* 0x0000001dff05723e */ /* 0x002fe400030006ff */
[----:B------:R-:W3:Y:S04]  /*bcf50*/  LDL.LU R29, [R1+0x388] ;  /* 0x00038800011d7983 */ /* 0x000ee80000300800 */
[----:B------:R2:W-:Y:S04]  /*bcf60*/  STL [R1+0x284], R4 ;  /* 0x0002840401007387 */ /* 0x0005e80000100800 */
[----:B------:R0:W-:Y:S01]  /*bcf70*/  STL [R1+0x27c], R5 ;  /* 0x00027c0501007387 */ /* 0x0001e20000100800 */
[----:B--2---:R-:W-:-:S02]  /*bcf80*/  F2FP.F16.E4M3.UNPACK_B R4, R3 ;  /* 0x00000003ff04723e */ /* 0x004fc400020006ff */
[----:B0-----:R-:W-:-:S03]  /*bcf90*/  F2FP.F16.E4M3.UNPACK_B R5, R3.H1 ;  /* 0x00000003ff05723e */ /* 0x001fc600030006ff */
[----:B------:R4:W-:Y:S04]  /*bcfa0*/  STL [R1+0x270], R4 ;  /* 0x0002700401007387 */ /* 0x0009e80000100800 */
[----:B------:R-:W2:Y:S04]  /*bcfb0*/  LDL.LU R3, [R1+0x38c] ;  /* 0x00038c0001037983 */ /* 0x000ea80000300800 */
[----:B------:R0:W-:Y:S01]  /*bcfc0*/  STL [R1+0x268], R5 ;  /* 0x0002680501007387 */ /* 0x0001e20000100800 */
[-C--:B----4-:R-:W-:Y:S02]  /*bcfd0*/  F2FP.F16.E4M3.UNPACK_B R4, R8.reuse ;  /* 0x00000008ff04723e */ /* 0x090fe400020006ff */
[----:B0-----:R-:W-:-:S03]  /*bcfe0*/  F2FP.F16.E4M3.UNPACK_B R5, R8.H1 ;  /* 0x00000008ff05723e */ /* 0x001fc600030006ff */
[----:B------:R5:W-:Y:S04]  /*bcff0*/  STL [R1+0x274], R4 ;  /* 0x0002740401007387 */ /* 0x000be80000100800 */
[----:B------:R-:W4:Y:S04]  /*bd000*/  LDL.LU R8, [R1+0xcc] ;  /* 0x0000cc0001087983 */ /* 0x000f280000300800 */
[----:B------:R0:W-:Y:S01]  /*bd010*/  STL [R1+0x26c], R5 ;  /* 0x00026c0501007387 */ /* 0x0001e20000100800 */
[-C--:B-----5:R-:W-:Y:S02]  /*bd020*/  F2FP.F16.E4M3.UNPACK_B R4, R6.reuse ;  /* 0x00000006ff04723e */ /* 0x0a0fe400020006ff */
[----:B0-----:R-:W-:-:S02]  /*bd030*/  F2FP.F16.E4M3.UNPACK_B R5, R6.H1 ;  /* 0x00000006ff05723e */ /* 0x001fc400030006ff */
[-C--:B------:R-:W-:Y:S01]  /*bd040*/  F2FP.F16.E4M3.UNPACK_B R6, R7.reuse ;  /* 0x00000007ff06723e */ /* 0x080fe200020006ff */
[----:B------:R0:W-:Y:S04]  /*bd050*/  STL [R1+0x260], R4 ;  /* 0x0002600401007387 */ /* 0x0001e80000100800 */
[----:B0-----:R-:W5:Y:S04]  /*bd060*/  LDL.LU R4, [R1+0xc0] ;  /* 0x0000c00001047983 */ /* 0x001f680000300800 */
[----:B------:R0:W-:Y:S04]  /*bd070*/  STL [R1+0x258], R5 ;  /* 0x0002580501007387 */ /* 0x0001e80000100800 */
[----:B0-----:R-:W5:Y:S04]  /*bd080*/  LDL.LU R5, [R1+0xc4] ;  /* 0x0000c40001057983 */ /* 0x001f680000300800 */
[----:B------:R0:W-:Y:S02]  /*bd090*/  STL [R1+0x264], R6 ;  /* 0x0002640601007387 */ /* 0x0001e40000100800 */
[----:B0-----:R-:W-:-:S05]  /*bd0a0*/  F2FP.F16.E4M3.UNPACK_B R6, R7.H1 ;  /* 0x00000007ff06723e */ /* 0x001fca00030006ff */
[----:B------:R0:W-:Y:S01]  /*bd0b0*/  STL [R1+0x25c], R6 ;  /* 0x00025c0601007387 */ /* 0x0001e20000100800 */
[----:B------:R-:W-:-:S05]  /*bd0c0*/  F2FP.F16.E4M3.UNPACK_B R7, R23 ;  /* 0x00000017ff07723e */ /* 0x000fca00020006ff */
[----:B------:R1:W-:Y:S01]  /*bd0d0*/  STL [R1+0x250], R7 ;  /* 0x0002500701007387 */ /* 0x0003e20000100800 */
[----:B0-----:R-:W-:-:S05]  /*bd0e0*/  F2FP.F16.E4M3.UNPACK_B R6, R23.H1 ;  /* 0x00000017ff06723e */ /* 0x001fca00030006ff */
[----:B------:R0:W-:Y:S01]  /*bd0f0*/  STL [R1+0x248], R6 ;  /* 0x0002480601007387 */ /* 0x0001e20000100800 */
[-C--:B-1----:R-:W-:Y:S02]  /*bd100*/  F2FP.F16.E4M3.UNPACK_B R7, R9.reuse ;  /* 0x00000009ff07723e */ /* 0x082fe400020006ff */
[----:B------:R-:W-:Y:S01]  /*bd110*/  F2FP.F16.E4M3.UNPACK_B R9, R9.H1 ;  /* 0x00000009ff09723e */ /* 0x000fe200030006ff */
[----:B0-----:R-:W5:Y:S04]  /*bd120*/  LDL.LU R6, [R1+0x2c] ;  /* 0x00002c0001067983 */ /* 0x001f680000300800 */
[----:B------:R0:W-:Y:S04]  /*bd130*/  STL [R1+0x254], R7 ;  /* 0x0002540701007387 */ /* 0x0001e80000100800 */
[----:B0-----:R-:W5:Y:S04]  /*bd140*/  LDL.LU R7, [R1+0x5c] ;  /* 0x00005c0001077983 */ /* 0x001f680000300800 */
[----:B------:R0:W-:Y:S02]  /*bd150*/  STL [R1+0x24c], R9 ;  /* 0x00024c0901007387 */ /* 0x0001e40000100800 */
[----:B0-----:R-:W-:-:S02]  /*bd160*/  F2FP.F16.E4M3.UNPACK_B R9, R24 ;  /* 0x00000018ff09723e */ /* 0x001fc400020006ff */
[----:B------:R-:W-:-:S03]  /*bd170*/  F2FP.F16.E4M3.UNPACK_B R23, R24.H1 ;  /* 0x00000018ff17723e */ /* 0x000fc600030006ff */
[----:B------:R0:W-:Y:S04]  /*bd180*/  STL [R1+0x238], R9 ;  /* 0x0002380901007387 */ /* 0x0001e80000100800 */
[----:B------:R1:W-:Y:S01]  /*bd190*/  STL [R1+0x230], R23 ;  /* 0x0002301701007387 */ /* 0x0003e20000100800 */
[-C--:B0-----:R-:W-:Y:S02]  /*bd1a0*/  F2FP.F16.E4M3.UNPACK_B R9, R10.reuse ;  /* 0x0000000aff09723e */ /* 0x081fe400020006ff */
[----:B------:R-:W-:Y:S01]  /*bd1b0*/  F2FP.F16.E4M3.UNPACK_B R10, R10.H1 ;  /* 0x0000000aff0a723e */ /* 0x000fe200030006ff */
[----:B-1----:R-:W5:Y:S04]  /*bd1c0*/  LDL.LU R23, [R1+0x28] ;  /* 0x0000280001177983 */ /* 0x002f680000300800 */
[----:B------:R0:W-:Y:S04]  /*bd1d0*/  STL [R1+0x23c], R9 ;  /* 0x00023c0901007387 */ /* 0x0001e80000100800 */
[----:B0-----:R-:W5:Y:S04]  /*bd1e0*/  LDL.LU R9, [R1+0x58] ;  /* 0x0000580001097983 */ /* 0x001f680000300800 */
[----:B------:R0:W-:Y:S01]  /*bd1f0*/  STL [R1+0x234], R10 ;  /* 0x0002340a01007387 */ /* 0x0001e20000100800 */
[----:B------:R-:W-:-:S02]  /*bd200*/  F2FP.F16.E4M3.UNPACK_B R24, R2 ;  /* 0x00000002ff18723e */ /* 0x000fc400020006ff */
[----:B------:R-:W-:Y:S02]  /*bd210*/  F2FP.F16.E4M3.UNPACK_B R2, R2.H1 ;  /* 0x00000002ff02723e */ /* 0x000fe400030006ff */
[-C--:B0-----:R-:W-:Y:S01]  /*bd220*/  F2FP.F16.E4M3.UNPACK_B R10, R28.reuse ;  /* 0x0000001cff0a723e */ /* 0x081fe200020006ff */
[----:B------:R0:W-:Y:S04]  /*bd230*/  STL [R1+0x220], R24 ;  /* 0x0002201801007387 */ /* 0x0001e80000100800 */
[----:B0-----:R-:W5:Y:S04]  /*bd240*/  LDL.LU R24, [R1+0x74] ;  /* 0x0000740001187983 */ /* 0x001f680000300800 */
[----:B------:R0:W-:Y:S04]  /*bd250*/  STL [R1+0x218], R2 ;  /* 0x0002180201007387 */ /* 0x0001e80000100800 */
[----:B------:R1:W-:Y:S01]  /*bd260*/  STL [R1+0x224], R10 ;  /* 0x0002240a01007387 */ /* 0x0003e20000100800 */
[----:B0-----:R-:W-:-:S03]  /*bd270*/  F2FP.F16.E4M3.UNPACK_B R2, R28.H1 ;  /* 0x0000001cff02723e */ /* 0x001fc600030006ff */
[----:B-1----:R-:W5:Y:S04]  /*bd280*/  LDL.LU R10, [R1+0x24] ;  /* 0x00002400010a7983 */ /* 0x002f680000300800 */
[----:B------:R3:W-:Y:S02]  /*bd290*/  STL [R1+0x21c], R2 ;  /* 0x00021c0201007387 */ /* 0x0007e40000100800 */
[----:B---3--:R-:W-:-:S05]  /*bd2a0*/  F2FP.F16.E4M3.UNPACK_B R2, R29.H1 ;  /* 0x0000001dff02723e */ /* 0x008fca00030006ff */
[----:B------:R0:W-:Y:S04]  /*bd2b0*/  STL [R1+0x4918], R2 ;  /* 0x0049180201007387 */ /* 0x0001e80000100800 */
[----:B0-----:R-:W3:Y:S01]  /*bd2c0*/  LDL.LU R2, [R1+0xc8] ;  /* 0x0000c80001027983 */ /* 0x001ee20000300800 */
[----:B------:R-:W-:Y:S02]  /*bd2d0*/  F2FP.F16.E4M3.UNPACK_B R28, R29 ;  /* 0x0000001dff1c723e */ /* 0x000fe400020006ff */
[-C--:B--2---:R-:W-:Y:S02]  /*bd2e0*/  F2FP.F16.E4M3.UNPACK_B R29, R3.reuse ;  /* 0x00000003ff1d723e */ /* 0x084fe400020006ff */
[----:B------:R-:W-:-:S03]  /*bd2f0*/  F2FP.F16.E4M3.UNPACK_B R3, R3.H1 ;  /* 0x00000003ff03723e */ /* 0x000fc600030006ff */
[----:B------:R-:W-:Y:S04]  /*bd300*/  STL.64 [R1+0x48d0], R28 ;  /* 0x0048d01c01007387 */ /* 0x000fe80000100a00 */
[----:B------:R3:W-:Y:S02]  /*bd310*/  STL [R1+0x4940], R3 ;  /* 0x0049400301007387 */ /* 0x0007e40000100800 */
[----:B---3--:R-:W-:Y:S02]  /*bd320*/  F2FP.F16.E4M3.UNPACK_B R3, R2 ;  /* 0x00000002ff03723e */ /* 0x008fe400020006ff */
[----:B----4-:R-:W-:Y:S02]  /*bd330*/  F2FP.F16.E4M3.UNPACK_B R2, R8 ;  /* 0x00000008ff02723e */ /* 0x010fe400020006ff */
[----:B------:R-:W2:Y:S01]  /*bd340*/  LDL.LU R8, [R1+0x10] ;  /* 0x0000100001087983 */ /* 0x000ea20000300800 */
[----:B-----5:R-:W-:-:S03]  /*bd350*/  F2FP.F16.E4M3.UNPACK_B R4, R4 ;  /* 0x00000004ff04723e */ /* 0x020fc600020006ff */
[----:B------:R0:W-:Y:S04]  /*bd360*/  STL [R1+0x200], R3 ;  /* 0x0002000301007387 */ /* 0x0001e80000100800 */
[----:B------:R1:W-:Y:S04]  /*bd370*/  STL [R1+0x1f0], R2 ;  /* 0x0001f00201007387 */ /* 0x0003e80000100800 */
[----:B0-----:R-:W3:Y:S01]  /*bd380*/  LDL.LU R3, [R1+0x40] ;  /* 0x0000400001037983 */ /* 0x001ee20000300800 */
[----:B-1----:R-:W-:-:S03]  /*bd390*/  F2FP.F16.E4M3.UNPACK_B R2, R5 ;  /* 0x00000005ff02723e */ /* 0x002fc600020006ff */
[----:B------:R0:W-:Y:S01]  /*bd3a0*/  STL [R1+0x204], R4 ;  /* 0x0002040401007387 */ /* 0x0001e20000100800 */
[----:B------:R-:W-:-:S03]  /*bd3b0*/  F2FP.F16.E4M3.UNPACK_B R5, R27 ;  /* 0x0000001bff05723e */ /* 0x000fc600020006ff */
[----:B------:R1:W-:Y:S01]  /*bd3c0*/  STL [R1+0x1f4], R2 ;  /* 0x0001f40201007387 */ /* 0x0003e20000100800 */
[----:B0-----:R-:W-:-:S03]  /*bd3d0*/  F2FP.F16.E4M3.UNPACK_B R4, R13 ;  /* 0x0000000dff04723e */ /* 0x001fc600020006ff */
[----:B------:R-:W4:Y:S01]  /*bd3e0*/  LDL.LU R13, [R1+0xc] ;  /* 0x00000c00010d7983 */ /* 0x000f220000300800 */
[----:B-1----:R-:W-:-:S03]  /*bd3f0*/  F2FP.F16.E4M3.UNPACK_B R2, R18 ;  /* 0x00000012ff02723e */ /* 0x002fc600020006ff */
[----:B------:R0:W-:Y:S04]  /*bd400*/  STL [R1+0x208], R4 ;  /* 0x0002080401007387 */ /* 0x0001e80000100800 */
[----:B------:R1:W-:Y:S04]  /*bd410*/  STL [R1+0x1f8], R2 ;  /* 0x0001f80201007387 */ /* 0x0003e80000100800 */
[----:B------:R5:W-:Y:S04]  /*bd420*/  STL [R1+0x20c], R5 ;  /* 0x00020c0501007387 */ /* 0x000be80000100800 */
[----:B------:R-:W3:Y:S01]  /*bd430*/  LDL.LU R28, [R1+0x8] ;  /* 0x00000800011c7983 */ /* 0x000ee20000300800 */
[----:B0-----:R-:W-:-:S02]  /*bd440*/  F2FP.F16.E4M3.UNPACK_B R4, R6 ;  /* 0x00000006ff04723e */ /* 0x001fc400020006ff */
[----:B------:R-:W-:Y:S02]  /*bd450*/  F2FP.F16.E4M3.UNPACK_B R6, R17 ;  /* 0x00000011ff06723e */ /* 0x000fe400020006ff */
[----:B-1----:R-:W-:Y:S01]  /*bd460*/  F2FP.F16.E4M3.UNPACK_B R2, R7 ;  /* 0x00000007ff02723e */ /* 0x002fe200020006ff */
[----:B------:R0:W-:Y:S04]  /*bd470*/  STL [R1+0x1fc], R4 ;  /* 0x0001fc0401007387 */ /* 0x0001e80000100800 */
[----:B------:R-:W3:Y:S01]  /*bd480*/  LDL.LU R29, [R1+0x3c] ;  /* 0x00003c00011d7983 */ /* 0x000ee20000300800 */
[----:B-----5:R-:W-:-:S03]  /*bd490*/  F2FP.F16.E4M3.UNPACK_B R5, R23 ;  /* 0x00000017ff05723e */ /* 0x020fc600020006ff */
[----:B------:R1:W-:Y:S01]  /*bd4a0*/  STL [R1+0x1e0], R2 ;  /* 0x0001e00201007387 */ /* 0x0003e20000100800 */
[----:B0-----:R-:W-:-:S03]  /*bd4b0*/  F2FP.F16.E4M3.UNPACK_B R4, R26 ;  /* 0x0000001aff04723e */ /* 0x001fc600020006ff */
[----:B-1----:R-:W5:Y:S04]  /*bd4c0*/  LDL.LU R2, [R1+0x64] ;  /* 0x0000640001027983 */ /* 0x002f680000300800 */
[----:B------:R0:W-:Y:S04]  /*bd4d0*/  STL [R1+0x1d0], R6 ;  /* 0x0001d00601007387 */ /* 0x0001e80000100800 */
[----:B------:R1:W-:Y:S01]  /*bd4e0*/  STL [R1+0x1e4], R4 ;  /* 0x0001e40401007387 */ /* 0x0003e20000100800 */
[----:B------:R-:W-:Y:S02]  /*bd4f0*/  F2FP.F16.E4M3.UNPACK_B R7, R25 ;  /* 0x00000019ff07723e */ /* 0x000fe400020006ff */
[----:B0-----:R-:W-:Y:S01]  /*bd500*/  F2FP.F16.E4M3.UNPACK_B R6, R9 ;  /* 0x00000009ff06723e */ /* 0x001fe200020006ff */
[----:B-1----:R-:W5:Y:S04]  /*bd510*/  LDL.LU R4, [R1+0x4] ;  /* 0x0000040001047983 */ /* 0x002f680000300800 */
[----:B------:R0:W-:Y:S01]  /*bd520*/  STL [R1+0x1d4], R5 ;  /* 0x0001d40501007387 */ /* 0x0001e20000100800 */
[----:B------:R-:W-:-:S03]  /*bd530*/  F2FP.F16.E4M3.UNPACK_B R9, R10 ;  /* 0x0000000aff09723e */ /* 0x000fc600020006ff */
[----:B0-----:R-:W5:Y:S04]  /*bd540*/  LDL.LU R5, [R1+0x38] ;  /* 0x0000380001057983 */ /* 0x001f680000300800 */
[----:B------:R0:W-:Y:S02]  /*bd550*/  STL [R1+0x1e8], R6 ;  /* 0x0001e80601007387 */ /* 0x0001e40000100800 */
[----:B0-----:R-:W-:-:S05]  /*bd560*/  F2FP.F16.E4M3.UNPACK_B R6, R24 ;  /* 0x00000018ff06723e */ /* 0x001fca00020006ff */
[----:B------:R0:W-:Y:S04]  /*bd570*/  STL [R1+0x1d8], R6 ;  /* 0x0001d80601007387 */ /* 0x0001e80000100800 */
[----:B0-----:R-:W5:Y:S04]  /*bd580*/  LDL.LU R6, [R1+0x60] ;  /* 0x0000600001067983 */ /* 0x001f680000300800 */
[----:B------:R0:W-:Y:S04]  /*bd590*/  STL [R1+0x1ec], R7 ;  /* 0x0001ec0701007387 */ /* 0x0001e80000100800 */
[----:B0-----:R-:W5:Y:S04]  /*bd5a0*/  LDL.LU R7, [R1+0x78] ;  /* 0x0000780001077983 */ /* 0x001f680000300800 */
[----:B------:R0:W-:Y:S04]  /*bd5b0*/  STL [R1+0x1dc], R9 ;  /* 0x0001dc0901007387 */ /* 0x0001e80000100800 */
[----:B------:R-:W5:Y:S01]  /*bd5c0*/  LDL.LU R23, [R1] ;  /* 0x0000000001177983 */ /* 0x000f620000300800 */
[----:B------:R-:W-:-:S02]  /*bd5d0*/  F2FP.F16.E4M3.UNPACK_B R18, R12 ;  /* 0x0000000cff12723e */ /* 0x000fc400020006ff */
[----:B------:R-:W-:Y:S01]  /*bd5e0*/  F2FP.F16.E4M3.UNPACK_B R17, R16 ;  /* 0x00000010ff11723e */ /* 0x000fe200020006ff */
[----:B0-----:R-:W5:Y:S04]  /*bd5f0*/  LDL.LU R9, [R1+0x54] ;  /* 0x0000540001097983 */ /* 0x001f680000300800 */
[----:B------:R-:W5:Y:S04]  /*bd600*/  LDL.LU R24, [R1+0x70] ;  /* 0x0000700001187983 */ /* 0x000f680000300800 */
[----:B------:R-:W5:Y:S04]  /*bd610*/  LDL.LU R10, [R1+0x88] ;  /* 0x00008800010a7983 */ /* 0x000f680000300800 */
[----:B------:R-:W-:Y:S04]  /*bd620*/  STL [R1+0x100], R18 ;  /* 0x0001001201007387 */ /* 0x000fe80000100800 */
[----:B------:R-:W-:Y:S01]  /*bd630*/  STL [R1+0xf0], R17 ;  /* 0x0000f01101007387 */ /* 0x000fe20000100800 */
[----:B--2---:R-:W-:-:S03]  /*bd640*/  F2FP.F16.E4M3.UNPACK_B R16, R8 ;  /* 0x00000008ff10723e */ /* 0x004fc600020006ff */
[----:B------:R-:W2:Y:S01]  /*bd650*/  LDL.LU R8, [R1+0x9c] ;  /* 0x00009c0001087983 */ /* 0x000ea20000300800 */
[----:B------:R-:W-:-:S05]  /*bd660*/  F2FP.F16.E4M3.UNPACK_B R12, R22 ;  /* 0x00000016ff0c723e */ /* 0x000fca00020006ff */
[----:B------:R0:W-:Y:S04]  /*bd670*/  STL [R1+0x104], R12 ;  /* 0x0001040c01007387 */ /* 0x0001e80000100800 */
[----:B------:R-:W-:Y:S01]  /*bd680*/  STL [R1+0xf4], R16 ;  /* 0x0000f41001007387 */ /* 0x000fe20000100800 */
[----:B0-----:R-:W-:Y:S02]  /*bd690*/  F2FP.F16.E4M3.UNPACK_B R12, R0 ;  /* 0x00000000ff0c723e */ /* 0x001fe400020006ff */
[----:B------:R-:W-:Y:S02]  /*bd6a0*/  F2FP.F16.E4M3.UNPACK_B R0, R15 ;  /* 0x0000000fff00723e */ /* 0x000fe400020006ff */
[----:B------:R-:W-:Y:S01]  /*bd6b0*/  F2FP.F16.E4M3.UNPACK_B R15, R21 ;  /* 0x00000015ff0f723e */ /* 0x000fe200020006ff */
[----:B------:R4:W-:Y:S04]  /*bd6c0*/  STL [R1+0x108], R12 ;  /* 0x0001080c01007387 */ /* 0x0009e80000100800 */
[----:B------:R3:W-:Y:S04]  /*bd6d0*/  STL [R1+0xf8], R0 ;  /* 0x0000f80001007387 */ /* 0x0007e80000100800 */
[----:B------:R0:W-:Y:S01]  /*bd6e0*/  STL [R1+0x10c], R15 ;  /* 0x00010c0f01007387 */ /* 0x0001e20000100800 */
[----:B----4-:R-:W-:-:S02]  /*bd6f0*/  F2FP.F16.E4M3.UNPACK_B R12, R13 ;  /* 0x0000000dff0c723e */ /* 0x010fc400020006ff */
[----:B---3--:R-:W-:Y:S02]  /*bd700*/  F2FP.F16.E4M3.UNPACK_B R0, R3 ;  /* 0x00000003ff00723e */ /* 0x008fe400020006ff */
[----:B------:R-:W-:Y:S02]  /*bd710*/  F2FP.F16.E4M3.UNPACK_B R13, R14 ;  /* 0x0000000eff0d723e */ /* 0x000fe400020006ff */
[----:B------:R-:W-:Y:S01]  /*bd720*/  F2FP.F16.E4M3.UNPACK_B R14, R20 ;  /* 0x00000014ff0e723e */ /* 0x000fe200020006ff */
[----:B------:R1:W-:Y:S04]  /*bd730*/  STL [R1+0xfc], R12 ;  /* 0x0000fc0c01007387 */ /* 0x0003e80000100800 */
[----:B------:R3:W-:Y:S01]  /*bd740*/  STL [R1+0xe0], R0 ;  /* 0x0000e00001007387 */ /* 0x0007e20000100800 */
[----:B0-----:R-:W-:-:S03]  /*bd750*/  F2FP.F16.E4M3.UNPACK_B R15, R28 ;  /* 0x0000001cff0f723e */ /* 0x001fc600020006ff */
[----:B-1----:R-:W4:Y:S01]  /*bd760*/  LDL R12, [R1+0xe0] ;  /* 0x0000e000010c7983 */ /* 0x002f220000100800 */
[----:B---3--:R-:W-:-:S03]  /*bd770*/  F2FP.F16.E4M3.UNPACK_B R0, R29 ;  /* 0x0000001dff00723e */ /* 0x008fc600020006ff */
[----:B------:R-:W-:Y:S04]  /*bd780*/  STL [R1+0xe4], R13 ;  /* 0x0000e40d01007387 */ /* 0x000fe80000100800 */
[----:B------:R-:W-:Y:S04]  /*bd790*/  STL [R1+0xe8], R14 ;  /* 0x0000e80e01007387 */ /* 0x000fe80000100800 */
[----:B------:R0:W-:Y:S01]  /*bd7a0*/  STL [R1+0xd0], R0 ;  /* 0x0000d00001007387 */ /* 0x0001e20000100800 */
[----:B-----5:R-:W-:Y:S02]  /*bd7b0*/  F2FP.F16.E4M3.UNPACK_B R2, R2 ;  /* 0x00000002ff02723e */ /* 0x020fe400020006ff */
[----:B0-----:R-:W-:-:S03]  /*bd7c0*/  F2FP.F16.E4M3.UNPACK_B R0, R19 ;  /* 0x00000013ff00723e */ /* 0x001fc600020006ff */
[----:B------:R0:W-:Y:S04]  /*bd7d0*/  STL [R1+0xc0], R2 ;  /* 0x0000c00201007387 */ /* 0x0001e80000100800 */
[----:B------:R-:W-:Y:S04]  /*bd7e0*/  STL [R1+0xec], R15 ;  /* 0x0000ec0f01007387 */ /* 0x000fe80000100800 */
[----:B------:R1:W-:Y:S04]  /*bd7f0*/  STL [R1+0xd4], R0 ;  /* 0x0000d40001007387 */ /* 0x0003e80000100800 */
[----:B------:R-:W3:Y:S01]  /*bd800*/  LDL.LU R28, [R1+0x50] ;  /* 0x00005000011c7983 */ /* 0x000ee20000300800 */
[----:B0-----:R-:W-:-:S02]  /*bd810*/  F2FP.F16.E4M3.UNPACK_B R2, R4 ;  /* 0x00000004ff02723e */ /* 0x001fc400020006ff */
[----:B-1----:R-:W-:-:S03]  /*bd820*/  F2FP.F16.E4M3.UNPACK_B R0, R5 ;  /* 0x00000005ff00723e */ /* 0x002fc600020006ff */
[----:B------:R0:W-:Y:S04]  /*bd830*/  STL [R1+0xc4], R2 ;  /* 0x0000c40201007387 */ /* 0x0001e80000100800 */
[----:B------:R-:W5:Y:S04]  /*bd840*/  LDL.LU R29, [R1+0x6c] ;  /* 0x00006c00011d7983 */ /* 0x000f680000300800 */
[----:B------:R1:W-:Y:S04]  /*bd850*/  STL [R1+0xd8], R0 ;  /* 0x0000d80001007387 */ /* 0x0003e80000100800 */
[----:B0-----:R-:W4:Y:S04]  /*bd860*/  LDL.LU R2, [R1+0x84] ;  /* 0x0000840001027983 */ /* 0x001f280000300800 */
[----:B------:R-:W4:Y:S04]  /*bd870*/  LDL.LU R4, [R1+0x98] ;  /* 0x0000980001047983 */ /* 0x000f280000300800 */
[----:B------:R-:W4:Y:S01]  /*bd880*/  LDL.LU R5, [R1+0xb0] ;  /* 0x0000b00001057983 */ /* 0x000f220000300800 */
[----:B-1----:R-:W-:-:S05]  /*bd890*/  F2FP.F16.E4M3.UNPACK_B R0, R6 ;  /* 0x00000006ff00723e */ /* 0x002fca00020006ff */
[----:B------:R0:W-:Y:S01]  /*bd8a0*/  STL [R1+0xc8], R0 ;  /* 0x0000c80001007387 */ /* 0x0001e20000100800 */
[----:B------:R-:W-:Y:S02]  /*bd8b0*/  F2FP.F16.E4M3.UNPACK_B R6, R7 ;  /* 0x00000007ff06723e */ /* 0x000fe400020006ff */
[----:B------:R-:W-:-:S03]  /*bd8c0*/  F2FP.F16.E4M3.UNPACK_B R3, R23 ;  /* 0x00000017ff03723e */ /* 0x000fc600020006ff */
[----:B------:R1:W-:Y:S01]  /*bd8d0*/  STL [R1+0xdc], R6 ;  /* 0x0000dc0601007387 */ /* 0x0003e20000100800 */
[----:B0-----:R-:W-:-:S03]  /*bd8e0*/  F2FP.F16.E4M3.UNPACK_B R0, R9 ;  /* 0x00000009ff00723e */ /* 0x001fc600020006ff */
[----:B-1----:R-:W4:Y:S04]  /*bd8f0*/  LDL.LU R6, [R1+0x68] ;  /* 0x0000680001067983 */ /* 0x002f280000300800 */
[----:B------:R0:W-:Y:S04]  /*bd900*/  STL [R1+0xcc], R3 ;  /* 0x0000cc0301007387 */ /* 0x0001e80000100800 */
[----:B------:R1:W-:Y:S04]  /*bd910*/  STL [R1+0x1c0], R0 ;  /* 0x0001c00001007387 */ /* 0x0003e80000100800 */
[----:B------:R-:W4:Y:S01]  /*bd920*/  LDL.LU R19, [R1+0x80] ;  /* 0x0000800001137983 */ /* 0x000f220000300800 */
[----:B0-----:R-:W-:-:S02]  /*bd930*/  F2FP.F16.E4M3.UNPACK_B R3, R24 ;  /* 0x00000018ff03723e */ /* 0x001fc400020006ff */
[----:B-1----:R-:W-:-:S03]  /*bd940*/  F2FP.F16.E4M3.UNPACK_B R0, R10 ;  /* 0x0000000aff00723e */ /* 0x002fc600020006ff */
[----:B------:R-:W-:Y:S04]  /*bd950*/  STL [R1+0x1b0], R3 ;  /* 0x0001b00301007387 */ /* 0x000fe80000100800 */
[----:B------:R-:W4:Y:S04]  /*bd960*/  LDL.LU R20, [R1+0x94] ;  /* 0x0000940001147983 */ /* 0x000f280000300800 */
[----:B------:R0:W-:Y:S04]  /*bd970*/  STL [R1+0x1c4], R0 ;  /* 0x0001c40001007387 */ /* 0x0001e80000100800 */
[----:B------:R-:W4:Y:S04]  /*bd980*/  LDL.LU R7, [R1+0xac] ;  /* 0x0000ac0001077983 */ /* 0x000f280000300800 */
[----:B------:R-:W4:Y:S04]  /*bd990*/  LDL.LU R21, [R1+0xb8] ;  /* 0x0000b80001157983 */ /* 0x000f280000300800 */
[----:B0-----:R-:W4:Y:S01]  /*bd9a0*/  LDL.LU R0, [R1+0x7c] ;  /* 0x00007c0001007983 */ /* 0x001f220000300800 */
[----:B--2---:R-:W-:-:S05]  /*bd9b0*/  F2FP.F16.E4M3.UNPACK_B R3, R8 ;  /* 0x00000008ff03723e */ /* 0x004fca00020006ff */
[----:B------:R0:W-:Y:S04]  /*bd9c0*/  STL [R1+0x1b4], R3 ;  /* 0x0001b40301007387 */ /* 0x0001e80000100800 */
[----:B------:R-:W2:Y:S04]  /*bd9d0*/  LDL.LU R22, [R1+0x90] ;  /* 0x0000900001167983 */ /* 0x000ea80000300800 */
[----:B------:R-:W2:Y:S04]  /*bd9e0*/  LDL.LU R16, [R1+0xa4] ;  /* 0x0000a40001107983 */ /* 0x000ea80000300800 */
[----:B------:R-:W2:Y:S04]  /*bd9f0*/  LDL.LU R25, [R1+0xb4] ;  /* 0x0000b40001197983 */ /* 0x000ea80000300800 */
[----:B------:R-:W2:Y:S04]  /*bda00*/  LDL.LU R26, [R1+0xbc] ;  /* 0x0000bc00011a7983 */ /* 0x000ea80000300800 */
[----:B------:R-:W2:Y:S04]  /*bda10*/  LDL.LU R17, [R1+0x8c] ;  /* 0x00008c0001117983 */ /* 0x000ea80000300800 */
        /* <DEDUP_REMOVED lines=8> */
[----:B---3--:R-:W-:-:S05]  /*bdaa0*/  F2FP.F16.E4M3.UNPACK_B R28, R28 ;  /* 0x0000001cff1c723e */ /* 0x008fca00020006ff */
[----:B------:R4:W-:Y:S01]  /*bdab0*/  STL [R1+0x1c8], R28 ;  /* 0x0001c81c01007387 */ /* 0x0009e20000100800 */
[----:B-----5:R-:W-:-:S05]  /*bdac0*/  F2FP.F16.E4M3.UNPACK_B R29, R29 ;  /* 0x0000001dff1d723e */ /* 0x020fca00020006ff */
[----:B------:R-:W-:Y:S01]  /*bdad0*/  STL [R1+0x1b8], R29 ;  /* 0x0001b81d01007387 */ /* 0x000fe20000100800 */
[----:B----4-:R-:W-:Y:S02]  /*bdae0*/  F2FP.F16.E4M3.UNPACK_B R28, R2 ;  /* 0x00000002ff1c723e */ /* 0x010fe400020006ff */
[----:B------:R-:W-:Y:S02]  /*bdaf0*/  F2FP.F16.E4M3.UNPACK_B R4, R4 ;  /* 0x00000004ff04723e */ /* 0x000fe400020006ff */
[----:B------:R-:W-:Y:S01]  /*bdb00*/  F2FP.F16.E4M3.UNPACK_B R2, R5 ;  /* 0x00000005ff02723e */ /* 0x000fe200020006ff */
[----:B------:R0:W-:Y:S04]  /*bdb10*/  STL [R1+0x1cc], R28 ;  /* 0x0001cc1c01007387 */ /* 0x0001e80000100800 */
[----:B0-----:R-:W3:Y:S04]  /*bdb20*/  LDL.LU R28, [R1+0x3c0] ;  /* 0x0003c000011c7983 */ /* 0x001ee80000300800 */
[----:B------:R-:W-:Y:S04]  /*bdb30*/  STL [R1+0x1bc], R4 ;  /* 0x0001bc0401007387 */ /* 0x000fe80000100800 */
[----:B------:R-:W4:Y:S04]  /*bdb40*/  LDL.LU R29, [R1+0x150] ;  /* 0x00015000011d7983 */ /* 0x000f280000300800 */
[----:B------:R0:W-:Y:S04]  /*bdb50*/  STL [R1+0x1a0], R2 ;  /* 0x0001a00201007387 */ /* 0x0001e80000100800 */
[----:B0-----:R-:W5:Y:S04]  /*bdb60*/  LDL.LU R2, [R1+0x164] ;  /* 0x0001640001027983 */ /* 0x001f680000300800 */
[----:B------:R-:W5:Y:S04]  /*bdb70*/  LDL.LU R4, [R1+0x188] ;  /* 0x0001880001047983 */ /* 0x000f680000300800 */
[----:B------:R-:W5:Y:S01]  /*bdb80*/  LDL.LU R5, [R1+0x3bc] ;  /* 0x0003bc0001057983 */ /* 0x000f620000300800 */
[----:B------:R-:W-:-:S02]  /*bdb90*/  F2FP.F16.E4M3.UNPACK_B R6, R6 ;  /* 0x00000006ff06723e */ /* 0x000fc400020006ff */
[----:B------:R-:W-:-:S03]  /*bdba0*/  F2FP.F16.E4M3.UNPACK_B R19, R19 ;  /* 0x00000013ff13723e */ /* 0x000fc600020006ff */
[----:B------:R0:W-:Y:S04]  /*bdbb0*/  STL [R1+0x190], R6 ;  /* 0x0001900601007387 */ /* 0x0001e80000100800 */
[----:B0-----:R-:W5:Y:S04]  /*bdbc0*/  LDL.LU R6, [R1+0x3d0] ;  /* 0x0003d00001067983 */ /* 0x001f680000300800 */
[----:B------:R0:W-:Y:S01]  /*bdbd0*/  STL [R1+0x1a4], R19 ;  /* 0x0001a41301007387 */ /* 0x0001e20000100800 */
[----:B------:R-:W-:Y:S02]  /*bdbe0*/  F2FP.F16.E4M3.UNPACK_B R20, R20 ;  /* 0x00000014ff14723e */ /* 0x000fe400020006ff */
[----:B0-----:R-:W-:-:S02]  /*bdbf0*/  F2FP.F16.E4M3.UNPACK_B R19, R7 ;  /* 0x00000007ff13723e */ /* 0x001fc400020006ff */
[----:B------:R-:W5:Y:S04]  /*bdc00*/  LDL.LU R7, [R1+0x160] ;  /* 0x0001600001077983 */ /* 0x000f680000300800 */
[----:B------:R0:W-:Y:S04]  /*bdc10*/  STL [R1+0x194], R20 ;  /* 0x0001941401007387 */ /* 0x0001e80000100800 */
[----:B------:R1:W-:Y:S01]  /*bdc20*/  STL [R1+0x1a8], R19 ;  /* 0x0001a81301007387 */ /* 0x0003e20000100800 */
[----:B0-----:R-:W-:Y:S02]  /*bdc30*/  F2FP.F16.E4M3.UNPACK_B R20, R21 ;  /* 0x00000015ff14723e */ /* 0x001fe400020006ff */
[----:B-1----:R-:W-:-:S03]  /*bdc40*/  F2FP.F16.E4M3.UNPACK_B R19, R0 ;  /* 0x00000000ff13723e */ /* 0x002fc600020006ff */
[----:B------:R-:W-:Y:S04]  /*bdc50*/  STL [R1+0x198], R20 ;  /* 0x0001981401007387 */ /* 0x000fe80000100800 */
[----:B------:R0:W-:Y:S01]  /*bdc60*/  STL [R1+0x1ac], R19 ;  /* 0x0001ac1301007387 */ /* 0x0001e20000100800 */
[----:B--2---:R-:W-:Y:S02]  /*bdc70*/  F2FP.F16.E4M3.UNPACK_B R0, R22 ;  /* 0x00000016ff00723e */ /* 0x004fe400020006ff */
[----:B------:R-:W-:Y:S02]  /*bdc80*/  F2FP.F16.E4M3.UNPACK_B R16, R16 ;  /* 0x00000010ff10723e */ /* 0x000fe400020006ff */
[----:B0-----:R-:W-:Y:S01]  /*bdc90*/  F2FP.F16.E4M3.UNPACK_B R19, R25 ;  /* 0x00000019ff13723e */ /* 0x001fe200020006ff */
[----:B------:R0:W-:Y:S04]  /*bdca0*/  STL [R1+0x19c], R0 ;  /* 0x00019c0001007387 */ /* 0x0001e80000100800 */
[----:B------:R1:W-:Y:S04]  /*bdcb0*/  STL [R1+0xb0], R16 ;  /* 0x0000b01001007387 */ /* 0x0003e80000100800 */
[----:B------:R-:W-:Y:S01]  /*bdcc0*/  STL [R1+0xb4], R19 ;  /* 0x0000b41301007387 */ /* 0x000fe20000100800 */
[----:B0-----:R-:W-:-:S02]  /*bdcd0*/  F2FP.F16.E4M3.UNPACK_B R0, R26 ;  /* 0x0000001aff00723e */ /* 0x001fc400020006ff */
[----:B-1----:R-:W-:Y:S02]  /*bdce0*/  F2FP.F16.E4M3.UNPACK_B R16, R17 ;  /* 0x00000011ff10723e */ /* 0x002fe400020006ff */
[----:B------:R-:W-:Y:S01]  /*bdcf0*/  F2FP.F16.E4M3.UNPACK_B R17, R27 ;  /* 0x0000001bff11723e */ /* 0x000fe200020006ff */
[----:B------:R0:W-:Y:S04]  /*bdd00*/  STL [R1+0xb8], R0 ;  /* 0x0000b80001007387 */ /* 0x0001e80000100800 */
[----:B------:R1:W-:Y:S04]  /*bdd10*/  STL [R1+0xbc], R16 ;  /* 0x0000bc1001007387 */ /* 0x0003e80000100800 */
[----:B------:R-:W-:Y:S01]  /*bdd20*/  STL [R1+0xa0], R17 ;  /* 0x0000a01101007387 */ /* 0x000fe20000100800 */
[----:B0-----:R-:W-:-:S02]  /*bdd30*/  F2FP.F16.E4M3.UNPACK_B R0, R18 ;  /* 0x00000012ff00723e */ /* 0x001fc400020006ff */
[----:B-1----:R-:W-:Y:S02]  /*bdd40*/  F2FP.F16.E4M3.UNPACK_B R16, R3 ;  /* 0x00000003ff10723e */ /* 0x002fe400020006ff */
[----:B------:R-:W-:Y:S01]  /*bdd50*/  F2FP.F16.E4M3.UNPACK_B R3, R23 ;  /* 0x00000017ff03723e */ /* 0x000fe200020006ff */
[----:B------:R0:W-:Y:S04]  /*bdd60*/  STL [R1+0x90], R0 ;  /* 0x0000900001007387 */ /* 0x0001e80000100800 */
[----:B------:R-:W-:Y:S04]  /*bdd70*/  STL [R1+0xa4], R16 ;  /* 0x0000a41001007387 */ /* 0x000fe80000100800 */
[----:B------:R1:W-:Y:S01]  /*bdd80*/  STL [R1+0x94], R3 ;  /* 0x0000940301007387 */ /* 0x0003e20000100800 */
[----:B0-----:R-:W-:-:S02]  /*bdd90*/  F2FP.F16.E4M3.UNPACK_B R0, R9 ;  /* 0x00000009ff00723e */ /* 0x001fc400020006ff */
[----:B------:R-:W-:Y:S02]  /*bdda0*/  F2FP.F16.E4M3.UNPACK_B R9, R24 ;  /* 0x00000018ff09723e */ /* 0x000fe400020006ff */
[----:B-1----:R-:W-:Y:S01]  /*bddb0*/  F2FP.F16.E4M3.UNPACK_B R3, R10 ;  /* 0x0000000aff03723e */ /* 0x002fe200020006ff */
[----:B------:R0:W-:Y:S04]  /*bddc0*/  STL [R1+0xa8], R0 ;  /* 0x0000a80001007387 */ /* 0x0001e80000100800 */
[----:B------:R1:W-:Y:S04]  /*bddd0*/  STL [R1+0x98], R9 ;  /* 0x0000980901007387 */ /* 0x0003e80000100800 */
[----:B------:R-:W2:Y:S04]  /*bdde0*/  LDL.LU R23, [R1+0x184] ;  /* 0x0001840001177983 */ /* 0x000ea80000300800 */
[----:B------:R-:W-:Y:S01]  /*bddf0*/  STL [R1+0xac], R3 ;  /* 0x0000ac0301007387 */ /* 0x000fe20000100800 */
[----:B0-----:R-:W-:-:S03]  /*bde00*/  F2FP.F16.E4M3.UNPACK_B R0, R8 ;  /* 0x00000008ff00723e */ /* 0x001fc600020006ff */
[----:B-1----:R-:W2:Y:S04]  /*bde10*/  LDL.LU R9, [R1+0x3b8] ;  /* 0x0003b80001097983 */ /* 0x002ea80000300800 */
[----:B------:R3:W-:Y:S04]  /*bde20*/  STL [R1+0x9c], R0 ;  /* 0x00009c0001007387 */ /* 0x0007e80000100800 */
[----:B------:R-:W2:Y:S04]  /*bde30*/  LDL.LU R24, [R1+0x3cc] ;  /* 0x0003cc0001187983 */ /* 0x000ea80000300800 */
[----:B------:R-:W2:Y:S04]  /*bde40*/  LDL.LU R10, [R1+0x3d8] ;  /* 0x0003d800010a7983 */ /* 0x000ea80000300800 */
[----:B------:R-:W2:Y:S01]  /*bde50*/  LDL.LU R8, [R1+0x180] ;  /* 0x0001800001087983 */ /* 0x000ea20000300800 */
[----:B---3--:R-:W-:-:S02]  /*bde60*/  F2FP.F16.E4M3.UNPACK_B R0, R28 ;  /* 0x0000001cff00723e */ /* 0x008fc400020006ff */
[----:B----4-:R-:W-:-:S03]  /*bde70*/  F2FP.F16.E4M3.UNPACK_B R3, R29 ;  /* 0x0000001dff03723e */ /* 0x010fc600020006ff */
[----:B------:R0:W-:Y:S04]  /*bde80*/  STL [R1+0x80], R0 ;  /* 0x0000800001007387 */ /* 0x0001e80000100800 */
[----:B------:R-:W-:Y:S04]  /*bde90*/  STL [R1+0x84], R3 ;  /* 0x0000840301007387 */ /* 0x000fe80000100800 */
[----:B------:R-:W3:Y:S01]  /*bdea0*/  LDL.LU R19, [R1+0x4c] ;  /* 0x00004c0001137983 */ /* 0x000ee20000300800 */
[----:B-----5:R-:W-:Y:S02]  /*bdeb0*/  F2FP.F16.E4M3.UNPACK_B R2, R2 ;  /* 0x00000002ff02723e */ /* 0x020fe400020006ff */
[----:B0-----:R-:W-:-:S03]  /*bdec0*/  F2FP.F16.E4M3.UNPACK_B R0, R4 ;  /* 0x00000004ff00723e */ /* 0x001fc600020006ff */
[----:B------:R0:W-:Y:S04]  /*bded0*/  STL [R1+0x88], R2 ;  /* 0x0000880201007387 */ /* 0x0001e80000100800 */
[----:B------:R1:W-:Y:S04]  /*bdee0*/  STL [R1+0x8c], R0 ;  /* 0x00008c0001007387 */ /* 0x0003e80000100800 */
[----:B------:R-:W4:Y:S01]  /*bdef0*/  LDL.LU R20, [R1+0x1c] ;  /* 0x00001c0001147983 */ /* 0x000f220000300800 */
[----:B0-----:R-:W-:-:S05]  /*bdf00*/  F2FP.F16.E4M3.UNPACK_B R2, R5 ;  /* 0x00000005ff02723e */ /* 0x001fca00020006ff */
[----:B------:R0:W-:Y:S04]  /*bdf10*/  STL [R1+0x70], R2 ;  /* 0x0000700201007387 */ /* 0x0001e80000100800 */
[----:B------:R-:W5:Y:S01]  /*bdf20*/  LDL.LU R21, [R1+0x48] ;  /* 0x0000480001157983 */ /* 0x000f620000300800 */
[----:B-1----:R-:W-:-:S05]  /*bdf30*/  F2FP.F16.E4M3.UNPACK_B R0, R6 ;  /* 0x00000006ff00723e */ /* 0x002fca00020006ff */
[----:B------:R1:W-:Y:S01]  /*bdf40*/  STL [R1+0x60], R0 ;  /* 0x0000600001007387 */ /* 0x0003e20000100800 */
[----:B0-----:R-:W-:-:S03]  /*bdf50*/  F2FP.F16.E4M3.UNPACK_B R2, R7 ;  /* 0x00000007ff02723e */ /* 0x001fc600020006ff */
[----:B-1----:R-:W5:Y:S04]  /*bdf60*/  LDL.LU R0, [R1+0x130] ;  /* 0x0001300001007983 */ /* 0x002f680000300800 */
[----:B------:R-:W5:Y:S04]  /*bdf70*/  LDL.LU R22, [R1+0x18] ;  /* 0x0000180001167983 */ /* 0x000f680000300800 */
[----:B------:R-:W5:Y:S04]  /*bdf80*/  LDL.LU R16, [R1+0x44] ;  /* 0x0000440001107983 */ /* 0x000f680000300800 */
[----:B------:R0:W-:Y:S04]  /*bdf90*/  STL [R1+0x74], R2 ;  /* 0x0000740201007387 */ /* 0x0001e80000100800 */
        /* <DEDUP_REMOVED lines=8> */
[----:B0-----:R-:W4:Y:S04]  /*be020*/  LDL.LU R2, [R1+0x114] ;  /* 0x0001140001027983 */ /* 0x001f280000300800 */
[----:B------:R-:W5:Y:S04]  /*be030*/  LDL.LU R4, [R1+0x144] ;  /* 0x0001440001047983 */ /* 0x000f680000300800 */
[----:B------:R-:W5:Y:S04]  /*be040*/  LDL.LU R5, [R1+0x394] ;  /* 0x0003940001057983 */ /* 0x000f680000300800 */
[----:B------:R-:W5:Y:S04]  /*be050*/  LDL.LU R6, [R1+0x3a4] ;  /* 0x0003a40001067983 */ /* 0x000f680000300800 */
[----:B------:R-:W5:Y:S01]  /*be060*/  LDL.LU R7, [R1+0x110] ;  /* 0x0001100001077983 */ /* 0x000f620000300800 */
[----:B--2---:R-:W-:-:S05]  /*be070*/  F2FP.F16.E4M3.UNPACK_B R23, R23 ;  /* 0x00000017ff17723e */ /* 0x004fca00020006ff */
[----:B------:R0:W-:Y:S01]  /*be080*/  STL [R1+0x64], R23 ;  /* 0x0000641701007387 */ /* 0x0001e20000100800 */
[----:B------:R-:W-:Y:S02]  /*be090*/  F2FP.F16.E4M3.UNPACK_B R9, R9 ;  /* 0x00000009ff09723e */ /* 0x000fe400020006ff */
[----:B------:R-:W-:Y:S01]  /*be0a0*/  F2FP.F16.E4M3.UNPACK_B R24, R24 ;  /* 0x00000018ff18723e */ /* 0x000fe200020006ff */
[----:B0-----:R-:W2:Y:S01]  /*be0b0*/  LDL.LU R23, [R1+0x49b0] ;  /* 0x0049b00001177983 */ /* 0x001ea20000300800 */
[----:B------:R-:W-:-:S03]  /*be0c0*/  F2FP.F16.E4M3.UNPACK_B R10, R10 ;  /* 0x0000000aff0a723e */ /* 0x000fc600020006ff */
[----:B------:R0:W-:Y:S01]  /*be0d0*/  STL [R1+0x78], R9 ;  /* 0x0000780901007387 */ /* 0x0001e20000100800 */
[----:B------:R-:W-:-:S03]  /*be0e0*/  F2FP.F16.E4M3.UNPACK_B R8, R8 ;  /* 0x00000008ff08723e */ /* 0x000fc600020006ff */
[----:B0-----:R-:W3:Y:S04]  /*be0f0*/  LDL.LU R9, [R1+0x49ac] ;  /* 0x0049ac0001097983 */ /* 0x001ee80000300800 */
[----:B------:R0:W-:Y:S04]  /*be100*/  STL [R1+0x68], R24 ;  /* 0x0000681801007387 */ /* 0x0001e80000100800 */
[----:B0-----:R-:W4:Y:S04]  /*be110*/  LDL.LU R24, [R1+0x49a8] ;  /* 0x0049a80001187983 */ /* 0x001f280000300800 */
[----:B------:R0:W-:Y:S04]  /*be120*/  STL [R1+0x7c], R10 ;  /* 0x00007c0a01007387 */ /* 0x0001e80000100800 */
[----:B0-----:R-:W5:Y:S04]  /*be130*/  LDL.LU R10, [R1+0x49a4] ;  /* 0x0049a400010a7983 */ /* 0x001f680000300800 */
[----:B------:R0:W-:Y:S04]  /*be140*/  STL [R1+0x6c], R8 ;  /* 0x00006c0801007387 */ /* 0x0001e80000100800 */
[----:B0-----:R-:W2:Y:S02]  /*be150*/  LDL.LU R8, [R1+0x49a0] ;  /* 0x0049a00001087983 */ /* 0x001ea40000300800 */
[----:B--2---:R-:W-:-:S05]  /*be160*/  F2FP.F16.E4M3.UNPACK_B R8, R8 ;  /* 0x00000008ff08723e */ /* 0x004fca00020006ff */
[----:B------:R0:W-:Y:S04]  /*be170*/  STL [R1+0x180], R8 ;  /* 0x0001800801007387 */ /* 0x0001e80000100800 */
[----:B0-----:R-:W2:Y:S01]  /*be180*/  LDL.LU R8, [R1+0x20] ;  /* 0x0000200001087983 */ /* 0x001ea20000300800 */
[----:B-----5:R-:W-:Y:S02]  /*be190*/  F2FP.F16.E4M3.UNPACK_B R10, R10 ;  /* 0x0000000aff0a723e */ /* 0x020fe400020006ff */
[----:B----4-:R-:W-:Y:S02]  /*be1a0*/  F2FP.F16.E4M3.UNPACK_B R24, R24 ;  /* 0x00000018ff18723e */ /* 0x010fe400020006ff */
[----:B---3--:R-:W-:Y:S01]  /*be1b0*/  F2FP.F16.E4M3.UNPACK_B R9, R9 ;  /* 0x00000009ff09723e */ /* 0x008fe200020006ff */
[----:B------:R0:W-:Y:S04]  /*be1c0*/  STL [R1+0x170], R10 ;  /* 0x0001700a01007387 */ /* 0x0001e80000100800 */
[----:B------:R-:W-:Y:S01]  /*be1d0*/  STL [R1+0x184], R24 ;  /* 0x0001841801007387 */ /* 0x000fe20000100800 */
[----:B0-----:R-:W-:-:S02]  /*be1e0*/  F2FP.F16.E4M3.UNPACK_B R10, R19 ;  /* 0x00000013ff0a723e */ /* 0x001fc400020006ff */
[----:B------:R-:W-:Y:S02]  /*be1f0*/  F2FP.F16.E4M3.UNPACK_B R2, R2 ;  /* 0x00000002ff02723e */ /* 0x000fe400020006ff */
[----:B--2---:R-:W-:-:S05]  /*be200*/  F2FP.F16.E4M3.UNPACK_B R8, R8 ;  /* 0x00000008ff08723e */ /* 0x004fca00020006ff */
[----:B------:R0:W-:Y:S04]  /*be210*/  STL [R1+0x174], R8 ;  /* 0x0001740801007387 */ /* 0x0001e80000100800 */
[----:B------:R1:W-:Y:S04]  /*be220*/  STL [R1+0x188], R10 ;  /* 0x0001880a01007387 */ /* 0x0003e80000100800 */
[----:B------:R2:W-:Y:S01]  /*be230*/  STL [R1+0x178], R9 ;  /* 0x0001780901007387 */ /* 0x0005e20000100800 */
[----:B0-----:R-:W-:Y:S02]  /*be240*/  F2FP.F16.E4M3.UNPACK_B R8, R23 ;  /* 0x00000017ff08723e */ /* 0x001fe400020006ff */
[----:B-1----:R-:W-:-:S02]  /*be250*/  F2FP.F16.E4M3.UNPACK_B R10, R20 ;  /* 0x00000014ff0a723e */ /* 0x002fc400020006ff */
[----:B--2---:R-:W-:Y:S01]  /*be260*/  F2FP.F16.E4M3.UNPACK_B R9, R21 ;  /* 0x00000015ff09723e */ /* 0x004fe200020006ff */
        /* <DEDUP_REMOVED lines=8> */
[----:B------:R2:W-:Y:S01]  /*be2f0*/  STL [R1+0x154], R9 ;  /* 0x0001540901007387 */ /* 0x0005e20000100800 */
[----:B0-----:R-:W-:-:S02]  /*be300*/  F2FP.F16.E4M3.UNPACK_B R8, R16 ;  /* 0x00000010ff08723e */ /* 0x001fc400020006ff */
[----:B-1----:R-:W-:Y:S02]  /*be310*/  F2FP.F16.E4M3.UNPACK_B R0, R25 ;  /* 0x00000019ff00723e */ /* 0x002fe400020006ff */
[----:B--2---:R-:W-:Y:S01]  /*be320*/  F2FP.F16.E4M3.UNPACK_B R9, R26 ;  /* 0x0000001aff09723e */ /* 0x004fe200020006ff */
        /* <DEDUP_REMOVED lines=8> */
[----:B------:R-:W-:Y:S01]  /*be3b0*/  STL [R1+0x54], R9 ;  /* 0x0000540901007387 */ /* 0x000fe20000100800 */
[----:B0-----:R-:W-:-:S02]  /*be3c0*/  F2FP.F16.E4M3.UNPACK_B R8, R3 ;  /* 0x00000003ff08723e */ /* 0x001fc400020006ff */
[----:B-1----:R-:W-:Y:S02]  /*be3d0*/  F2FP.F16.E4M3.UNPACK_B R0, R28 ;  /* 0x0000001cff00723e */ /* 0x002fe400020006ff */
[----:B------:R-:W-:Y:S01]  /*be3e0*/  F2FP.F16.E4M3.UNPACK_B R3, R29 ;  /* 0x0000001dff03723e */ /* 0x000fe200020006ff */
[----:B------:R-:W-:Y:S04]  /*be3f0*/  STL [R1+0x58], R8 ;  /* 0x0000580801007387 */ /* 0x000fe80000100800 */
[----:B------:R0:W-:Y:S04]  /*be400*/  STL [R1+0x5c], R0 ;  /* 0x00005c0001007387 */ /* 0x0001e80000100800 */
[----:B------:R1:W-:Y:S04]  /*be410*/  STL [R1+0x40], R3 ;  /* 0x0000400301007387 */ /* 0x0003e80000100800 */
[----:B------:R2:W-:Y:S01]  /*be420*/  STL [R1+0x30], R2 ;  /* 0x0000300201007387 */ /* 0x0005e20000100800 */
[----:B0-----:R-:W-:-:S02]  /*be430*/  F2FP.F16.E4M3.UNPACK_B R0, R4 ;  /* 0x00000004ff00723e */ /* 0x001fc400020006ff */
[----:B-1----:R-:W-:-:S03]  /*be440*/  F2FP.F16.E4M3.UNPACK_B R3, R5 ;  /* 0x00000005ff03723e */ /* 0x002fc600020006ff */
[----:B------:R0:W-:Y:S04]  /*be450*/  STL [R1+0x44], R0 ;  /* 0x0000440001007387 */ /* 0x0001e80000100800 */
[----:B------:R-:W-:Y:S04]  /*be460*/  STL [R1+0x34], R3 ;  /* 0x0000340301007387 */ /* 0x000fe80000100800 */
[----:B------:R-:W3:Y:S01]  /*be470*/  LDL R28, [R1+0x360] ;  /* 0x00036000011c7983 */ /* 0x000ee20000100800 */
[----:B--2---:R-:W-:Y:S02]  /*be480*/  F2FP.F16.E4M3.UNPACK_B R2, R6 ;  /* 0x00000006ff02723e */ /* 0x004fe400020006ff */
[----:B0-----:R-:W-:-:S03]  /*be490*/  F2FP.F16.E4M3.UNPACK_B R0, R7 ;  /* 0x00000007ff00723e */ /* 0x001fc600020006ff */
[----:B------:R-:W-:Y:S04]  /*be4a0*/  STL [R1+0x48], R2 ;  /* 0x0000480201007387 */ /* 0x000fe80000100800 */
[----:B------:R-:W-:Y:S04]  /*be4b0*/  STL [R1+0x38], R0 ;  /* 0x0000380001007387 */ /* 0x000fe80000100800 */
[----:B---3--:R-:W-:Y:S04]  /*be4c0*/  STL [R1+0x4944], R28 ;  /* 0x0049441c01007387 */ /* 0x008fe80000100800 */
[----:B------:R-:W2:Y:S04]  /*be4d0*/  LDL R29, [R1+0x364] ;  /* 0x00036400011d7983 */ /* 0x000ea80000100800 */
[----:B--2---:R-:W-:Y:S04]  /*be4e0*/  STL [R1+0x4948], R29 ;  /* 0x0049481d01007387 */ /* 0x004fe80000100800 */
[----:B------:R-:W2:Y:S04]  /*be4f0*/  LDL R20, [R1+0x368] ;  /* 0x0003680001147983 */ /* 0x000ea80000100800 */
[----:B------:R-:W2:Y:S04]  /*be500*/  LDL R21, [R1+0x36c] ;  /* 0x00036c0001157983 */ /* 0x000ea80000100800 */
[----:B------:R-:W3:Y:S04]  /*be510*/  LDL.LU R8, [R1+0x14e0] ;  /* 0x0014e00001087983 */ /* 0x000ee80000300800 */
[----:B------:R-:W3:Y:S04]  /*be520*/  LDL.LU R9, [R1+0x14e4] ;  /* 0x0014e40001097983 */ /* 0x000ee80000300800 */
[----:B------:R-:W4:Y:S04]  /*be530*/  LDL.LU R10, [R1+0x14e8] ;  /* 0x0014e800010a7983 */ /* 0x000f280000300800 */
[----:B------:R-:W4:Y:S04]  /*be540*/  LDL.LU R11, [R1+0x14ec] ;  /* 0x0014ec00010b7983 */ /* 0x000f280000300800 */
[----:B----4-:R0:W-:Y:S04]  /*be550*/  STL.64 [R1+0x4958], R10 ;  /* 0x0049580a01007387 */ /* 0x0101e80000100a00 */
[----:B0-----:R-:W4:Y:S04]  /*be560*/  LDL R10, [R1+0x370] ;  /* 0x00037000010a7983 */ /* 0x001f280000100800 */
[----:B----4-:R-:W-:Y:S04]  /*be570*/  STL [R1+0x4970], R10 ;  /* 0x0049700a01007387 */ /* 0x010fe80000100800 */
[----:B------:R-:W4:Y:S04]  /*be580*/  LDL R11, [R1+0x374] ;  /* 0x00037400010b7983 */ /* 0x000f280000100800 */
[----:B----4-:R0:W-:Y:S04]  /*be590*/  STL [R1+0x4974], R11 ;  /* 0x0049740b01007387 */ /* 0x0101e80000100800 */
[----:B0-----:R-:W4:Y:S04]  /*be5a0*/  LDL.LU R11, [R1+0x3d4] ;  /* 0x0003d400010b7983 */ /* 0x001f280000300800 */
[----:B----4-:R0:W-:Y:S04]  /*be5b0*/  STL [R1+0x4978], R11 ;  /* 0x0049780b01007387 */ /* 0x0101e80000100800 */
[----:B0-----:R-:W4:Y:S04]  /*be5c0*/  LDL.LU R11, [R1+0x3c8] ;  /* 0x0003c800010b7983 */ /* 0x001f280000300800 */
[----:B------:R-:W4:Y:S04]  /*be5d0*/  LDL.LU R10, [R1+0x3ac] ;  /* 0x0003ac00010a7983 */ /* 0x000f280000300800 */
[----:B---3--:R0:W-:Y:S04]  /*be5e0*/  STL.64 [R1+0x4950], R8 ;  /* 0x0049500801007387 */ /* 0x0081e80000100a00 */
[----:B0-----:R-:W3:Y:S04]  /*be5f0*/  LDL.LU R8, [R1+0x3b4] ;  /* 0x0003b40001087983 */ /* 0x001ee80000300800 */
[----:B------:R-:W3:Y:S04]  /*be600*/  LDL.LU R9, [R1+0x3c4] ;  /* 0x0003c40001097983 */ /* 0x000ee80000300800 */
[----:B----4-:R0:W-:Y:S04]  /*be610*/  STL.64 [R1+0x4988], R10 ;  /* 0x0049880a01007387 */ /* 0x0101e80000100a00 */
[----:B0-----:R-:W4:Y:S04]  /*be620*/  LDL R10, [R1+0x378] ;  /* 0x00037800010a7983 */ /* 0x001f280000100800 */
[----:B------:R-:W4:Y:S04]  /*be630*/  LDL R11, [R1+0x37c] ;  /* 0x00037c00010b7983 */ /* 0x000f280000100800 */
[----:B------:R-:W5:Y:S04]  /*be640*/  LDL.LU R2, [R1+0x140] ;  /* 0x0001400001027983 */ /* 0x000f680000300800 */
[----:B------:R-:W4:Y:S04]  /*be650*/  LDL.LU R4, [R1+0x390] ;  /* 0x0003900001047983 */ /* 0x000f280000300800 */
[----:B------:R-:W4:Y:S04]  /*be660*/  LDL.LU R5, [R1+0x3a0] ;  /* 0x0003a00001057983 */ /* 0x000f280000300800 */
[----:B------:R-:W4:Y:S04]  /*be670*/  LDL.LU R6, [R1+0x3a8] ;  /* 0x0003a80001067983 */ /* 0x000f280000300800 */
[----:B------:R-:W4:Y:S04]  /*be680*/  LDL.LU R7, [R1+0x134] ;  /* 0x0001340001077983 */ /* 0x000f280000300800 */
[----:B---3--:R0:W-:Y:S04]  /*be690*/  STL.64 [R1+0x4980], R8 ;  /* 0x0049800801007387 */ /* 0x0081e80000100a00 */
[----:B0-----:R-:W3:Y:S04]  /*be6a0*/  LDL.LU R8, [R1+0x384] ;  /* 0x0003840001087983 */ /* 0x001ee80000300800 */
[----:B------:R-:W3:Y:S04]  /*be6b0*/  LDL.LU R9, [R1+0x39c] ;  /* 0x00039c0001097983 */ /* 0x000ee80000300800 */
[----:B------:R-:W3:Y:S04]  /*be6c0*/  LDL.LU R29, [R1+0x3e4] ;  /* 0x0003e400011d7983 */ /* 0x000ee80000300800 */
[----:B------:R-:W3:Y:S04]  /*be6d0*/  LDL.LU R28, [R1+0x3ec] ;  /* 0x0003ec00011c7983 */ /* 0x000ee80000300800 */
[----:B------:R-:W3:Y:S04]  /*be6e0*/  LDL.LU R3, [R1+0x3dc] ;  /* 0x0003dc0001037983 */ /* 0x000ee80000300800 */
[----:B------:R-:W2:Y:S04]  /*be6f0*/  LDL.LU R23, [R1+0x3e0] ;  /* 0x0003e00001177983 */ /* 0x000ea80000300800 */
[----:B------:R-:W3:Y:S04]  /*be700*/  LDL.LU R24, [R1+0x3e8] ;  /* 0x0003e80001187983 */ /* 0x000ee80000300800 */
[----:B------:R-:W3:Y:S04]  /*be710*/  LDL.LU R0, [R1+0x3fc] ;  /* 0x0003fc0001007983 */ /* 0x000ee80000300800 */
[----:B------:R-:W2:Y:S04]  /*be720*/  LDL.LU R22, [R1+0x400] ;  /* 0x0004000001167983 */ /* 0x000ea80000300800 */
[----:B--2---:R-:W-:Y:S04]  /*be730*/  STL.64 [R1+0x4968], R22 ;  /* 0x0049681601007387 */ /* 0x004fe80000100a00 */
[----:B------:R0:W-:Y:S04]  /*be740*/  STL.64 [R1+0x4960], R20 ;  /* 0x0049601401007387 */ /* 0x0001e80000100a00 */
[----:B0-----:R-:W2:Y:S04]  /*be750*/  LDL.LU R20, [R1+0x14a0] ;  /* 0x0014a00001147983 */ /* 0x001ea80000300800 */
[----:B------:R-:W2:Y:S04]  /*be760*/  LDL.LU R21, [R1+0x14a4] ;  /* 0x0014a40001157983 */ /* 0x000ea80000300800 */
[----:B------:R-:W3:Y:S04]  /*be770*/  LDL.LU R22, [R1+0x14a8] ;  /* 0x0014a80001167983 */ /* 0x000ee80000300800 */
[----:B------:R-:W3:Y:S01]  /*be780*/  LDL.LU R23, [R1+0x14ac] ;  /* 0x0014ac0001177983 */ /* 0x000ee20000300800 */
[----:B-----5:R-:W-:-:S02]  /*be790*/  F2FP.F16.E4M3.UNPACK_B R2, R2 ;  /* 0x00000002ff02723e */ /* 0x020fc400020006ff */
[----:B----4-:R-:W-:Y:S01]  /*be7a0*/  F2FP.F16.E4M3.UNPACK_B R7, R7 ;  /* 0x00000007ff07723e */ /* 0x010fe200020006ff */
[----:B---3--:R-:W-:Y:S04]  /*be7b0*/  STL.64 [R1+0x4998], R22 ;  /* 0x0049981601007387 */ /* 0x008fe80000100a00 */
[----:B--2---:R0:W-:Y:S04]  /*be7c0*/  STL.64 [R1+0x4990], R20 ;  /* 0x0049901401007387 */ /* 0x0041e80000100a00 */
[----:B0-----:R-:W2:Y:S04]  /*be7d0*/  LDL.LU R20, [R1+0x1480] ;  /* 0x0014800001147983 */ /* 0x001ea80000300800 */
[----:B------:R-:W2:Y:S04]  /*be7e0*/  LDL.LU R21, [R1+0x1484] ;  /* 0x0014840001157983 */ /* 0x000ea80000300800 */
[----:B------:R-:W2:Y:S04]  /*be7f0*/  LDL.LU R22, [R1+0x1488] ;  /* 0x0014880001167983 */ /* 0x000ea80000300800 */
[----:B------:R-:W2:Y:S04]  /*be800*/  LDL.LU R23, [R1+0x148c] ;  /* 0x00148c0001177983 */ /* 0x000ea80000300800 */
[----:B------:R-:W3:Y:S04]  /*be810*/  LDL.LU R25, [R1+0x3f0] ;  /* 0x0003f00001197983 */ /* 0x000ee80000300800 */
[----:B------:R-:W4:Y:S04]  /*be820*/  LDL.LU R26, [R1+0x3f4] ;  /* 0x0003f400011a7983 */ /* 0x000f280000300800 */
[----:B------:R-:W5:Y:S04]  /*be830*/  LDL.LU R27, [R1+0x3f8] ;  /* 0x0003f800011b7983 */ /* 0x000f680000300800 */
[----:B------:R-:W4:Y:S04]  /*be840*/  LDL.LU R16, [R1+0x14d0] ;  /* 0x0014d00001107983 */ /* 0x000f280000300800 */
[----:B------:R-:W4:Y:S04]  /*be850*/  LDL.LU R17, [R1+0x14d4] ;  /* 0x0014d40001117983 */ /* 0x000f280000300800 */
[----:B------:R-:W4:Y:S04]  /*be860*/  LDL.LU R18, [R1+0x14d8] ;  /* 0x0014d80001127983 */ /* 0x000f280000300800 */
[----:B------:R-:W4:Y:S04]  /*be870*/  LDL.LU R19, [R1+0x14dc] ;  /* 0x0014dc0001137983 */ /* 0x000f280000300800 */
[----:B------:R0:W-:Y:S01]  /*be880*/  STL [R1+0x4c], R2 ;  /* 0x00004c0201007387 */ /* 0x0001e20000100800 */
[----:B------:R-:W-:-:S02]  /*be890*/  F2FP.F16.E4M3.UNPACK_B R9, R9 ;  /* 0x00000009ff09723e */ /* 0x000fc400020006ff */
[----:B0-----:R-:W-:Y:S02]  /*be8a0*/  F2FP.F16.E4M3.UNPACK_B R2, R4 ;  /* 0x00000004ff02723e */ /* 0x001fe400020006ff */
[----:B------:R-:W-:Y:S02]  /*be8b0*/  F2FP.F16.E4M3.UNPACK_B R4, R5 ;  /* 0x00000005ff04723e */ /* 0x000fe400020006ff */
[----:B------:R-:W-:Y:S01]  /*be8c0*/  F2FP.F16.E4M3.UNPACK_B R5, R6 ;  /* 0x00000006ff05723e */ /* 0x000fe200020006ff */
[----:B------:R0:W-:Y:S01]  /*be8d0*/  STL [R1+0x3c], R2 ;  /* 0x00003c0201007387 */ /* 0x0001e20000100800 */
[----:B------:R-:W-:-:S03]  /*be8e0*/  F2FP.F16.E4M3.UNPACK_B R8, R8 ;  /* 0x00000008ff08723e */ /* 0x000fc600020006ff */
[----:B0-----:R-:W3:Y:S04]  /*be8f0*/  LDL.LU R2, [R1+0x410] ;  /* 0x0004100001027983 */ /* 0x001ee80000300800 */
[----:B------:R0:W-:Y:S04]  /*be900*/  STL [R1+0x20], R4 ;  /* 0x0000200401007387 */ /* 0x0001e80000100800 */
[----:B0-----:R-:W5:Y:S04]  /*be910*/  LDL.LU R4, [R1+0x414] ;  /* 0x0004140001047983 */ /* 0x001f680000300800 */
[----:B------:R0:W-:Y:S04]  /*be920*/  STL [R1+0x24], R5 ;  /* 0x0000240501007387 */ /* 0x0001e80000100800 */
[----:B0-----:R-:W4:Y:S04]  /*be930*/  LDL.LU R5, [R1+0x404] ;  /* 0x0004040001057983 */ /* 0x001f280000300800 */
[----:B------:R-:W4:Y:S04]  /*be940*/  LDL.LU R6, [R1+0x408] ;  /* 0x0004080001067983 */ /* 0x000f280000300800 */
[----:B------:R0:W-:Y:S04]  /*be950*/  STL [R1+0x28], R7 ;  /* 0x0000280701007387 */ /* 0x0001e80000100800 */
[----:B0-----:R-:W4:Y:S04]  /*be960*/  LDL.LU R7, [R1+0x40c] ;  /* 0x00040c0001077983 */ /* 0x001f280000300800 */
[----:B------:R-:W-:Y:S04]  /*be970*/  STL [R1+0x10], R9 ;  /* 0x0000100901007387 */ /* 0x000fe80000100800 */
[----:B------:R2:W-:Y:S02]  /*be980*/  STL [R1+0x2c], R8 ;  /* 0x00002c0801007387 */ /* 0x0005e40000100800 */
[----:B--2---:R-:W-:Y:S02]  /*be990*/  HMMA.16816.F32 R8, R12, R10, R20 ;  /* 0x0000000a0c08723c */ /* 0x004fe40000001814 */
[----:B------:R-:W2:Y:S04]  /*be9a0*/  LDL.LU.64 R22, [R1+0x4998] ;  /* 0x0049980001167983 */ /* 0x000ea80000300a00 */
[----:B------:R-:W2:-:S15]  /*be9b0*/  LDL.LU.64 R20, [R1+0x4990] ;  /* 0x0049900001147983 */ /* 0x000e9e0000300a00 */
[----:B------:R-:W-:-:S02]  /*be9c0*/  NOP ;  /* 0x0000000000007918 */ /* 0x000fc40000000000 */
[----:B------:R-:W-:Y:S04]  /*be9d0*/  STL.64 [R1+0x560], R8 ;  /* 0x0005600801007387 */ /* 0x000fe80000100a00 */
[----:B------:R0:W-:Y:S04]  /*be9e0*/  STL.64 [R1+0x568], R10 ;  /* 0x0005680a01007387 */ /* 0x0001e80000100a00 */
[----:B0-----:R-:W3:Y:S04]  /*be9f0*/  LDL.LU.64 R10, [R1+0x4988] ;  /* 0x00498800010a7983 */ /* 0x001ee80000300a00 */
[----:B------:R-:W5:Y:S01]  /*bea00*/  LDL.LU.64 R8, [R1+0x4980] ;  /* 0x0049800001087983 */ /* 0x000f620000300a00 */
[----:B---3--:R-:W-:-:S05]  /*bea10*/  F2FP.F16.E4M3.UNPACK_B R11, R11 ;  /* 0x0000000bff0b723e */ /* 0x008fca00020006ff */
[----:B------:R0:W-:Y:S04]  /*bea20*/  STL [R1], R11 ;  /* 0x0000000b01007387 */ /* 0x0001e80000100800 */
[----:B0-----:R-:W3:Y:S01]  /*bea30*/  LDL.LU R11, [R1+0x4978] ;  /* 0x00497800010b7983 */ /* 0x001ee20000300800 */
[----:B------:R-:W-:Y:S02]  /*bea40*/  F2FP.F16.E4M3.UNPACK_B R10, R10 ;  /* 0x0000000aff0a723e */ /* 0x000fe400020006ff */
[----:B---3--:R-:W-:-:S05]  /*bea50*/  F2FP.F16.E4M3.UNPACK_B R11, R11 ;  /* 0x0000000bff0b723e */ /* 0x008fca00020006ff */
[----:B------:R0:W-:Y:S04]  /*bea60*/  STL [R1+0x14], R11 ;  /* 0x0000140b01007387 */ /* 0x0001e80000100800 */
[----:B0-----:R-:W2:Y:S04]  /*bea70*/  LDL.LU R11, [R1+0x4974] ;  /* 0x00497400010b7983 */ /* 0x001ea80000300800 */
[----:B------:R0:W-:Y:S04]  /*bea80*/  STL [R1+0x4], R10 ;  /* 0x0000040a01007387 */ /* 0x0001e80000100800 */
[----:B0-----:R-:W2:Y:S01]  /*bea90*/  LDL.LU R10, [R1+0x4970] ;  /* 0x00497000010a7983 */ /* 0x001ea20000300800 */
[----:B-----5:R-:W-:-:S02]  /*beaa0*/  F2FP.F16.E4M3.UNPACK_B R9, R9 ;  /* 0x00000009ff09723e */ /* 0x020fc400020006ff */
[----:B------:R-:W-:-:S03]  /*beab0*/  F2FP.F16.E4M3.UNPACK_B R8, R8 ;  /* 0x00000008ff08723e */ /* 0x000fc600020006ff */
[----:B------:R-:W-:Y:S04]  /*beac0*/  STL [R1+0x8], R9 ;  /* 0x0000080901007387 */ /* 0x000fe80000100800 */
[----:B------:R2:W-:Y:S01]  /*bead0*/  STL [R1+0x18], R8 ;  /* 0x0000180801007387 */ /* 0x0005e20000100800 */
[----:B------:R-:W-:Y:S02]  /*beae0*/  F2FP.F16.E4M3.UNPACK_B R29, R29 ;  /* 0x0000001dff1d723e */ /* 0x000fe400020006ff */
[----:B------:R-:W-:Y:S01]  /*beaf0*/  F2FP.F16.E4M3.UNPACK_B R28, R28 ;  /* 0x0000001cff1c723e */ /* 0x000fe200020006ff */
[----:B--2---:R-:W-:Y:S01]  /*beb00*/  HMMA.16816.F32 R8, R12, R10, R20 ;  /* 0x0000000a0c08723c */ /* 0x004fe20000001814 */
[----:B------:R-:W2:Y:S04]  /*beb10*/  LDL.LU.64 R22, [R1+0x4968] ;  /* 0x0049680001167983 */ /* 0x000ea80000300a00 */
[----:B------:R-:W3:-:S15]  /*beb20*/  LDL.LU.64 R20, [R1+0x4960] ;  /* 0x0049600001147983 */ /* 0x000ede0000300a00 */
[----:B------:R-:W-:-:S03]  /*beb30*/  NOP ;  /* 0x0000000000007918 */ /* 0x000fc60000000000 */
[----:B------:R-:W-:Y:S04]  /*beb40*/  STL.64 [R1+0x550], R8 ;  /* 0x0005500801007387 */ /* 0x000fe80000100a00 */
[----:B------:R0:W-:Y:S04]  /*beb50*/  STL.64 [R1+0x558], R10 ;  /* 0x0005580a01007387 */ /* 0x0001e80000100a00 */
[----:B0-----:R-:W3:Y:S04]  /*beb60*/  LDL.LU.64 R10, [R1+0x4958] ;  /* 0x00495800010a7983 */ /* 0x001ee80000300a00 */
[----:B------:R-:W3:Y:S04]  /*beb70*/  LDL.LU.64 R8, [R1+0x4950] ;  /* 0x0049500001087983 */ /* 0x000ee80000300a00 */
[----:B------:R0:W-:Y:S04]  /*beb80*/  STL [R1+0x1c], R29 ;  /* 0x00001c1d01007387 */ /* 0x0001e80000100800 */
[----:B0-----:R-:W4:Y:S04]  /*beb90*/  LDL.LU R29, [R1+0x4948] ;  /* 0x00494800011d7983 */ /* 0x001f280000300800 */
[----:B------:R0:W-:Y:S04]  /*beba0*/  STL [R1+0xc], R28 ;  /* 0x00000c1c01007387 */ /* 0x0001e80000100800 */
[----:B0-----:R-:W4:Y:S01]  /*bebb0*/  LDL.LU R28, [R1+0x4944] ;  /* 0x00494400011c7983 */ /* 0x001f220000300800 */
[----:B------:R-:W-:-:S05]  /*bebc0*/  F2FP.F16.E4M3.UNPACK_B R3, R3 ;  /* 0x00000003ff03723e */ /* 0x000fca00020006ff */
[----:B------:R0:W-:Y:S04]  /*bebd0*/  STL [R1+0x140], R3 ;  /* 0x0001400301007387 */ /* 0x0001e80000100800 */
[----:B0-----:R-:W5:Y:S01]  /*bebe0*/  LDL.LU R3, [R1+0x4940] ;  /* 0x0049400001037983 */ /* 0x001f620000300800 */
[----:B------:R-:W-:Y:S02]  /*bebf0*/  F2FP.F16.E4M3.UNPACK_B R2, R2 ;  /* 0x00000002ff02723e */ /* 0x000fe400020006ff */
[----:B------:R-:W-:Y:S02]  /*bec00*/  F2FP.F16.E4M3.UNPACK_B R4, R4 ;  /* 0x00000004ff04723e */ /* 0x000fe400020006ff */
[----:B--2---:R-:W-:-:S05]  /*bec10*/  F2FP.F16.E4M3.UNPACK_B R23, R23 ;  /* 0x00000017ff17723e */ /* 0x004fca00020006ff */
[----:B------:R0:W-:Y:S01]  /*bec20*/  STL [R1+0x130], R23 ;  /* 0x0001301701007387 */ /* 0x0001e20000100800 */
[----:B---3--:R-:W-:Y:S01]  /*bec30*/  HMMA.16816.F32 R8, R12, R20, R8 ;  /* 0x000000140c08723c */ /* 0x008fe20000001808 */
[----:B0-----:R-:W-:-:S15]  /*bec40*/  F2FP.F16.E4M3.UNPACK_B R23, R24 ;  /* 0x00000018ff17723e */ /* 0x001fde00020006ff */
[----:B------:R-:W-:-:S07]  /*bec50*/  NOP ;  /* 0x0000000000007918 */ /* 0x000fce0000000000 */
[----:B------:R0:W-:Y:S04]  /*bec60*/  STL.64 [R1+0x540], R8 ;  /* 0x0005400801007387 */ /* 0x0001e80000100a00 */
[----:B------:R-:W-:Y:S04]  /*bec70*/  STL [R1+0x144], R23 ;  /* 0x0001441701007387 */ /* 0x000fe80000100800 */
[----:B------:R-:W-:Y:S01]  /*bec80*/  STL.64 [R1+0x548], R10 ;  /* 0x0005480a01007387 */ /* 0x000fe20000100a00 */
[----:B0-----:R-:W-:Y:S02]  /*bec90*/  F2FP.F16.E4M3.UNPACK_B R9, R0 ;  /* 0x00000000ff09723e */ /* 0x001fe400020006ff */
[----:B------:R-:W-:-:S02]  /*beca0*/  F2FP.F16.E4M3.UNPACK_B R0, R22 ;  /* 0x00000016ff00723e */ /* 0x000fc400020006ff */
[----:B------:R-:W-:Y:S01]  /*becb0*/  F2FP.F16.E4M3.UNPACK_B R8, R25 ;  /* 0x00000019ff08723e */ /* 0x000fe200020006ff */
[----:B------:R-:W-:Y:S04]  /*becc0*/  STL [R1+0x134], R9 ;  /* 0x0001340901007387 */ /* 0x000fe80000100800 */
[----:B------:R-:W-:Y:S04]  /*becd0*/  STL [R1+0x148], R0 ;  /* 0x0001480001007387 */ /* 0x000fe80000100800 */
[----:B------:R4:W-:Y:S02]  /*bece0*/  STL [R1+0x138], R8 ;  /* 0x0001380801007387 */ /* 0x0009e40000100800 */
[----:B----4-:R-:W-:Y:S01]  /*becf0*/  HMMA.16816.F32 R8, R12, R28, R16 ;  /* 0x0000001c0c08723c */ /* 0x010fe20000001810 */
[----:B------:R-:W-:-:S02]  /*bed00*/  F2FP.F16.E4M3.UNPACK_B R20, R26 ;  /* 0x0000001aff14723e */ /* 0x000fc400020006ff */
[----:B------:R-:W-:-:S03]  /*bed10*/  F2FP.F16.E4M3.UNPACK_B R0, R27 ;  /* 0x0000001bff00723e */ /* 0x000fc600020006ff */
[----:B------:R-:W-:Y:S04]  /*bed20*/  STL [R1+0x14c], R20 ;  /* 0x00014c1401007387 */ /* 0x000fe80000100800 */
[----:B------:R0:W-:Y:S02]  /*bed30*/  STL [R1+0x13c], R0 ;  /* 0x00013c0001007387 */ /* 0x0001e40000100800 */
[----:B0-----:R-:W-:-:S11]  /*bed40*/  F2FP.F16.E4M3.UNPACK_B R0, R5 ;  /* 0x00000005ff00723e */ /* 0x001fd600020006ff */
[----:B------:R-:W-:Y:S04]  /*bed50*/  STL.64 [R1+0x530], R8 ;  /* 0x0005300801007387 */ /* 0x000fe80000100a00 */
[----:B------:R-:W-:Y:S04]  /*bed60*/  STL.64 [R1+0x538], R10 ;  /* 0x0005380a01007387 */ /* 0x000fe80000100a00 */
[----:B------:R0:W-:Y:S04]  /*bed70*/  STL [R1+0x120], R2 ;  /* 0x0001200201007387 */ /* 0x0001e80000100800 */
[----:B------:R-:W-:Y:S04]  /*bed80*/  STL [R1+0x110], R4 ;  /* 0x0001100401007387 */ /* 0x000fe80000100800 */
[----:B------:R-:W2:Y:S04]  /*bed90*/  LDL.64 R28, [R1+0x348] ;  /* 0x00034800011c7983 */ /* 0x000ea80000100a00 */
[----:B------:R1:W-:Y:S01]  /*beda0*/  STL [R1+0x124], R0 ;  /* 0x0001240001007387 */ /* 0x0003e20000100800 */
[----:B0-----:R-:W-:-:S02]  /*bedb0*/  F2FP.F16.E4M3.UNPACK_B R2, R6 ;  /* 0x00000006ff02723e */ /* 0x001fc400020006ff */
[----:B-1----:R-:W-:-:S03]  /*bedc0*/  F2FP.F16.E4M3.UNPACK_B R0, R7 ;  /* 0x00000007ff00723e */ /* 0x002fc600020006ff */
[----:B------:R-:W-:Y:S04]  /*bedd0*/  STL [R1+0x114], R2 ;  /* 0x0001140201007387 */ /* 0x000fe80000100800 */
[----:B------:R-:W3:Y:S04]  /*bede0*/  LDL.LU R6, [R1+0x438] ;  /* 0x0004380001067983 */ /* 0x000ee80000300800 */
[----:B------:R-:W3:Y:S04]  /*bedf0*/  LDL.LU R7, [R1+0x43c] ;  /* 0x00043c0001077983 */ /* 0x000ee80000300800 */
[----:B------:R0:W-:Y:S01]  /*bee00*/  STL [R1+0x128], R0 ;  /* 0x0001280001007387 */ /* 0x0001e20000100800 */
[----:B------:R-:W-:-:S03]  /*bee10*/  IMAD.MOV.U32 R23, RZ, RZ, R12 ;  /* 0x000000ffff177224 */ /* 0x000fc600078e000c */
[----:B------:R-:W4:Y:S04]  /*bee20*/  LDL.LU R8, [R1+0x42c] ;  /* 0x00042c0001087983 */ /* 0x000f280000300800 */
[----:B------:R-:W5:Y:S01]  /*bee30*/  LDL.LU R12, [R1+0x430] ;  /* 0x00043000010c7983 */ /* 0x000f620000300800 */
[----:B------:R-:W-:Y:S02]  /*bee40*/  IMAD.MOV.U32 R22, RZ, RZ, R13 ;  /* 0x000000ffff167224 */ /* 0x000fe400078e000d */
[----:B------:R-:W-:Y:S01]  /*bee50*/  IMAD.MOV.U32 R21, RZ, RZ, R14 ;  /* 0x000000ffff157224 */ /* 0x000fe200078e000e */
[----:B0-----:R-:W2:Y:S04]  /*bee60*/  LDL.LU R0, [R1+0x434] ;  /* 0x0004340001007983 */ /* 0x001ea80000300800 */
[----:B------:R-:W5:Y:S04]  /*bee70*/  LDL.LU R13, [R1+0x458] ;  /* 0x00045800010d7983 */ /* 0x000f680000300800 */
[----:B------:R-:W3:Y:S04]  /*bee80*/  LDL.LU R10, [R1+0x468] ;  /* 0x00046800010a7983 */ /* 0x000ee80000300800 */
[----:B------:R-:W2:Y:S04]  /*bee90*/  LDL.LU R14, [R1+0x440] ;  /* 0x00044000010e7983 */ /* 0x000ea80000300800 */
[----:B------:R-:W3:Y:S04]  /*beea0*/  LDL.LU R11, [R1+0x448] ;  /* 0x00044800010b7983 */ /* 0x000ee80000300800 */
[----:B---3--:R0:W-:Y:S04]  /*beeb0*/  STL.64 [R1+0x4900], R10 ;  /* 0x0049000a01007387 */ /* 0x0081e80000100a00 */
[----:B0-----:R-:W3:Y:S04]  /*beec0*/  LDL R10, [R1+0x350] ;  /* 0x00035000010a7983 */ /* 0x001ee80000100800 */
[----:B------:R-:W3:Y:S04]  /*beed0*/  LDL R11, [R1+0x354] ;  /* 0x00035400010b7983 */ /* 0x000ee80000100800 */
[----:B------:R-:W5:Y:S04]  /*beee0*/  LDL.LU R2, [R1+0x424] ;  /* 0x0004240001027983 */ /* 0x000f680000300800 */
[----:B------:R-:W2:Y:S04]  /*beef0*/  LDL.LU R9, [R1+0x418] ;  /* 0x0004180001097983 */ /* 0x000ea80000300800 */
[----:B------:R-:W4:Y:S04]  /*bef00*/  LDL.LU R4, [R1+0x41c] ;  /* 0x00041c0001047983 */ /* 0x000f280000300800 */
[----:B------:R-:W4:Y:S04]  /*bef10*/  LDL.LU R5, [R1+0x420] ;  /* 0x0004200001057983 */ /* 0x000f280000300800 */
[----:B------:R0:W-:Y:S04]  /*bef20*/  STL.64 [R1+0x4928], R6 ;  /* 0x0049280601007387 */ /* 0x0001e80000100a00 */
[----:B0-----:R-:W5:Y:S04]  /*bef30*/  LDL R6, [R1+0x358] ;  /* 0x0003580001067983 */ /* 0x001f680000100800 */
[----:B------:R-:W5:Y:S04]  /*bef40*/  LDL R7, [R1+0x35c] ;  /* 0x00035c0001077983 */ /* 0x000f680000100800 */
[----:B----4-:R-:W-:Y:S04]  /*bef50*/  STL.64 [R1+0x4920], R4 ;  /* 0x0049200401007387 */ /* 0x010fe80000100a00 */
[----:B------:R0:W-:Y:S04]  /*bef60*/  STL [R1+0x48f8], R8 ;  /* 0x0048f80801007387 */ /* 0x0001e80000100800 */
[----:B0-----:R-:W2:Y:S04]  /*bef70*/  LDL.LU R8, [R1+0x428] ;  /* 0x0004280001087983 */ /* 0x001ea80000300800 */
[----:B---3--:R-:W-:Y:S01]  /*bef80*/  STL.64 [R1+0x4938], R10 ;  /* 0x0049380a01007387 */ /* 0x008fe20000100a00 */
[----:B------:R-:W-:-:S03]  /*bef90*/  IMAD.MOV.U32 R20, RZ, RZ, R15 ;  /* 0x000000ffff147224 */ /* 0x000fc600078e000f */
[----:B--2---:R0:W-:Y:S04]  /*befa0*/  STL.64 [R1+0x4930], R8 ;  /* 0x0049300801007387 */ /* 0x0041e80000100a00 */
[----:B0-----:R-:W2:Y:S04]  /*befb0*/  LDL.LU R8, [R1+0xfc0] ;  /* 0x000fc00001087983 */ /* 0x001ea80000300800 */
[----:B------:R-:W2:Y:S04]  /*befc0*/  LDL.LU R9, [R1+0xfc4] ;  /* 0x000fc40001097983 */ /* 0x000ea80000300800 */
[----:B------:R-:W2:Y:S04]  /*befd0*/  LDL.LU R10, [R1+0xfc8] ;  /* 0x000fc800010a7983 */ /* 0x000ea80000300800 */
[----:B------:R-:W2:Y:S04]  /*befe0*/  LDL.LU R11, [R1+0xfcc] ;  /* 0x000fcc00010b7983 */ /* 0x000ea80000300800 */
[----:B------:R-:W3:Y:S04]  /*beff0*/  LDL.LU R15, [R1+0x454] ;  /* 0x00045400010f7983 */ /* 0x000ee80000300800 */
[----:B---3--:R-:W-:Y:S04]  /*bf000*/  STL.64 [R1+0x4910], R14 ;  /* 0x0049100e01007387 */ /* 0x008fe80000100a00 */
[----:B-----5:R0:W-:Y:S04]  /*bf010*/  STL.64 [R1+0x4908], R12 ;  /* 0x0049080c01007387 */ /* 0x0201e80000100a00 */
[----:B0-----:R-:W3:Y:S04]  /*bf020*/  LDL.LU R12, [R1+0x1520] ;  /* 0x00152000010c7983 */ /* 0x001ee80000300800 */
[----:B------:R-:W3:Y:S04]  /*bf030*/  LDL.LU R13, [R1+0x1524] ;  /* 0x00152400010d7983 */ /* 0x000ee80000300800 */
[----:B------:R-:W3:Y:S04]  /*bf040*/  LDL.LU R14, [R1+0x1528] ;  /* 0x00152800010e7983 */ /* 0x000ee80000300800 */
[----:B------:R-:W3:Y:S04]  /*bf050*/  LDL.LU R15, [R1+0x152c] ;  /* 0x00152c00010f7983 */ /* 0x000ee80000300800 */
[----:B------:R-:W4:Y:S04]  /*bf060*/  LDL.LU R16, [R1+0x464] ;  /* 0x0004640001107983 */ /* 0x000f280000300800 */
[----:B------:R-:W4:Y:S04]  /*bf070*/  LDL.LU R17, [R1+0x474] ;  /* 0x0004740001117983 */ /* 0x000f280000300800 */
[----:B------:R-:W5:Y:S04]  /*bf080*/  LDL.LU R18, [R1+0x444] ;  /* 0x0004440001127983 */ /* 0x000f680000300800 */
[----:B------:R-:W5:Y:S04]  /*bf090*/  LDL.LU R19, [R1+0x450] ;  /* 0x0004500001137983 */ /* 0x000f680000300800 */
[----:B-----5:R0:W-:Y:S04]  /*bf0a0*/  STL.64 [R1+0x48e0], R18 ;  /* 0x0048e01201007387 */ /* 0x0201e80000100a00 */
[----:B----4-:R1:W-:Y:S01]  /*bf0b0*/  STL.64 [R1+0x48d8], R16 ;  /* 0x0048d81001007387 */ /* 0x0103e20000100a00 */
[----:B0-----:R-:W-:-:S02]  /*bf0c0*/  IMAD.MOV.U32 R19, RZ, RZ, R20 ;  /* 0x000000ffff137224 */ /* 0x001fc400078e0014 */
[----:B------:R-:W-:Y:S01]  /*bf0d0*/  IMAD.MOV.U32 R18, RZ, RZ, R21 ;  /* 0x000000ffff127224 */ /* 0x000fe200078e0015 */
[----:B------:R-:W4:Y:S04]  /*bf0e0*/  LDL.LU R20, [R1+0x460] ;  /* 0x0004600001147983 */ /* 0x000f280000300800 */
[----:B------:R-:W5:Y:S04]  /*bf0f0*/  LDL.LU R24, [R1+0x470] ;  /* 0x0004700001187983 */ /* 0x000f680000300800 */
[----:B------:R-:W4:Y:S01]  /*bf100*/  LDL.LU R21, [R1+0x47c] ;  /* 0x00047c0001157983 */ /* 0x000f220000300800 */
[----:B-1----:R-:W-:-:S03]  /*bf110*/  IMAD.MOV.U32 R17, RZ, RZ, R22 ;  /* 0x000000ffff117224 */ /* 0x002fc600078e0016 */
[----:B------:R-:W5:Y:S04]  /*bf120*/  LDL.LU R25, [R1+0x44c] ;  /* 0x00044c0001197983 */ /* 0x000f680000300800 */
[----:B------:R-:W3:Y:S01]  /*bf130*/  LDL.LU R22, [R1+0x45c] ;  /* 0x00045c0001167983 */ /* 0x000ee20000300800 */
[----:B------:R-:W-:-:S03]  /*bf140*/  IMAD.MOV.U32 R16, RZ, RZ, R23 ;  /* 0x000000ffff107224 */ /* 0x000fc600078e0017 */
[----:B------:R-:W5:Y:S04]  /*bf150*/  LDL.LU R26, [R1+0x46c] ;  /* 0x00046c00011a7983 */ /* 0x000f680000300800 */
[----:B------:R-:W3:Y:S01]  /*bf160*/  LDL.LU R23, [R1+0x478] ;  /* 0x0004780001177983 */ /* 0x000ee20000300800 */
[----:B--2---:R-:W-:Y:S03]  /*bf170*/  HMMA.16816.F32 R4, R16, R6, R8 ;  /* 0x000000061004723c */ /* 0x004fe60000001808 */
[----:B---3--:R-:W-:Y:S04]  /*bf180*/  STL.64 [R1+0x48f0], R22 ;  /* 0x0048f01601007387 */ /* 0x008fe80000100a00 */
[----:B----4-:R0:W-:Y:S04]  /*bf190*/  STL.64 [R1+0x48e8], R20 ;  /* 0x0048e81401007387 */ /* 0x0101e80000100a00 */
[----:B0-----:R-:W2:Y:S04]  /*bf1a0*/  LDL.LU R20, [R1+0x15a0] ;  /* 0x0015a00001147983 */ /* 0x001ea80000300800 */
[----:B------:R-:W2:Y:S04]  /*bf1b0*/  LDL.LU R21, [R1+0x15a4] ;  /* 0x0015a40001157983 */ /* 0x000ea80000300800 */
[----:B------:R-:W2:Y:S04]  /*bf1c0*/  LDL.LU R22, [R1+0x15a8] ;  /* 0x0015a80001167983 */ /* 0x000ea80000300800 */
[----:B------:R-:W2:Y:S04]  /*bf1d0*/  LDL.LU R23, [R1+0x15ac] ;  /* 0x0015ac0001177983 */ /* 0x000ea80000300800 */
[----:B------:R-:W3:Y:S04]  /*bf1e0*/  LDL.LU R27, [R1+0x480] ;  /* 0x00048000011b7983 */ /* 0x000ee80000300800 */
[----:B------:R-:W4:Y:S04]  /*bf1f0*/  LDL.LU.64 R10, [R1+0x4938] ;  /* 0x00493800010a7983 */ /* 0x000f280000300a00 */
[----:B------:R-:W5:Y:S01]  /*bf200*/  LDL.LU.64 R8, [R1+0x4930] ;  /* 0x0049300001087983 */ /* 0x000f620000300a00 */
[----:B------:R-:W-:-:S03]  /*bf210*/  F2FP.F16.E4M3.UNPACK_B R2, R2 ;  /* 0x00000002ff02723e */ /* 0x000fc600020006ff */
[----:B------:R-:W-:Y:S04]  /*bf220*/  STL.64 [R1+0x520], R4 ;  /* 0x0005200401007387 */ /* 0x000fe80000100a00 */
[----:B------:R0:W-:Y:S04]  /*bf230*/  STL.64 [R1+0x528], R6 ;  /* 0x0005280601007387 */ /* 0x0001e80000100a00 */
[----:B0-----:R-:W3:Y:S04]  /*bf240*/  LDL.LU.64 R6, [R1+0x4928] ;  /* 0x0049280001067983 */ /* 0x001ee80000300a00 */
[----:B------:R-:W3:Y:S04]  /*bf250*/  LDL.LU.64 R4, [R1+0x4920] ;  /* 0x0049200001047983 */ /* 0x000ee80000300a00 */
[----:B------:R0:W-:Y:S04]  /*bf260*/  STL [R1+0x118], R2 ;  /* 0x0001180201007387 */ /* 0x0001e80000100800 */
[----:B0-----:R-:W3:Y:S01]  /*bf270*/  LDL.LU R2, [R1+0x4918] ;  /* 0x0049180001027983 */ /* 0x001ee20000300800 */
[----:B-----5:R-:W-:-:S05]  /*bf280*/  F2FP.F16.E4M3.UNPACK_B R8, R8 ;  /* 0x00000008ff08723e */ /* 0x020fca00020006ff */
[----:B------:R0:W-:Y:S02]  /*bf290*/  STL [R1+0x12c], R8 ;  /* 0x00012c0801007387 */ /* 0x0001e40000100800 */
[----:B0-----:R-:W-:-:S05]  /*bf2a0*/  F2FP.F16.E4M3.UNPACK_B R8, R9 ;  /* 0x00000009ff08723e */ /* 0x001fca00020006ff */
[----:B------:R4:W-:Y:S02]  /*bf2b0*/  STL [R1+0x11c], R8 ;  /* 0x00011c0801007387 */ /* 0x0009e40000100800 */
[C---:B----4-:R-:W-:Y:S06]  /*bf2c0*/  HMMA.16816.F32 R8, R16.reuse, R10, R12 ;  /* 0x0000000a1008723c */ /* 0x050fec000000180c */
[----:B--2---:R-:W-:Y:S01]  /*bf2d0*/  HMMA.16816.F32 R16, R16, R28, R20 ;  /* 0x0000001c1010723c */ /* 0x004fe20000001814 */
[----:B------:R-:W2:Y:S04]  /*bf2e0*/  LDL.LU.64 R14, [R1+0x4910] ;  /* 0x00491000010e7983 */ /* 0x000ea80000300a00 */
[----:B------:R-:W4:-:S12]  /*bf2f0*/  LDL.LU.64 R12, [R1+0x4908] ;  /* 0x00490800010c7983 */ /* 0x000f180000300a00 */
[----:B------:R-:W-:Y:S04]  /*bf300*/  STL.64 [R1+0x510], R8 ;  /* 0x0005100801007387 */ /* 0x000fe80000100a00 */
[----:B------:R0:W-:Y:S04]  /*bf310*/  STL.64 [R1+0x518], R10 ;  /* 0x0005180a01007387 */ /* 0x0001e80000100a00 */
[----:B0-----:R-:W5:Y:S04]  /*bf320*/  LDL.LU.64 R10, [R1+0x4900] ;  /* 0x00490000010a7983 */ /* 0x001f680000300a00 */
[----:B------:R-:W5:Y:S04]  /*bf330*/  LDL.LU R8, [R1+0x48f8] ;  /* 0x0048f80001087983 */ /* 0x000f680000300800 */
[----:B------:R-:W5:Y:S04]  /*bf340*/  LDL.LU.64 R22, [R1+0x48f0] ;  /* 0x0048f00001167983 */ /* 0x000f680000300a00 */
[----:B------:R-:W5:Y:S04]  /*bf350*/  LDL.LU.64 R20, [R1+0x48e8] ;  /* 0x0048e80001147983 */ /* 0x000f680000300a00 */
[----:B------:R-:W-:Y:S04]  /*bf360*/  STL.64 [R1+0x500], R16 ;  /* 0x0005001001007387 */ /* 0x000fe80000100a00 */
[----:B------:R0:W-:Y:S01]  /*bf370*/  STL.64 [R1+0x508], R18 ;  /* 0x0005081201007387 */ /* 0x0001e20000100a00 */
[----:B------:R-:W-:Y:S01]  /*bf380*/  F2FP.F16.E4M3.UNPACK_B R9, R0 ;  /* 0x00000000ff09723e */ /* 0x000fe200020006ff */
[----:B------:R-:W-:-:S02]  /*bf390*/  IMAD.MOV.U32 R0, RZ, RZ, R29 ;  /* 0x000000ffff007224 */ /* 0x000fc400078e001d */
[----:B0-----:R-:W5:Y:S04]  /*bf3a0*/  LDL.LU.64 R18, [R1+0x48e0] ;  /* 0x0048e00001127983 */ /* 0x001f680000300a00 */
[----:B------:R-:W5:Y:S04]  /*bf3b0*/  LDL.LU.64 R16, [R1+0x48d8] ;  /* 0x0048d80001107983 */ /* 0x000f680000300a00 */
[----:B------:R-:W5:Y:S01]  /*bf3c0*/  LDL.LU.64 R28, [R1+0x48d0] ;  /* 0x0048d000011c7983 */ /* 0x000f620000300a00 */
[----:B---3--:R-:W-:Y:S02]  /*bf3d0*/  F2FP.F16.E4M3.UNPACK_B R4, R4 ;  /* 0x00000004ff04723e */ /* 0x008fe400020006ff */
[----:B------:R-:W-:-:S02]  /*bf3e0*/  F2FP.F16.E4M3.UNPACK_B R5, R5 ;  /* 0x00000005ff05723e */ /* 0x000fc400020006ff */
[----:B------:R-:W-:Y:S02]  /*bf3f0*/  F2FP.F16.E4M3.UNPACK_B R6, R6 ;  /* 0x00000006ff06723e */ /* 0x000fe400020006ff */
[----:B------:R-:W-:Y:S02]  /*bf400*/  F2FP.F16.E4M3.UNPACK_B R7, R7 ;  /* 0x00000007ff07723e */ /* 0x000fe400020006ff */
[----:B------:R-:W-:Y:S02]  /*bf410*/  F2FP.F16.E4M3.UNPACK_B R24, R24 ;  /* 0x00000018ff18723e */ /* 0x000fe400020006ff */
[----:B------:R-:W-:Y:S02]  /*bf420*/  F2FP.F16.E4M3.UNPACK_B R25, R25 ;  /* 0x00000019ff19723e */ /* 0x000fe400020006ff */
[----:B------:R-:W-:Y:S02]  /*bf430*/  F2FP.F16.E4M3.UNPACK_B R26, R26 ;  /* 0x0000001aff1a723e */ /* 0x000fe400020006ff */
[----:B------:R-:W-:-:S02]  /*bf440*/  F2FP.F16.E4M3.UNPACK_B R27, R27 ;  /* 0x0000001bff1b723e */ /* 0x000fc400020006ff */
[----:B--2---:R-:W-:Y:S02]  /*bf450*/  F2FP.F16.E4M3.UNPACK_B R14, R14 ;  /* 0x0000000eff0e723e */ /* 0x004fe400020006ff */
[----:B----4-:R-:W-:Y:S02]  /*bf460*/  F2FP.F16.E4M3.UNPACK_B R12, R12 ;  /* 0x0000000cff0c723e */ /* 0x010fe400020006ff */
[----:B------:R-:W-:Y:S02]  /*bf470*/  F2FP.F16.E4M3.UNPACK_B R13, R13 ;  /* 0x0000000dff0d723e */ /* 0x000fe400020006ff */
[----:B------:R-:W-:Y:S02]  /*bf480*/  F2FP.F16.E4M3.UNPACK_B R15, R15 ;  /* 0x0000000fff0f723e */ /* 0x000fe400020006ff */
[----:B-----5:R-:W-:Y:S02]  /*bf490*/  F2FP.F16.E4M3.UNPACK_B R10, R10 ;  /* 0x0000000aff0a723e */ /* 0x020fe400020006ff */
[----:B------:R-:W-:-:S02]  /*bf4a0*/  F2FP.F16.E4M3.UNPACK_B R8, R8 ;  /* 0x00000008ff08723e */ /* 0x000fc400020006ff */
[----:B------:R-:W-:Y:S02]  /*bf4b0*/  F2FP.F16.E4M3.UNPACK_B R11, R11 ;  /* 0x0000000bff0b723e */ /* 0x000fe400020006ff */
[----:B------:R-:W-:Y:S02]  /*bf4c0*/  F2FP.F16.E4M3.UNPACK_B R20, R20 ;  /* 0x00000014ff14723e */ /* 0x000fe400020006ff */
[----:B------:R-:W-:Y:S02]  /*bf4d0*/  F2FP.F16.E4M3.UNPACK_B R21, R21 ;  /* 0x00000015ff15723e */ /* 0x000fe400020006ff */
[----:B------:R-:W-:Y:S02]  /*bf4e0*/  F2FP.F16.E4M3.UNPACK_B R22, R22 ;  /* 0x00000016ff16723e */ /* 0x000fe400020006ff */
[----:B------:R-:W-:Y:S02]  /*bf4f0*/  F2FP.F16.E4M3.UNPACK_B R23, R23 ;  /* 0x00000017ff17723e */ /* 0x000fe400020006ff */
[----:B------:R-:W-:-:S02]  /*bf500*/  F2FP.F16.E4M3.UNPACK_B R18, R18 ;  /* 0x00000012ff12723e */ /* 0x000fc400020006ff */
[----:B------:R-:W-:Y:S02]  /*bf510*/  F2FP.F16.E4M3.UNPACK_B R16, R16 ;  /* 0x00000010ff10723e */ /* 0x000fe400020006ff */
[----:B------:R-:W-:Y:S02]  /*bf520*/  F2FP.F16.E4M3.UNPACK_B R17, R17 ;  /* 0x00000011ff11723e */ /* 0x000fe400020006ff */
[----:B------:R-:W-:Y:S01]  /*bf530*/  F2FP.F16.E4M3.UNPACK_B R19, R19 ;  /* 0x00000013ff13723e */ /* 0x000fe200020006ff */
[----:B------:R-:W-:Y:S04]  /*bf540*/  STL.64 [R1+0x6ab0], R6 ;  /* 0x006ab00601007387 */ /* 0x000fe80000100a00 */
[----:B------:R0:W-:Y:S04]  /*bf550*/  STL.64 [R1+0x6aa8], R4 ;  /* 0x006aa80401007387 */ /* 0x0001e80000100a00 */
[----:B0-----:R-:W2:Y:S04]  /*bf560*/  LDL.LU.64 R4, [R1+0xe0] ;  /* 0x0000e00001047983 */ /* 0x001ea80000300a00 */
[----:B------:R-:W2:Y:S04]  /*bf570*/  LDL.LU.64 R6, [R1+0xe8] ;  /* 0x0000e80001067983 */ /* 0x000ea80000300a00 */
[----:B------:R0:W-:Y:S04]  /*bf580*/  STL.64 [R1+0x69c8], R16 ;  /* 0x0069c81001007387 */ /* 0x0001e80000100a00 */
[----:B0-----:R-:W3:Y:S04]  /*bf590*/  LDL.64 R16, [R1+0x240] ;  /* 0x0002400001107983 */ /* 0x001ee80000100a00 */
[----:B------:R0:W-:Y:S04]  /*bf5a0*/  STL.64 [R1+0x69b8], R18 ;  /* 0x0069b81201007387 */ /* 0x0001e80000100a00 */
[----:B0-----:R-:W4:Y:S04]  /*bf5b0*/  LDL.LU.64 R18, [R1+0x228] ;  /* 0x0002280001127983 */ /* 0x001f280000300a00 */
[----:B----4-:R0:W-:Y:S04]  /*bf5c0*/  STL.64 [R1+0x6f30], R18 ;  /* 0x006f301201007387 */ /* 0x0101e80000100a00 */
[----:B0-----:R-:W4:Y:S04]  /*bf5d0*/  LDL R18, [R1+0x320] ;  /* 0x0003200001127983 */ /* 0x001f280000100800 */
[----:B------:R-:W4:Y:S04]  /*bf5e0*/  LDL R19, [R1+0x324] ;  /* 0x0003240001137983 */ /* 0x000f280000100800 */
[----:B---3--:R-:W-:Y:S04]  /*bf5f0*/  STL.64 [R1+0x6f28], R16 ;  /* 0x006f281001007387 */ /* 0x008fe80000100a00 */
[----:B----4-:R-:W-:Y:S04]  /*bf600*/  STL.64 [R1+0x6f38], R18 ;  /* 0x006f381201007387 */ /* 0x010fe80000100a00 */
[----:B------:R0:W-:Y:S04]  /*bf610*/  STL.64 [R1+0x67c8], R28 ;  /* 0x0067c81c01007387 */ /* 0x0001e80000100a00 */
[----:B0-----:R-:W3:Y:S04]  /*bf620*/  LDL.LU R28, [R1+0x210] ;  /* 0x00021000011c7983 */ /* 0x001ee80000300800 */
        /* <DEDUP_REMOVED lines=12> */
[----:B0-----:R-:W2:Y:S04]  /*bf6f0*/  LDL R18, [R1+0x340] ;  /* 0x0003400001127983 */ /* 0x001ea80000100800 */
[----:B------:R-:W2:Y:S04]  /*bf700*/  LDL R19, [R1+0x344] ;  /* 0x0003440001137983 */ /* 0x000ea80000100800 */
[----:B----4-:R-:W-:Y:S04]  /*bf710*/  STL.64 [R1+0x6f50], R16 ;  /* 0x006f501001007387 */ /* 0x010fe80000100a00 */
[----:B------:R-:W-:Y:S04]  /*bf720*/  STL [R1+0x5be0], R22 ;  /* 0x005be01601007387 */ /* 0x000fe80000100800 */
        /* <DEDUP_REMOVED lines=8> */
[----:B0-----:R-:W2:Y:S04]  /*bf7b0*/  LDL.LU R8, [R1+0x1810] ;  /* 0x0018100001087983 */ /* 0x001ea80000300800 */
[----:B------:R-:W2:Y:S04]  /*bf7c0*/  LDL.LU R9, [R1+0x1814] ;  /* 0x0018140001097983 */ /* 0x000ea80000300800 */
[----:B------:R-:W2:Y:S04]  /*bf7d0*/  LDL.LU R10, [R1+0x1818] ;  /* 0x00181800010a7983 */ /* 0x000ea80000300800 */
[----:B------:R-:W2:Y:S04]  /*bf7e0*/  LDL.LU R11, [R1+0x181c] ;  /* 0x00181c00010b7983 */ /* 0x000ea80000300800 */
[----:B------:R0:W-:Y:S04]  /*bf7f0*/  STL.64 [R1+0x59c0], R20 ;  /* 0x0059c01401007387 */ /* 0x0001e80000100a00 */
[----:B0-----:R-:W4:Y:S04]  /*bf800*/  LDL.LU R20, [R1+0x330] ;  /* 0x0003300001147983 */ /* 0x001f280000300800 */
[----:B------:R-:W4:Y:S04]  /*bf810*/  LDL.LU R21, [R1+0x334] ;  /* 0x0003340001157983 */ /* 0x000f280000300800 */
[----:B------:R0:W-:Y:S04]  /*bf820*/  STL [R1+0x59b8], R23 ;  /* 0x0059b81701007387 */ /* 0x0001e80000100800 */
[----:B------:R-:W5:Y:S04]  /*bf830*/  LDL R22, [R1+0x338] ;  /* 0x0003380001167983 */ /* 0x000f680000100800 */
[----:B0-----:R-:W5:Y:S04]  /*bf840*/  LDL R23, [R1+0x33c] ;  /* 0x00033c0001177983 */ /* 0x001f680000100800 */
[----:B------:R0:W-:Y:S04]  /*bf850*/  STL [R1+0x581c], R2 ;  /* 0x00581c0201007387 */ /* 0x0001e80000100800 */
[----:B------:R1:W-:Y:S04]  /*bf860*/  STL [R1+0x5818], R3 ;  /* 0x0058180301007387 */ /* 0x0003e80000100800 */
[----:B0-----:R-:W3:Y:S04]  /*bf870*/  LDL.LU R2, [R1+0x358] ;  /* 0x0003580001027983 */ /* 0x001ee80000300800 */
[----:B-1----:R-:W3:Y:S04]  /*bf880*/  LDL.LU R3, [R1+0x35c] ;  /* 0x00035c0001037983 */ /* 0x002ee80000300800 */
[----:B------:R-:W-:Y:S04]  /*bf890*/  STL.64 [R1+0x4b20], R14 ;  /* 0x004b200e01007387 */ /* 0x000fe80000100a00 */
[----:B------:R0:W-:Y:S04]  /*bf8a0*/  STL.64 [R1+0x4b18], R12 ;  /* 0x004b180c01007387 */ /* 0x0001e80000100a00 */
[----:B0-----:R-:W4:Y:S04]  /*bf8b0*/  LDL.LU R12, [R1+0x17e0] ;  /* 0x0017e000010c7983 */ /* 0x001f280000300800 */
[----:B------:R-:W4:Y:S04]  /*bf8c0*/  LDL.LU R13, [R1+0x17e4] ;  /* 0x0017e400010d7983 */ /* 0x000f280000300800 */
[----:B------:R-:W4:Y:S04]  /*bf8d0*/  LDL.LU R14, [R1+0x17e8] ;  /* 0x0017e800010e7983 */ /* 0x000f280000300800 */
[----:B------:R-:W4:Y:S04]  /*bf8e0*/  LDL.LU R15, [R1+0x17ec] ;  /* 0x0017ec00010f7983 */ /* 0x000f280000300800 */
[----:B------:R0:W-:Y:S04]  /*bf8f0*/  STL.64 [R1+0x4a10], R26 ;  /* 0x004a101a01007387 */ /* 0x0001e80000100a00 */
[----:B0-----:R-:W4:Y:S04]  /*bf900*/  LDL.64 R26, [R1+0x328] ;  /* 0x00032800011a7983 */ /* 0x001f280000100a00 */
[----:B------:R0:W-:Y:S04]  /*bf910*/  STL.64 [R1+0x4a08], R24 ;  /* 0x004a081801007387 */ /* 0x0001e80000100a00 */
[----:B0-----:R-:W3:Y:S04]  /*bf920*/  LDL R24, [R1+0x318] ;  /* 0x0003180001187983 */ /* 0x001ee80000100800 */
[----:B------:R-:W3:Y:S01]  /*bf930*/  LDL R25, [R1+0x31c] ;  /* 0x00031c0001197983 */ /* 0x000ee20000100800 */
        /* <DEDUP_REMOVED lines=19> */
[----:B0-----:R-:W2:Y:S01]  /*bfa70*/  LDL.LU.64 R18, [R1+0x6f38] ;  /* 0x006f380001127983 */ /* 0x001ea20000300a00 */
[----:B------:R-:W-:Y:S02]  /*bfa80*/  IMAD.MOV.U32 R17, RZ, RZ, R6 ;  /* 0x000000ffff117224 */ /* 0x000fe400078e0006 */
[----:B------:R-:W-:Y:S01]  /*bfa90*/  IMAD.MOV.U32 R16, RZ, RZ, R7 ;  /* 0x000000ffff107224 */ /* 0x000fe200078e0007 */
[----:B------:R-:W-:Y:S04]  /*bfaa0*/  STL.64 [R1+0x6e78], R22 ;  /* 0x006e781601007387 */ /* 0x000fe80000100a00 */
[----:B------:R-:W-:Y:S04]  /*bfab0*/  STL.64 [R1+0x6e70], R20 ;  /* 0x006e701401007387 */ /* 0x000fe80000100a00 */
[----:B------:R-:W-:Y:S04]  /*bfac0*/  STL.64 [R1+0x4c0], R12 ;  /* 0x0004c00c01007387 */ /* 0x000fe80000100a00 */
[----:B------:R0:W-:Y:S04]  /*bfad0*/  STL.64 [R1+0x4c8], R14 ;  /* 0x0004c80e01007387 */ /* 0x0001e80000100a00 */
[----:B0-----:R-:W4:Y:S04]  /*bfae0*/  LDL R14, [R1+0x350] ;  /* 0x00035000010e7983 */ /* 0x001f280000100800 */
[----:B------:R-:W4:Y:S01]  /*bfaf0*/  LDL R15, [R1+0x354] ;  /* 0x00035400010f7983 */ /* 0x000f220000100800 */
[----:B--2---:R-:W-:Y:S07]  /*bfb00*/  HMMA.16816.F32 R8, R4, R18, R8 ;  /* 0x000000120408723c */ /* 0x004fee0000001808 */
[----:B------:R-:W-:-:S02]  /*bfb10*/  IMAD.MOV.U32 R19, RZ, RZ, R4 ;  /* 0x000000ffff137224 */ /* 0x000fc400078e0004 */
[----:B------:R-:W-:Y:S01]  /*bfb20*/  IMAD.MOV.U32 R18, RZ, RZ, R5 ;  /* 0x000000ffff127224 */ /* 0x000fe200078e0005 */
[----:B----4-:R0:W-:Y:S04]  /*bfb30*/  STL.64 [R1+0x6e98], R14 ;  /* 0x006e980e01007387 */ /* 0x0101e80000100a00 */
[----:B------:R-:W2:Y:S04]  /*bfb40*/  LDL.LU R20, [R1+0x1730] ;  /* 0x0017300001147983 */ /* 0x000ea80000300800 */
[----:B------:R-:W2:Y:S04]  /*bfb50*/  LDL.LU R21, [R1+0x1734] ;  /* 0x0017340001157983 */ /* 0x000ea80000300800 */
[----:B------:R-:W4:Y:S04]  /*bfb60*/  LDL.LU R22, [R1+0x1738] ;  /* 0x0017380001167983 */ /* 0x000f280000300800 */
[----:B------:R-:W4:Y:S04]  /*bfb70*/  LDL.LU R23, [R1+0x173c] ;  /* 0x00173c0001177983 */ /* 0x000f280000300800 */
[----:B----4-:R1:W-:Y:S04]  /*bfb80*/  STL.64 [R1+0x6ea8], R22 ;  /* 0x006ea81601007387 */ /* 0x0103e80000100a00 */
[----:B--2---:R2:W-:Y:S04]  /*bfb90*/  STL.64 [R1+0x6ea0], R20 ;  /* 0x006ea01401007387 */ /* 0x0045e80000100a00 */
[----:B------:R-:W4:Y:S04]  /*bfba0*/  LDL.LU R12, [R1+0x1750] ;  /* 0x00175000010c7983 */ /* 0x000f280000300800 */
[----:B------:R-:W4:Y:S04]  /*bfbb0*/  LDL.LU R13, [R1+0x1754] ;  /* 0x00175400010d7983 */ /* 0x000f280000300800 */
[----:B0-----:R-:W5:Y:S04]  /*bfbc0*/  LDL.LU R14, [R1+0x1758] ;  /* 0x00175800010e7983 */ /* 0x001f680000300800 */
[----:B------:R-:W5:Y:S04]  /*bfbd0*/  LDL.LU R15, [R1+0x175c] ;  /* 0x00175c00010f7983 */ /* 0x000f680000300800 */
[----:B------:R-:W3:Y:S04]  /*bfbe0*/  LDL.LU.64 R4, [R1+0xb0] ;  /* 0x0000b00001047983 */ /* 0x000ee80000300a00 */
[----:B------:R-:W2:Y:S04]  /*bfbf0*/  LDL.LU.64 R6, [R1+0xb8] ;  /* 0x0000b80001067983 */ /* 0x000ea80000300a00 */
[----:B--2---:R-:W-:Y:S04]  /*bfc00*/  STL.64 [R1+0x6ef8], R6 ;  /* 0x006ef80601007387 */ /* 0x004fe80000100a00 */
[----:B---3--:R-:W-:Y:S04]  /*bfc10*/  STL.64 [R1+0x6ef0], R4 ;  /* 0x006ef00401007387 */ /* 0x008fe80000100a00 */
[----:B-----5:R-:W-:Y:S04]  /*bfc20*/  STL.64 [R1+0x6eb8], R14 ;  /* 0x006eb80e01007387 */ /* 0x020fe80000100a00 */
[----:B----4-:R-:W-:Y:S04]  /*bfc30*/  STL.64 [R1+0x6eb0], R12 ;  /* 0x006eb00c01007387 */ /* 0x010fe80000100a00 */
[----:B-1----:R-:W2:Y:S04]  /*bfc40*/  LDL R22, [R1+0x368] ;  /* 0x0003680001167983 */ /* 0x002ea80000100800 */
[----:B------:R-:W2:Y:S04]  /*bfc50*/  LDL R23, [R1+0x36c] ;  /* 0x00036c0001177983 */ /* 0x000ea80000100800 */
[----:B------:R-:W3:Y:S04]  /*bfc60*/  LDL.64 R20, [R1+0x370] ;  /* 0x0003700001147983 */ /* 0x000ee80000100a00 */
[----:B--2---:R0:W-:Y:S04]  /*bfc70*/  STL.64 [R1+0x6ed8], R22 ;  /* 0x006ed81601007387 */ /* 0x0041e80000100a00 */
[----:B0-----:R-:W2:Y:S04]  /*bfc80*/  LDL R22, [R1+0x378] ;  /* 0x0003780001167983 */ /* 0x001ea80000100800 */
[----:B------:R-:W2:Y:S04]  /*bfc90*/  LDL R23, [R1+0x37c] ;  /* 0x00037c0001177983 */ /* 0x000ea80000100800 */
[----:B---3--:R0:W-:Y:S04]  /*bfca0*/  STL.64 [R1+0x6ed0], R20 ;  /* 0x006ed01401007387 */ /* 0x0081e80000100a00 */
[----:B--2---:R1:W-:Y:S04]  /*bfcb0*/  STL.64 [R1+0x6f00], R22 ;  /* 0x006f001601007387 */ /* 0x0043e80000100a00 */
[----:B0-----:R-:W2:Y:S04]  /*bfcc0*/  LDL.LU R20, [R1+0x1790] ;  /* 0x0017900001147983 */ /* 0x001ea80000300800 */
[----:B------:R-:W2:Y:S04]  /*bfcd0*/  LDL.LU R21, [R1+0x1794] ;  /* 0x0017940001157983 */ /* 0x000ea80000300800 */
[----:B-1----:R-:W3:Y:S04]  /*bfce0*/  LDL.LU R22, [R1+0x1798] ;  /* 0x0017980001167983 */ /* 0x002ee80000300800 */
[----:B------:R-:W3:Y:S01]  /*bfcf0*/  LDL.LU R23, [R1+0x179c] ;  /* 0x00179c0001177983 */ /* 0x000ee20000300800 */
[----:B------:R-:W-:-:S02]  /*bfd00*/  IMAD.MOV.U32 R7, RZ, RZ, R16 ;  /* 0x000000ffff077224 */ /* 0x000fc400078e0010 */
[----:B------:R-:W-:Y:S01]  /*bfd10*/  IMAD.MOV.U32 R6, RZ, RZ, R17 ;  /* 0x000000ffff067224 */ /* 0x000fe200078e0011 */
[----:B------:R-:W4:Y:S01]  /*bfd20*/  LDL.LU R16, [R1+0x17c0] ;  /* 0x0017c00001107983 */ /* 0x000f220000300800 */
[----:B------:R-:W-:Y:S02]  /*bfd30*/  IMAD.MOV.U32 R5, RZ, RZ, R18 ;  /* 0x000000ffff057224 */ /* 0x000fe400078e0012 */
[----:B------:R-:W-:Y:S01]  /*bfd40*/  IMAD.MOV.U32 R4, RZ, RZ, R19 ;  /* 0x000000ffff047224 */ /* 0x000fe200078e0013 */
        /* <DEDUP_REMOVED lines=32> */
[----:B------:R0:W-:Y:S04]  /*bff50*/  STL.64 [R1+0x5f30], R10 ;  /* 0x005f300a01007387 */ /* 0x0001e80000100a00 */
[----:B0-----:R-:W4:Y:S04]  /*bff60*/  LDL.LU R10, [R1+0x360] ;  /* 0x00036000010a7983 */ /* 0x001f280000300800 */
[----:B------:R-:W4:Y:S04]  /*bff70*/  LDL.LU R11, [R1+0x364] ;  /* 0x00036400010b7983 */ /* 0x000f280000300800 */
[----:B------:R0:W-:Y:S04]  /*bff80*/  STL.64 [R1+0x5f28], R8 ;  /* 0x005f280801007387 */ /* 0x0001e80000100a00 */
[----:B0-----:R-:W5:Y:S04]  /*bff90*/  LDL R8, [R1+0x348] ;  /* 0x0003480001087983 */ /* 0x001f680000100800 */
[----:B------:R-:W-:Y:S04]  /*bffa0*/  STL.64 [R1+0x4a0], R16 ;  /* 0x0004a01001007387 */ /* 0x000fe80000100a00 */
[----:B------:R0:W-:Y:S04]  /*bffb0*/  STL.64 [R1+0x4a8], R18 ;  /* 0x0004a81201007387 */ /* 0x0001e80000100a00 */
[----:B0-----:R-:W3:Y:S04]  /*bffc0*/  LDL.LU.64 R18, [R1+0x6f30] ;  /* 0x006f300001127983 */ /* 0x001ee80000300a00 */
[----:B------:R-:W2:Y:S04]  /*bffd0*/  LDL.LU.64 R16, [R1+0x6f28] ;  /* 0x006f280001107983 */ /* 0x000ea80000300a00 */
        /* <DEDUP_REMOVED lines=20> */
[----:B------:R-:W2:-:S15]  /*c0120*/  LDL.LU.64 R22, [R1+0x6f00] ;  /* 0x006f000001167983 */ /* 0x000e9e0000300a00 */
[----:B------:R-:W-:-:S05]  /*c0130*/  NOP ;  /* 0x0000000000007918 */ /* 0x000fca0000000000 */
[----:B------:R-:W-:Y:S04]  /*c0140*/  STL.64 [R1+0x470], R4 ;  /* 0x0004700401007387 */ /* 0x000fe80000100a00 */
[----:B------:R0:W-:Y:S04]  /*c0150*/  STL.64 [R1+0x478], R6 ;  /* 0x0004780601007387 */ /* 0x0001e80000100a00 */
[----:B0-----:R-:W2:Y:S04]  /*c0160*/  LDL.LU.64 R6, [R1+0x6ef8] ;  /* 0x006ef80001067983 */ /* 0x001ea80000300a00 */
[----:B------:R-:W2:Y:S04]  /*c0170*/  LDL.LU.64 R4, [R1+0x6ef0] ;  /* 0x006ef00001047983 */ /* 0x000ea80000300a00 */
[----:B------:R0:W-:Y:S01]  /*c0180*/  STL [R1+0x6e80], R29 ;  /* 0x006e801d01007387 */ /* 0x0001e20000100800 */
[----:B------:R-:W-:Y:S01]  /*c0190*/  IMAD.MOV.U32 R9, RZ, RZ, R0 ;  /* 0x000000ffff097224 */ /* 0x000fe200078e0000 */
[----:B--2---:R-:W-:Y:S02]  /*c01a0*/  HMMA.16816.F32 R20, R4, R22, R12 ;  /* 0x000000160414723c */ /* 0x004fe4000000180c */
[----:B------:R-:W2:Y:S04]  /*c01b0*/  LDL.LU.64 R14, [R1+0x6ee8] ;  /* 0x006ee800010e7983 */ /* 0x000ea80000300a00 */
[----:B------:R-:W2:Y:S01]  /*c01c0*/  LDL.LU.64 R12, [R1+0x6ee0] ;  /* 0x006ee000010c7983 */ /* 0x000ea20000300a00 */
[----:B0-----:R-:W-:-:S02]  /*c01d0*/  IMAD.MOV.U32 R29, RZ, RZ, R4 ;  /* 0x000000ffff1d7224 */ /* 0x001fc400078e0004 */
[----:B------:R-:W-:Y:S02]  /*c01e0*/  IMAD.MOV.U32 R25, RZ, RZ, R5 ;  /* 0x000000ffff197224 */ /* 0x000fe400078e0005 */
[----:B------:R-:W-:Y:S02]  /*c01f0*/  IMAD.MOV.U32 R24, RZ, RZ, R6 ;  /* 0x000000ffff187224 */ /* 0x000fe400078e0006 */
[----:B------:R-:W-:-:S10]  /*c0200*/  IMAD.MOV.U32 R0, RZ, RZ, R7 ;  /* 0x000000ffff007224 */ /* 0x000fd400078e0007 */
[----:B------:R-:W-:Y:S04]  /*c0210*/  STL.64 [R1+0x460], R20 ;  /* 0x0004601401007387 */ /* 0x000fe80000100a00 */
[----:B------:R0:W-:Y:S04]  /*c0220*/  STL.64 [R1+0x468], R22 ;  /* 0x0004681601007387 */ /* 0x0001e80000100a00 */
[----:B0-----:R-:W4:Y:S04]  /*c0230*/  LDL.LU.64 R22, [R1+0x6ed8] ;  /* 0x006ed80001167983 */ /* 0x001f280000300a00 */
[----:B------:R-:W2:Y:S04]  /*c0240*/  LDL.LU.64 R20, [R1+0x6ed0] ;  /* 0x006ed00001147983 */ /* 0x000ea80000300a00 */
[----:B------:R-:W5:Y:S04]  /*c0250*/  LDL.LU.64 R4, [R1+0x80] ;  /* 0x0000800001047983 */ /* 0x000f680000300a00 */
[----:B------:R-:W3:Y:S04]  /*c0260*/  LDL.LU.64 R6, [R1+0x88] ;  /* 0x0000880001067983 */ /* 0x000ee80000300a00 */
[----:B---3--:R0:W-:Y:S04]  /*c0270*/  STL.64 [R1+0x6de0], R6 ;  /* 0x006de00601007387 */ /* 0x0081e80000100a00 */
[----:B-----5:R1:W-:Y:S01]  /*c0280*/  STL.64 [R1+0x6dd8], R4 ;  /* 0x006dd80401007387 */ /* 0x0203e20000100a00 */
[----:B0-----:R-:W-:-:S02]  /*c0290*/  IMAD.MOV.U32 R6, RZ, RZ, R24 ;  /* 0x000000ffff067224 */ /* 0x001fc400078e0018 */
[----:B------:R-:W-:Y:S02]  /*c02a0*/  IMAD.MOV.U32 R7, RZ, RZ, R0 ;  /* 0x000000ffff077224 */ /* 0x000fe400078e0000 */
[----:B-1----:R-:W-:Y:S02]  /*c02b0*/  IMAD.MOV.U32 R4, RZ, RZ, R29 ;  /* 0x000000ffff047224 */ /* 0x002fe400078e001d */
[----:B------:R-:W-:-:S07]  /*c02c0*/  IMAD.MOV.U32 R5, RZ, RZ, R25 ;  /* 0x000000ffff057224 */ /* 0x000fce00078e0019 */
        /* <DEDUP_REMOVED lines=20> */
[----:B0-----:R-:W3:Y:S01]  /*c0410*/  LDL.LU.64 R14, [R1+0x6e98] ;  /* 0x006e9800010e7983 */ /* 0x001ee20000300a00 */
[----:B------:R-:W-:Y:S06]  /*c0420*/  HMMA.16816.F32 R16, R4, R2, R16 ;  /* 0x000000020410723c */ /* 0x000fec0000001810 */
[----:B------:R-:W-:Y:S04]  /*c0430*/  STL [R1+0x6dcc], R2 ;  /* 0x006dcc0201007387 */ /* 0x000fe80000100800 */
[----:B------:R-:W-:-:S13]  /*c0440*/  STL [R1+0x6dc8], R3 ;  /* 0x006dc80301007387 */ /* 0x000fda0000100800 */
[----:B------:R-:W-:Y:S04]  /*c0450*/  STL.64 [R1+0x420], R16 ;  /* 0x0004201001007387 */ /* 0x000fe80000100a00 */
[----:B------:R3:W-:Y:S04]  /*c0460*/  STL.64 [R1+0x428], R18 ;  /* 0x0004281201007387 */ /* 0x0007e80000100a00 */
[----:B------:R-:W2:Y:S01]  /*c0470*/  LDL.LU R12, [R1+0x1680] ;  /* 0x00168000010c7983 */ /* 0x000ea20000300800 */
[----:B---3--:R-:W-:-:S15]  /*c0480*/  HMMA.16816.F32 R16, R4, R14, R20 ;  /* 0x0000000e0410723c */ /* 0x008fde0000001814 */
[----:B------:R-:W-:-:S08]  /*c0490*/  NOP ;  /* 0x0000000000007918 */ /* 0x000fd00000000000 */
        /* <DEDUP_REMOVED lines=11> */
[----:B------:R-:W4:Y:S04]  /*c0550*/  LDL.64 R24, [R1+0x320] ;  /* 0x0003200001187983 */ /* 0x000f280000100a00 */
[----:B------:R-:W-:Y:S04]  /*c0560*/  STL.64 [R1+0x6e58], R26 ;  /* 0x006e581a01007387 */ /* 0x000fe80000100a00 */
[----:B----4-:R0:W-:Y:S04]  /*c0570*/  STL.64 [R1+0x6e50], R24 ;  /* 0x006e501801007387 */ /* 0x0101e80000100a00 */
[----:B------:R-:W4:Y:S04]  /*c0580*/  LDL.LU R16, [R1+0x16c0] ;  /* 0x0016c00001107983 */ /* 0x000f280000300800 */
[----:B------:R-:W4:Y:S04]  /*c0590*/  LDL.LU R17, [R1+0x16c4] ;  /* 0x0016c40001117983 */ /* 0x000f280000300800 */
[----:B------:R-:W5:Y:S04]  /*c05a0*/  LDL.LU R18, [R1+0x16c8] ;  /* 0x0016c80001127983 */ /* 0x000f680000300800 */
[----:B------:R-:W5:Y:S04]  /*c05b0*/  LDL.LU R19, [R1+0x16cc] ;  /* 0x0016cc0001137983 */ /* 0x000f680000300800 */
        /* <DEDUP_REMOVED lines=34> */
[----:B0-----:R-:W5:Y:S04]  /*c07e0*/  LDL.LU R12, [R1+0x16a0] ;  /* 0x0016a000010c7983 */ /* 0x001f680000300800 */
[----:B------:R-:W5:Y:S04]  /*c07f0*/  LDL.LU R13, [R1+0x16a4] ;  /* 0x0016a400010d7983 */ /* 0x000f680000300800 */
[----:B------:R-:W3:Y:S04]  /*c0800*/  LDL.LU R14, [R1+0x16a8] ;  /* 0x0016a800010e7983 */ /* 0x000ee80000300800 */
[----:B------:R-:W3:Y:S01]  /*c0810*/  LDL.LU R15, [R1+0x16ac] ;  /* 0x0016ac00010f7983 */ /* 0x000ee20000300800 */
[----:B--2---:R-:W-:Y:S01]  /*c0820*/  HMMA.16816.F32 R24, R4, R8, R24 ;  /* 0x000000080418723c */ /* 0x004fe20000001818 */
[----:B------:R-:W-:-:S02]  /*c0830*/  IMAD.MOV.U32 R2, RZ, RZ, R29 ;  /* 0x000000ffff027224 */ /* 0x000fc400078e001d */
[----:B---3--:R-:W-:Y:S04]  /*c0840*/  STL.64 [R1+0x6e10], R14 ;  /* 0x006e100e01007387 */ /* 0x008fe80000100a00 */
        /* <DEDUP_REMOVED lines=8> */
[----:B------:R-:W3:Y:S04]  /*c08d0*/  LDL.LU.64 R24, [R1+0x6e88] ;  /* 0x006e880001187983 */ /* 0x000ee80000300a00 */
[----:B------:R-:W5:Y:S04]  /*c08e0*/  LDL.LU R29, [R1+0x6e80] ;  /* 0x006e8000011d7983 */ /* 0x000f680000300800 */
[----:B------:R0:W-:Y:S04]  /*c08f0*/  STL.64 [R1+0x6dc0], R10 ;  /* 0x006dc00a01007387 */ /* 0x0001e80000100a00 */
[----:B0-----:R-:W4:Y:S04]  /*c0900*/  LDL.64 R10, [R1+0x340] ;  /* 0x00034000010a7983 */ /* 0x001f280000100a00 */
[----:B------:R-:W-:Y:S01]  /*c0910*/  STL.64 [R1+0x6db8], R8 ;  /* 0x006db80801007387 */ /* 0x000fe20000100a00 */
[----:B----4-:R-:W-:-:S15]  /*c0920*/  HMMA.16816.F32 R20, R4, R10, R20 ;  /* 0x0000000a0414723c */ /* 0x010fde0000001814 */
[----:B------:R-:W-:-:S08]  /*c0930*/  NOP ;  /* 0x0000000000007918 */ /* 0x000fd00000000000 */
        /* <DEDUP_REMOVED lines=30> */
[----:B----4-:R-:W-:Y:S02]  /*c0b20*/  IMAD.MOV.U32 R11, RZ, RZ, R24 ;  /* 0x000000ffff0b7224 */ /* 0x010fe400078e0018 */
[----:B------:R-:W-:Y:S01]  /*c0b30*/  IMAD.MOV.U32 R10, RZ, RZ, R25 ;  /* 0x000000ffff0a7224 */ /* 0x000fe200078e0019 */
[----:B---3--:R-:W-:-:S15]  /*c0b40*/  HMMA.16816.F32 R16, R4, R24, R16 ;  /* 0x000000180410723c */ /* 0x008fde0000001810 */
        /* <DEDUP_REMOVED lines=10> */
[----:B0-----:R-:W3:Y:S04]  /*c0bf0*/  LDL.LU.64 R18, [R1+0x6e20] ;  /* 0x006e200001127983 */ /* 0x001ee80000300a00 */
[----:B------:R-:W2:Y:S04]  /*c0c00*/  LDL.LU.64 R16, [R1+0x6e18] ;  /* 0x006e180001107983 */ /* 0x000ea80000300a00 */
[----:B------:R0:W-:Y:S04]  /*c0c10*/  STL.64 [R1+0x6d48], R26 ;  /* 0x006d481a01007387 */ /* 0x0001e80000100a00 */
[----:B0-----:R-:W4:Y:S04]  /*c0c20*/  LDL.64 R26, [R1+0x378] ;  /* 0x00037800011a7983 */ /* 0x001f280000100a00 */
        /* <DEDUP_REMOVED lines=13> */
[----:B------:R-:W-:Y:S01]  /*c0d00*/  STL [R1+0x6d08], R19 ;  /* 0x006d081301007387 */ /* 0x000fe20000100800 */
[----:B-----5:R-:W-:Y:S03]  /*c0d10*/  HMMA.16816.F32 R4, R4, R28, R12 ;  /* 0x0000001c0404723c */ /* 0x020fe6000000180c */
[----:B------:R-:W2:Y:S04]  /*c0d20*/  LDL.LU.64 R14, [R1+0x6df0] ;  /* 0x006df000010e7983 */ /* 0x000ea80000300a00 */
[----:B------:R-:W2:-:S15]  /*c0d30*/  LDL.LU.64 R12, [R1+0x6de8] ;  /* 0x006de800010c7983 */ /* 0x000e9e0000300a00 */
[----:B------:R-:W-:-:S01]  /*c0d40*/  NOP ;  /* 0x0000000000007918 */ /* 0x000fc20000000000 */
[----:B------:R-:W-:Y:S04]  /*c0d50*/  STL.64 [R1+0xe0], R4 ;  /* 0x0000e00401007387 */ /* 0x000fe80000100a00 */
[----:B------:R0:W-:Y:S04]  /*c0d60*/  STL.64 [R1+0xe8], R6 ;  /* 0x0000e80601007387 */ /* 0x0001e80000100a00 */
[----:B0-----:R-:W2:Y:S04]  /*c0d70*/  LDL.LU.64 R6, [R1+0x6de0] ;  /* 0x006de00001067983 */ /* 0x001ea80000300a00 */
[----:B------:R-:W2:Y:S01]  /*c0d80*/  LDL.LU.64 R4, [R1+0x6dd8] ;  /* 0x006dd80001047983 */ /* 0x000ea20000300a00 */
[----:B------:R-:W-:-:S02]  /*c0d90*/  IMAD.MOV.U32 R3, RZ, RZ, R0 ;  /* 0x000000ffff037224 */ /* 0x000fc400078e0000 */
[----:B----4-:R-:W-:Y:S01]  /*c0da0*/  IMAD.MOV.U32 R19, RZ, RZ, R26 ;  /* 0x000000ffff137224 */ /* 0x010fe200078e001a */
[----:B------:R-:W-:Y:S04]  /*c0db0*/  STL [R1+0x6dd4], R28 ;  /* 0x006dd41c01007387 */ /* 0x000fe80000100800 */
[----:B------:R-:W-:Y:S04]  /*c0dc0*/  STL [R1+0x6dd0], R29 ;  /* 0x006dd01d01007387 */ /* 0x000fe80000100800 */
[----:B------:R-:W-:Y:S04]  /*c0dd0*/  STL.64 [R1+0x6d18], R18 ;  /* 0x006d181201007387 */ /* 0x000fe80000100a00 */
[----:B------:R0:W-:Y:S01]  /*c0de0*/  STL.64 [R1+0x6d10], R16 ;  /* 0x006d101001007387 */ /* 0x0001e20000100a00 */
[C---:B--2---:R-:W-:Y:S06]  /*c0df0*/  HMMA.16816.F32 R12, R4.reuse, R26, R12 ;  /* 0x0000001a040c723c */ /* 0x044fec000000180c */
[----:B0-----:R-:W-:Y:S06]  /*c0e00*/  HMMA.16816.F32 R16, R4, R2, R20 ;  /* 0x000000020410723c */ /* 0x001fec0000001814 */
[----:B------:R-:W-:-:S02]  /*c0e10*/  IMAD.MOV.U32 R28, RZ, RZ, R4 ;  /* 0x000000ffff1c7224 */ /* 0x000fc400078e0004 */
[----:B------:R-:W-:Y:S02]  /*c0e20*/  IMAD.MOV.U32 R29, RZ, RZ, R5 ;  /* 0x000000ffff1d7224 */ /* 0x000fe400078e0005 */
[----:B------:R-:W-:-:S07]  /*c0e30*/  IMAD.MOV.U32 R2, RZ, RZ, R6 ;  /* 0x000000ffff027224 */ /* 0x000fce00078e0006 */
[----:B------:R0:W-:Y:S01]  /*c0e40*/  STL.64 [R1+0x5de0], R14 ;  /* 0x005de00e01007387 */ /* 0x0001e20000100a00 */
[----:B------:R-:W-:-:S03]  /*c0e50*/  IMAD.MOV.U32 R3, RZ, RZ, R7 ;  /* 0x000000ffff037224 */ /* 0x000fc600078e0007 */
[----:B0-----:R-:W2:Y:S04]  /*c0e60*/  LDL.LU R14, [R1+0x368] ;  /* 0x00036800010e7983 */ /* 0x001ea80000300800 */
[----:B------:R-:W2:Y:S04]  /*c0e70*/  LDL.LU R15, [R1+0x36c] ;  /* 0x00036c00010f7983 */ /* 0x000ea80000300800 */
[----:B------:R0:W-:Y:S04]  /*c0e80*/  STL.64 [R1+0x5dd8], R12 ;  /* 0x005dd80c01007387 */ /* 0x0001e80000100a00 */
[----:B0-----:R-:W3:Y:S04]  /*c0e90*/  LDL.LU R12, [R1+0x350] ;  /* 0x00035000010c7983 */ /* 0x001ee80000300800 */
[----:B------:R-:W3:Y:S04]  /*c0ea0*/  LDL.LU R13, [R1+0x354] ;  /* 0x00035400010d7983 */ /* 0x000ee80000300800 */
[----:B------:R0:W-:Y:S04]  /*c0eb0*/  STL.64 [R1+0x810], R16 ;  /* 0x0008101001007387 */ /* 0x0001e80000100a00 */
[----:B------:R1:W-:Y:S04]  /*c0ec0*/  STL.64 [R1+0x818], R18 ;  /* 0x0008181201007387 */ /* 0x0003e80000100a00 */
[----:B------:R-:W4:Y:S04]  /*c0ed0*/  LDL.LU R4, [R1+0x20] ;  /* 0x0000200001047983 */ /* 0x000f280000300800 */
[----:B------:R-:W4:Y:S04]  /*c0ee0*/  LDL.LU R5, [R1+0x24] ;  /* 0x0000240001057983 */ /* 0x000f280000300800 */
[----:B------:R-:W5:Y:S04]  /*c0ef0*/  LDL.LU R6, [R1+0x28] ;  /* 0x0000280001067983 */ /* 0x000f680000300800 */
[----:B------:R-:W5:Y:S04]  /*c0f00*/  LDL.LU R7, [R1+0x2c] ;  /* 0x00002c0001077983 */ /* 0x000f680000300800 */
[----:B0-----:R-:W2:Y:S04]  /*c0f10*/  LDL.LU R16, [R1+0x15c0] ;  /* 0x0015c00001107983 */ /* 0x001ea80000300800 */
[----:B------:R-:W2:Y:S04]  /*c0f20*/  LDL.LU R17, [R1+0x15c4] ;  /* 0x0015c40001117983 */ /* 0x000ea80000300800 */
[----:B-1----:R-:W3:Y:S04]  /*c0f30*/  LDL.LU R18, [R1+0x15c8] ;  /* 0x0015c80001127983 */ /* 0x002ee80000300800 */
[----:B------:R-:W3:Y:S04]  /*c0f40*/  LDL.LU R19, [R1+0x15cc] ;  /* 0x0015cc0001137983 */ /* 0x000ee80000300800 */
[----:B---3--:R0:W-:Y:S04]  /*c0f50*/  STL.64 [R1+0x6d28], R18 ;  /* 0x006d281201007387 */ /* 0x0081e80000100a00 */
[----:B--2---:R1:W-:Y:S01]  /*c0f60*/  STL.64 [R1+0x6d20], R16 ;  /* 0x006d201001007387 */ /* 0x0043e20000100a00 */
[----:B0-----:R-:W-:-:S02]  /*c0f70*/  IMAD.MOV.U32 R18, RZ, RZ, R11 ;  /* 0x000000ffff127224 */ /* 0x001fc400078e000b */
[----:B------:R-:W-:-:S05]  /*c0f80*/  IMAD.MOV.U32 R19, RZ, RZ, R10 ;  /* 0x000000ffff137224 */ /* 0x000fca00078e000a */
[----:B------:R0:W-:Y:S04]  /*c0f90*/  STL.64 [R1+0x6d38], R18 ;  /* 0x006d381201007387 */ /* 0x0001e80000100a00 */
[----:B-1----:R-:W2:Y:S04]  /*c0fa0*/  LDL.LU R16, [R1+0x15e0] ;  /* 0x0015e00001107983 */ /* 0x002ea80000300800 */
[----:B------:R-:W2:Y:S04]  /*c0fb0*/  LDL.LU R17, [R1+0x15e4] ;  /* 0x0015e40001117983 */ /* 0x000ea80000300800 */
[----:B0-----:R-:W3:Y:S04]  /*c0fc0*/  LDL.LU R18, [R1+0x15e8] ;  /* 0x0015e80001127983 */ /* 0x001ee80000300800 */
[----:B------:R-:W3:Y:S01]  /*c0fd0*/  LDL.LU R19, [R1+0x15ec] ;  /* 0x0015ec0001137983 */ /* 0x000ee20000300800 */
[----:B------:R-:W-:-:S03]  /*c0fe0*/  IMAD.MOV.U32 R0, RZ, RZ, R27 ;  /* 0x000000ffff007224 */ /* 0x000fc600078e001b */
[----:B---3--:R-:W-:Y:S04]  /*c0ff0*/  STL.64 [R1+0x6d58], R18 ;  /* 0x006d581201007387 */ /* 0x008fe80000100a00 */
[----:B--2---:R-:W-:Y:S04]  /*c1000*/  STL.64 [R1+0x6d50], R16 ;  /* 0x006d501001007387 */ /* 0x004fe80000100a00 */
[----:B------:R-:W2:Y:S04]  /*c1010*/  LDL.LU R24, [R1+0x15f0] ;  /* 0x0015f00001187983 */ /* 0x000ea80000300800 */
[----:B------:R-:W2:Y:S04]  /*c1020*/  LDL.LU R25, [R1+0x15f4] ;  /* 0x0015f40001197983 */ /* 0x000ea80000300800 */
[----:B------:R-:W3:Y:S04]  /*c1030*/  LDL.LU R26, [R1+0x15f8] ;  /* 0x0015f800011a7983 */ /* 0x000ee80000300800 */
[----:B------:R-:W3:Y:S01]  /*c1040*/  LDL.LU R27, [R1+0x15fc] ;  /* 0x0015fc00011b7983 */ /* 0x000ee20000300800 */
[----:B------:R-:W-:-:S02]  /*c1050*/  IMAD.MOV.U32 R22, RZ, RZ, R9 ;  /* 0x000000ffff167224 */ /* 0x000fc400078e0009 */
[----:B------:R-:W-:Y:S01]  /*c1060*/  IMAD.MOV.U32 R23, RZ, RZ, R8 ;  /* 0x000000ffff177224 */ /* 0x000fe200078e0008 */
[----:B---3--:R-:W-:Y:S04]  /*c1070*/  STL.64 [R1+0x6d78], R26 ;  /* 0x006d781a01007387 */ /* 0x008fe80000100a00 */
[----:B--2---:R-:W-:Y:S04]  /*c1080*/  STL.64 [R1+0x6d70], R24 ;  /* 0x006d701801007387 */ /* 0x004fe80000100a00 */
[----:B------:R0:W-:Y:S04]  /*c1090*/  STL.64 [R1+0x6d80], R22 ;  /* 0x006d801601007387 */ /* 0x0001e80000100a00 */
[----:B------:R-:W2:Y:S04]  /*c10a0*/  LDL.LU R20, [R1+0x1620] ;  /* 0x0016200001147983 */ /* 0x000ea80000300800 */
[----:B------:R-:W2:Y:S04]  /*c10b0*/  LDL.LU R21, [R1+0x1624] ;  /* 0x0016240001157983 */ /* 0x000ea80000300800 */
[----:B0-----:R-:W3:Y:S04]  /*c10c0*/  LDL.LU R22, [R1+0x1628] ;  /* 0x0016280001167983 */ /* 0x001ee80000300800 */
        /* <DEDUP_REMOVED lines=37> */
[----:B-----5:R0:W-:Y:S04]  /*c1320*/  STL.64 [R1+0x6ce8], R6 ;  /* 0x006ce80601007387 */ /* 0x0201e80000100a00 */
[----:B----4-:R1:W-:Y:S01]  /*c1330*/  STL.64 [R1+0x6ce0], R4 ;  /* 0x006ce00401007387 */ /* 0x0103e20000100a00 */
[----:B0-----:R-:W-:-:S02]  /*c1340*/  IMAD.MOV.U32 R6, RZ, RZ, R2 ;  /* 0x000000ffff067224 */ /* 0x001fc400078e0002 */
[----:B------:R-:W-:Y:S02]  /*c1350*/  IMAD.MOV.U32 R7, RZ, RZ, R3 ;  /* 0x000000ffff077224 */ /* 0x000fe400078e0003 */
[----:B-1----:R-:W-:Y:S02]  /*c1360*/  IMAD.MOV.U32 R4, RZ, RZ, R28 ;  /* 0x000000ffff047224 */ /* 0x002fe400078e001c */
[----:B------:R-:W-:Y:S01]  /*c1370*/  IMAD.MOV.U32 R5, RZ, RZ, R29 ;  /* 0x000000ffff057224 */ /* 0x000fe200078e001d */
[----:B------:R-:W4:Y:S04]  /*c1380*/  LDL.LU R28, [R1+0x6dd4] ;  /* 0x006dd400011c7983 */ /* 0x000f280000300800 */
[----:B------:R-:W4:Y:S02]  /*c1390*/  LDL.LU R29, [R1+0x6dd0] ;  /* 0x006dd000011d7983 */ /* 0x000f240000300800 */
[----:B------:R-:W-:Y:S02]  /*c13a0*/  HMMA.16816.F32 R8, R4, R14, R8 ;  /* 0x0000000e0408723c */ /* 0x000fe40000001808 */
[----:B------:R-:W5:Y:S04]  /*c13b0*/  LDL.LU R2, [R1+0x6dcc] ;  /* 0x006dcc0001027983 */ /* 0x000f680000300800 */
[----:B------:R-:W5:-:S15]  /*c13c0*/  LDL.LU R3, [R1+0x6dc8] ;  /* 0x006dc80001037983 */ /* 0x000f5e0000300800 */
[----:B------:R-:W-:-:S02]  /*c13d0*/  NOP ;  /* 0x0000000000007918 */ /* 0x000fc40000000000 */
        /* <DEDUP_REMOVED lines=22> */
[----:B------:R-:W3:Y:S04]  /*c1540*/  LDL.LU.64 R20, [R1+0x6d88] ;  /* 0x006d880001147983 */ /* 0x000ee80000300a00 */
        /* <DEDUP_REMOVED lines=9> */
[----:B0-----:R-:W3:Y:S04]  /*c15e0*/  LDL.LU.64 R22, [R1+0x6d80] ;  /* 0x006d800001167983 */ /* 0x001ee80000300a00 */
[----:B------:R-:W-:Y:S04]  /*c15f0*/  STL.64 [R1+0x6ca0], R10 ;  /* 0x006ca00a01007387 */ /* 0x000fe80000100a00 */
[----:B------:R0:W-:Y:S04]  /*c1600*/  STL.64 [R1+0x6c98], R8 ;  /* 0x006c980801007387 */ /* 0x0001e80000100a00 */
[----:B0-----:R-:W5:Y:S04]  /*c1610*/  LDL.LU R8, [R1+0xd80] ;  /* 0x000d800001087983 */ /* 0x001f680000300800 */
        /* <DEDUP_REMOVED lines=27> */
[----:B0-----:R-:W2:Y:S04]  /*c17d0*/  LDL.LU.64 R18, [R1+0x6d38] ;  /* 0x006d380001127983 */ /* 0x001ea80000300a00 */
[----:B------:R-:W-:Y:S01]  /*c17e0*/  STL.64 [R1+0x6c28], R26 ;  /* 0x006c281a01007387 */ /* 0x000fe20000100a00 */
[----:B--2---:R-:W-:Y:S03]  /*c17f0*/  HMMA.16816.F32 R16, R4, R18, R12 ;  /* 0x000000120410723c */ /* 0x004fe6000000180c */
[----:B------:R-:W2:-:S15]  /*c1800*/  LDL.LU.64 R12, [R1+0x6d30] ;  /* 0x006d3000010c7983 */ /* 0x000e9e0000300a00 */
[----:B------:R-:W-:-:S05]  /*c1810*/  NOP ;  /* 0x0000000000007918 */ /* 0x000fca0000000000 */
[----:B------:R-:W-:Y:S04]  /*c1820*/  STL.64 [R1+0xbd0], R16 ;  /* 0x000bd01001007387 */ /* 0x000fe80000100a00 */
[----:B------:R0:W-:Y:S04]  /*c1830*/  STL.64 [R1+0xbd8], R18 ;  /* 0x000bd81201007387 */ /* 0x0001e80000100a00 */
[----:B0-----:R-:W4:Y:S04]  /*c1840*/  LDL.LU.64 R18, [R1+0x6d28] ;  /* 0x006d280001127983 */ /* 0x001f280000300a00 */
[----:B------:R-:W4:Y:S02]  /*c1850*/  LDL.LU.64 R16, [R1+0x6d20] ;  /* 0x006d200001107983 */ /* 0x000f240000300a00 */
[----:B----4-:R-:W-:Y:S02]  /*c1860*/  HMMA.16816.F32 R24, R4, R24, R16 ;  /* 0x000000180418723c */ /* 0x010fe40000001810 */
[----:B------:R-:W3:Y:S04]  /*c1870*/  LDL.LU.64 R18, [R1+0x6d18] ;  /* 0x006d180001127983 */ /* 0x000ee80000300a00 */
[----:B------:R-:W5:-:S15]  /*c1880*/  LDL.LU.64 R16, [R1+0x6d10] ;  /* 0x006d100001107983 */ /* 0x000f5e0000300a00 */
[----:B------:R-:W-:-:S02]  /*c1890*/  NOP ;  /* 0x0000000000007918 */ /* 0x000fc40000000000 */
[----:B------:R0:W-:Y:S04]  /*c18a0*/  STL.64 [R1+0xce0], R24 ;  /* 0x000ce01801007387 */ /* 0x0001e80000100a00 */
[----:B------:R1:W-:Y:S04]  /*c18b0*/  STL.64 [R1+0xce8], R26 ;  /* 0x000ce81a01007387 */ /* 0x0003e80000100a00 */
[----:B0-----:R-:W4:Y:S01]  /*c18c0*/  LDL.LU R24, [R1+0x1500] ;  /* 0x0015000001187983 */ /* 0x001f220000300800 */
[----:B-----5:R-:W-:-:S15]  /*c18d0*/  HMMA.16816.F32 R8, R4, R16, R8 ;  /* 0x000000100408723c */ /* 0x020fde0000001808 */
[----:B------:R-:W-:-:S08]  /*c18e0*/  NOP ;  /* 0x0000000000007918 */ /* 0x000fd00000000000 */
[----:B------:R-:W-:Y:S04]  /*c18f0*/  STL.64 [R1+0xd80], R8 ;  /* 0x000d800801007387 */ /* 0x000fe80000100a00 */
[----:B------:R-:W-:Y:S04]  /*c1900*/  STL.64 [R1+0xd88], R10 ;  /* 0x000d880a01007387 */ /* 0x000fe80000100a00 */
[----:B------:R-:W4:Y:S04]  /*c1910*/  LDL.LU R25, [R1+0x1504] ;  /* 0x0015040001197983 */ /* 0x000f280000300800 */
[----:B-1----:R-:W5:Y:S04]  /*c1920*/  LDL.LU R26, [R1+0x1508] ;  /* 0x00150800011a7983 */ /* 0x002f680000300800 */
[----:B------:R-:W5:Y:S04]  /*c1930*/  LDL.LU R27, [R1+0x150c] ;  /* 0x00150c00011b7983 */ /* 0x000f680000300800 */
[----:B------:R-:W2:Y:S04]  /*c1940*/  LDL.64 R22, [R1+0x340] ;  /* 0x0003400001167983 */ /* 0x000ea80000100a00 */
[----:B--2---:R-:W-:Y:S04]  /*c1950*/  STL.64 [R1+0x6c60], R22 ;  /* 0x006c601601007387 */ /* 0x004fe80000100a00 */
[----:B------:R-:W-:Y:S04]  /*c1960*/  STL.64 [R1+0x6c58], R20 ;  /* 0x006c581401007387 */ /* 0x000fe80000100a00 */
[----:B-----5:R-:W-:Y:S04]  /*c1970*/  STL.64 [R1+0x6c38], R26 ;  /* 0x006c381a01007387 */ /* 0x020fe80000100a00 */
[----:B----4-:R0:W-:Y:S04]  /*c1980*/  STL.64 [R1+0x6c30], R24 ;  /* 0x006c301801007387 */ /* 0x0101e80000100a00 */
[----:B0-----:R-:W2:Y:S04]  /*c1990*/  LDL.LU R24, [R1+0x1510] ;  /* 0x0015100001187983 */ /* 0x001ea80000300800 */
[----:B------:R-:W2:Y:S04]  /*c19a0*/  LDL.LU R25, [R1+0x1514] ;  /* 0x0015140001197983 */ /* 0x000ea80000300800 */
[----:B------:R-:W4:Y:S04]  /*c19b0*/  LDL.LU R26, [R1+0x1518] ;  /* 0x00151800011a7983 */ /* 0x000f280000300800 */
[----:B------:R-:W4:Y:S04]  /*c19c0*/  LDL.LU R27, [R1+0x151c] ;  /* 0x00151c00011b7983 */ /* 0x000f280000300800 */
[----:B------:R-:W5:Y:S04]  /*c19d0*/  LDL.LU R20, [R1+0x1540] ;  /* 0x0015400001147983 */ /* 0x000f680000300800 */
[----:B------:R-:W5:Y:S04]  /*c19e0*/  LDL.LU R21, [R1+0x1544] ;  /* 0x0015440001157983 */ /* 0x000f680000300800 */
[----:B------:R-:W3:Y:S04]  /*c19f0*/  LDL.LU R22, [R1+0x1548] ;  /* 0x0015480001167983 */ /* 0x000ee80000300800 */
[----:B------:R-:W3:Y:S04]  /*c1a00*/  LDL.LU R23, [R1+0x154c] ;  /* 0x00154c0001177983 */ /* 0x000ee80000300800 */
[----:B------:R-:W2:Y:S04]  /*c1a10*/  LDL.64 R14, [R1+0x370] ;  /* 0x00037000010e7983 */ /* 0x000ea80000100a00 */
[----:B--2---:R0:W-:Y:S04]  /*c1a20*/  STL.64 [R1+0x6cc8], R14 ;  /* 0x006cc80e01007387 */ /* 0x0041e80000100a00 */
[----:B------:R-:W-:Y:S04]  /*c1a30*/  STL.64 [R1+0x6cc0], R12 ;  /* 0x006cc00c01007387 */ /* 0x000fe80000100a00 */
[----:B---3--:R-:W-:Y:S04]  /*c1a40*/  STL.64 [R1+0x6c70], R22 ;  /* 0x006c701601007387 */ /* 0x008fe80000100a00 */
[----:B-----5:R1:W-:Y:S01]  /*c1a50*/  STL.64 [R1+0x6c68], R20 ;  /* 0x006c681401007387 */ /* 0x0203e20000100a00 */
[----:B0-----:R-:W-:-:S02]  /*c1a60*/  IMAD.MOV.U32 R14, RZ, RZ, R19 ;  /* 0x000000ffff0e7224 */ /* 0x001fc400078e0013 */
[----:B------:R-:W-:Y:S01]  /*c1a70*/  IMAD.MOV.U32 R15, RZ, RZ, R0 ;  /* 0x000000ffff0f7224 */ /* 0x000fe200078e0000 */
[----:B-1----:R-:W2:Y:S04]  /*c1a80*/  LDL.LU R20, [R1+0x1550] ;  /* 0x0015500001147983 */ /* 0x002ea80000300800 */
[----:B------:R-:W2:Y:S04]  /*c1a90*/  LDL.LU R21, [R1+0x1554] ;  /* 0x0015540001157983 */ /* 0x000ea80000300800 */
[----:B------:R-:W3:Y:S04]  /*c1aa0*/  LDL.LU R22, [R1+0x1558] ;  /* 0x0015580001167983 */ /* 0x000ee80000300800 */
[----:B------:R-:W3:Y:S04]  /*c1ab0*/  LDL.LU R23, [R1+0x155c] ;  /* 0x00155c0001177983 */ /* 0x000ee80000300800 */
[----:B------:R-:W5:Y:S04]  /*c1ac0*/  LDL.LU R19, [R1+0x6d08] ;  /* 0x006d080001137983 */ /* 0x000f680000300800 */
[----:B------:R0:W-:Y:S04]  /*c1ad0*/  STL.64 [R1+0x6cf0], R14 ;  /* 0x006cf00e01007387 */ /* 0x0001e80000100a00 */
[----:B------:R-:W4:Y:S04]  /*c1ae0*/  LDL.LU R8, [R1+0x1580] ;  /* 0x0015800001087983 */ /* 0x000f280000300800 */
[----:B------:R-:W4:Y:S04]  /*c1af0*/  LDL.LU R9, [R1+0x1584] ;  /* 0x0015840001097983 */ /* 0x000f280000300800 */
[----:B------:R-:W2:Y:S04]  /*c1b00*/  LDL.LU R10, [R1+0x1588] ;  /* 0x00158800010a7983 */ /* 0x000ea80000300800 */
[----:B------:R-:W2:Y:S04]  /*c1b10*/  LDL.LU R11, [R1+0x158c] ;  /* 0x00158c00010b7983 */ /* 0x000ea80000300800 */
[----:B------:R-:W3:Y:S04]  /*c1b20*/  LDL.LU R12, [R1+0x1590] ;  /* 0x00159000010c7983 */ /* 0x000ee80000300800 */
[----:B------:R-:W3:Y:S04]  /*c1b30*/  LDL.LU R13, [R1+0x1594] ;  /* 0x00159400010d7983 */ /* 0x000ee80000300800 */
[----:B0-----:R-:W5:Y:S04]  /*c1b40*/  LDL.LU R14, [R1+0x1598] ;  /* 0x00159800010e7983 */ /* 0x001f680000300800 */
[----:B------:R-:W5:Y:S04]  /*c1b50*/  LDL.LU R15, [R1+0x159c] ;  /* 0x00159c00010f7983 */ /* 0x000f680000300800 */
[----:B-----5:R-:W-:Y:S04]  /*c1b60*/  STL.64 [R1+0x6d00], R14 ;  /* 0x006d000e01007387 */ /* 0x020fe80000100a00 */
[----:B---3--:R0:W-:Y:S04]  /*c1b70*/  STL.64 [R1+0x6cf8], R12 ;  /* 0x006cf80c01007387 */ /* 0x0081e80000100a00 */
[----:B0-----:R-:W3:Y:S04]  /*c1b80*/  LDL.LU R12, [R1+0x15b0] ;  /* 0x0015b000010c7983 */ /* 0x001ee80000300800 */
[----:B------:R-:W3:Y:S04]  /*c1b90*/  LDL.LU R13, [R1+0x15b4] ;  /* 0x0015b400010d7983 */ /* 0x000ee80000300800 */
[----:B------:R-:W3:Y:S04]  /*c1ba0*/  LDL.LU R14, [R1+0x15b8] ;  /* 0x0015b800010e7983 */ /* 0x000ee80000300800 */
[----:B------:R-:W3:Y:S04]  /*c1bb0*/  LDL.LU R15, [R1+0x15bc] ;  /* 0x0015bc00010f7983 */ /* 0x000ee80000300800 */
        /* <DEDUP_REMOVED lines=18> */
[C---:B---3--:R-:W-:Y:S03]  /*c1ce0*/  HMMA.16816.F32 R12, R4.reuse, R18, R12 ;  /* 0x00000012040c723c */ /* 0x048fe6000000180c */
[----:B-----5:R-:W-:Y:S04]  /*c1cf0*/  STL.64 [R1+0x6c90], R22 ;  /* 0x006c901601007387 */ /* 0x020fe80000100a00 */
        /* <DEDUP_REMOVED lines=11> */
[----:B------:R-:W-:Y:S04]  /*c1db0*/  STL [R1+0x6c14], R16 ;  /* 0x006c141001007387 */ /* 0x000fe80000100800 */
[----:B------:R-:W-:Y:S04]  /*c1dc0*/  STL [R1+0x6c10], R17 ;  /* 0x006c101101007387 */ /* 0x000fe80000100800 */
[----:B------:R-:W-:Y:S04]  /*c1dd0*/  STL.64 [R1+0xe10], R12 ;  /* 0x000e100c01007387 */ /* 0x000fe80000100a00 */
[----:B------:R0:W-:Y:S04]  /*c1de0*/  STL.64 [R1+0xe18], R14 ;  /* 0x000e180e01007387 */ /* 0x0001e80000100a00 */
[----:B0-----:R-:W5:Y:S04]  /*c1df0*/  LDL.LU.64 R14, [R1+0x6d00] ;  /* 0x006d0000010e7983 */ /* 0x001f680000300a00 */
[----:B------:R-:W5:Y:S02]  /*c1e00*/  LDL.LU.64 R12, [R1+0x6cf8] ;  /* 0x006cf800010c7983 */ /* 0x000f640000300a00 */
[----:B-----5:R-:W-:Y:S02]  /*c1e10*/  HMMA.16816.F32 R4, R4, R28, R12 ;  /* 0x0000001c0404723c */ /* 0x020fe4000000180c */
[----:B------:R-:W2:-:S15]  /*c1e20*/  LDL.LU.64 R14, [R1+0x6cf0] ;  /* 0x006cf000010e7983 */ /* 0x000e9e0000300a00 */
[----:B------:R-:W-:-:S06]  /*c1e30*/  NOP ;  /* 0x0000000000007918 */ /* 0x000fcc0000000000 */
[----:B------:R-:W-:Y:S04]  /*c1e40*/  STL.64 [R1+0x80], R4 ;  /* 0x0000800401007387 */ /* 0x000fe80000100a00 */
[----:B------:R0:W-:Y:S04]  /*c1e50*/  STL.64 [R1+0x88], R6 ;  /* 0x0000880601007387 */ /* 0x0001e80000100a00 */
[----:B0-----:R-:W2:Y:S04]  /*c1e60*/  LDL.LU.64 R6, [R1+0x6ce8] ;  /* 0x006ce80001067983 */ /* 0x001ea80000300a00 */
[----:B------:R-:W2:Y:S02]  /*c1e70*/  LDL.LU.64 R4, [R1+0x6ce0] ;  /* 0x006ce00001047983 */ /* 0x000ea40000300a00 */
[----:B--2---:R-:W-:Y:S02]  /*c1e80*/  HMMA.16816.F32 R12, R4, R14, R8 ;  /* 0x0000000e040c723c */ /* 0x004fe40000001808 */
[----:B------:R-:W2:Y:S04]  /*c1e90*/  LDL.LU.64 R10, [R1+0x6cd8] ;  /* 0x006cd800010a7983 */ /* 0x000ea80000300a00 */
[----:B------:R-:W2:-:S15]  /*c1ea0*/  LDL.LU.64 R8, [R1+0x6cd0] ;  /* 0x006cd00001087983 */ /* 0x000e9e0000300a00 */
[----:B------:R-:W-:-:S02]  /*c1eb0*/  NOP ;  /* 0x0000000000007918 */ /* 0x000fc40000000000 */
[----:B------:R-:W-:Y:S04]  /*c1ec0*/  STL.64 [R1+0xe20], R12 ;  /* 0x000e200c01007387 */ /* 0x000fe80000100a00 */
[----:B------:R0:W-:Y:S04]  /*c1ed0*/  STL.64 [R1+0xe28], R14 ;  /* 0x000e280e01007387 */ /* 0x0001e80000100a00 */
[----:B0-----:R-:W2:Y:S04]  /*c1ee0*/  LDL.LU.64 R14, [R1+0x6cc8] ;  /* 0x006cc800010e7983 */ /* 0x001ea80000300a00 */
[----:B------:R-:W5:Y:S01]  /*c1ef0*/  LDL.LU.64 R12, [R1+0x6cc0] ;  /* 0x006cc000010c7983 */ /* 0x000f620000300a00 */
[----:B--2---:R-:W-:Y:S06]  /*c1f00*/  HMMA.16816.F32 R8, R4, R14, R8 ;  /* 0x0000000e0408723c */ /* 0x004fec0000001808 */
[----:B------:R-:W-:-:S02]  /*c1f10*/  IMAD.MOV.U32 R16, RZ, RZ, R14 ;  /* 0x000000ffff107224 */ /* 0x000fc400078e000e */
[----:B------:R-:W-:-:S15]  /*c1f20*/  IMAD.MOV.U32 R17, RZ, RZ, R15 ;  /* 0x000000ffff117224 */ /* 0x000fde00078e000f */
[----:B------:R-:W-:Y:S04]  /*c1f30*/  STL.64 [R1+0xeb0], R8 ;  /* 0x000eb00801007387 */ /* 0x000fe80000100a00 */
[----:B------:R0:W-:Y:S04]  /*c1f40*/  STL.64 [R1+0xeb8], R10 ;  /* 0x000eb80a01007387 */ /* 0x0001e80000100a00 */
[----:B0-----:R-:W2:Y:S04]  /*c1f50*/  LDL.LU.64 R10, [R1+0x6cb8] ;  /* 0x006cb800010a7983 */ /* 0x001ea80000300a00 */
[----:B------:R-:W2:Y:S04]  /*c1f60*/  LDL.LU.64 R8, [R1+0x6cb0] ;  /* 0x006cb00001087983 */ /* 0x000ea80000300a00 */
        /* <DEDUP_REMOVED lines=12> */
[----:B------:R-:W2:Y:S01]  /*c2030*/  LDL.LU.64 R8, [R1+0x6c98] ;  /* 0x006c980001087983 */ /* 0x000ea20000300a00 */
[----:B---3--:R-:W-:-:S15]  /*c2040*/  HMMA.16816.F32 R20, R4, R10, R20 ;  /* 0x0000000a0414723c */ /* 0x008fde0000001814 */
[----:B------:R-:W-:-:S08]  /*c2050*/  NOP ;  /* 0x0000000000007918 */ /* 0x000fd00000000000 */
[----:B------:R-:W-:Y:S04]  /*c2060*/  STL.64 [R1+0x1050], R20 ;  /* 0x0010501401007387 */ /* 0x000fe80000100a00 */
[----:B------:R0:W-:Y:S04]  /*c2070*/  STL.64 [R1+0x1058], R22 ;  /* 0x0010581601007387 */ /* 0x0001e80000100a00 */
[----:B0-----:R-:W3:Y:S04]  /*c2080*/  LDL.LU.64 R22, [R1+0x6c90] ;  /* 0x006c900001167983 */ /* 0x001ee80000300a00 */
[----:B------:R-:W3:Y:S04]  /*c2090*/  LDL.LU.64 R20, [R1+0x6c88] ;  /* 0x006c880001147983 */ /* 0x000ee80000300a00 */
[----:B------:R0:W-:Y:S04]  /*c20a0*/  STL.64 [R1+0x6ba8], R10 ;  /* 0x006ba80a01007387 */ /* 0x0001e80000100a00 */
[----:B0-----:R-:W4:Y:S01]  /*c20b0*/  LDL.64 R10, [R1+0x318] ;  /* 0x00031800010a7983 */ /* 0x001f220000100a00 */
        /* <DEDUP_REMOVED lines=23> */
[----:B------:R-:W2:Y:S01]  /*c2230*/  LDL.LU.64 R20, [R1+0x6c58] ;  /* 0x006c580001147983 */ /* 0x000ea20000300a00 */
[----:B----4-:R-:W-:Y:S06]  /*c2240*/  HMMA.16816.F32 R24, R4, R22, R24 ;  /* 0x000000160418723c */ /* 0x010fec0000001818 */
[----:B------:R-:W-:-:S02]  /*c2250*/  IMAD.MOV.U32 R9, RZ, RZ, R22 ;  /* 0x000000ffff097224 */ /* 0x000fc400078e0016 */
[----:B------:R-:W-:-:S15]  /*c2260*/  IMAD.MOV.U32 R8, RZ, RZ, R23 ;  /* 0x000000ffff087224 */ /* 0x000fde00078e0017 */
        /* <DEDUP_REMOVED lines=16> */
[----:B------:R0:W-:Y:S04]  /*c2370*/  STL.64 [R1+0x6b48], R20 ;  /* 0x006b481401007387 */ /* 0x0001e80000100a00 */
[----:B0-----:R-:W4:Y:S04]  /*c2380*/  LDL.64 R20, [R1+0x320] ;  /* 0x0003200001147983 */ /* 0x001f280000100a00 */
[----:B------:R-:W-:Y:S01]  /*c2390*/  STL.64 [R1+0x6b60], R22 ;  /* 0x006b601601007387 */ /* 0x000fe20000100a00 */
[----:B--2---:R-:W-:Y:S06]  /*c23a0*/  HMMA.16816.F32 R16, R4, R26, R16 ;  /* 0x0000001a0410723c */ /* 0x004fec0000001810 */
[----:B------:R-:W-:-:S02]  /*c23b0*/  IMAD.MOV.U32 R24, RZ, RZ, R26 ;  /* 0x000000ffff187224 */ /* 0x000fc400078e001a */
[----:B------:R-:W-:-:S15]  /*c23c0*/  IMAD.MOV.U32 R0, RZ, RZ, R27 ;  /* 0x000000ffff007224 */ /* 0x000fde00078e001b */
[----:B------:R-:W-:Y:S04]  /*c23d0*/  STL.64 [R1+0x1610], R16 ;  /* 0x0016101001007387 */ /* 0x000fe80000100a00 */
[----:B------:R0:W-:Y:S04]  /*c23e0*/  STL.64 [R1+0x1618], R18 ;  /* 0x0016181201007387 */ /* 0x0001e80000100a00 */
[----:B0-----:R-:W2:Y:S04]  /*c23f0*/  LDL.LU.64 R18, [R1+0x6c20] ;  /* 0x006c200001127983 */ /* 0x001ea80000300a00 */
[----:B------:R-:W5:Y:S04]  /*c2400*/  LDL.LU.64 R16, [R1+0x6c18] ;  /* 0x006c180001107983 */ /* 0x000f680000300a00 */
[----:B------:R0:W-:Y:S04]  /*c2410*/  STL [R1+0x6b30], R24 ;  /* 0x006b301801007387 */ /* 0x0001e80000100800 */
[----:B0-----:R-:W4:Y:S04]  /*c2420*/  LDL.LU R24, [R1+0x14c0] ;  /* 0x0014c00001187983 */ /* 0x001f280000300800 */
[----:B------:R-:W4:Y:S04]  /*c2430*/  LDL.LU R25, [R1+0x14c4] ;  /* 0x0014c40001197983 */ /* 0x000f280000300800 */
[----:B------:R-:W4:Y:S04]  /*c2440*/  LDL.LU R26, [R1+0x14c8] ;  /* 0x0014c800011a7983 */ /* 0x000f280000300800 */
[----:B------:R-:W4:Y:S01]  /*c2450*/  LDL.LU R27, [R1+0x14cc] ;  /* 0x0014cc00011b7983 */ /* 0x000f220000300800 */
[C---:B---3--:R-:W-:Y:S06]  /*c2460*/  HMMA.16816.F32 R12, R4.reuse, R10, R12 ;  /* 0x0000000a040c723c */ /* 0x048fec000000180c */
[----:B----4-:R-:W-:-:S15]  /*c2470*/  HMMA.16816.F32 R24, R4, R20, R24 ;  /* 0x000000140418723c */ /* 0x010fde0000001818 */
[----:B------:R-:W-:-:S08]  /*c2480*/  NOP ;  /* 0x0000000000007918 */ /* 0x000fd00000000000 */
[----:B------:R-:W-:Y:S04]  /*c2490*/  STL.64 [R1+0x1600], R24 ;  /* 0x0016001801007387 */ /* 0x000fe80000100a00 */
[----:B------:R0:W-:Y:S04]  /*c24a0*/  STL.64 [R1+0x1608], R26 ;  /* 0x0016081a01007387 */ /* 0x0001e80000100a00 */
[----:B------:R-:W-:Y:S04]  /*c24b0*/  STL.64 [R1+0x15f0], R12 ;  /* 0x0015f00c01007387 */ /* 0x000fe80000100a00 */
[----:B------:R-:W-:Y:S04]  /*c24c0*/  STL.64 [R1+0x15f8], R14 ;  /* 0x0015f80e01007387 */ /* 0x000fe80000100a00 */
[----:B------:R-:W3:Y:S01]  /*c24d0*/  LDL.64 R22, [R1+0x348] ;  /* 0x0003480001167983 */ /* 0x000ee20000100a00 */
[----:B0-----:R-:W-:-:S02]  /*c24e0*/  IMAD.MOV.U32 R26, RZ, RZ, R20 ;  /* 0x000000ffff1a7224 */ /* 0x001fc400078e0014 */
[----:B------:R-:W-:Y:S02]  /*c24f0*/  IMAD.MOV.U32 R25, RZ, RZ, R21 ;  /* 0x000000ffff197224 */ /* 0x000fe400078e0015 */
[----:B------:R-:W-:Y:S02]  /*c2500*/  IMAD.MOV.U32 R20, RZ, RZ, R9 ;  /* 0x000000ffff147224 */ /* 0x000fe400078e0009 */
[----:B------:R-:W-:Y:S02]  /*c2510*/  IMAD.MOV.U32 R21, RZ, RZ, R8 ;  /* 0x000000ffff157224 */ /* 0x000fe400078e0008 */
[----:B------:R-:W-:Y:S02]  /*c2520*/  IMAD.MOV.U32 R27, RZ, RZ, R11 ;  /* 0x000000ffff1b7224 */ /* 0x000fe400078e000b */
[----:B------:R-:W-:Y:S01]  /*c2530*/  IMAD.MOV.U32 R24, RZ, RZ, R10 ;  /* 0x000000ffff187224 */ /* 0x000fe200078e000a */
[----:B---3--:R-:W-:Y:S04]  /*c2540*/  STL.64 [R1+0x6b80], R22 ;  /* 0x006b801601007387 */ /* 0x008fe80000100a00 */
[----:B------:R-:W-:Y:S04]  /*c2550*/  STL.64 [R1+0x6b78], R20 ;  /* 0x006b781401007387 */ /* 0x000fe80000100a00 */
[----:B------:R-:W-:Y:S04]  /*c2560*/  STL.64 [R1+0x6b40], R26 ;  /* 0x006b401a01007387 */ /* 0x000fe80000100a00 */
[----:B------:R0:W-:Y:S04]  /*c2570*/  STL.64 [R1+0x6b38], R24 ;  /* 0x006b381801007387 */ /* 0x0001e80000100a00 */
[----:B0-----:R-:W3:Y:S04]  /*c2580*/  LDL.LU R24, [R1+0x13c0] ;  /* 0x0013c00001187983 */ /* 0x001ee80000300800 */
[----:B------:R-:W3:Y:S04]  /*c2590*/  LDL.LU R25, [R1+0x13c4] ;  /* 0x0013c40001197983 */ /* 0x000ee80000300800 */
[----:B------:R-:W4:Y:S04]  /*c25a0*/  LDL.LU R26, [R1+0x13c8] ;  /* 0x0013c800011a7983 */ /* 0x000f280000300800 */
[----:B------:R-:W4:Y:S04]  /*c25b0*/  LDL.LU R27, [R1+0x13cc] ;  /* 0x0013cc00011b7983 */ /* 0x000f280000300800 */
[----:B------:R-:W2:Y:S04]  /*c25c0*/  LDL.LU R20, [R1+0x1400] ;  /* 0x0014000001147983 */ /* 0x000ea80000300800 */
[----:B------:R-:W2:Y:S04]  /*c25d0*/  LDL.LU R21, [R1+0x1404] ;  /* 0x0014040001157983 */ /* 0x000ea80000300800 */
[----:B------:R-:W3:Y:S04]  /*c25e0*/  LDL.LU R22, [R1+0x1408] ;  /* 0x0014080001167983 */ /* 0x000ee80000300800 */
[----:B------:R-:W3:Y:S04]  /*c25f0*/  LDL.LU R23, [R1+0x140c] ;  /* 0x00140c0001177983 */ /* 0x000ee80000300800 */
[----:B------:R-:W4:Y:S04]  /*c2600*/  LDL.LU R8, [R1+0x1430] ;  /* 0x0014300001087983 */ /* 0x000f280000300800 */
[----:B------:R-:W4:Y:S04]  /*c2610*/  LDL.LU R9, [R1+0x1434] ;  /* 0x0014340001097983 */ /* 0x000f280000300800 */
[----:B------:R-:W2:Y:S04]  /*c2620*/  LDL.LU R10, [R1+0x1438] ;  /* 0x00143800010a7983 */ /* 0x000ea80000300800 */
[----:B------:R-:W2:Y:S01]  /*c2630*/  LDL.LU R11, [R1+0x143c] ;  /* 0x00143c00010b7983 */ /* 0x000ea20000300800 */
[----:B-----5:R-:W-:-:S02]  /*c2640*/  IMAD.MOV.U32 R14, RZ, RZ, R16 ;  /* 0x000000ffff0e7224 */ /* 0x020fc400078e0010 */
[----:B------:R-:W-:Y:S01]  /*c2650*/  IMAD.MOV.U32 R15, RZ, RZ, R17 ;  /* 0x000000ffff0f7224 */ /* 0x000fe200078e0011 */
[----:B--2---:R-:W-:Y:S04]  /*c2660*/  STL.64 [R1+0x6bc8], R10 ;  /* 0x006bc80a01007387 */ /* 0x004fe80000100a00 */
[----:B----4-:R0:W-:Y:S04]  /*c2670*/  STL.64 [R1+0x6bc0], R8 ;  /* 0x006bc00801007387 */ /* 0x0101e80000100a00 */
[----:B------:R-:W2:Y:S04]  /*c2680*/  LDL.LU R16, [R1+0x6c14] ;  /* 0x006c140001107983 */ /* 0x000ea80000300800 */
[----:B------:R-:W2:Y:S04]  /*c2690*/  LDL.LU R17, [R1+0x6c10] ;  /* 0x006c100001117983 */ /* 0x000ea80000300800 */
[----:B------:R-:W4:Y:S04]  /*c26a0*/  LDL.64 R12, [R1+0x378] ;  /* 0x00037800010c7983 */ /* 0x000f280000100a00 */
[----:B------:R-:W-:Y:S04]  /*c26b0*/  STL.64 [R1+0x6be8], R14 ;  /* 0x006be80e01007387 */ /* 0x000fe80000100a00 */
[----:B----4-:R-:W-:Y:S04]  /*c26c0*/  STL.64 [R1+0x6be0], R12 ;  /* 0x006be00c01007387 */ /* 0x010fe80000100a00 */
        /* <DEDUP_REMOVED lines=49> */
[C---:B----4-:R-:W-:Y:S06]  /*c29e0*/  HMMA.16816.F32 R8, R4.reuse, R18, R8 ;  /* 0x000000120408723c */ /* 0x050fec0000001808 */
[----:B------:R-:W-:-:S15]  /*c29f0*/  HMMA.16816.F32 R4, R4, R28, R12 ;  /* 0x0000001c0404723c */ /* 0x000fde000000180c */
[----:B------:R-:W-:-:S02]  /*c2a00*/  NOP ;  /* 0x0000000000007918 */ /* 0x000fc40000000000 */
[----:B------:R-:W-:Y:S04]  /*c2a10*/  STL.64 [R1+0x15d0], R8 ;  /* 0x0015d00801007387 */ /* 0x000fe80000100a00 */
[----:B------:R0:W-:Y:S04]  /*c2a20*/  STL.64 [R1+0x15d8], R10 ;  /* 0x0015d80a01007387 */ /* 0x0001e80000100a00 */
[----:B0-----:R-:W4:Y:S04]  /*c2a30*/  LDL.LU.64 R10, [R1+0x6bf8] ;  /* 0x006bf800010a7983 */ /* 0x001f280000300a00 */
[----:B------:R-:W4:Y:S04]  /*c2a40*/  LDL.LU.64 R8, [R1+0x6bf0] ;  /* 0x006bf00001087983 */ /* 0x000f280000300a00 */
[----:B------:R-:W-:Y:S04]  /*c2a50*/  STL.64 [R1+0x6ae8], R18 ;  /* 0x006ae81201007387 */ /* 0x000fe80000100a00 */
[----:B------:R0:W-:Y:S04]  /*c2a60*/  STL.64 [R1+0x6ae0], R16 ;  /* 0x006ae01001007387 */ /* 0x0001e80000100a00 */
[----:B0-----:R-:W5:Y:S04]  /*c2a70*/  LDL.LU R16, [R1+0x1450] ;  /* 0x0014500001107983 */ /* 0x001f680000300800 */
[----:B------:R-:W5:Y:S04]  /*c2a80*/  LDL.LU R17, [R1+0x1454] ;  /* 0x0014540001117983 */ /* 0x000f680000300800 */
[----:B------:R-:W5:Y:S04]  /*c2a90*/  LDL.LU R18, [R1+0x1458] ;  /* 0x0014580001127983 */ /* 0x000f680000300800 */
[----:B------:R-:W5:Y:S04]  /*c2aa0*/  LDL.LU R19, [R1+0x145c] ;  /* 0x00145c0001137983 */ /* 0x000f680000300800 */
[----:B------:R-:W4:Y:S04]  /*c2ab0*/  LDL.LU.64 R14, [R1+0x6be8] ;  /* 0x006be800010e7983 */ /* 0x000f280000300a00 */
[----:B------:R-:W5:Y:S04]  /*c2ac0*/  LDL.LU.64 R12, [R1+0x6be0] ;  /* 0x006be000010c7983 */ /* 0x000f680000300a00 */
[----:B------:R-:W-:Y:S04]  /*c2ad0*/  STL.64 [R1+0x15c0], R4 ;  /* 0x0015c00401007387 */ /* 0x000fe80000100a00 */
[----:B------:R0:W-:Y:S04]  /*c2ae0*/  STL.64 [R1+0x15c8], R6 ;  /* 0x0015c80601007387 */ /* 0x0001e80000100a00 */
[----:B0-----:R-:W5:Y:S04]  /*c2af0*/  LDL.LU.64 R6, [R1+0x6bd8] ;  /* 0x006bd80001067983 */ /* 0x001f680000300a00 */
[----:B------:R-:W5:Y:S02]  /*c2b00*/  LDL.LU.64 R4, [R1+0x6bd0] ;  /* 0x006bd00001047983 */ /* 0x000f640000300a00 */
[----:B-----5:R-:W-:-:S15]  /*c2b10*/  HMMA.16816.F32 R16, R4, R12, R16 ;  /* 0x0000000c0410723c */ /* 0x020fde0000001810 */
[----:B------:R-:W-:-:S08]  /*c2b20*/  NOP ;  /* 0x0000000000007918 */ /* 0x000fd00000000000 */
[----:B------:R0:W-:Y:S02]  /*c2b30*/  STL.64 [R1+0x15b0], R16 ;  /* 0x0015b01001007387 */ /* 0x0001e40000100a00 */
[----:B0-----:R-:W-:Y:S02]  /*c2b40*/  IMAD.MOV.U32 R17, RZ, RZ, R12 ;  /* 0x000000ffff117224 */ /* 0x001fe400078e000c */
[----:B------:R-:W-:Y:S02]  /*c2b50*/  IMAD.MOV.U32 R16, RZ, RZ, R13 ;  /* 0x000000ffff107224 */ /* 0x000fe400078e000d */
[----:B----4-:R-:W-:Y:S01]  /*c2b60*/  HMMA.16816.F32 R12, R4, R14, R8 ;  /* 0x0000000e040c723c */ /* 0x010fe20000001808 */
[----:B------:R-:W-:Y:S04]  /*c2b70*/  STL.64 [R1+0x15b8], R18 ;  /* 0x0015b81201007387 */ /* 0x000fe80000100a00 */
[----:B------:R-:W4:Y:S04]  /*c2b80*/  LDL.LU.64 R10, [R1+0x6bc8] ;  /* 0x006bc800010a7983 */ /* 0x000f280000300a00 */
[----:B------:R-:W4:-:S14]  /*c2b90*/  LDL.LU.64 R8, [R1+0x6bc0] ;  /* 0x006bc00001087983 */ /* 0x000f1c0000300a00 */
        /* <DEDUP_REMOVED lines=8> */
[----:B0-----:R-:W3:Y:S04]  /*c2c20*/  LDL.LU.64 R10, [R1+0x6ba8] ;  /* 0x006ba800010a7983 */ /* 0x001ee80000300a00 */
[----:B------:R-:W-:Y:S01]  /*c2c30*/  STL.64 [R1+0x6a78], R14 ;  /* 0x006a780e01007387 */ /* 0x000fe20000100a00 */
[----:B---3--:R-:W-:-:S15]  /*c2c40*/  HMMA.16816.F32 R20, R4, R10, R20 ;  /* 0x0000000a0414723c */ /* 0x008fde0000001814 */
[----:B------:R-:W-:-:S08]  /*c2c50*/  NOP ;  /* 0x0000000000007918 */ /* 0x000fd00000000000 */
[----:B------:R-:W-:Y:S04]  /*c2c60*/  STL.64 [R1+0x1580], R20 ;  /* 0x0015801401007387 */ /* 0x000fe80000100a00 */
[----:B------:R0:W-:Y:S04]  /*c2c70*/  STL.64 [R1+0x1588], R22 ;  /* 0x0015881601007387 */ /* 0x0001e80000100a00 */
[----:B0-----:R-:W3:Y:S04]  /*c2c80*/  LDL.LU.64 R22, [R1+0x6ba0] ;  /* 0x006ba00001167983 */ /* 0x001ee80000300a00 */
[----:B------:R-:W3:Y:S04]  /*c2c90*/  LDL.LU.64 R20, [R1+0x6b98] ;  /* 0x006b980001147983 */ /* 0x000ee80000300a00 */
[----:B------:R0:W-:Y:S04]  /*c2ca0*/  STL.64 [R1+0x6a80], R10 ;  /* 0x006a800a01007387 */ /* 0x0001e80000100a00 */
[----:B------:R-:W4:Y:S04]  /*c2cb0*/  LDL.LU R8, [R1+0x13f0] ;  /* 0x0013f00001087983 */ /* 0x000f280000300800 */
[----:B------:R-:W4:Y:S04]  /*c2cc0*/  LDL.LU R9, [R1+0x13f4] ;  /* 0x0013f40001097983 */ /* 0x000f280000300800 */
[----:B0-----:R-:W4:Y:S04]  /*c2cd0*/  LDL.LU R10, [R1+0x13f8] ;  /* 0x0013f800010a7983 */ /* 0x001f280000300800 */
[----:B------:R-:W4:Y:S01]  /*c2ce0*/  LDL.LU R11, [R1+0x13fc] ;  /* 0x0013fc00010b7983 */ /* 0x000f220000300800 */
        /* <DEDUP_REMOVED lines=14> */
[----:B------:R0:W-:Y:S02]  /*c2dd0*/  STL.64 [R1+0x1550], R8 ;  /* 0x0015500801007387 */ /* 0x0001e40000100a00 */
[----:B0-----:R-:W-:Y:S02]  /*c2de0*/  IMAD.MOV.U32 R9, RZ, RZ, R22 ;  /* 0x000000ffff097224 */ /* 0x001fe400078e0016 */
[----:B------:R-:W-:Y:S02]  /*c2df0*/  IMAD.MOV.U32 R8, RZ, RZ, R23 ;  /* 0x000000ffff087224 */ /* 0x000fe400078e0017 */
[----:B--2---:R-:W-:Y:S01]  /*c2e00*/  HMMA.16816.F32 R20, R4, R20, R24 ;  /* 0x000000140414723c */ /* 0x004fe20000001818 */
[----:B------:R-:W-:Y:S04]  /*c2e10*/  STL.64 [R1+0x1558], R10 ;  /* 0x0015580a01007387 */ /* 0x000fe80000100a00 */
[----:B------:R-:W2:Y:S04]  /*c2e20*/  LDL.LU.64 R26, [R1+0x6b70] ;  /* 0x006b7000011a7983 */ /* 0x000ea80000300a00 */
[----:B------:R-:W2:-:S14]  /*c2e30*/  LDL.LU.64 R24, [R1+0x6b68] ;  /* 0x006b680001187983 */ /* 0x000e9c0000300a00 */
        /* <DEDUP_REMOVED lines=8> */
[----:B------:R1:W-:Y:S04]  /*c2ec0*/  STL [R1+0x1538], R22 ;  /* 0x0015381601007387 */ /* 0x0003e80000100800 */
[----:B0-----:R-:W2:Y:S01]  /*c2ed0*/  LDL.LU.64 R20, [R1+0x6b48] ;  /* 0x006b480001147983 */ /* 0x001ea20000300a00 */
[----:B-1----:R-:W-:-:S05]  /*c2ee0*/  IMAD.MOV.U32 R22, RZ, RZ, R23 ;  /* 0x000000ffff167224 */ /* 0x002fca00078e0017 */
[----:B------:R-:W-:Y:S01]  /*c2ef0*/  STL [R1+0x5be4], R22 ;  /* 0x005be41601007387 */ /* 0x000fe20000100800 */
[----:B--2---:R-:W-:-:S15]  /*c2f00*/  HMMA.16816.F32 R24, R4, R20, R24 ;  /* 0x000000140418723c */ /* 0x004fde0000001818 */
[----:B------:R-:W-:-:S08]  /*c2f10*/  NOP ;  /* 0x0000000000007918 */ /* 0x000fd00000000000 */
[----:B------:R-:W-:Y:S04]  /*c2f20*/  STL.64 [R1+0x1520], R24 ;  /* 0x0015201801007387 */ /* 0x000fe80000100a00 */
[----:B------:R0:W-:Y:S04]  /*c2f30*/  STL.64 [R1+0x1528], R26 ;  /* 0x0015281a01007387 */ /* 0x0001e80000100a00 */
[----:B0-----:R-:W2:Y:S04]  /*c2f40*/  LDL.LU.64 R26, [R1+0x6b40] ;  /* 0x006b4000011a7983 */ /* 0x001ea80000300a00 */
[----:B------:R-:W3:Y:S04]  /*c2f50*/  LDL.LU.64 R24, [R1+0x6b38] ;  /* 0x006b380001187983 */ /* 0x000ee80000300a00 */
[----:B------:R-:W4:Y:S04]  /*c2f60*/  LDL.64 R22, [R1+0x338] ;  /* 0x0003380001167983 */ /* 0x000f280000100a00 */
[----:B----4-:R-:W-:Y:S04]  /*c2f70*/  STL.64 [R1+0x6a18], R22 ;  /* 0x006a181601007387 */ /* 0x010fe80000100a00 */
[----:B------:R0:W-:Y:S04]  /*c2f80*/  STL.64 [R1+0x6a10], R20 ;  /* 0x006a101401007387 */ /* 0x0001e80000100a00 */
[----:B0-----:R-:W4:Y:S04]  /*c2f90*/  LDL.LU R20, [R1+0x12e0] ;  /* 0x0012e00001147983 */ /* 0x001f280000300800 */
        /* <DEDUP_REMOVED lines=10> */
[----:B0-----:R-:W5:Y:S04]  /*c3040*/  LDL.LU R22, [R1+0x1308] ;  /* 0x0013080001167983 */ /* 0x001f680000300800 */
[----:B------:R-:W5:Y:S04]  /*c3050*/  LDL.LU R23, [R1+0x130c] ;  /* 0x00130c0001177983 */ /* 0x000f680000300800 */
[----:B-----5:R-:W-:Y:S04]  /*c3060*/  STL.64 [R1+0x6a50], R22 ;  /* 0x006a501601007387 */ /* 0x020fe80000100a00 */
[----:B----4-:R0:W-:Y:S04]  /*c3070*/  STL.64 [R1+0x6a48], R20 ;  /* 0x006a481401007387 */ /* 0x0101e80000100a00 */
        /* <DEDUP_REMOVED lines=9> */
[----:B--2---:R-:W-:Y:S01]  /*c3110*/  STL.64 [R1+0x6a88], R8 ;  /* 0x006a880801007387 */ /* 0x004fe20000100a00 */
[----:B0-----:R-:W-:-:S02]  /*c3120*/  IMAD.MOV.U32 R10, RZ, RZ, R17 ;  /* 0x000000ffff0a7224 */ /* 0x001fc400078e0011 */
[----:B------:R-:W-:-:S05]  /*c3130*/  IMAD.MOV.U32 R11, RZ, RZ, R16 ;  /* 0x000000ffff0b7224 */ /* 0x000fca00078e0010 */
[----:B------:R-:W-:Y:S04]  /*c3140*/  STL.64 [R1+0x6ab8], R10 ;  /* 0x006ab80a01007387 */ /* 0x000fe80000100a00 */
[----:B------:R-:W2:Y:S04]  /*c3150*/  LDL.LU.64 R14, [R1+0x370] ;  /* 0x00037000010e7983 */ /* 0x000ea80000300a00 */
[----:B--2---:R-:W-:Y:S04]  /*c3160*/  STL.64 [R1+0x6aa0], R14 ;  /* 0x006aa00e01007387 */ /* 0x004fe80000100a00 */
[----:B------:R0:W-:Y:S04]  /*c3170*/  STL.64 [R1+0x6a98], R12 ;  /* 0x006a980c01007387 */ /* 0x0001e80000100a00 */
        /* <DEDUP_REMOVED lines=9> */
[----:B------:R-:W3:Y:S04]  /*c3210*/  LDL.LU R14, [R1+0x1378] ;  /* 0x00137800010e7983 */ /* 0x000ee80000300800 */
[----:B------:R-:W3:Y:S01]  /*c3220*/  LDL.LU R15, [R1+0x137c] ;  /* 0x00137c00010f7983 */ /* 0x000ee20000300800 */
[----:B------:R-:W-:-:S03]  /*c3230*/  IMAD.MOV.U32 R19, RZ, RZ, R27 ;  /* 0x000000ffff137224 */ /* 0x000fc600078e001b */
[----:B------:R-:W4:Y:S04]  /*c3240*/  LDL.LU R24, [R1+0x6b30] ;  /* 0x006b300001187983 */ /* 0x000f280000300800 */
        /* <DEDUP_REMOVED lines=8> */
[----:B------:R-:W-:-:S05]  /*c32d0*/  IMAD.MOV.U32 R17, RZ, RZ, R25 ;  /* 0x000000ffff117224 */ /* 0x000fca00078e0019 */
[----:B------:R-:W-:Y:S04]  /*c32e0*/  STL.64 [R1+0x6b18], R16 ;  /* 0x006b181001007387 */ /* 0x000fe80000100a00 */
        /* <DEDUP_REMOVED lines=27> */
[----:B------:R-:W5:Y:S01]  /*c34a0*/  LDL.LU R23, [R1+0x132c] ;  /* 0x00132c0001177983 */ /* 0x000f620000300800 */
[----:B------:R-:W-:-:S02]  /*c34b0*/  IMAD.MOV.U32 R18, RZ, RZ, R24 ;  /* 0x000000ffff127224 */ /* 0x000fc400078e0018 */
[----:B------:R-:W-:Y:S01]  /*c34c0*/  IMAD.MOV.U32 R19, RZ, RZ, R0 ;  /* 0x000000ffff137224 */ /* 0x000fe200078e0000 */
        /* <DEDUP_REMOVED lines=15> */
[----:B------:R-:W2:Y:S04]  /*c35c0*/  LDL.LU R26, [R1+0x12f8] ;  /* 0x0012f800011a7983 */ /* 0x000ea80000300800 */
[----:B------:R-:W2:Y:S04]  /*c35d0*/  LDL.LU R27, [R1+0x12fc] ;  /* 0x0012fc00011b7983 */ /* 0x000ea80000300800 */
[----:B------:R-:W3:Y:S04]  /*c35e0*/  LDL.LU.64 R14, [R1+0x6b28] ;  /* 0x006b2800010e7983 */ /* 0x000ee80000300a00 */
[----:B------:R-:W3:Y:S04]  /*c35f0*/  LDL.LU.64 R12, [R1+0x6b20] ;  /* 0x006b2000010c7983 */ /* 0x000ee80000300a00 */
        /* <DEDUP_REMOVED lines=17> */
[----:B------:R-:W3:Y:S02]  /*c3710*/  LDL.LU.64 R16, [R1+0x6ae0] ;  /* 0x006ae00001107983 */ /* 0x000ee40000300a00 */
[----:B---3--:R-:W-:-:S15]  /*c3720*/  HMMA.16816.F32 R12, R4, R16, R12 ;  /* 0x00000010040c723c */ /* 0x008fde000000180c */
[----:B------:R-:W-:-:S08]  /*c3730*/  NOP ;  /* 0x0000000000007918 */ /* 0x000fd00000000000 */
[----:B------:R-:W-:Y:S04]  /*c3740*/  STL.64 [R1+0x14e0], R12 ;  /* 0x0014e00c01007387 */ /* 0x000fe80000100a00 */
[----:B------:R0:W-:Y:S04]  /*c3750*/  STL.64 [R1+0x14e8], R14 ;  /* 0x0014e80e01007387 */ /* 0x0001e80000100a00 */
[----:B0-----:R-:W5:Y:S04]  /*c3760*/  LDL.LU.64 R14, [R1+0x6ad8] ;  /* 0x006ad800010e7983 */ /* 0x001f680000300a00 */
[----:B------:R-:W5:Y:S02]  /*c3770*/  LDL.LU.64 R12, [R1+0x6ad0] ;  /* 0x006ad000010c7983 */ /* 0x000f640000300a00 */
[C---:B-----5:R-:W-:Y:S06]  /*c3780*/  HMMA.16816.F32 R12, R4.reuse, R18, R12 ;  /* 0x00000012040c723c */ /* 0x060fec000000180c */
[----:B------:R-:W-:-:S15]  /*c3790*/  HMMA.16816.F32 R4, R4, R28, R8 ;  /* 0x0000001c0404723c */ /* 0x000fde0000001808 */
[----:B------:R-:W-:-:S02]  /*c37a0*/  NOP ;  /* 0x0000000000007918 */ /* 0x000fc40000000000 */
[----:B------:R-:W-:Y:S04]  /*c37b0*/  STL.64 [R1+0x14d0], R12 ;  /* 0x0014d00c01007387 */ /* 0x000fe80000100a00 */
[----:B------:R0:W-:Y:S04]  /*c37c0*/  STL.64 [R1+0x14d8], R14 ;  /* 0x0014d80e01007387 */ /* 0x0001e80000100a00 */
[----:B0-----:R-:W3:Y:S04]  /*c37d0*/  LDL.LU.64 R14, [R1+0x6ac8] ;  /* 0x006ac800010e7983 */ /* 0x001ee80000300a00 */
[----:B------:R-:W3:Y:S04]  /*c37e0*/  LDL.LU.64 R12, [R1+0x6ac0] ;  /* 0x006ac000010c7983 */ /* 0x000ee80000300a00 */
[----:B------:R-:W-:Y:S04]  /*c37f0*/  STL.64 [R1+0x69e8], R18 ;  /* 0x0069e81201007387 */ /* 0x000fe80000100a00 */
[----:B------:R0:W-:Y:S04]  /*c3800*/  STL.64 [R1+0x69e0], R16 ;  /* 0x0069e01001007387 */ /* 0x0001e80000100a00 */
[----:B0-----:R-:W5:Y:S04]  /*c3810*/  LDL.LU R16, [R1+0x12d0] ;  /* 0x0012d00001107983 */ /* 0x001f680000300800 */
[----:B------:R-:W5:Y:S04]  /*c3820*/  LDL.LU R17, [R1+0x12d4] ;  /* 0x0012d40001117983 */ /* 0x000f680000300800 */
[----:B------:R-:W5:Y:S04]  /*c3830*/  LDL.LU R18, [R1+0x12d8] ;  /* 0x0012d80001127983 */ /* 0x000f680000300800 */
[----:B------:R-:W5:Y:S04]  /*c3840*/  LDL.LU R19, [R1+0x12dc] ;  /* 0x0012dc0001137983 */ /* 0x000f680000300800 */
[----:B------:R-:W3:Y:S04]  /*c3850*/  LDL.LU.64 R10, [R1+0x6ab8] ;  /* 0x006ab800010a7983 */ /* 0x000ee80000300a00 */
[----:B------:R-:W-:Y:S04]  /*c3860*/  STL.64 [R1+0x14c0], R4 ;  /* 0x0014c00401007387 */ /* 0x000fe80000100a00 */
[----:B------:R0:W-:Y:S04]  /*c3870*/  STL.64 [R1+0x14c8], R6 ;  /* 0x0014c80601007387 */ /* 0x0001e80000100a00 */
[----:B0-----:R-:W3:Y:S04]  /*c3880*/  LDL.LU.64 R6, [R1+0x6ab0] ;  /* 0x006ab00001067983 */ /* 0x001ee80000300a00 */
[----:B------:R-:W3:Y:S02]  /*c3890*/  LDL.LU.64 R4, [R1+0x6aa8] ;  /* 0x006aa80001047983 */ /* 0x000ee40000300a00 */
[----:B---3--:R-:W-:Y:S02]  /*c38a0*/  HMMA.16816.F32 R8, R4, R10, R12 ;  /* 0x0000000a0408723c */ /* 0x008fe4000000180c */
[----:B------:R-:W3:Y:S04]  /*c38b0*/  LDL.LU.64 R14, [R1+0x6aa0] ;  /* 0x006aa000010e7983 */ /* 0x000ee80000300a00 */
[----:B------:R-:W2:-:S15]  /*c38c0*/  LDL.LU.64 R12, [R1+0x6a98] ;  /* 0x006a9800010c7983 */ /* 0x000e9e0000300a00 */
[----:B------:R-:W-:-:S02]  /*c38d0*/  NOP ;  /* 0x0000000000007918 */ /* 0x000fc40000000000 */
[----:B------:R-:W-:Y:S04]  /*c38e0*/  STL.64 [R1+0x14b0], R8 ;  /* 0x0014b00801007387 */ /* 0x000fe80000100a00 */
[----:B------:R0:W-:Y:S04]  /*c38f0*/  STL.64 [R1+0x14b8], R10 ;  /* 0x0014b80a01007387 */ /* 0x0001e80000100a00 */
[----:B0-----:R-:W3:Y:S04]  /*c3900*/  LDL.LU.64 R10, [R1+0x6a90] ;  /* 0x006a9000010a7983 */ /* 0x001ee80000300a00 */
[----:B------:R-:W3:Y:S02]  /*c3910*/  LDL.LU.64 R8, [R1+0x6a88] ;  /* 0x006a880001087983 */ /* 0x000ee40000300a00 */
[----:B---3--:R-:W-:-:S15]  /*c3920*/  HMMA.16816.F32 R8, R4, R14, R8 ;  /* 0x0000000e0408723c */ /* 0x008fde0000001808 */
[----:B------:R-:W-:-:S08]  /*c3930*/  NOP ;  /* 0x0000000000007918 */ /* 0x000fd00000000000 */
[----:B------:R0:W-:Y:S04]  /*c3940*/  STL.64 [R1+0x14a0], R8 ;  /* 0x0014a00801007387 */ /* 0x0001e80000100a00 */
[----:B------:R1:W-:Y:S01]  /*c3950*/  STL.64 [R1+0x14a8], R10 ;  /* 0x0014a80a01007387 */ /* 0x0003e20000100a00 */
[----:B0-----:R-:W-:Y:S02]  /*c3960*/  IMAD.MOV.U32 R9, RZ, RZ, R14 ;  /* 0x000000ffff097224 */ /* 0x001fe400078e000e */
[----:B------:R-:W-:Y:S01]  /*c3970*/  IMAD.MOV.U32 R8, RZ, RZ, R15 ;  /* 0x000000ffff087224 */ /* 0x000fe200078e000f */
[----:B-1----:R-:W3:Y:S04]  /*c3980*/  LDL.LU.64 R10, [R1+0x6a80] ;  /* 0x006a8000010a7983 */ /* 0x002ee80000300a00 */
[----:B------:R-:W4:Y:S02]  /*c3990*/  LDL.LU.64 R14, [R1+0x6a78] ;  /* 0x006a7800010e7983 */ /* 0x000f240000300a00 */
        /* <DEDUP_REMOVED lines=12> */
[----:B------:R0:W-:Y:S04]  /*c3a60*/  STL.64 [R1+0x69c0], R10 ;  /* 0x0069c00a01007387 */ /* 0x0001e80000100a00 */
[----:B0-----:R-:W4:Y:S01]  /*c3a70*/  LDL.LU.64 R10, [R1+0x340] ;  /* 0x00034000010a7983 */ /* 0x001f220000300a00 */
        /* <DEDUP_REMOVED lines=11> */
[----:B------:R-:W-:Y:S04]  /*c3b30*/  STL [R1+0x695c], R12 ;  /* 0x00695c0c01007387 */ /* 0x000fe80000100800 */
[----:B------:R-:W-:Y:S01]  /*c3b40*/  STL [R1+0x6958], R13 ;  /* 0x0069580d01007387 */ /* 0x000fe20000100800 */
[----:B--2---:R-:W-:Y:S03]  /*c3b50*/  HMMA.16816.F32 R20, R4, R22, R24 ;  /* 0x000000160414723c */ /* 0x004fe60000001818 */
[----:B------:R-:W2:Y:S04]  /*c3b60*/  LDL.LU.64 R26, [R1+0x6a38] ;  /* 0x006a3800011a7983 */ /* 0x000ea80000300a00 */
[----:B------:R-:W2:-:S15]  /*c3b70*/  LDL.LU.64 R24, [R1+0x6a30] ;  /* 0x006a300001187983 */ /* 0x000e9e0000300a00 */
[----:B------:R-:W-:-:S01]  /*c3b80*/  NOP ;  /* 0x0000000000007918 */ /* 0x000fc20000000000 */
[----:B------:R-:W-:Y:S01]  /*c3b90*/  STL.64 [R1+0x1450], R20 ;  /* 0x0014501401007387 */ /* 0x000fe20000100a00 */
[----:B------:R-:W-:-:S03]  /*c3ba0*/  IMAD.MOV.U32 R0, RZ, RZ, R23 ;  /* 0x000000ffff007224 */ /* 0x000fc600078e0017 */
[----:B------:R0:W-:Y:S04]  /*c3bb0*/  STL [R1+0x1458], R22 ;  /* 0x0014581601007387 */ /* 0x0001e80000100800 */
[----:B0-----:R-:W4:Y:S04]  /*c3bc0*/  LDL.LU.64 R22, [R1+0x6a28] ;  /* 0x006a280001167983 */ /* 0x001f280000300a00 */
[----:B------:R-:W4:Y:S04]  /*c3bd0*/  LDL.LU.64 R20, [R1+0x6a20] ;  /* 0x006a200001147983 */ /* 0x000f280000300a00 */
[----:B------:R-:W-:Y:S01]  /*c3be0*/  STL [R1+0x5be8], R0 ;  /* 0x005be80001007387 */ /* 0x000fe20000100800 */
[----:B----4-:R-:W-:-:S15]  /*c3bf0*/  HMMA.16816.F32 R20, R4, R10, R20 ;  /* 0x0000000a0414723c */ /* 0x010fde0000001814 */
[----:B------:R-:W-:-:S08]  /*c3c00*/  NOP ;  /* 0x0000000000007918 */ /* 0x000fd00000000000 */
[----:B------:R-:W-:Y:S04]  /*c3c10*/  STL.64 [R1+0x1440], R20 ;  /* 0x0014401401007387 */ /* 0x000fe80000100a00 */
[----:B------:R0:W-:Y:S04]  /*c3c20*/  STL.64 [R1+0x1448], R22 ;  /* 0x0014481601007387 */ /* 0x0001e80000100a00 */
[----:B0-----:R-:W5:Y:S04]  /*c3c30*/  LDL.LU.64 R22, [R1+0x6a18] ;  /* 0x006a180001167983 */ /* 0x001f680000300a00 */
[----:B------:R-:W2:Y:S01]  /*c3c40*/  LDL.LU.64 R20, [R1+0x6a10] ;  /* 0x006a100001147983 */ /* 0x000ea20000300a00 */
[----:B------:R-:W-:-:S02]  /*c3c50*/  IMAD.MOV.U32 R0, RZ, RZ, R11 ;  /* 0x000000ffff007224 */ /* 0x000fc400078e000b */
[----:B------:R-:W-:-:S03]  /*c3c60*/  IMAD.MOV.U32 R13, RZ, RZ, R10 ;  /* 0x000000ffff0d7224 */ /* 0x000fc600078e000a */
[----:B------:R-:W-:Y:S04]  /*c3c70*/  STL [R1+0x6964], R0 ;  /* 0x0069640001007387 */ /* 0x000fe80000100800 */
[----:B------:R-:W-:Y:S01]  /*c3c80*/  STL [R1+0x6960], R13 ;  /* 0x0069600d01007387 */ /* 0x000fe20000100800 */
[----:B-----5:R-:W-:Y:S06]  /*c3c90*/  HMMA.16816.F32 R16, R4, R22, R16 ;  /* 0x000000160410723c */ /* 0x020fec0000001810 */
[----:B------:R-:W-:-:S05]  /*c3ca0*/  IMAD.MOV.U32 R12, RZ, RZ, R23 ;  /* 0x000000ffff0c7224 */ /* 0x000fca00078e0017 */
[----:B------:R-:W-:-:S12]  /*c3cb0*/  STL [R1+0x6968], R12 ;  /* 0x0069680c01007387 */ /* 0x000fd80000100800 */
[----:B------:R-:W-:Y:S04]  /*c3cc0*/  STL.64 [R1+0x1430], R16 ;  /* 0x0014301001007387 */ /* 0x000fe80000100a00 */
[----:B------:R2:W-:Y:S02]  /*c3cd0*/  STL.64 [R1+0x1438], R18 ;  /* 0x0014381201007387 */ /* 0x0005e40000100a00 */
[----:B--2---:R-:W-:Y:S06]  /*c3ce0*/  HMMA.16816.F32 R16, R4, R20, R24 ;  /* 0x000000140410723c */ /* 0x004fec0000001818 */
[----:B------:R0:W-:Y:S04]  /*c3cf0*/  STL.64 [R1+0x6978], R20 ;  /* 0x0069781401007387 */ /* 0x0001e80000100a00 */
[----:B0-----:R-:W2:-:S13]  /*c3d00*/  LDL.LU R20, [R1+0x1230] ;  /* 0x0012300001147983 */ /* 0x001e9a0000300800 */
[----:B------:R0:W-:Y:S04]  /*c3d10*/  STL.64 [R1+0x1420], R16 ;  /* 0x0014201001007387 */ /* 0x0001e80000100a00 */
[----:B------:R1:W-:Y:S04]  /*c3d20*/  STL.64 [R1+0x1428], R18 ;  /* 0x0014281201007387 */ /* 0x0003e80000100a00 */
[----:B------:R-:W2:Y:S04]  /*c3d30*/  LDL.LU R21, [R1+0x1234] ;  /* 0x0012340001157983 */ /* 0x000ea80000300800 */
[----:B------:R-:W3:Y:S04]  /*c3d40*/  LDL.LU R22, [R1+0x1238] ;  /* 0x0012380001167983 */ /* 0x000ee80000300800 */
[----:B------:R-:W3:Y:S04]  /*c3d50*/  LDL.LU R23, [R1+0x123c] ;  /* 0x00123c0001177983 */ /* 0x000ee80000300800 */
[----:B------:R-:W4:Y:S04]  /*c3d60*/  LDL.LU.64 R12, [R1+0x328] ;  /* 0x00032800010c7983 */ /* 0x000f280000300a00 */
[----:B0-----:R-:W5:Y:S04]  /*c3d70*/  LDL.LU R16, [R1+0x1290] ;  /* 0x0012900001107983 */ /* 0x001f680000300800 */
[----:B------:R-:W5:Y:S04]  /*c3d80*/  LDL.LU R17, [R1+0x1294] ;  /* 0x0012940001117983 */ /* 0x000f680000300800 */
[----:B-1----:R-:W2:Y:S04]  /*c3d90*/  LDL.LU R18, [R1+0x1298] ;  /* 0x0012980001127983 */ /* 0x002ea80000300800 */
        /* <DEDUP_REMOVED lines=13> */
[----:B---3--:R0:W-:Y:S02]  /*c3e70*/  STL.64 [R1+0x6988], R22 ;  /* 0x0069881601007387 */ /* 0x0081e40000100a00 */
[----:B0-----:R-:W-:-:S02]  /*c3e80*/  IMAD.MOV.U32 R23, RZ, RZ, R8 ;  /* 0x000000ffff177224 */ /* 0x001fc400078e0008 */
[----:B------:R-:W-:Y:S01]  /*c3e90*/  IMAD.MOV.U32 R22, RZ, RZ, R9 ;  /* 0x000000ffff167224 */ /* 0x000fe200078e0009 */
[----:B------:R-:W3:Y:S04]  /*c3ea0*/  LDL.LU R8, [R1+0x1270] ;  /* 0x0012700001087983 */ /* 0x000ee80000300800 */
[----:B------:R-:W3:Y:S04]  /*c3eb0*/  LDL.LU R9, [R1+0x1274] ;  /* 0x0012740001097983 */ /* 0x000ee80000300800 */
[----:B------:R-:W5:Y:S04]  /*c3ec0*/  LDL.LU R10, [R1+0x1278] ;  /* 0x00127800010a7983 */ /* 0x000f680000300800 */
[----:B------:R-:W5:Y:S01]  /*c3ed0*/  LDL.LU R11, [R1+0x127c] ;  /* 0x00127c00010b7983 */ /* 0x000f620000300800 */
[----:B----4-:R-:W-:Y:S01]  /*c3ee0*/  IMAD.MOV.U32 R0, RZ, RZ, R12 ;  /* 0x000000ffff007224 */ /* 0x010fe200078e000c */
[C---:B--2---:R-:W-:Y:S02]  /*c3ef0*/  HMMA.16816.F32 R16, R4.reuse, R12, R16 ;  /* 0x0000000c0410723c */ /* 0x044fe40000001810 */
[----:B-----5:R-:W-:Y:S04]  /*c3f00*/  STL.64 [R1+0x69d8], R10 ;  /* 0x0069d80a01007387 */ /* 0x020fe80000100a00 */
        /* <DEDUP_REMOVED lines=11> */
[----:B0-----:R-:W4:Y:S04]  /*c3fc0*/  LDL.LU.64 R22, [R1+0x318] ;  /* 0x0003180001167983 */ /* 0x001f280000300a00 */
[----:B------:R-:W-:Y:S04]  /*c3fd0*/  STL.64 [R1+0x1410], R16 ;  /* 0x0014101001007387 */ /* 0x000fe80000100a00 */
[----:B------:R0:W-:Y:S04]  /*c3fe0*/  STL.64 [R1+0x1418], R18 ;  /* 0x0014181201007387 */ /* 0x0001e80000100a00 */
[----:B0-----:R-:W5:Y:S04]  /*c3ff0*/  LDL.LU.64 R18, [R1+0x6a08] ;  /* 0x006a080001127983 */ /* 0x001f680000300a00 */
[----:B------:R-:W5:Y:S04]  /*c4000*/  LDL.LU.64 R16, [R1+0x6a00] ;  /* 0x006a000001107983 */ /* 0x000f680000300a00 */
[----:B------:R-:W3:Y:S04]  /*c4010*/  LDL.LU R20, [R1+0x378] ;  /* 0x0003780001147983 */ /* 0x000ee80000300800 */
[----:B------:R-:W3:Y:S04]  /*c4020*/  LDL.LU R21, [R1+0x37c] ;  /* 0x00037c0001157983 */ /* 0x000ee80000300800 */
[----:B------:R0:W-:Y:S04]  /*c4030*/  STL [R1+0x6970], R13 ;  /* 0x0069700d01007387 */ /* 0x0001e80000100800 */
[----:B0-----:R-:W5:Y:S04]  /*c4040*/  LDL.64 R12, [R1+0x320] ;  /* 0x00032000010c7983 */ /* 0x001f680000100a00 */
[----:B------:R-:W-:Y:S01]  /*c4050*/  STL [R1+0x696c], R0 ;  /* 0x00696c0001007387 */ /* 0x000fe20000100800 */
[----:B-----5:R-:W-:-:S15]  /*c4060*/  HMMA.16816.F32 R16, R4, R12, R16 ;  /* 0x0000000c0410723c */ /* 0x020fde0000001810 */
[----:B------:R-:W-:-:S08]  /*c4070*/  NOP ;  /* 0x0000000000007918 */ /* 0x000fd00000000000 */
[----:B------:R-:W-:Y:S04]  /*c4080*/  STL.64 [R1+0x1400], R16 ;  /* 0x0014001001007387 */ /* 0x000fe80000100a00 */
[----:B------:R0:W-:Y:S04]  /*c4090*/  STL.64 [R1+0x1408], R18 ;  /* 0x0014081201007387 */ /* 0x0001e80000100a00 */
[----:B0-----:R-:W4:Y:S04]  /*c40a0*/  LDL.LU.64 R18, [R1+0x69f8] ;  /* 0x0069f80001127983 */ /* 0x001f280000300a00 */
[----:B------:R-:W4:Y:S01]  /*c40b0*/  LDL.LU.64 R16, [R1+0x69f0] ;  /* 0x0069f00001107983 */ /* 0x000f220000300a00 */
[----:B------:R-:W-:-:S05]  /*c40c0*/  IMAD.MOV.U32 R12, RZ, RZ, R13 ;  /* 0x000000ffff0c7224 */ /* 0x000fca00078e000d */
[----:B------:R-:W-:Y:S01]  /*c40d0*/  STL [R1+0x6974], R12 ;  /* 0x0069740c01007387 */ /* 0x000fe20000100800 */
[----:B----4-:R-:W-:-:S15]  /*c40e0*/  HMMA.16816.F32 R16, R4, R22, R16 ;  /* 0x000000160410723c */ /* 0x010fde0000001810 */
[----:B------:R-:W-:-:S08]  /*c40f0*/  NOP ;  /* 0x0000000000007918 */ /* 0x000fd00000000000 */
[----:B------:R-:W-:Y:S04]  /*c4100*/  STL.64 [R1+0x13f0], R16 ;  /* 0x0013f01001007387 */ /* 0x000fe80000100a00 */
[----:B------:R0:W-:Y:S04]  /*c4110*/  STL.64 [R1+0x13f8], R18 ;  /* 0x0013f81201007387 */ /* 0x0001e80000100a00 */
[----:B0-----:R-:W4:Y:S04]  /*c4120*/  LDL.LU.64 R18, [R1+0x69e8] ;  /* 0x0069e80001127983 */ /* 0x001f280000300a00 */
[----:B------:R-:W2:Y:S01]  /*c4130*/  LDL.LU.64 R16, [R1+0x69e0] ;  /* 0x0069e00001107983 */ /* 0x000ea20000300a00 */
[----:B------:R-:W-:Y:S01]  /*c4140*/  IMAD.MOV.U32 R13, RZ, RZ, R22 ;  /* 0x000000ffff0d7224 */ /* 0x000fe200078e0016 */
[----:B--2---:R-:W-:Y:S06]  /*c4150*/  HMMA.16816.F32 R8, R4, R16, R8 ;  /* 0x000000100408723c */ /* 0x004fec0000001808 */
[----:B------:R-:W-:-:S15]  /*c4160*/  IMAD.MOV.U32 R12, RZ, RZ, R17 ;  /* 0x000000ffff0c7224 */ /* 0x000fde00078e0011 */
[----:B------:R-:W-:-:S02]  /*c4170*/  NOP ;  /* 0x0000000000007918 */ /* 0x000fc40000000000 */
[----:B------:R-:W-:Y:S04]  /*c4180*/  STL.64 [R1+0x13e0], R8 ;  /* 0x0013e00801007387 */ /* 0x000fe80000100a00 */
[----:B------:R0:W-:Y:S04]  /*c4190*/  STL.64 [R1+0x13e8], R10 ;  /* 0x0013e80a01007387 */ /* 0x0001e80000100a00 */
[----:B0-----:R-:W4:Y:S04]  /*c41a0*/  LDL.LU.64 R10, [R1+0x69d8] ;  /* 0x0069d800010a7983 */ /* 0x001f280000300a00 */
[----:B------:R-:W4:Y:S04]  /*c41b0*/  LDL.LU.64 R8, [R1+0x69d0] ;  /* 0x0069d00001087983 */ /* 0x000f280000300a00 */
[----:B------:R-:W2:Y:S04]  /*c41c0*/  LDL.LU.64 R16, [R1+0x69c8] ;  /* 0x0069c80001107983 */ /* 0x000ea80000300a00 */
[----:B------:R-:W-:Y:S04]  /*c41d0*/  STL.64 [R1+0x6998], R14 ;  /* 0x0069980e01007387 */ /* 0x000fe80000100a00 */
[----:B------:R0:W-:Y:S04]  /*c41e0*/  STL.64 [R1+0x6990], R12 ;  /* 0x0069900c01007387 */ /* 0x0001e80000100a00 */
[----:B0-----:R-:W5:Y:S04]  /*c41f0*/  LDL.LU R12, [R1+0x1240] ;  /* 0x00124000010c7983 */ /* 0x001f680000300800 */
[----:B------:R-:W5:Y:S04]  /*c4200*/  LDL.LU R13, [R1+0x1244] ;  /* 0x00124400010d7983 */ /* 0x000f680000300800 */
[----:B------:R-:W3:Y:S04]  /*c4210*/  LDL.LU R14, [R1+0x1248] ;  /* 0x00124800010e7983 */ /* 0x000ee80000300800 */
[----:B------:R-:W3:Y:S01]  /*c4220*/  LDL.LU R15, [R1+0x124c] ;  /* 0x00124c00010f7983 */ /* 0x000ee20000300800 */
[----:B----4-:R-:W-:Y:S03]  /*c4230*/  HMMA.16816.F32 R8, R4, R18, R8 ;  /* 0x000000120408723c */ /* 0x010fe60000001808 */
[----:B---3--:R-:W-:Y:S04]  /*c4240*/  STL.64 [R1+0x69b0], R14 ;  /* 0x0069b00e01007387 */ /* 0x008fe80000100a00 */
[----:B-----5:R0:W-:Y:S04]  /*c4250*/  STL.64 [R1+0x69a8], R12 ;  /* 0x0069a80c01007387 */ /* 0x0201e80000100a00 */
[----:B0-----:R-:W2:Y:S04]  /*c4260*/  LDL.LU R12, [R1+0x1250] ;  /* 0x00125000010c7983 */ /* 0x001ea80000300800 */
[----:B------:R-:W2:Y:S04]  /*c4270*/  LDL.LU R13, [R1+0x1254] ;  /* 0x00125400010d7983 */ /* 0x000ea80000300800 */
[----:B------:R-:W2:Y:S04]  /*c4280*/  LDL.LU R14, [R1+0x1258] ;  /* 0x00125800010e7983 */ /* 0x000ea80000300800 */
[----:B------:R-:W2:Y:S04]  /*c4290*/  LDL.LU R15, [R1+0x125c] ;  /* 0x00125c00010f7983 */ /* 0x000ea80000300800 */
[----:B------:R0:W-:Y:S04]  /*c42a0*/  STL.64 [R1+0x13d0], R8 ;  /* 0x0013d00801007387 */ /* 0x0001e80000100a00 */
[----:B------:R1:W-:Y:S01]  /*c42b0*/  STL.64 [R1+0x13d8], R10 ;  /* 0x0013d80a01007387 */ /* 0x0003e20000100a00 */
[----:B0-----:R-:W-:-:S02]  /*c42c0*/  IMAD.MOV.U32 R9, RZ, RZ, R18 ;  /* 0x000000ffff097224 */ /* 0x001fc400078e0012 */
[----:B------:R-:W-:Y:S01]  /*c42d0*/  IMAD.MOV.U32 R8, RZ, RZ, R19 ;  /* 0x000000ffff087224 */ /* 0x000fe200078e0013 */
[----:B-1----:R-:W3:Y:S04]  /*c42e0*/  LDL.LU.64 R10, [R1+0x69c0] ;  /* 0x0069c000010a7983 */ /* 0x002ee80000300a00 */
[----:B------:R-:W2:Y:S01]  /*c42f0*/  LDL.LU.64 R18, [R1+0x69b8] ;  /* 0x0069b80001127983 */ /* 0x000ea20000300a00 */
[----:B------:R-:W-:Y:S01]  /*c4300*/  HMMA.16816.F32 R24, R4, R28, R24 ;  /* 0x0000001c0418723c */ /* 0x000fe20000001818 */
[----:B------:R-:W-:Y:S02]  /*c4310*/  IMAD.MOV.U32 R0, RZ, RZ, R23 ;  /* 0x000000ffff007224 */ /* 0x000fe400078e0017 */
[----:B------:R-:W4:Y:S04]  /*c4320*/  LDL.LU R4, [R1+0x1210] ;  /* 0x0012100001047983 */ /* 0x000f280000300800 */
[----:B------:R-:W4:Y:S04]  /*c4330*/  LDL.LU R5, [R1+0x1214] ;  /* 0x0012140001057983 */ /* 0x000f280000300800 */
[----:B------:R-:W4:Y:S04]  /*c4340*/  LDL.LU R6, [R1+0x1218] ;  /* 0x0012180001067983 */ /* 0x000f280000300800 */
[----:B------:R-:W4:Y:S08]  /*c4350*/  LDL.LU R7, [R1+0x121c] ;  /* 0x00121c0001077983 */ /* 0x000f300000300800 */
        /* <DEDUP_REMOVED lines=15> */
[----:B------:R-:W5:-:S15]  /*c4450*/  LDL.LU.64 R12, [R1+0x6990] ;  /* 0x00699000010c7983 */ /* 0x000f5e0000300a00 */
[----:B------:R-:W-:-:S02]  /*c4460*/  NOP ;  /* 0x0000000000007918 */ /* 0x000fc40000000000 */
[----:B------:R-:W-:Y:S04]  /*c4470*/  STL.64 [R1+0x13a0], R20 ;  /* 0x0013a01401007387 */ /* 0x000fe80000100a00 */
[----:B------:R0:W-:Y:S04]  /*c4480*/  STL.64 [R1+0x13a8], R22 ;  /* 0x0013a81601007387 */ /* 0x0001e80000100a00 */
[----:B0-----:R-:W2:Y:S04]  /*c4490*/  LDL.LU.64 R22, [R1+0x6988] ;  /* 0x0069880001167983 */ /* 0x001ea80000300a00 */
[----:B------:R-:W2:Y:S02]  /*c44a0*/  LDL.LU.64 R20, [R1+0x6980] ;  /* 0x0069800001147983 */ /* 0x000ea40000300a00 */
[----:B--2---:R-:W-:-:S15]  /*c44b0*/  HMMA.16816.F32 R20, R16, R14, R20 ;  /* 0x0000000e1014723c */ /* 0x004fde0000001814 */
[----:B------:R-:W-:-:S08]  /*c44c0*/  NOP ;  /* 0x0000000000007918 */ /* 0x000fd00000000000 */
[----:B------:R-:W-:Y:S04]  /*c44d0*/  STL [R1+0x1394], R21 ;  /* 0x0013941501007387 */ /* 0x000fe80000100800 */
[----:B------:R0:W-:Y:S02]  /*c44e0*/  STL.64 [R1+0x1398], R22 ;  /* 0x0013981601007387 */ /* 0x0001e40000100a00 */
[----:B0-----:R-:W-:Y:S02]  /*c44f0*/  IMAD.MOV.U32 R23, RZ, RZ, R20 ;  /* 0x000000ffff177224 */ /* 0x001fe400078e0014 */
[----:B------:R-:W2:Y:S04]  /*c4500*/  LDL.LU.64 R20, [R1+0x6978] ;  /* 0x0069780001147983 */ /* 0x000ea80000300a00 */
[----:B------:R0:W-:Y:S04]  /*c4510*/  STL [R1+0x5bec], R23 ;  /* 0x005bec1701007387 */ /* 0x0001e80000100800 */
[----:B0-----:R-:W4:Y:S04]  /*c4520*/  LDL.64 R22, [R1+0x310] ;  /* 0x0003100001167983 */ /* 0x001f280000100a00 */
[----:B----4-:R-:W-:Y:S04]  /*c4530*/  STL.64 [R1+0x68f0], R22 ;  /* 0x0068f01601007387 */ /* 0x010fe80000100a00 */
[----:B--2---:R3:W-:Y:S04]  /*c4540*/  STL.64 [R1+0x6900], R20 ;  /* 0x0069001401007387 */ /* 0x0047e80000100a00 */
[----:B------:R-:W2:Y:S01]  /*c4550*/  LDL R14, [R1+0x2d0] ;  /* 0x0002d000010e7983 */ /* 0x000ea20000100800 */
[----:B---3--:R-:W-:-:S15]  /*c4560*/  HMMA.16816.F32 R20, R16, R10, R24 ;  /* 0x0000000a1014723c */ /* 0x008fde0000001818 */
[----:B------:R-:W-:-:S08]  /*c4570*/  NOP ;  /* 0x0000000000007918 */ /* 0x000fd00000000000 */
[----:B------:R-:W-:Y:S04]  /*c4580*/  STL.64 [R1+0x1380], R20 ;  /* 0x0013801401007387 */ /* 0x000fe80000100a00 */
[----:B------:R-:W-:Y:S04]  /*c4590*/  STL.64 [R1+0x1388], R22 ;  /* 0x0013881601007387 */ /* 0x000fe80000100a00 */
[----:B------:R-:W2:Y:S01]  /*c45a0*/  LDL R15, [R1+0x2d4] ;  /* 0x0002d400010f7983 */ /* 0x000ea20000100800 */
[----:B------:R-:W-:Y:S03]  /*c45b0*/  HMMA.16816.F32 R4, R16, R2, R4 ;  /* 0x000000021004723c */ /* 0x000fe60000001804 */
[----:B--2---:R-:W-:Y:S04]  /*c45c0*/  STL.64 [R1+0x6948], R14 ;  /* 0x0069480e01007387 */ /* 0x004fe80000100a00 */
[----:B------:R-:W2:-:S15]  /*c45d0*/  LDL R2, [R1+0x2f0] ;  /* 0x0002f00001027983 */ /* 0x000e9e0000100800 */
[----:B------:R-:W-:-:S01]  /*c45e0*/  NOP ;  /* 0x0000000000007918 */ /* 0x000fc20000000000 */
[----:B------:R-:W-:Y:S04]  /*c45f0*/  STL.64 [R1+0x1370], R4 ;  /* 0x0013700401007387 */ /* 0x000fe80000100a00 */
[----:B------:R0:W-:Y:S04]  /*c4600*/  STL.64 [R1+0x1378], R6 ;  /* 0x0013780601007387 */ /* 0x0001e80000100a00 */
[----:B------:R-:W2:Y:S01]  /*c4610*/  LDL R3, [R1+0x2f4] ;  /* 0x0002f40001037983 */ /* 0x000ea20000100800 */
[----:B0-----:R-:W-:Y:S02]  /*c4620*/  IMAD.MOV.U32 R6, RZ, RZ, R9 ;  /* 0x000000ffff067224 */ /* 0x001fe400078e0009 */
[----:B------:R-:W-:-:S05]  /*c4630*/  IMAD.MOV.U32 R7, RZ, RZ, R8 ;  /* 0x000000ffff077224 */ /* 0x000fca00078e0008 */
[----:B------:R0:W-:Y:S04]  /*c4640*/  STL.64 [R1+0x6890], R6 ;  /* 0x0068900601007387 */ /* 0x0001e80000100a00 */
[----:B------:R-:W3:Y:S04]  /*c4650*/  LDL.64 R10, [R1+0x2b0] ;  /* 0x0002b000010a7983 */ /* 0x000ee80000100a00 */
[----:B------:R-:W4:Y:S04]  /*c4660*/  LDL.64 R8, [R1+0x2c0] ;  /* 0x0002c00001087983 */ /* 0x000f280000100a00 */
[----:B---3--:R1:W-:Y:S04]  /*c4670*/  STL.64 [R1+0x6848], R10 ;  /* 0x0068480a01007387 */ /* 0x0083e80000100a00 */
[----:B----4-:R3:W-:Y:S04]  /*c4680*/  STL.64 [R1+0x6840], R8 ;  /* 0x0068400801007387 */ /* 0x0107e80000100a00 */
[----:B------:R-:W4:Y:S04]  /*c4690*/  LDL R24, [R1+0x2a0] ;  /* 0x0002a00001187983 */ /* 0x000f280000100800 */
[----:B------:R-:W4:Y:S04]  /*c46a0*/  LDL R25, [R1+0x2a4] ;  /* 0x0002a40001197983 */ /* 0x000f280000100800 */
[----:B------:R-:W2:Y:S01]  /*c46b0*/  LDL.LU R4, [R1+0x240] ;  /* 0x0002400001047983 */ /* 0x000ea20000300800 */
[----:B-----5:R-:W-:-:S03]  /*c46c0*/  IMAD.MOV.U32 R5, RZ, RZ, R12 ;  /* 0x000000ffff057224 */ /* 0x020fc600078e000c */
[----:B------:R-:W5:Y:S01]  /*c46d0*/  LDL.LU R12, [R1+0x6974] ;  /* 0x00697400010c7983 */ /* 0x000f620000300800 */
[----:B0-----:R-:W-:-:S03]  /*c46e0*/  IMAD.MOV.U32 R6, RZ, RZ, R13 ;  /* 0x000000ffff067224 */ /* 0x001fc600078e000d */
[----:B--2---:R-:W-:Y:S04]  /*c46f0*/  STL.64 [R1+0x68a8], R4 ;  /* 0x0068a80401007387 */ /* 0x004fe80000100a00 */
[----:B-1----:R-:W2:Y:S04]  /*c4700*/  LDL R10, [R1+0x208] ;  /* 0x00020800010a7983 */ /* 0x002ea80000100800 */
[----:B------:R-:W2:Y:S04]  /*c4710*/  LDL R11, [R1+0x20c] ;  /* 0x00020c00010b7983 */ /* 0x000ea80000100800 */
[----:B---3--:R-:W3:Y:S04]  /*c4720*/  LDL R8, [R1+0x200] ;  /* 0x0002000001087983 */ /* 0x008ee80000100800 */
[----:B------:R-:W3:Y:S01]  /*c4730*/  LDL R9, [R1+0x204] ;  /* 0x0002040001097983 */ /* 0x000ee20000100800 */
[----:B------:R-:W-:-:S03]  /*c4740*/  IMAD.MOV.U32 R7, RZ, RZ, R0 ;  /* 0x000000ffff077224 */ /* 0x000fc600078e0000 */
[----:B------:R-:W4:Y:S04]  /*c4750*/  LDL.LU R13, [R1+0x6970] ;  /* 0x00697000010d7983 */ /* 0x000f280000300800 */
[----:B------:R-:W4:Y:S04]  /*c4760*/  LDL.LU R0, [R1+0x696c] ;  /* 0x00696c0001007983 */ /* 0x000f280000300800 */
[----:B------:R-:W-:Y:S04]  /*c4770*/  STL.64 [R1+0x68c0], R6 ;  /* 0x0068c00601007387 */ /* 0x000fe80000100a00 */
[----:B--2---:R-:W-:Y:S04]  /*c4780*/  STL.64 [R1+0x6888], R10 ;  /* 0x0068880a01007387 */ /* 0x004fe80000100a00 */
[----:B---3--:R0:W-:Y:S04]  /*c4790*/  STL.64 [R1+0x6880], R8 ;  /* 0x0068800801007387 */ /* 0x0081e80000100a00 */
        /* <DEDUP_REMOVED lines=16> */
[----:B------:R-:W4:Y:S04]  /*c48a0*/  LDL.LU R0, [R1+0x6964] ;  /* 0x0069640001007983 */ /* 0x000f280000300800 */
[----:B------:R-:W4:Y:S04]  /*c48b0*/  LDL.LU R13, [R1+0x6960] ;  /* 0x00696000010d7983 */ /* 0x000f280000300800 */
[----:B------:R-:W-:Y:S04]  /*c48c0*/  STL.64 [R1+0x68f8], R6 ;  /* 0x0068f80601007387 */ /* 0x000fe80000100a00 */
        /* <DEDUP_REMOVED lines=10> */
[----:B------:R-:W4:Y:S04]  /*c4970*/  LDL.LU R4, [R1+0x11c0] ;  /* 0x0011c00001047983 */ /* 0x000f280000300800 */
[----:B------:R-:W4:Y:S04]  /*c4980*/  LDL.LU R5, [R1+0x11c4] ;  /* 0x0011c40001057983 */ /* 0x000f280000300800 */
[----:B------:R-:W2:Y:S04]  /*c4990*/  LDL.LU R6, [R1+0x11c8] ;  /* 0x0011c80001067983 */ /* 0x000ea80000300800 */
[----:B------:R-:W2:Y:S01]  /*c49a0*/  LDL.LU R7, [R1+0x11cc] ;  /* 0x0011cc0001077983 */ /* 0x000ea20000300800 */
[----:B------:R-:W-:-:S02]  /*c49b0*/  IMAD.MOV.U32 R20, RZ, RZ, R13 ;  /* 0x000000ffff147224 */ /* 0x000fc400078e000d */
[----:B------:R-:W-:Y:S01]  /*c49c0*/  IMAD.MOV.U32 R21, RZ, RZ, R0 ;  /* 0x000000ffff157224 */ /* 0x000fe200078e0000 */
[----:B------:R-:W5:Y:S04]  /*c49d0*/  LDL.LU R13, [R1+0x6958] ;  /* 0x00695800010d7983 */ /* 0x000f680000300800 */
[----:B------:R-:W-:Y:S04]  /*c49e0*/  STL.64 [R1+0x6930], R20 ;  /* 0x0069301401007387 */ /* 0x000fe80000100a00 */
[----:B--2---:R-:W-:Y:S04]  /*c49f0*/  STL.64 [R1+0x6910], R6 ;  /* 0x0069100601007387 */ /* 0x004fe80000100a00 */
[----:B----4-:R0:W-:Y:S04]  /*c4a00*/  STL.64 [R1+0x6908], R4 ;  /* 0x0069080401007387 */ /* 0x0101e80000100a00 */
[----:B0-----:R-:W2:Y:S04]  /*c4a10*/  LDL.LU R4, [R1+0x11d0] ;  /* 0x0011d00001047983 */ /* 0x001ea80000300800 */
[----:B------:R-:W2:Y:S04]  /*c4a20*/  LDL.LU R5, [R1+0x11d4] ;  /* 0x0011d40001057983 */ /* 0x000ea80000300800 */
[----:B------:R-:W4:Y:S04]  /*c4a30*/  LDL.LU R6, [R1+0x11d8] ;  /* 0x0011d80001067983 */ /* 0x000f280000300800 */
[----:B------:R-:W4:Y:S04]  /*c4a40*/  LDL.LU R7, [R1+0x11dc] ;  /* 0x0011dc0001077983 */ /* 0x000f280000300800 */
[----:B------:R-:W3:Y:S04]  /*c4a50*/  LDL.LU R22, [R1+0x348] ;  /* 0x0003480001167983 */ /* 0x000ee80000300800 */
[----:B------:R-:W3:Y:S04]  /*c4a60*/  LDL.LU R23, [R1+0x34c] ;  /* 0x00034c0001177983 */ /* 0x000ee80000300800 */
[----:B---3--:R0:W-:Y:S04]  /*c4a70*/  STL.64 [R1+0x6950], R22 ;  /* 0x0069501601007387 */ /* 0x0081e80000100a00 */
[----:B------:R-:W5:Y:S04]  /*c4a80*/  LDL.LU R20, [R1+0x1200] ;  /* 0x0012000001147983 */ /* 0x000f680000300800 */
[----:B------:R-:W5:Y:S04]  /*c4a90*/  LDL.LU R21, [R1+0x1204] ;  /* 0x0012040001157983 */ /* 0x000f680000300800 */
[----:B0-----:R-:W5:Y:S04]  /*c4aa0*/  LDL.LU R22, [R1+0x1208] ;  /* 0x0012080001167983 */ /* 0x001f680000300800 */
[----:B------:R-:W5:Y:S04]  /*c4ab0*/  LDL.LU R23, [R1+0x120c] ;  /* 0x00120c0001177983 */ /* 0x000f680000300800 */
[----:B----4-:R-:W-:Y:S04]  /*c4ac0*/  STL.64 [R1+0x6928], R6 ;  /* 0x0069280601007387 */ /* 0x010fe80000100a00 */
        /* <DEDUP_REMOVED lines=23> */
[----:B------:R-:W4:Y:S01]  /*c4c40*/  LDL.LU.64 R26, [R1+0x290] ;  /* 0x00029000011a7983 */ /* 0x000f220000300a00 */
[C---:B-----5:R-:W-:Y:S03]  /*c4c50*/  HMMA.16816.F32 R12, R16.reuse, R12, R20 ;  /* 0x0000000c100c723c */ /* 0x060fe60000001814 */
[----:B----4-:R-:W-:Y:S04]  /*c4c60*/  STL.64 [R1+0x6828], R26 ;  /* 0x0068281a01007387 */ /* 0x010fe80000100a00 */
[----:B------:R0:W-:Y:S04]  /*c4c70*/  STL.64 [R1+0x6820], R24 ;  /* 0x0068201801007387 */ /* 0x0001e80000100a00 */
[----:B0-----:R-:W4:Y:S04]  /*c4c80*/  LDL.LU R24, [R1+0x1030] ;  /* 0x0010300001187983 */ /* 0x001f280000300800 */
[----:B------:R-:W4:Y:S04]  /*c4c90*/  LDL.LU R25, [R1+0x1034] ;  /* 0x0010340001197983 */ /* 0x000f280000300800 */
[----:B------:R-:W4:Y:S04]  /*c4ca0*/  LDL.LU R26, [R1+0x1038] ;  /* 0x00103800011a7983 */ /* 0x000f280000300800 */
[----:B------:R-:W4:Y:S04]  /*c4cb0*/  LDL.LU R27, [R1+0x103c] ;  /* 0x00103c00011b7983 */ /* 0x000f280000300800 */
[----:B------:R-:W2:Y:S04]  /*c4cc0*/  LDL.LU.64 R22, [R1+0x6950] ;  /* 0x0069500001167983 */ /* 0x000ea80000300a00 */
[----:B------:R-:W-:Y:S04]  /*c4cd0*/  STL.64 [R1+0x1360], R12 ;  /* 0x0013600c01007387 */ /* 0x000fe80000100a00 */
[----:B------:R0:W-:Y:S04]  /*c4ce0*/  STL.64 [R1+0x1368], R14 ;  /* 0x0013680e01007387 */ /* 0x0001e80000100a00 */
[----:B0-----:R-:W5:Y:S04]  /*c4cf0*/  LDL.LU.64 R14, [R1+0x6948] ;  /* 0x00694800010e7983 */ /* 0x001f680000300a00 */
[----:B------:R-:W3:Y:S01]  /*c4d00*/  LDL.64 R12, [R1+0x280] ;  /* 0x00028000010c7983 */ /* 0x000ee20000100a00 */
[C---:B--2---:R-:W-:Y:S03]  /*c4d10*/  HMMA.16816.F32 R20, R16.reuse, R22, R4 ;  /* 0x000000161014723c */ /* 0x044fe60000001804 */
[----:B-----5:R-:W-:Y:S04]  /*c4d20*/  STL.64 [R1+0x6858], R14 ;  /* 0x0068580e01007387 */ /* 0x020fe80000100a00 */
[----:B---3--:R0:W-:Y:S04]  /*c4d30*/  STL.64 [R1+0x6850], R12 ;  /* 0x0068500c01007387 */ /* 0x0081e80000100a00 */
        /* <DEDUP_REMOVED lines=24> */
[----:B------:R-:W3:-:S15]  /*c4ec0*/  LDL.LU.64 R6, [R1+0x68f8] ;  /* 0x0068f80001067983 */ /* 0x000ede0000300a00 */
[----:B------:R-:W-:-:S06]  /*c4ed0*/  NOP ;  /* 0x0000000000007918 */ /* 0x000fcc0000000000 */
[----:B------:R-:W-:Y:S04]  /*c4ee0*/  STL.64 [R1+0x1330], R20 ;  /* 0x0013301401007387 */ /* 0x000fe80000100a00 */
[----:B------:R0:W-:Y:S04]  /*c4ef0*/  STL.64 [R1+0x1338], R22 ;  /* 0x0013381601007387 */ /* 0x0001e80000100a00 */
[----:B0-----:R-:W4:Y:S04]  /*c4f00*/  LDL.LU.64 R22, [R1+0x68f0] ;  /* 0x0068f00001167983 */ /* 0x001f280000300a00 */
[----:B------:R-:W5:Y:S01]  /*c4f10*/  LDL.LU.64 R20, [R1+0x220] ;  /* 0x0002200001147983 */ /* 0x000f620000300a00 */
[----:B---3--:R-:W-:Y:S03]  /*c4f20*/  HMMA.16816.F32 R4, R16, R6, R8 ;  /* 0x000000061004723c */ /* 0x008fe60000001808 */
[----:B------:R-:W3:Y:S04]  /*c4f30*/  LDL.LU.64 R10, [R1+0x68e8] ;  /* 0x0068e800010a7983 */ /* 0x000ee80000300a00 */
[----:B------:R-:W3:-:S15]  /*c4f40*/  LDL.LU.64 R8, [R1+0x68e0] ;  /* 0x0068e00001087983 */ /* 0x000ede0000300a00 */
[----:B------:R-:W-:-:S01]  /*c4f50*/  NOP ;  /* 0x0000000000007918 */ /* 0x000fc20000000000 */
        /* <DEDUP_REMOVED lines=25> */
[----:B------:R-:W4:Y:S04]  /*c50f0*/  LDL.LU.64 R10, [R1+0x6888] ;  /* 0x00688800010a7983 */ /* 0x000f280000300a00 */
[----:B------:R-:W4:-:S15]  /*c5100*/  LDL.LU.64 R8, [R1+0x6880] ;  /* 0x0068800001087983 */ /* 0x000f1e0000300a00 */
[----:B------:R-:W-:-:S02]  /*c5110*/  NOP ;  /* 0x0000000000007918 */ /* 0x000fc40000000000 */
[----:B------:R0:W-:Y:S04]  /*c5120*/  STL.64 [R1+0x58f0], R6 ;  /* 0x0058f00601007387 */ /* 0x0001e80000100a00 */
[----:B0-----:R-:W3:Y:S04]  /*c5130*/  LDL.LU R6, [R1+0x260] ;  /* 0x0002600001067983 */ /* 0x001ee80000300800 */
[----:B------:R-:W3:Y:S04]  /*c5140*/  LDL.LU R7, [R1+0x264] ;  /* 0x0002640001077983 */ /* 0x000ee80000300800 */
[----:B------:R0:W-:Y:S04]  /*c5150*/  STL.64 [R1+0x58e8], R4 ;  /* 0x0058e80401007387 */ /* 0x0001e80000100a00 */
[----:B0-----:R-:W2:Y:S04]  /*c5160*/  LDL.LU R4, [R1+0x270] ;  /* 0x0002700001047983 */ /* 0x001ea80000300800 */
[----:B------:R-:W2:Y:S04]  /*c5170*/  LDL.LU R5, [R1+0x274] ;  /* 0x0002740001057983 */ /* 0x000ea80000300800 */
[----:B---3--:R-:W-:Y:S04]  /*c5180*/  STL.64 [R1+0x67f8], R6 ;  /* 0x0067f80601007387 */ /* 0x008fe80000100a00 */
[----:B--2---:R0:W-:Y:S02]  /*c5190*/  STL.64 [R1+0x67f0], R4 ;  /* 0x0067f00401007387 */ /* 0x0041e40000100a00 */
[----:B0-----:R-:W-:Y:S02]  /*c51a0*/  HMMA.16816.F32 R4, R16, R28, R12 ;  /* 0x0000001c1004723c */ /* 0x001fe4000000180c */
[----:B------:R-:W2:-:S15]  /*c51b0*/  LDL.LU R16, [R1+0x2e0] ;  /* 0x0002e00001107983 */ /* 0x000e9e0000300800 */
[----:B------:R-:W-:-:S06]  /*c51c0*/  NOP ;  /* 0x0000000000007918 */ /* 0x000fcc0000000000 */
[----:B------:R-:W-:Y:S04]  /*c51d0*/  STL.64 [R1+0x12f0], R4 ;  /* 0x0012f00401007387 */ /* 0x000fe80000100a00 */
[----:B------:R4:W-:Y:S04]  /*c51e0*/  STL.64 [R1+0x12f8], R6 ;  /* 0x0012f80601007387 */ /* 0x0009e80000100a00 */
[----:B------:R-:W2:Y:S04]  /*c51f0*/  LDL.LU R17, [R1+0x2e4] ;  /* 0x0002e40001117983 */ /* 0x000ea80000300800 */
[----:B------:R-:W3:Y:S04]  /*c5200*/  LDL.LU R18, [R1+0x250] ;  /* 0x0002500001127983 */ /* 0x000ee80000300800 */
[----:B------:R-:W3:Y:S01]  /*c5210*/  LDL.LU R19, [R1+0x254] ;  /* 0x0002540001137983 */ /* 0x000ee20000300800 */
[----:B----4-:R-:W-:Y:S03]  /*c5220*/  HMMA.16816.F32 R4, R8, R22, R24 ;  /* 0x000000160804723c */ /* 0x010fe60000001818 */
[----:B---3--:R-:W-:Y:S04]  /*c5230*/  STL.64 [R1+0x6868], R18 ;  /* 0x0068681201007387 */ /* 0x008fe80000100a00 */
[----:B--2---:R0:W-:Y:S04]  /*c5240*/  STL.64 [R1+0x6860], R16 ;  /* 0x0068601001007387 */ /* 0x0041e80000100a00 */
[----:B------:R-:W2:-:S12]  /*c5250*/  LDL.LU R24, [R1+0xfd0] ;  /* 0x000fd00001187983 */ /* 0x000e980000300800 */
        /* <DEDUP_REMOVED lines=11> */
[----:B------:R-:W4:Y:S04]  /*c5310*/  LDL.LU R12, [R1+0x1000] ;  /* 0x00100000010c7983 */ /* 0x000f280000300800 */
[----:B------:R-:W4:Y:S04]  /*c5320*/  LDL.LU R13, [R1+0x1004] ;  /* 0x00100400010d7983 */ /* 0x000f280000300800 */
[----:B------:R-:W4:Y:S04]  /*c5330*/  LDL.LU R14, [R1+0x1008] ;  /* 0x00100800010e7983 */ /* 0x000f280000300800 */
[----:B------:R-:W4:Y:S04]  /*c5340*/  LDL.LU R15, [R1+0x100c] ;  /* 0x00100c00010f7983 */ /* 0x000f280000300800 */
[----:B0-----:R-:W5:Y:S04]  /*c5350*/  LDL.LU R16, [R1+0x1010] ;  /* 0x0010100001107983 */ /* 0x001f680000300800 */
[----:B------:R-:W5:Y:S04]  /*c5360*/  LDL.LU R17, [R1+0x1014] ;  /* 0x0010140001117983 */ /* 0x000f680000300800 */
[----:B------:R-:W5:Y:S04]  /*c5370*/  LDL.LU R18, [R1+0x1018] ;  /* 0x0010180001127983 */ /* 0x000f680000300800 */
[----:B------:R-:W5:Y:S04]  /*c5380*/  LDL.LU R19, [R1+0x101c] ;  /* 0x00101c0001137983 */ /* 0x000f680000300800 */
[----:B------:R-:W4:Y:S04]  /*c5390*/  LDL R28, [R1+0x300] ;  /* 0x00030000011c7983 */ /* 0x000f280000100800 */
[----:B------:R-:W4:Y:S04]  /*c53a0*/  LDL R29, [R1+0x304] ;  /* 0x00030400011d7983 */ /* 0x000f280000100800 */
[----:B-1----:R-:W4:Y:S04]  /*c53b0*/  LDL.LU R8, [R1+0x1020] ;  /* 0x0010200001087983 */ /* 0x002f280000300800 */
        /* <DEDUP_REMOVED lines=30> */
[----:B------:R-:W4:Y:S04]  /*c55a0*/  LDL.LU R23, [R1+0xf6c] ;  /* 0x000f6c0001177983 */ /* 0x000f280000300800 */
[----:B----4-:R-:W-:Y:S04]  /*c55b0*/  STL.64 [R1+0x67e8], R22 ;  /* 0x0067e81601007387 */ /* 0x010fe80000100a00 */
[----:B-----5:R0:W-:Y:S04]  /*c55c0*/  STL.64 [R1+0x67e0], R20 ;  /* 0x0067e01401007387 */ /* 0x0201e80000100a00 */
        /* <DEDUP_REMOVED lines=66> */
[----:B------:R-:W3:Y:S04]  /*c59f0*/  LDL.LU.64 R4, [R1+0x67f0] ;  /* 0x0067f00001047983 */ /* 0x000ee80000300a00 */
[----:B------:R-:W-:Y:S01]  /*c5a00*/  STL [R1+0x6740], R13 ;  /* 0x0067400d01007387 */ /* 0x000fe20000100800 */
[----:B------:R-:W-:Y:S01]  /*c5a10*/  IMAD.MOV.U32 R0, RZ, RZ, R23 ;  /* 0x000000ffff007224 */ /* 0x000fe200078e0017 */
[----:B---3--:R-:W-:-:S15]  /*c5a20*/  HMMA.16816.F32 R24, R20, R4, R24 ;  /* 0x000000041418723c */ /* 0x008fde0000001818 */
[----:B------:R-:W-:-:S08]  /*c5a30*/  NOP ;  /* 0x0000000000007918 */ /* 0x000fd00000000000 */
[----:B------:R-:W-:Y:S04]  /*c5a40*/  STL.64 [R1+0x1240], R24 ;  /* 0x0012401801007387 */ /* 0x000fe80000100a00 */
[----:B------:R5:W-:Y:S02]  /*c5a50*/  STL.64 [R1+0x1248], R26 ;  /* 0x0012481a01007387 */ /* 0x000be40000100a00 */
[----:B-----5:R-:W-:Y:S07]  /*c5a60*/  HMMA.16816.F32 R24, R20, R6, R8 ;  /* 0x000000061418723c */ /* 0x020fee0000001808 */
[----:B------:R-:W-:-:S02]  /*c5a70*/  IMAD.MOV.U32 R8, RZ, RZ, R22 ;  /* 0x000000ffff087224 */ /* 0x000fc400078e0016 */
[----:B------:R-:W-:Y:S02]  /*c5a80*/  IMAD.MOV.U32 R10, RZ, RZ, R20 ;  /* 0x000000ffff0a7224 */ /* 0x000fe400078e0014 */
[----:B------:R-:W-:-:S12]  /*c5a90*/  IMAD.MOV.U32 R9, RZ, RZ, R21 ;  /* 0x000000ffff097224 */ /* 0x000fd800078e0015 */
[----:B------:R-:W-:Y:S04]  /*c5aa0*/  STL.64 [R1+0x1230], R24 ;  /* 0x0012301801007387 */ /* 0x000fe80000100a00 */
[----:B------:R-:W-:Y:S04]  /*c5ab0*/  STL.64 [R1+0x1238], R26 ;  /* 0x0012381a01007387 */ /* 0x000fe80000100a00 */
[----:B------:R-:W2:Y:S04]  /*c5ac0*/  LDL.LU.64 R22, [R1+0x67e8] ;  /* 0x0067e80001167983 */ /* 0x000ea80000300a00 */
[----:B------:R-:W2:Y:S04]  /*c5ad0*/  LDL.LU.64 R20, [R1+0x67e0] ;  /* 0x0067e00001147983 */ /* 0x000ea80000300a00 */
[----:B------:R-:W-:Y:S04]  /*c5ae0*/  STL.64 [R1+0x6710], R6 ;  /* 0x0067100601007387 */ /* 0x000fe80000100a00 */
[----:B------:R0:W-:Y:S04]  /*c5af0*/  STL.64 [R1+0x6708], R4 ;  /* 0x0067080401007387 */ /* 0x0001e80000100a00 */
[----:B0-----:R-:W3:Y:S04]  /*c5b00*/  LDL.LU.64 R4, [R1+0x1e0] ;  /* 0x0001e00001047983 */ /* 0x001ee80000300a00 */
[----:B------:R-:W4:Y:S04]  /*c5b10*/  LDL.LU.64 R6, [R1+0x1e8] ;  /* 0x0001e80001067983 */ /* 0x000f280000300a00 */
[----:B----4-:R0:W-:Y:S04]  /*c5b20*/  STL.64 [R1+0x67a0], R6 ;  /* 0x0067a00601007387 */ /* 0x0101e80000100a00 */
[----:B---3--:R1:W-:Y:S01]  /*c5b30*/  STL.64 [R1+0x6798], R4 ;  /* 0x0067980401007387 */ /* 0x0083e20000100a00 */
[----:B0-----:R-:W-:-:S02]  /*c5b40*/  IMAD.MOV.U32 R6, RZ, RZ, R8 ;  /* 0x000000ffff067224 */ /* 0x001fc400078e0008 */
[----:B------:R-:W-:Y:S02]  /*c5b50*/  IMAD.MOV.U32 R7, RZ, RZ, R0 ;  /* 0x000000ffff077224 */ /* 0x000fe400078e0000 */
[----:B-1----:R-:W-:Y:S02]  /*c5b60*/  IMAD.MOV.U32 R4, RZ, RZ, R10 ;  /* 0x000000ffff047224 */ /* 0x002fe400078e000a */
[----:B------:R-:W-:-:S07]  /*c5b70*/  IMAD.MOV.U32 R5, RZ, RZ, R9 ;  /* 0x000000ffff057224 */ /* 0x000fce00078e0009 */
[----:B--2---:R-:W-:Y:S06]  /*c5b80*/  HMMA.16816.F32 R8, R4, R18, R20 ;  /* 0x000000120408723c */ /* 0x004fec0000001814 */
[----:B------:R-:W-:Y:S04]  /*c5b90*/  STL.64 [R1+0x6770], R18 ;  /* 0x0067701201007387 */ /* 0x000fe80000100a00 */
[----:B------:R0:W-:-:S13]  /*c5ba0*/  STL.64 [R1+0x6768], R16 ;  /* 0x0067681001007387 */ /* 0x0001da0000100a00 */
[----:B------:R-:W-:Y:S04]  /*c5bb0*/  STL.64 [R1+0x1220], R8 ;  /* 0x0012200801007387 */ /* 0x000fe80000100a00 */
[----:B------:R-:W-:Y:S04]  /*c5bc0*/  STL.64 [R1+0x1228], R10 ;  /* 0x0012280a01007387 */ /* 0x000fe80000100a00 */
[----:B------:R-:W2:Y:S04]  /*c5bd0*/  LDL.LU R24, [R1+0xec0] ;  /* 0x000ec00001187983 */ /* 0x000ea80000300800 */
[----:B------:R-:W2:Y:S04]  /*c5be0*/  LDL.LU R25, [R1+0xec4] ;  /* 0x000ec40001197983 */ /* 0x000ea80000300800 */
[----:B------:R-:W3:Y:S04]  /*c5bf0*/  LDL.LU R26, [R1+0xec8] ;  /* 0x000ec800011a7983 */ /* 0x000ee80000300800 */
[----:B------:R-:W3:Y:S04]  /*c5c00*/  LDL.LU R27, [R1+0xecc] ;  /* 0x000ecc00011b7983 */ /* 0x000ee80000300800 */
        /* <DEDUP_REMOVED lines=14> */
[----:B------:R-:W2:Y:S04]  /*c5cf0*/  LDL.64 R28, [R1+0x238] ;  /* 0x00023800011c7983 */ /* 0x000ea80000100a00 */
        /* <DEDUP_REMOVED lines=30> */
[----:B------:R0:W-:Y:S04]  /*c5ee0*/  STL.64 [R1+0x6730], R24 ;  /* 0x0067301801007387 */ /* 0x0001e80000100a00 */
[----:B0-----:R-:W3:Y:S04]  /*c5ef0*/  LDL.LU R24, [R1+0xed0] ;  /* 0x000ed00001187983 */ /* 0x001ee80000300800 */
[----:B------:R-:W3:Y:S04]  /*c5f00*/  LDL.LU R25, [R1+0xed4] ;  /* 0x000ed40001197983 */ /* 0x000ee80000300800 */
[----:B------:R-:W3:Y:S04]  /*c5f10*/  LDL.LU R26, [R1+0xed8] ;  /* 0x000ed800011a7983 */ /* 0x000ee80000300800 */
[----:B------:R-:W3:Y:S04]  /*c5f20*/  LDL.LU R27, [R1+0xedc] ;  /* 0x000edc00011b7983 */ /* 0x000ee80000300800 */
[----:B------:R-:W-:Y:S04]  /*c5f30*/  STL.64 [R1+0x1210], R20 ;  /* 0x0012101401007387 */ /* 0x000fe80000100a00 */
[----:B------:R0:W-:Y:S04]  /*c5f40*/  STL.64 [R1+0x1218], R22 ;  /* 0x0012181601007387 */ /* 0x0001e80000100a00 */
[----:B0-----:R-:W5:Y:S04]  /*c5f50*/  LDL.LU.64 R22, [R1+0x67d8] ;  /* 0x0067d80001167983 */ /* 0x001f680000300a00 */
[----:B------:R-:W2:Y:S01]  /*c5f60*/  LDL.LU.64 R20, [R1+0x67d0] ;  /* 0x0067d00001147983 */ /* 0x000ea20000300a00 */
[----:B------:R-:W-:-:S02]  /*c5f70*/  IMAD.MOV.U32 R13, RZ, RZ, R28 ;  /* 0x000000ffff0d7224 */ /* 0x000fc400078e001c */
[----:B------:R-:W-:Y:S02]  /*c5f80*/  IMAD.MOV.U32 R0, RZ, RZ, R29 ;  /* 0x000000ffff007224 */ /* 0x000fe400078e001d */
[----:B------:R-:W4:Y:S01]  /*c5f90*/  LDL.LU.64 R28, [R1+0x67c8] ;  /* 0x0067c800011c7983 */ /* 0x000f220000300a00 */
[----:B--2---:R-:W-:-:S15]  /*c5fa0*/  HMMA.16816.F32 R16, R4, R20, R16 ;  /* 0x000000140410723c */ /* 0x004fde0000001810 */
[----:B------:R-:W-:-:S08]  /*c5fb0*/  NOP ;  /* 0x0000000000007918 */ /* 0x000fd00000000000 */
[----:B------:R-:W-:Y:S04]  /*c5fc0*/  STL.64 [R1+0x1200], R16 ;  /* 0x0012001001007387 */ /* 0x000fe80000100a00 */
[----:B------:R0:W-:Y:S04]  /*c5fd0*/  STL.64 [R1+0x1208], R18 ;  /* 0x0012081201007387 */ /* 0x0001e80000100a00 */
[----:B0-----:R-:W4:Y:S04]  /*c5fe0*/  LDL.LU.64 R18, [R1+0x67c0] ;  /* 0x0067c00001127983 */ /* 0x001f280000300a00 */
[----:B------:R-:W4:Y:S02]  /*c5ff0*/  LDL.LU.64 R16, [R1+0x67b8] ;  /* 0x0067b80001107983 */ /* 0x000f240000300a00 */
[----:B----4-:R-:W-:Y:S02]  /*c6000*/  HMMA.16816.F32 R4, R4, R28, R16 ;  /* 0x0000001c0404723c */ /* 0x010fe40000001810 */
[----:B------:R-:W5:Y:S04]  /*c6010*/  LDL.LU.64 R18, [R1+0x67b0] ;  /* 0x0067b00001127983 */ /* 0x000f680000300a00 */
[----:B------:R-:W5:-:S15]  /*c6020*/  LDL.LU.64 R16, [R1+0x67a8] ;  /* 0x0067a80001107983 */ /* 0x000f5e0000300a00 */
        /* <DEDUP_REMOVED lines=11> */
[----:B------:R0:W-:Y:S04]  /*c60e0*/  STL.64 [R1+0x66e0], R22 ;  /* 0x0066e01601007387 */ /* 0x0001e80000100a00 */
[----:B0-----:R-:W2:Y:S04]  /*c60f0*/  LDL.64 R22, [R1+0x300] ;  /* 0x0003000001167983 */ /* 0x001ea80000100a00 */
[----:B------:R-:W-:Y:S01]  /*c6100*/  STL.64 [R1+0x66d8], R20 ;  /* 0x0066d81401007387 */ /* 0x000fe20000100a00 */
[----:B--2---:R-:W-:-:S15]  /*c6110*/  HMMA.16816.F32 R16, R4, R22, R16 ;  /* 0x000000160410723c */ /* 0x004fde0000001810 */
[----:B------:R-:W-:-:S08]  /*c6120*/  NOP ;  /* 0x0000000000007918 */ /* 0x000fd00000000000 */
[----:B------:R-:W-:Y:S04]  /*c6130*/  STL.64 [R1+0x11d0], R16 ;  /* 0x0011d01001007387 */ /* 0x000fe80000100a00 */
[----:B------:R0:W-:Y:S04]  /*c6140*/  STL.64 [R1+0x11d8], R18 ;  /* 0x0011d81201007387 */ /* 0x0001e80000100a00 */
[----:B0-----:R-:W2:Y:S04]  /*c6150*/  LDL.LU.64 R18, [R1+0x6780] ;  /* 0x0067800001127983 */ /* 0x001ea80000300a00 */
[----:B------:R-:W2:Y:S01]  /*c6160*/  LDL.LU.64 R16, [R1+0x6778] ;  /* 0x0067780001107983 */ /* 0x000ea20000300a00 */
[----:B------:R-:W-:-:S02]  /*c6170*/  IMAD.MOV.U32 R21, RZ, RZ, R22 ;  /* 0x000000ffff157224 */ /* 0x000fc400078e0016 */
[----:B------:R-:W-:-:S05]  /*c6180*/  IMAD.MOV.U32 R20, RZ, RZ, R23 ;  /* 0x000000ffff147224 */ /* 0x000fca00078e0017 */
        /* <DEDUP_REMOVED lines=15> */
[----:B0-----:R-:W5:Y:S04]  /*c6280*/  LDL.LU.64 R10, [R1+0x6760] ;  /* 0x00676000010a7983 */ /* 0x001f680000300a00 */
[----:B------:R-:W5:Y:S04]  /*c6290*/  LDL.LU.64 R8, [R1+0x6758] ;  /* 0x0067580001087983 */ /* 0x000f680000300a00 */
[----:B--2---:R-:W-:Y:S04]  /*c62a0*/  STL.64 [R1+0x6700], R18 ;  /* 0x0067001201007387 */ /* 0x004fe80000100a00 */
[----:B------:R0:W-:Y:S04]  /*c62b0*/  STL.64 [R1+0x66f8], R16 ;  /* 0x0066f81001007387 */ /* 0x0001e80000100a00 */
[----:B0-----:R-:W2:Y:S04]  /*c62c0*/  LDL.LU R16, [R1+0xe80] ;  /* 0x000e800001107983 */ /* 0x001ea80000300800 */
[----:B------:R-:W2:Y:S04]  /*c62d0*/  LDL.LU R17, [R1+0xe84] ;  /* 0x000e840001117983 */ /* 0x000ea80000300800 */
[----:B------:R-:W2:Y:S04]  /*c62e0*/  LDL.LU R18, [R1+0xe88] ;  /* 0x000e880001127983 */ /* 0x000ea80000300800 */
[----:B------:R-:W2:Y:S01]  /*c62f0*/  LDL.LU R19, [R1+0xe8c] ;  /* 0x000e8c0001137983 */ /* 0x000ea20000300800 */
[----:B-----5:R-:W-:-:S15]  /*c6300*/  HMMA.16816.F32 R8, R4, R14, R8 ;  /* 0x0000000e0408723c */ /* 0x020fde0000001808 */
[----:B------:R-:W-:-:S08]  /*c6310*/  NOP ;  /* 0x0000000000007918 */ /* 0x000fd00000000000 */
[----:B------:R0:W-:Y:S01]  /*c6320*/  STL.64 [R1+0x11a0], R8 ;  /* 0x0011a00801007387 */ /* 0x0001e20000100a00 */
[----:B------:R-:W-:Y:S02]  /*c6330*/  IMAD.MOV.U32 R2, RZ, RZ, R10 ;  /* 0x000000ffff027224 */ /* 0x000fe400078e000a */
[----:B------:R-:W-:Y:S02]  /*c6340*/  IMAD.MOV.U32 R3, RZ, RZ, R11 ;  /* 0x000000ffff037224 */ /* 0x000fe400078e000b */
[----:B------:R-:W5:Y:S04]  /*c6350*/  LDL.LU.64 R10, [R1+0x6750] ;  /* 0x00675000010a7983 */ /* 0x000f680000300a00 */
[----:B0-----:R-:W3:Y:S04]  /*c6360*/  LDL.LU.64 R8, [R1+0x6748] ;  /* 0x0067480001087983 */ /* 0x001ee80000300a00 */
[----:B------:R-:W-:Y:S04]  /*c6370*/  STL [R1+0x594c], R3 ;  /* 0x00594c0301007387 */ /* 0x000fe80000100800 */
[----:B------:R0:W-:Y:S02]  /*c6380*/  STL [R1+0x5948], R2 ;  /* 0x0059480201007387 */ /* 0x0001e40000100800 */
[----:B0-----:R-:W-:-:S02]  /*c6390*/  IMAD.MOV.U32 R2, RZ, RZ, R13 ;  /* 0x000000ffff027224 */ /* 0x001fc400078e000d */
[----:B------:R-:W2:Y:S01]  /*c63a0*/  LDL.LU R13, [R1+0x6740] ;  /* 0x00674000010d7983 */ /* 0x000ea20000300800 */
        /* <DEDUP_REMOVED lines=14> */
[----:B0-----:R-:W3:Y:S04]  /*c6490*/  LDL.LU R8, [R1+0xe90] ;  /* 0x000e900001087983 */ /* 0x001ee80000300800 */
[----:B------:R-:W3:Y:S04]  /*c64a0*/  LDL.LU R9, [R1+0xe94] ;  /* 0x000e940001097983 */ /* 0x000ee80000300800 */
[----:B------:R-:W3:Y:S04]  /*c64b0*/  LDL.LU R10, [R1+0xe98] ;  /* 0x000e9800010a7983 */ /* 0x000ee80000300800 */
[----:B------:R-:W3:Y:S01]  /*c64c0*/  LDL.LU R11, [R1+0xe9c] ;  /* 0x000e9c00010b7983 */ /* 0x000ee20000300800 */
[----:B--2---:R-:W-:Y:S01]  /*c64d0*/  HMMA.16816.F32 R16, R4, R12, R16 ;  /* 0x0000000c0410723c */ /* 0x004fe20000001810 */
[----:B------:R-:W-:-:S05]  /*c64e0*/  IMAD.MOV.U32 R3, RZ, RZ, R0 ;  /* 0x000000ffff037224 */ /* 0x000fca00078e0000 */
[----:B------:R-:W-:Y:S01]  /*c64f0*/  IMAD.MOV.U32 R0, RZ, RZ, R7 ;  /* 0x000000ffff007224 */ /* 0x000fe200078e0007 */
[C---:B----4-:R-:W-:Y:S06]  /*c6500*/  HMMA.16816.F32 R20, R4.reuse, R24, R20 ;  /* 0x000000180414723c */ /* 0x050fec0000001814 */
[----:B---3--:R-:W-:-:S15]  /*c6510*/  HMMA.16816.F32 R8, R4, R26, R8 ;  /* 0x0000001a0408723c */ /* 0x008fde0000001808 */
[----:B------:R-:W-:-:S02]  /*c6520*/  NOP ;  /* 0x0000000000007918 */ /* 0x000fc40000000000 */
[----:B------:R0:W-:Y:S04]  /*c6530*/  STL.64 [R1+0x1170], R20 ;  /* 0x0011701401007387 */ /* 0x0001e80000100a00 */
[----:B------:R-:W-:Y:S04]  /*c6540*/  STL.64 [R1+0x1178], R22 ;  /* 0x0011781601007387 */ /* 0x000fe80000100a00 */
[----:B0-----:R-:W2:Y:S04]  /*c6550*/  LDL.LU.64 R20, [R1+0x6718] ;  /* 0x0067180001147983 */ /* 0x001ea80000300a00 */
[----:B------:R-:W-:Y:S04]  /*c6560*/  STL.64 [R1+0x6668], R26 ;  /* 0x0066681a01007387 */ /* 0x000fe80000100a00 */
[----:B------:R-:W-:Y:S04]  /*c6570*/  STL.64 [R1+0x6660], R24 ;  /* 0x0066601801007387 */ /* 0x000fe80000100a00 */
[----:B------:R0:W-:Y:S04]  /*c6580*/  STL.64 [R1+0x1160], R8 ;  /* 0x0011600801007387 */ /* 0x0001e80000100a00 */
[----:B------:R1:W-:Y:S04]  /*c6590*/  STL.64 [R1+0x1168], R10 ;  /* 0x0011680a01007387 */ /* 0x0003e80000100a00 */
[----:B------:R-:W-:Y:S04]  /*c65a0*/  STL.64 [R1+0x1150], R16 ;  /* 0x0011501001007387 */ /* 0x000fe80000100a00 */
[----:B------:R-:W-:Y:S01]  /*c65b0*/  STL.64 [R1+0x1158], R18 ;  /* 0x0011581201007387 */ /* 0x000fe20000100a00 */
[----:B0-----:R-:W-:-:S02]  /*c65c0*/  IMAD.MOV.U32 R8, RZ, RZ, R6 ;  /* 0x000000ffff087224 */ /* 0x001fc400078e0006 */
[----:B------:R-:W-:Y:S01]  /*c65d0*/  IMAD.MOV.U32 R9, RZ, RZ, R5 ;  /* 0x000000ffff097224 */ /* 0x000fe200078e0005 */
[----:B------:R-:W3:Y:S01]  /*c65e0*/  LDL.LU.64 R6, [R1+0x6710] ;  /* 0x0067100001067983 */ /* 0x000ee20000300a00 */
[----:B-1----:R-:W-:-:S03]  /*c65f0*/  IMAD.MOV.U32 R10, RZ, RZ, R4 ;  /* 0x000000ffff0a7224 */ /* 0x002fc600078e0004 */
[----:B------:R-:W4:Y:S04]  /*c6600*/  LDL.LU.64 R4, [R1+0x6708] ;  /* 0x0067080001047983 */ /* 0x000f280000300a00 */
[----:B------:R-:W-:Y:S04]  /*c6610*/  STL.64 [R1+0x6678], R14 ;  /* 0x0066780e01007387 */ /* 0x000fe80000100a00 */
[----:B------:R0:W-:Y:S04]  /*c6620*/  STL.64 [R1+0x6670], R12 ;  /* 0x0066700c01007387 */ /* 0x0001e80000100a00 */
[----:B0-----:R-:W5:Y:S04]  /*c6630*/  LDL.LU R12, [R1+0xdc0] ;  /* 0x000dc000010c7983 */ /* 0x001f680000300800 */
[----:B------:R-:W5:Y:S04]  /*c6640*/  LDL.LU R13, [R1+0xdc4] ;  /* 0x000dc400010d7983 */ /* 0x000f680000300800 */
[----:B------:R-:W2:Y:S04]  /*c6650*/  LDL.LU R14, [R1+0xdc8] ;  /* 0x000dc800010e7983 */ /* 0x000ea80000300800 */
[----:B------:R-:W2:Y:S04]  /*c6660*/  LDL.LU R15, [R1+0xdcc] ;  /* 0x000dcc00010f7983 */ /* 0x000ea80000300800 */
[----:B--2---:R0:W-:Y:S04]  /*c6670*/  STL.64 [R1+0x6688], R14 ;  /* 0x0066880e01007387 */ /* 0x0041e80000100a00 */
[----:B-----5:R1:W-:Y:S01]  /*c6680*/  STL.64 [R1+0x6680], R12 ;  /* 0x0066800c01007387 */ /* 0x0203e20000100a00 */
[----:B0-----:R-:W-:-:S02]  /*c6690*/  IMAD.MOV.U32 R14, RZ, RZ, R21 ;  /* 0x000000ffff0e7224 */ /* 0x001fc400078e0015 */
[----:B------:R-:W-:-:S05]  /*c66a0*/  IMAD.MOV.U32 R15, RZ, RZ, R20 ;  /* 0x000000ffff0f7224 */ /* 0x000fca00078e0014 */
[----:B------:R0:W-:Y:S04]  /*c66b0*/  STL.64 [R1+0x66a0], R14 ;  /* 0x0066a00e01007387 */ /* 0x0001e80000100a00 */
[----:B-1----:R-:W2:Y:S04]  /*c66c0*/  LDL.LU R12, [R1+0xde0] ;  /* 0x000de000010c7983 */ /* 0x002ea80000300800 */
[----:B------:R-:W2:Y:S04]  /*c66d0*/  LDL.LU R13, [R1+0xde4] ;  /* 0x000de400010d7983 */ /* 0x000ea80000300800 */
[----:B0-----:R-:W5:Y:S04]  /*c66e0*/  LDL.LU R14, [R1+0xde8] ;  /* 0x000de800010e7983 */ /* 0x001f680000300800 */
[----:B------:R-:W5:Y:S04]  /*c66f0*/  LDL.LU R15, [R1+0xdec] ;  /* 0x000dec00010f7983 */ /* 0x000f680000300800 */
[----:B-----5:R0:W-:Y:S04]  /*c6700*/  STL.64 [R1+0x66b0], R14 ;  /* 0x0066b00e01007387 */ /* 0x0201e80000100a00 */
[----:B--2---:R1:W-:Y:S01]  /*c6710*/  STL.64 [R1+0x66a8], R12 ;  /* 0x0066a80c01007387 */ /* 0x0043e20000100a00 */
[----:B0-----:R-:W-:-:S03]  /*c6720*/  IMAD.MOV.U32 R14, RZ, RZ, R8 ;  /* 0x000000ffff0e7224 */ /* 0x001fc600078e0008 */
[----:B------:R-:W3:Y:S01]  /*c6730*/  LDL.LU R8, [R1+0xe60] ;  /* 0x000e600001087983 */ /* 0x000ee20000300800 */
[----:B-1----:R-:W-:Y:S02]  /*c6740*/  IMAD.MOV.U32 R13, RZ, RZ, R9 ;  /* 0x000000ffff0d7224 */ /* 0x002fe400078e0009 */
[----:B------:R-:W-:Y:S01]  /*c6750*/  IMAD.MOV.U32 R12, RZ, RZ, R10 ;  /* 0x000000ffff0c7224 */ /* 0x000fe200078e000a */
[----:B------:R-:W3:Y:S04]  /*c6760*/  LDL.LU R9, [R1+0xe64] ;  /* 0x000e640001097983 */ /* 0x000ee80000300800 */
[----:B------:R-:W3:Y:S04]  /*c6770*/  LDL.LU R10, [R1+0xe68] ;  /* 0x000e6800010a7983 */ /* 0x000ee80000300800 */
[----:B------:R-:W3:Y:S04]  /*c6780*/  LDL.LU R11, [R1+0xe6c] ;  /* 0x000e6c00010b7983 */ /* 0x000ee80000300800 */
[----:B------:R-:W4:Y:S04]  /*c6790*/  LDL.LU R16, [R1+0xe70] ;  /* 0x000e700001107983 */ /* 0x000f280000300800 */
[----:B------:R-:W4:Y:S04]  /*c67a0*/  LDL.LU R17, [R1+0xe74] ;  /* 0x000e740001117983 */ /* 0x000f280000300800 */
[----:B------:R-:W4:Y:S04]  /*c67b0*/  LDL.LU R18, [R1+0xe78] ;  /* 0x000e780001127983 */ /* 0x000f280000300800 */
[----:B------:R-:W4:Y:S04]  /*c67c0*/  LDL.LU R19, [R1+0xe7c] ;  /* 0x000e7c0001137983 */ /* 0x000f280000300800 */
        /* <DEDUP_REMOVED lines=18> */
[----:B------:R-:W4:Y:S04]  /*c68f0*/  LDL.LU R26, [R1+0xdd8] ;  /* 0x000dd800011a7983 */ /* 0x000f280000300800 */
[----:B------:R-:W4:Y:S01]  /*c6900*/  LDL.LU R27, [R1+0xddc] ;  /* 0x000ddc00011b7983 */ /* 0x000f220000300800 */
[----:B------:R-:W-:-:S07]  /*c6910*/  IMAD.MOV.U32 R15, RZ, RZ, R0 ;  /* 0x000000ffff0f7224 */ /* 0x000fce00078e0000 */
[C---:B------:R-:W-:Y:S01]  /*c6920*/  HMMA.16816.F32 R16, R12.reuse, R4, R16 ;  /* 0x000000040c10723c */ /* 0x040fe20000001810 */
[----:B----4-:R-:W-:Y:S04]  /*c6930*/  STL.64 [R1+0x66c0], R26 ;  /* 0x0066c01a01007387 */ /* 0x010fe80000100a00 */
[----:B--2---:R0:W-:Y:S04]  /*c6940*/  STL.64 [R1+0x66b8], R24 ;  /* 0x0066b81801007387 */ /* 0x0041e80000100a00 */
[----:B0-----:R-:W2:Y:S04]  /*c6950*/  LDL.LU R24, [R1+0xdf0] ;  /* 0x000df00001187983 */ /* 0x001ea80000300800 */
[----:B------:R-:W2:Y:S04]  /*c6960*/  LDL.LU R25, [R1+0xdf4] ;  /* 0x000df40001197983 */ /* 0x000ea80000300800 */
[----:B------:R-:W4:Y:S04]  /*c6970*/  LDL.LU R26, [R1+0xdf8] ;  /* 0x000df800011a7983 */ /* 0x000f280000300800 */
[----:B------:R-:W4:Y:S01]  /*c6980*/  LDL.LU R27, [R1+0xdfc] ;  /* 0x000dfc00011b7983 */ /* 0x000f220000300800 */
[C---:B------:R-:W-:Y:S03]  /*c6990*/  HMMA.16816.F32 R8, R12.reuse, R6, R8 ;  /* 0x000000060c08723c */ /* 0x040fe60000001808 */
        /* <DEDUP_REMOVED lines=14> */
[----:B-1----:R-:W5:Y:S04]  /*c6a80*/  LDL.LU R10, [R1+0xda8] ;  /* 0x000da800010a7983 */ /* 0x002f680000300800 */
[----:B------:R-:W5:Y:S04]  /*c6a90*/  LDL.LU R11, [R1+0xdac] ;  /* 0x000dac00010b7983 */ /* 0x000f680000300800 */
[----:B------:R0:W-:Y:S04]  /*c6aa0*/  STL [R1+0x660c], R7 ;  /* 0x00660c0701007387 */ /* 0x0001e80000100800 */
[----:B------:R1:W-:Y:S04]  /*c6ab0*/  STL [R1+0x6628], R6 ;  /* 0x0066280601007387 */ /* 0x0003e80000100800 */
[----:B------:R1:W-:Y:S04]  /*c6ac0*/  STL.64 [R1+0x6620], R4 ;  /* 0x0066200401007387 */ /* 0x0003e80000100a00 */
[----:B0-----:R-:W4:Y:S04]  /*c6ad0*/  LDL R7, [R1+0x1cc] ;  /* 0x0001cc0001077983 */ /* 0x001f280000100800 */
[----:B-1----:R-:W4:Y:S04]  /*c6ae0*/  LDL R6, [R1+0x1c8] ;  /* 0x0001c80001067983 */ /* 0x002f280000100800 */
[----:B------:R-:W4:Y:S04]  /*c6af0*/  LDL R4, [R1+0x1c0] ;  /* 0x0001c00001047983 */ /* 0x000f280000100800 */
[----:B------:R-:W4:Y:S01]  /*c6b00*/  LDL R5, [R1+0x1c4] ;  /* 0x0001c40001057983 */ /* 0x000f220000100800 */
        /* <DEDUP_REMOVED lines=12> */
[----:B------:R-:W-:Y:S04]  /*c6bd0*/  STL [R1+0x6604], R2 ;  /* 0x0066040201007387 */ /* 0x000fe80000100800 */
[----:B------:R0:W-:Y:S04]  /*c6be0*/  STL [R1+0x6600], R3 ;  /* 0x0066000301007387 */ /* 0x0001e80000100800 */
[----:B0-----:R-:W3:Y:S01]  /*c6bf0*/  LDL.64 R2, [R1+0x2f0] ;  /* 0x0002f00001027983 */ /* 0x001ee20000100a00 */
[----:B--2---:R-:W-:-:S15]  /*c6c00*/  HMMA.16816.F32 R24, R12, R20, R24 ;  /* 0x000000140c18723c */ /* 0x004fde0000001818 */
[----:B------:R-:W-:-:S08]  /*c6c10*/  NOP ;  /* 0x0000000000007918 */ /* 0x000fd00000000000 */
        /* <DEDUP_REMOVED lines=10> */
[----:B0-----:R-:W4:Y:S04]  /*c6cc0*/  LDL.LU.64 R14, [R1+0x66b0] ;  /* 0x0066b000010e7983 */ /* 0x001f280000300a00 */
[----:B------:R-:W4:Y:S04]  /*c6cd0*/  LDL.LU.64 R12, [R1+0x66a8] ;  /* 0x0066a800010c7983 */ /* 0x000f280000300a00 */
[----:B------:R-:W-:Y:S01]  /*c6ce0*/  STL [R1+0x6608], R29 ;  /* 0x0066081d01007387 */ /* 0x000fe20000100800 */
[----:B----4-:R-:W-:-:S15]  /*c6cf0*/  HMMA.16816.F32 R12, R4, R22, R12 ;  /* 0x00000016040c723c */ /* 0x010fde000000180c */
[----:B------:R-:W-:-:S08]  /*c6d00*/  NOP ;  /* 0x0000000000007918 */ /* 0x000fd00000000000 */
[----:B------:R-:W-:Y:S04]  /*c6d10*/  STL.64 [R1+0x10e0], R12 ;  /* 0x0010e00c01007387 */ /* 0x000fe80000100a00 */
[----:B------:R0:W-:Y:S04]  /*c6d20*/  STL.64 [R1+0x10e8], R14 ;  /* 0x0010e80e01007387 */ /* 0x0001e80000100a00 */
[----:B0-----:R-:W2:Y:S04]  /*c6d30*/  LDL.LU.64 R14, [R1+0x66a0] ;  /* 0x0066a000010e7983 */ /* 0x001ea80000300a00 */
        /* <DEDUP_REMOVED lines=18> */
[----:B0-----:R-:W5:Y:S01]  /*c6e60*/  LDL.LU.64 R14, [R1+0x6678] ;  /* 0x00667800010e7983 */ /* 0x001f620000300a00 */
[----:B--2---:R-:W-:Y:S03]  /*c6e70*/  HMMA.16816.F32 R24, R4, R16, R24 ;  /* 0x000000100418723c */ /* 0x004fe60000001818 */
[----:B------:R-:W2:-:S15]  /*c6e80*/  LDL.LU.64 R12, [R1+0x6670] ;  /* 0x00667000010c7983 */ /* 0x000e9e0000300a00 */
[----:B------:R-:W-:-:S05]  /*c6e90*/  NOP ;  /* 0x0000000000007918 */ /* 0x000fca0000000000 */
        /* <DEDUP_REMOVED lines=15> */
[----:B------:R-:W4:Y:S04]  /*c6f90*/  LDL.LU.64 R8, [R1+0x6650] ;  /* 0x0066500001087983 */ /* 0x000f280000300a00 */
[----:B------:R-:W-:Y:S04]  /*c6fa0*/  STL.64 [R1+0x6638], R14 ;  /* 0x0066380e01007387 */ /* 0x000fe80000100a00 */
[----:B--2---:R4:W-:Y:S02]  /*c6fb0*/  STL.64 [R1+0x6630], R12 ;  /* 0x0066300c01007387 */ /* 0x0049e40000100a00 */
[C---:B----4-:R-:W-:Y:S02]  /*c6fc0*/  HMMA.16816.F32 R12, R4.reuse, R8, R16 ;  /* 0x00000008040c723c */ /* 0x050fe40000001810 */
[----:B------:R-:W2:Y:S04]  /*c6fd0*/  LDL.LU R16, [R1+0xd20] ;  /* 0x000d200001107983 */ /* 0x000ea80000300800 */
[----:B-----5:R-:W-:-:S15]  /*c6fe0*/  HMMA.16816.F32 R4, R4, R10, R20 ;  /* 0x0000000a0404723c */ /* 0x020fde0000001814 */
[----:B------:R-:W-:-:S02]  /*c6ff0*/  NOP ;  /* 0x0000000000007918 */ /* 0x000fc40000000000 */
[----:B------:R0:W-:Y:S04]  /*c7000*/  STL.64 [R1+0x1070], R12 ;  /* 0x0010700c01007387 */ /* 0x0001e80000100a00 */
[----:B------:R1:W-:Y:S04]  /*c7010*/  STL.64 [R1+0x1078], R14 ;  /* 0x0010780e01007387 */ /* 0x0003e80000100a00 */
[----:B------:R-:W-:Y:S04]  /*c7020*/  STL.64 [R1+0x1060], R4 ;  /* 0x0010600401007387 */ /* 0x000fe80000100a00 */
[----:B------:R-:W-:Y:S04]  /*c7030*/  STL.64 [R1+0x1068], R6 ;  /* 0x0010680601007387 */ /* 0x000fe80000100a00 */
[----:B------:R-:W2:Y:S04]  /*c7040*/  LDL.LU R17, [R1+0xd24] ;  /* 0x000d240001117983 */ /* 0x000ea80000300800 */
[----:B------:R-:W4:Y:S04]  /*c7050*/  LDL.LU R18, [R1+0xd28] ;  /* 0x000d280001127983 */ /* 0x000f280000300800 */
[----:B------:R-:W4:Y:S04]  /*c7060*/  LDL.LU R19, [R1+0xd2c] ;  /* 0x000d2c0001137983 */ /* 0x000f280000300800 */
        /* <DEDUP_REMOVED lines=22> */
[----:B0-----:R-:W3:Y:S04]  /*c71d0*/  LDL.LU.64 R16, [R1+0x1c0] ;  /* 0x0001c00001107983 */ /* 0x001ee80000300a00 */
[----:B------:R-:W3:Y:S04]  /*c71e0*/  LDL.LU.64 R18, [R1+0x1c8] ;  /* 0x0001c80001127983 */ /* 0x000ee80000300a00 */
        /* <DEDUP_REMOVED lines=27> */
[----:B------:R0:W-:Y:S04]  /*c73a0*/  STL.64 [R1+0x6558], R26 ;  /* 0x0065581a01007387 */ /* 0x0001e80000100a00 */
[----:B------:R1:W-:Y:S01]  /*c73b0*/  STL.64 [R1+0x6550], R24 ;  /* 0x0065501801007387 */ /* 0x0003e20000100a00 */
[----:B------:R-:W-:-:S02]  /*c73c0*/  IMAD.MOV.U32 R0, RZ, RZ, R3 ;  /* 0x000000ffff007224 */ /* 0x000fc400078e0003 */
[----:B------:R-:W-:Y:S01]  /*c73d0*/  IMAD.MOV.U32 R2, RZ, RZ, R18 ;  /* 0x000000ffff027224 */ /* 0x000fe200078e0012 */
[----:B0-----:R-:W3:Y:S04]  /*c73e0*/  LDL.64 R26, [R1+0x1a8] ;  /* 0x0001a800011a7983 */ /* 0x001ee80000100a00 */
[----:B-1----:R-:W3:Y:S01]  /*c73f0*/  LDL.64 R24, [R1+0x1a0] ;  /* 0x0001a00001187983 */ /* 0x002ee20000100a00 */
[----:B------:R-:W-:Y:S02]  /*c7400*/  IMAD.MOV.U32 R3, RZ, RZ, R19 ;  /* 0x000000ffff037224 */ /* 0x000fe400078e0013 */
[----:B------:R-:W-:Y:S01]  /*c7410*/  IMAD.MOV.U32 R29, RZ, RZ, R17 ;  /* 0x000000ffff1d7224 */ /* 0x000fe200078e0011 */
[----:B-----5:R-:W-:-:S15]  /*c7420*/  HMMA.16816.F32 R4, R16, R12, R4 ;  /* 0x0000000c1004723c */ /* 0x020fde0000001804 */
[----:B------:R-:W-:-:S08]  /*c7430*/  NOP ;  /* 0x0000000000007918 */ /* 0x000fd00000000000 */
[----:B------:R-:W-:Y:S04]  /*c7440*/  STL.64 [R1+0x1020], R4 ;  /* 0x0010200401007387 */ /* 0x000fe80000100a00 */
[----:B------:R0:W-:Y:S04]  /*c7450*/  STL.64 [R1+0x1028], R6 ;  /* 0x0010280601007387 */ /* 0x0001e80000100a00 */
[----:B0-----:R-:W5:Y:S01]  /*c7460*/  LDL.LU R6, [R1+0x6628] ;  /* 0x0066280001067983 */ /* 0x001f620000300800 */
[----:B------:R-:W-:-:S03]  /*c7470*/  IMAD.MOV.U32 R7, RZ, RZ, R16 ;  /* 0x000000ffff077224 */ /* 0x000fc600078e0010 */
[----:B------:R-:W2:Y:S04]  /*c7480*/  LDL.LU.64 R4, [R1+0x6620] ;  /* 0x0066200001047983 */ /* 0x000ea80000300a00 */
[----:B------:R-:W2:Y:S04]  /*c7490*/  LDL.LU.64 R18, [R1+0x6618] ;  /* 0x0066180001127983 */ /* 0x000ea80000300a00 */
[----:B------:R-:W2:Y:S04]  /*c74a0*/  LDL.LU.64 R16, [R1+0x6610] ;  /* 0x0066100001107983 */ /* 0x000ea80000300a00 */
[----:B----4-:R0:W-:Y:S04]  /*c74b0*/  STL.64 [R1+0x6588], R14 ;  /* 0x0065880e01007387 */ /* 0x0101e80000100a00 */
[----:B------:R1:W-:Y:S01]  /*c74c0*/  STL.64 [R1+0x6580], R12 ;  /* 0x0065800c01007387 */ /* 0x0003e20000100a00 */
[----:B0-----:R-:W-:-:S02]  /*c74d0*/  IMAD.MOV.U32 R14, RZ, RZ, R2 ;  /* 0x000000ffff0e7224 */ /* 0x001fc400078e0002 */
[----:B------:R-:W-:Y:S02]  /*c74e0*/  IMAD.MOV.U32 R15, RZ, RZ, R3 ;  /* 0x000000ffff0f7224 */ /* 0x000fe400078e0003 */
[----:B-1----:R-:W-:Y:S02]  /*c74f0*/  IMAD.MOV.U32 R12, RZ, RZ, R7 ;  /* 0x000000ffff0c7224 */ /* 0x002fe400078e0007 */
[----:B------:R-:W-:Y:S01]  /*c7500*/  IMAD.MOV.U32 R13, RZ, RZ, R29 ;  /* 0x000000ffff0d7224 */ /* 0x000fe200078e001d */
[----:B------:R-:W5:Y:S04]  /*c7510*/  LDL.LU R7, [R1+0x660c] ;  /* 0x00660c0001077983 */ /* 0x000f680000300800 */
[----:B------:R-:W4:Y:S04]  /*c7520*/  LDL.LU R29, [R1+0x6608] ;  /* 0x00660800011d7983 */ /* 0x000f280000300800 */
        /* <DEDUP_REMOVED lines=26> */
[----:B------:R-:W-:Y:S04]  /*c76d0*/  STL.64 [R1+0x6598], R18 ;  /* 0x0065981201007387 */ /* 0x000fe80000100a00 */
[----:B-----5:R0:W-:Y:S04]  /*c76e0*/  STL.64 [R1+0x6590], R16 ;  /* 0x0065901001007387 */ /* 0x0201e80000100a00 */
        /* <DEDUP_REMOVED lines=9> */
[----:B------:R-:W2:Y:S04]  /*c7780*/  LDL.LU.64 R20, [R1+0x65c0] ;  /* 0x0065c00001147983 */ /* 0x000ea80000300a00 */
[----:B----4-:R-:W-:Y:S01]  /*c7790*/  STL [R1+0x64e8], R29 ;  /* 0x0064e81d01007387 */ /* 0x010fe20000100800 */
[C---:B--2---:R-:W-:Y:S06]  /*c77a0*/  HMMA.16816.F32 R16, R12.reuse, R20, R16 ;  /* 0x000000140c10723c */ /* 0x044fec0000001810 */
[----:B------:R-:W-:Y:S06]  /*c77b0*/  HMMA.16816.F32 R12, R12, R28, R4 ;  /* 0x0000001c0c0c723c */ /* 0x000fec0000001804 */
[----:B---3--:R-:W-:Y:S11]  /*c77c0*/  HMMA.16816.F32 R4, R24, R22, R8 ;  /* 0x000000161804723c */ /* 0x008ff60000001808 */
[----:B------:R-:W-:Y:S04]  /*c77d0*/  STL.64 [R1+0xfd0], R16 ;  /* 0x000fd01001007387 */ /* 0x000fe80000100a00 */
[----:B------:R-:W-:Y:S04]  /*c77e0*/  STL.64 [R1+0xfd8], R18 ;  /* 0x000fd81201007387 */ /* 0x000fe80000100a00 */
[----:B------:R-:W-:Y:S04]  /*c77f0*/  STL.64 [R1+0xfb0], R12 ;  /* 0x000fb00c01007387 */ /* 0x000fe80000100a00 */
[----:B------:R-:W-:Y:S04]  /*c7800*/  STL.64 [R1+0xfb8], R14 ;  /* 0x000fb80e01007387 */ /* 0x000fe80000100a00 */
[----:B------:R0:W-:Y:S04]  /*c7810*/  STL.64 [R1+0xfa0], R4 ;  /* 0x000fa00401007387 */ /* 0x0001e80000100a00 */
[----:B------:R1:W-:Y:S04]  /*c7820*/  STL.64 [R1+0xfa8], R6 ;  /* 0x000fa80601007387 */ /* 0x0003e80000100a00 */
[----:B0-----:R-:W2:Y:S04]  /*c7830*/  LDL.LU R4, [R1+0xc30] ;  /* 0x000c300001047983 */ /* 0x001ea80000300800 */
[----:B------:R-:W2:Y:S04]  /*c7840*/  LDL.LU R5, [R1+0xc34] ;  /* 0x000c340001057983 */ /* 0x000ea80000300800 */
[----:B-1----:R-:W3:Y:S04]  /*c7850*/  LDL.LU R6, [R1+0xc38] ;  /* 0x000c380001067983 */ /* 0x002ee80000300800 */
[----:B------:R-:W3:Y:S01]  /*c7860*/  LDL.LU R7, [R1+0xc3c] ;  /* 0x000c3c0001077983 */ /* 0x000ee20000300800 */
[----:B------:R-:W-:-:S02]  /*c7870*/  IMAD.MOV.U32 R11, RZ, RZ, R24 ;  /* 0x000000ffff0b7224 */ /* 0x000fc400078e0018 */
[----:B------:R-:W-:Y:S02]  /*c7880*/  IMAD.MOV.U32 R10, RZ, RZ, R25 ;  /* 0x000000ffff0a7224 */ /* 0x000fe400078e0019 */
[----:B------:R-:W-:Y:S02]  /*c7890*/  IMAD.MOV.U32 R9, RZ, RZ, R26 ;  /* 0x000000ffff097224 */ /* 0x000fe400078e001a */
[----:B------:R-:W-:Y:S01]  /*c78a0*/  IMAD.MOV.U32 R8, RZ, RZ, R27 ;  /* 0x000000ffff087224 */ /* 0x000fe200078e001b */
[----:B---3--:R-:W-:Y:S04]  /*c78b0*/  STL.64 [R1+0x6528], R6 ;  /* 0x0065280601007387 */ /* 0x008fe80000100a00 */
[----:B--2---:R-:W-:Y:S04]  /*c78c0*/  STL.64 [R1+0x6520], R4 ;  /* 0x0065200401007387 */ /* 0x004fe80000100a00 */
        /* <DEDUP_REMOVED lines=16> */
[----:B------:R-:W-:-:S02]  /*c79d0*/  IMAD.MOV.U32 R7, RZ, RZ, R8 ;  /* 0x000000ffff077224 */ /* 0x000fc400078e0008 */
[----:B------:R-:W-:Y:S02]  /*c79e0*/  IMAD.MOV.U32 R6, RZ, RZ, R9 ;  /* 0x000000ffff067224 */ /* 0x000fe400078e0009 */
[----:B------:R-:W-:Y:S02]  /*c79f0*/  IMAD.MOV.U32 R5, RZ, RZ, R10 ;  /* 0x000000ffff057224 */ /* 0x000fe400078e000a */
[----:B------:R-:W-:Y:S01]  /*c7a00*/  IMAD.MOV.U32 R4, RZ, RZ, R11 ;  /* 0x000000ffff047224 */ /* 0x000fe200078e000b */
[----:B---3--:R-:W-:Y:S04]  /*c7a10*/  STL.64 [R1+0x65b8], R14 ;  /* 0x0065b80e01007387 */ /* 0x008fe80000100a00 */
[----:B--2---:R0:W-:Y:S04]  /*c7a20*/  STL.64 [R1+0x65b0], R12 ;  /* 0x0065b00c01007387 */ /* 0x0041e80000100a00 */
[----:B------:R-:W2:Y:S04]  /*c7a30*/  LDL R18, [R1+0x2f0] ;  /* 0x0002f00001127983 */ /* 0x000ea80000100800 */
[----:B0-----:R-:W3:Y:S04]  /*c7a40*/  LDL.LU R12, [R1+0xcb0] ;  /* 0x000cb000010c7983 */ /* 0x001ee80000300800 */
[----:B------:R-:W3:Y:S04]  /*c7a50*/  LDL.LU R13, [R1+0xcb4] ;  /* 0x000cb400010d7983 */ /* 0x000ee80000300800 */
[----:B------:R-:W3:Y:S04]  /*c7a60*/  LDL.LU R14, [R1+0xcb8] ;  /* 0x000cb800010e7983 */ /* 0x000ee80000300800 */
[----:B------:R-:W3:Y:S04]  /*c7a70*/  LDL.LU R15, [R1+0xcbc] ;  /* 0x000cbc00010f7983 */ /* 0x000ee80000300800 */
[----:B------:R-:W3:Y:S04]  /*c7a80*/  LDL.64 R16, [R1+0x300] ;  /* 0x0003000001107983 */ /* 0x000ee80000100a00 */
        /* <DEDUP_REMOVED lines=20> */
[----:B------:R-:W-:Y:S01]  /*c7bd0*/  IMAD.MOV.U32 R19, RZ, RZ, R0 ;  /* 0x000000ffff137224 */ /* 0x000fe200078e0000 */
[----:B------:R-:W-:Y:S06]  /*c7be0*/  HMMA.16816.F32 R12, R4, R16, R12 ;  /* 0x00000010040c723c */ /* 0x000fec000000180c */
[----:B------:R-:W-:-:S02]  /*c7bf0*/  IMAD.MOV.U32 R29, RZ, RZ, R16 ;  /* 0x000000ffff1d7224 */ /* 0x000fc400078e0010 */
[----:B------:R-:W-:Y:S01]  /*c7c00*/  IMAD.MOV.U32 R0, RZ, RZ, R17 ;  /* 0x000000ffff007224 */ /* 0x000fe200078e0011 */
[----:B-----5:R-:W-:Y:S04]  /*c7c10*/  STL.64 [R1+0x6538], R22 ;  /* 0x0065381601007387 */ /* 0x020fe80000100a00 */
[----:B---3--:R0:W-:Y:S04]  /*c7c20*/  STL.64 [R1+0x6530], R20 ;  /* 0x0065301401007387 */ /* 0x0081e80000100a00 */
        /* <DEDUP_REMOVED lines=25> */
[----:B0-----:R-:W4:Y:S04]  /*c7dc0*/  LDL.LU.64 R14, [R1+0x6588] ;  /* 0x00658800010e7983 */ /* 0x001f280000300a00 */
[----:B------:R-:W3:Y:S04]  /*c7dd0*/  LDL.LU.64 R12, [R1+0x6580] ;  /* 0x00658000010c7983 */ /* 0x000ee80000300a00 */
[----:B------:R-:W-:Y:S01]  /*c7de0*/  STL.64 [R1+0x6488], R16 ;  /* 0x0064881001007387 */ /* 0x000fe20000100a00 */
        /* <DEDUP_REMOVED lines=30> */
[----:B----4-:R-:W-:Y:S02]  /*c7fd0*/  HMMA.16816.F32 R4, R4, R26, R20 ;  /* 0x0000001a0404723c */ /* 0x010fe40000001814 */
[----:B------:R-:W2:Y:S04]  /*c7fe0*/  LDL.LU.64 R22, [R1+0x6538] ;  /* 0x0065380001167983 */ /* 0x000ea80000300a00 */
[----:B------:R-:W2:-:S15]  /*c7ff0*/  LDL.LU.64 R20, [R1+0x6530] ;  /* 0x0065300001147983 */ /* 0x000e9e0000300a00 */
[----:B------:R-:W-:-:S02]  /*c8000*/  NOP ;  /* 0x0000000000007918 */ /* 0x000fc40000000000 */
[----:B------:R-:W-:Y:S04]  /*c8010*/  STL.64 [R1+0xf20], R4 ;  /* 0x000f200401007387 */ /* 0x000fe80000100a00 */
[----:B------:R0:W-:Y:S04]  /*c8020*/  STL.64 [R1+0xf28], R6 ;  /* 0x000f280601007387 */ /* 0x0001e80000100a00 */
[----:B0-----:R-:W3:Y:S04]  /*c8030*/  LDL.LU.64 R6, [R1+0x6528] ;  /* 0x0065280001067983 */ /* 0x001ee80000300a00 */
[----:B------:R-:W3:Y:S04]  /*c8040*/  LDL.LU.64 R4, [R1+0x6520] ;  /* 0x0065200001047983 */ /* 0x000ee80000300a00 */
[----:B------:R-:W-:Y:S04]  /*c8050*/  STL [R1+0x6434], R27 ;  /* 0x0064341b01007387 */ /* 0x000fe80000100800 */
[----:B------:R-:W-:Y:S04]  /*c8060*/  STL [R1+0x6450], R26 ;  /* 0x0064501a01007387 */ /* 0x000fe80000100800 */
        /* <DEDUP_REMOVED lines=34> */
[C---:B----4-:R-:W-:Y:S06]  /*c8290*/  HMMA.16816.F32 R12, R24.reuse, R2, R12 ;  /* 0x00000002180c723c */ /* 0x050fec000000180c */
[----:B------:R0:W-:Y:S02]  /*c82a0*/  STL [R1+0x6418], R3 ;  /* 0x0064180301007387 */ /* 0x0001e40000100800 */
[----:B0-----:R-:W-:Y:S01]  /*c82b0*/  IMAD.MOV.U32 R3, RZ, RZ, R27 ;  /* 0x000000ffff037224 */ /* 0x001fe200078e001b */
[----:B---3--:R-:W-:-:S15]  /*c82c0*/  HMMA.16816.F32 R4, R24, R18, R4 ;  /* 0x000000121804723c */ /* 0x008fde0000001804 */
[----:B------:R-:W-:-:S08]  /*c82d0*/  NOP ;  /* 0x0000000000007918 */ /* 0x000fd00000000000 */
[----:B------:R-:W-:Y:S04]  /*c82e0*/  STL.64 [R1+0xee0], R4 ;  /* 0x000ee00401007387 */ /* 0x000fe80000100a00 */
[----:B------:R5:W-:Y:S02]  /*c82f0*/  STL.64 [R1+0xee8], R6 ;  /* 0x000ee80601007387 */ /* 0x000be40000100a00 */
[----:B-----5:R-:W-:Y:S02]  /*c8300*/  HMMA.16816.F32 R4, R24, R20, R8 ;  /* 0x000000141804723c */ /* 0x020fe40000001808 */
[----:B------:R-:W-:Y:S04]  /*c8310*/  STL.64 [R1+0xed0], R12 ;  /* 0x000ed00c01007387 */ /* 0x000fe80000100a00 */
[----:B------:R-:W-:Y:S01]  /*c8320*/  STL.64 [R1+0xed8], R14 ;  /* 0x000ed80e01007387 */ /* 0x000fe20000100a00 */
[----:B------:R-:W-:-:S02]  /*c8330*/  IMAD.MOV.U32 R10, RZ, RZ, R24 ;  /* 0x000000ffff0a7224 */ /* 0x000fc400078e0018 */
[----:B------:R-:W-:Y:S02]  /*c8340*/  IMAD.MOV.U32 R9, RZ, RZ, R25 ;  /* 0x000000ffff097224 */ /* 0x000fe400078e0019 */
[----:B------:R-:W-:-:S12]  /*c8350*/  IMAD.MOV.U32 R8, RZ, RZ, R26 ;  /* 0x000000ffff087224 */ /* 0x000fd800078e001a */
[----:B------:R-:W-:Y:S04]  /*c8360*/  STL.64 [R1+0xec0], R4 ;  /* 0x000ec00401007387 */ /* 0x000fe80000100a00 */
[----:B------:R0:W-:Y:S04]  /*c8370*/  STL.64 [R1+0xec8], R6 ;  /* 0x000ec80601007387 */ /* 0x0001e80000100a00 */
[----:B--2---:R-:W-:Y:S04]  /*c8380*/  STL.64 [R1+0x64d0], R22 ;  /* 0x0064d01601007387 */ /* 0x004fe80000100a00 */
[----:B------:R-:W-:Y:S04]  /*c8390*/  STL.64 [R1+0x64c8], R20 ;  /* 0x0064c81401007387 */ /* 0x000fe80000100a00 */
[----:B------:R-:W2:Y:S04]  /*c83a0*/  LDL.LU R24, [R1+0xb20] ;  /* 0x000b200001187983 */ /* 0x000ea80000300800 */
[----:B------:R-:W2:Y:S04]  /*c83b0*/  LDL.LU R25, [R1+0xb24] ;  /* 0x000b240001197983 */ /* 0x000ea80000300800 */
[----:B------:R-:W3:Y:S04]  /*c83c0*/  LDL.LU R26, [R1+0xb28] ;  /* 0x000b2800011a7983 */ /* 0x000ee80000300800 */
[----:B------:R-:W3:Y:S04]  /*c83d0*/  LDL.LU R27, [R1+0xb2c] ;  /* 0x000b2c00011b7983 */ /* 0x000ee80000300800 */
[----:B0-----:R-:W4:Y:S04]  /*c83e0*/  LDL R6, [R1+0x188] ;  /* 0x0001880001067983 */ /* 0x001f280000100800 */
[----:B------:R-:W4:Y:S04]  /*c83f0*/  LDL R7, [R1+0x18c] ;  /* 0x00018c0001077983 */ /* 0x000f280000100800 */
[----:B------:R-:W5:Y:S04]  /*c8400*/  LDL R4, [R1+0x180] ;  /* 0x0001800001047983 */ /* 0x000f680000100800 */
[----:B------:R-:W5:Y:S04]  /*c8410*/  LDL R5, [R1+0x184] ;  /* 0x0001840001057983 */ /* 0x000f680000100800 */
[----:B----4-:R-:W-:Y:S04]  /*c8420*/  STL.64 [R1+0x64e0], R6 ;  /* 0x0064e00601007387 */ /* 0x010fe80000100a00 */
[----:B-----5:R0:W-:Y:S04]  /*c8430*/  STL.64 [R1+0x64d8], R4 ;  /* 0x0064d80401007387 */ /* 0x0201e80000100a00 */
[----:B0-----:R-:W4:Y:S04]  /*c8440*/  LDL.LU R4, [R1+0xbb0] ;  /* 0x000bb00001047983 */ /* 0x001f280000300800 */
[----:B------:R-:W4:Y:S04]  /*c8450*/  LDL.LU R5, [R1+0xbb4] ;  /* 0x000bb40001057983 */ /* 0x000f280000300800 */
[----:B------:R-:W4:Y:S04]  /*c8460*/  LDL.LU R6, [R1+0xbb8] ;  /* 0x000bb80001067983 */ /* 0x000f280000300800 */
[----:B------:R-:W4:Y:S04]  /*c8470*/  LDL.LU R7, [R1+0xbbc] ;  /* 0x000bbc0001077983 */ /* 0x000f280000300800 */
[----:B------:R-:W5:Y:S04]  /*c8480*/  LDL.64 R16, [R1+0x2f0] ;  /* 0x0002f00001107983 */ /* 0x000f680000100a00 */
[----:B------:R0:W-:Y:S04]  /*c8490*/  STL.64 [R1+0x64a8], R18 ;  /* 0x0064a81201007387 */ /* 0x0001e80000100a00 */
[----:B-----5:R1:W-:Y:S04]  /*c84a0*/  STL.64 [R1+0x64a0], R16 ;  /* 0x0064a01001007387 */ /* 0x0203e80000100a00 */
[----:B------:R-:W5:Y:S04]  /*c84b0*/  LDL.LU R12, [R1+0xb70] ;  /* 0x000b7000010c7983 */ /* 0x000f680000300800 */
[----:B------:R-:W5:Y:S04]  /*c84c0*/  LDL.LU R13, [R1+0xb74] ;  /* 0x000b7400010d7983 */ /* 0x000f680000300800 */
[----:B------:R-:W2:Y:S04]  /*c84d0*/  LDL.LU R14, [R1+0xb78] ;  /* 0x000b7800010e7983 */ /* 0x000ea80000300800 */
[----:B------:R-:W2:Y:S01]  /*c84e0*/  LDL.LU R15, [R1+0xb7c] ;  /* 0x000b7c00010f7983 */ /* 0x000ea20000300800 */
[----:B0-----:R-:W-:-:S02]  /*c84f0*/  IMAD.MOV.U32 R18, RZ, RZ, R29 ;  /* 0x000000ffff127224 */ /* 0x001fc400078e001d */
[----:B------:R-:W-:Y:S01]  /*c8500*/  IMAD.MOV.U32 R19, RZ, RZ, R0 ;  /* 0x000000ffff137224 */ /* 0x000fe200078e0000 */
[----:B------:R-:W4:Y:S04]  /*c8510*/  LDL.LU R29, [R1+0x64e8] ;  /* 0x0064e800011d7983 */ /* 0x000f280000300800 */
[----:B------:R0:W-:Y:S04]  /*c8520*/  STL.64 [R1+0x64c0], R18 ;  /* 0x0064c01201007387 */ /* 0x0001e80000100a00 */
[----:B-1----:R-:W3:Y:S04]  /*c8530*/  LDL.LU R16, [R1+0xba0] ;  /* 0x000ba00001107983 */ /* 0x002ee80000300800 */
[----:B------:R-:W3:Y:S04]  /*c8540*/  LDL.LU R17, [R1+0xba4] ;  /* 0x000ba40001117983 */ /* 0x000ee80000300800 */
[----:B0-----:R-:W3:Y:S04]  /*c8550*/  LDL.LU R18, [R1+0xba8] ;  /* 0x000ba80001127983 */ /* 0x001ee80000300800 */
[----:B------:R-:W3:Y:S04]  /*c8560*/  LDL.LU R19, [R1+0xbac] ;  /* 0x000bac0001137983 */ /* 0x000ee80000300800 */
[----:B--2---:R-:W-:Y:S04]  /*c8570*/  STL.64 [R1+0x6498], R14 ;  /* 0x0064980e01007387 */ /* 0x004fe80000100a00 */
[----:B-----5:R0:W-:Y:S04]  /*c8580*/  STL.64 [R1+0x6490], R12 ;  /* 0x0064900c01007387 */ /* 0x0201e80000100a00 */
[----:B0-----:R-:W2:Y:S04]  /*c8590*/  LDL.LU R12, [R1+0xb80] ;  /* 0x000b8000010c7983 */ /* 0x001ea80000300800 */
[----:B------:R-:W2:Y:S04]  /*c85a0*/  LDL.LU R13, [R1+0xb84] ;  /* 0x000b8400010d7983 */ /* 0x000ea80000300800 */
[----:B------:R-:W5:Y:S04]  /*c85b0*/  LDL.LU R14, [R1+0xb88] ;  /* 0x000b8800010e7983 */ /* 0x000f680000300800 */
[----:B------:R-:W5:Y:S01]  /*c85c0*/  LDL.LU R15, [R1+0xb8c] ;  /* 0x000b8c00010f7983 */ /* 0x000f620000300800 */
[----:B------:R-:W-:-:S02]  /*c85d0*/  IMAD.MOV.U32 R20, RZ, RZ, R10 ;  /* 0x000000ffff147224 */ /* 0x000fc400078e000a */
[----:B------:R-:W-:Y:S02]  /*c85e0*/  IMAD.MOV.U32 R21, RZ, RZ, R9 ;  /* 0x000000ffff157224 */ /* 0x000fe400078e0009 */
[----:B------:R-:W-:Y:S02]  /*c85f0*/  IMAD.MOV.U32 R22, RZ, RZ, R8 ;  /* 0x000000ffff167224 */ /* 0x000fe400078e0008 */
[----:B------:R-:W-:-:S07]  /*c8600*/  IMAD.MOV.U32 R23, RZ, RZ, R3 ;  /* 0x000000ffff177224 */ /* 0x000fce00078e0003 */
[----:B----4-:R-:W-:Y:S01]  /*c8610*/  HMMA.16816.F32 R20, R20, R28, R4 ;  /* 0x0000001c1414723c */ /* 0x010fe20000001804 */
[----:B-----5:R-:W-:Y:S04]  /*c8620*/  STL.64 [R1+0x64b8], R14 ;  /* 0x0064b80e01007387 */ /* 0x020fe80000100a00 */
        /* <DEDUP_REMOVED lines=15> */
[----:B------:R-:W5:Y:S04]  /*c8720*/  LDL.LU.64 R6, [R1+0x64e0] ;  /* 0x0064e00001067983 */ /* 0x000f680000300a00 */
[----:B------:R-:W5:Y:S04]  /*c8730*/  LDL.LU.64 R4, [R1+0x64d8] ;  /* 0x0064d80001047983 */ /* 0x000f680000300a00 */
[----:B------:R-:W-:Y:S04]  /*c8740*/  STL.64 [R1+0xea0], R20 ;  /* 0x000ea01401007387 */ /* 0x000fe80000100a00 */
[----:B------:R0:W-:Y:S04]  /*c8750*/  STL.64 [R1+0xea8], R22 ;  /* 0x000ea81601007387 */ /* 0x0001e80000100a00 */
[----:B0-----:R-:W5:Y:S04]  /*c8760*/  LDL.LU.64 R22, [R1+0x64d0] ;  /* 0x0064d00001167983 */ /* 0x001f680000300a00 */
[----:B------:R-:W2:Y:S01]  /*c8770*/  LDL.LU.64 R20, [R1+0x64c8] ;  /* 0x0064c80001147983 */ /* 0x000ea20000300a00 */
[----:B-----5:R-:W-:Y:S03]  /*c8780*/  HMMA.16816.F32 R4, R4, R22, R16 ;  /* 0x000000160404723c */ /* 0x020fe60000001810 */
[----:B------:R-:W5:-:S15]  /*c8790*/  LDL.LU.64 R18, [R1+0x64c0] ;  /* 0x0064c00001127983 */ /* 0x000f5e0000300a00 */
[----:B------:R-:W-:-:S05]  /*c87a0*/  NOP ;  /* 0x0000000000007918 */ /* 0x000fca0000000000 */
[----:B------:R0:W-:Y:S04]  /*c87b0*/  STL.64 [R1+0xe90], R4 ;  /* 0x000e900401007387 */ /* 0x0001e80000100a00 */
[----:B------:R1:W-:Y:S04]  /*c87c0*/  STL.64 [R1+0xe98], R6 ;  /* 0x000e980601007387 */ /* 0x0003e80000100a00 */
[----:B0-----:R-:W4:Y:S04]  /*c87d0*/  LDL.LU R4, [R1+0xb10] ;  /* 0x000b100001047983 */ /* 0x001f280000300800 */
[----:B------:R-:W4:Y:S04]  /*c87e0*/  LDL.LU R5, [R1+0xb14] ;  /* 0x000b140001057983 */ /* 0x000f280000300800 */
[----:B-1----:R-:W3:Y:S04]  /*c87f0*/  LDL.LU R6, [R1+0xb18] ;  /* 0x000b180001067983 */ /* 0x002ee80000300800 */
[----:B------:R-:W3:Y:S04]  /*c8800*/  LDL.LU R7, [R1+0xb1c] ;  /* 0x000b1c0001077983 */ /* 0x000ee80000300800 */
[----:B---3--:R-:W-:Y:S04]  /*c8810*/  STL.64 [R1+0x6440], R6 ;  /* 0x0064400601007387 */ /* 0x008fe80000100a00 */
[----:B----4-:R0:W-:Y:S04]  /*c8820*/  STL.64 [R1+0x6438], R4 ;  /* 0x0064380401007387 */ /* 0x0101e80000100a00 */
[----:B0-----:R-:W5:Y:S04]  /*c8830*/  LDL.LU.64 R4, [R1+0x180] ;  /* 0x0001800001047983 */ /* 0x001f680000300a00 */
[----:B------:R-:W5:Y:S04]  /*c8840*/  LDL.LU.64 R6, [R1+0x188] ;  /* 0x0001880001067983 */ /* 0x000f680000300a00 */
[----:B------:R-:W-:Y:S04]  /*c8850*/  STL.64 [R1+0x63e0], R22 ;  /* 0x0063e01601007387 */ /* 0x000fe80000100a00 */
[----:B--2---:R0:W-:Y:S04]  /*c8860*/  STL.64 [R1+0x63d8], R20 ;  /* 0x0063d81401007387 */ /* 0x0041e80000100a00 */
[----:B0-----:R-:W2:Y:S04]  /*c8870*/  LDL.LU R20, [R1+0xaf0] ;  /* 0x000af00001147983 */ /* 0x001ea80000300800 */
[----:B------:R-:W2:Y:S04]  /*c8880*/  LDL.LU R21, [R1+0xaf4] ;  /* 0x000af40001157983 */ /* 0x000ea80000300800 */
[----:B------:R-:W2:Y:S04]  /*c8890*/  LDL.LU R22, [R1+0xaf8] ;  /* 0x000af80001167983 */ /* 0x000ea80000300800 */
[----:B------:R-:W2:Y:S01]  /*c88a0*/  LDL.LU R23, [R1+0xafc] ;  /* 0x000afc0001177983 */ /* 0x000ea20000300800 */
[----:B-----5:R-:W-:Y:S03]  /*c88b0*/  HMMA.16816.F32 R16, R4, R18, R12 ;  /* 0x000000120410723c */ /* 0x020fe6000000180c */
[----:B------:R-:W3:Y:S04]  /*c88c0*/  LDL.LU.64 R14, [R1+0x64b8] ;  /* 0x0064b800010e7983 */ /* 0x000ee80000300a00 */
[----:B------:R-:W3:-:S15]  /*c88d0*/  LDL.LU.64 R12, [R1+0x64b0] ;  /* 0x0064b000010c7983 */ /* 0x000ede0000300a00 */
[----:B------:R-:W-:-:S01]  /*c88e0*/  NOP ;  /* 0x0000000000007918 */ /* 0x000fc20000000000 */
[----:B------:R-:W-:Y:S04]  /*c88f0*/  STL.64 [R1+0xe80], R16 ;  /* 0x000e801001007387 */ /* 0x000fe80000100a00 */
[----:B------:R0:W-:Y:S04]  /*c8900*/  STL.64 [R1+0xe88], R18 ;  /* 0x000e881201007387 */ /* 0x0001e80000100a00 */
[----:B0-----:R-:W4:Y:S04]  /*c8910*/  LDL.LU.64 R18, [R1+0x64a8] ;  /* 0x0064a80001127983 */ /* 0x001f280000300a00 */
[----:B------:R-:W3:Y:S02]  /*c8920*/  LDL.LU.64 R16, [R1+0x64a0] ;  /* 0x0064a00001107983 */ /* 0x000ee40000300a00 */
[----:B---3--:R-:W-:Y:S06]  /*c8930*/  HMMA.16816.F32 R12, R4, R16, R12 ;  /* 0x00000010040c723c */ /* 0x008fec000000180c */
[----:B------:R-:W-:-:S02]  /*c8940*/  IMAD.MOV.U32 R3, RZ, RZ, R16 ;  /* 0x000000ffff037224 */ /* 0x000fc400078e0010 */
[----:B------:R-:W-:-:S15]  /*c8950*/  IMAD.MOV.U32 R0, RZ, RZ, R17 ;  /* 0x000000ffff007224 */ /* 0x000fde00078e0011 */
        /* <DEDUP_REMOVED lines=10> */
[----:B------:R-:W5:Y:S04]  /*c8a00*/  LDL.LU R12, [R1+0x6478] ;  /* 0x00647800010c7983 */ /* 0x000f680000300800 */
[----:B----4-:R-:W-:Y:S04]  /*c8a10*/  STL.64 [R1+0x6400], R18 ;  /* 0x0064001201007387 */ /* 0x010fe80000100a00 */
        /* <DEDUP_REMOVED lines=20> */
[----:B------:R-:W-:Y:S01]  /*c8b60*/  IMAD.MOV.U32 R13, RZ, RZ, R5 ;  /* 0x000000ffff0d7224 */ /* 0x000fe200078e0005 */
[----:B---3--:R-:W-:-:S15]  /*c8b70*/  HMMA.16816.F32 R24, R4, R10, R24 ;  /* 0x0000000a0418723c */ /* 0x008fde0000001818 */
[----:B------:R-:W-:-:S08]  /*c8b80*/  NOP ;  /* 0x0000000000007918 */ /* 0x000fd00000000000 */
[----:B------:R-:W-:Y:S04]  /*c8b90*/  STL.64 [R1+0xe30], R24 ;  /* 0x000e301801007387 */ /* 0x000fe80000100a00 */
[----:B------:R0:W-:Y:S04]  /*c8ba0*/  STL.64 [R1+0xe38], R26 ;  /* 0x000e381a01007387 */ /* 0x0001e80000100a00 */
[----:B0-----:R-:W4:Y:S01]  /*c8bb0*/  LDL.LU R26, [R1+0x6450] ;  /* 0x00645000011a7983 */ /* 0x001f220000300800 */
[----:B------:R-:W-:-:S03]  /*c8bc0*/  IMAD.MOV.U32 R27, RZ, RZ, R4 ;  /* 0x000000ffff1b7224 */ /* 0x000fc600078e0004 */
[----:B------:R-:W2:Y:S04]  /*c8bd0*/  LDL.LU.64 R24, [R1+0x6448] ;  /* 0x0064480001187983 */ /* 0x000ea80000300a00 */
[----:B------:R-:W2:Y:S04]  /*c8be0*/  LDL.LU.64 R6, [R1+0x6440] ;  /* 0x0064400001067983 */ /* 0x000ea80000300a00 */
[----:B------:R-:W2:Y:S04]  /*c8bf0*/  LDL.LU.64 R4, [R1+0x6438] ;  /* 0x0064380001047983 */ /* 0x000ea80000300a00 */
[----:B------:R-:W-:Y:S04]  /*c8c00*/  STL.64 [R1+0x6358], R10 ;  /* 0x0063580a01007387 */ /* 0x000fe80000100a00 */
[----:B------:R0:W-:Y:S04]  /*c8c10*/  STL.64 [R1+0x6350], R8 ;  /* 0x0063500801007387 */ /* 0x0001e80000100a00 */
[----:B0-----:R-:W3:Y:S04]  /*c8c20*/  LDL.LU.64 R8, [R1+0x160] ;  /* 0x0001600001087983 */ /* 0x001ee80000300a00 */
[----:B------:R-:W5:Y:S04]  /*c8c30*/  LDL.LU.64 R10, [R1+0x168] ;  /* 0x00016800010a7983 */ /* 0x000f680000300a00 */
[----:B-----5:R-:W-:Y:S04]  /*c8c40*/  STL.64 [R1+0x63b0], R10 ;  /* 0x0063b00a01007387 */ /* 0x020fe80000100a00 */
[----:B---3--:R0:W-:Y:S02]  /*c8c50*/  STL.64 [R1+0x63a8], R8 ;  /* 0x0063a80801007387 */ /* 0x0081e40000100a00 */
[----:B0-----:R-:W-:-:S02]  /*c8c60*/  IMAD.MOV.U32 R8, RZ, RZ, R27 ;  /* 0x000000ffff087224 */ /* 0x001fc400078e001b */
[----:B------:R-:W4:Y:S01]  /*c8c70*/  LDL.LU R27, [R1+0x6434] ;  /* 0x00643400011b7983 */ /* 0x000f220000300800 */
[----:B------:R-:W-:-:S03]  /*c8c80*/  IMAD.MOV.U32 R9, RZ, RZ, R13 ;  /* 0x000000ffff097224 */ /* 0x000fc600078e000d */
[----:B------:R-:W3:Y:S01]  /*c8c90*/  LDL.LU R13, [R1+0x6430] ;  /* 0x00643000010d7983 */ /* 0x000ee20000300800 */
[----:B------:R-:W-:Y:S02]  /*c8ca0*/  IMAD.MOV.U32 R10, RZ, RZ, R15 ;  /* 0x000000ffff0a7224 */ /* 0x000fe400078e000f */
[----:B------:R-:W-:-:S07]  /*c8cb0*/  IMAD.MOV.U32 R11, RZ, RZ, R14 ;  /* 0x000000ffff0b7224 */ /* 0x000fce00078e000e */
[----:B--2---:R-:W-:-:S15]  /*c8cc0*/  HMMA.16816.F32 R4, R8, R24, R4 ;  /* 0x000000180804723c */ /* 0x004fde0000001804 */
[----:B------:R-:W-:-:S08]  /*c8cd0*/  NOP ;  /* 0x0000000000007918 */ /* 0x000fd00000000000 */
[----:B------:R-:W-:Y:S04]  /*c8ce0*/  STL.64 [R1+0xe00], R4 ;  /* 0x000e000401007387 */ /* 0x000fe80000100a00 */
[----:B------:R0:W-:Y:S04]  /*c8cf0*/  STL.64 [R1+0xe08], R6 ;  /* 0x000e080601007387 */ /* 0x0001e80000100a00 */
[----:B0-----:R-:W2:Y:S04]  /*c8d00*/  LDL.LU.64 R6, [R1+0x6428] ;  /* 0x0064280001067983 */ /* 0x001ea80000300a00 */
[----:B------:R-:W5:Y:S04]  /*c8d10*/  LDL.LU.64 R4, [R1+0x6420] ;  /* 0x0064200001047983 */ /* 0x000f680000300a00 */
[----:B------:R0:W-:Y:S04]  /*c8d20*/  STL [R1+0x634c], R24 ;  /* 0x00634c1801007387 */ /* 0x0001e80000100800 */
[----:B------:R-:W-:Y:S01]  /*c8d30*/  STL [R1+0x6348], R25 ;  /* 0x0063481901007387 */ /* 0x000fe20000100800 */
[----:B0-----:R-:W-:Y:S01]  /*c8d40*/  IMAD.MOV.U32 R24, RZ, RZ, R12 ;  /* 0x000000ffff187224 */ /* 0x001fe200078e000c */
[----:B----4-:R-:W-:-:S15]  /*c8d50*/  HMMA.16816.F32 R16, R8, R26, R16 ;  /* 0x0000001a0810723c */ /* 0x010fde0000001810 */
[----:B------:R-:W-:-:S08]  /*c8d60*/  NOP ;  /* 0x0000000000007918 */ /* 0x000fd00000000000 */
[----:B------:R-:W-:Y:S04]  /*c8d70*/  STL.64 [R1+0xdf0], R16 ;  /* 0x000df01001007387 */ /* 0x000fe80000100a00 */
[----:B------:R3:W-:Y:S02]  /*c8d80*/  STL.64 [R1+0xdf8], R18 ;  /* 0x000df81201007387 */ /* 0x0007e40000100a00 */
[----:B---3--:R-:W-:Y:S06]  /*c8d90*/  HMMA.16816.F32 R16, R8, R12, R20 ;  /* 0x0000000c0810723c */ /* 0x008fec0000001814 */
[----:B------:R-:W-:-:S15]  /*c8da0*/  IMAD.MOV.U32 R25, RZ, RZ, R13 ;  /* 0x000000ffff197224 */ /* 0x000fde00078e000d */
[----:B------:R-:W-:-:S02]  /*c8db0*/  NOP ;  /* 0x0000000000007918 */ /* 0x000fc40000000000 */
[----:B------:R-:W-:Y:S04]  /*c8dc0*/  STL.64 [R1+0xde0], R16 ;  /* 0x000de01001007387 */ /* 0x000fe80000100a00 */
        /* <DEDUP_REMOVED lines=37> */
[----:B----4-:R-:W-:Y:S04]  /*c9020*/  STL.64 [R1+0x63c0], R14 ;  /* 0x0063c00e01007387 */ /* 0x010fe80000100a00 */
[----:B--2---:R0:W-:Y:S04]  /*c9030*/  STL.64 [R1+0x63b8], R12 ;  /* 0x0063b80c01007387 */ /* 0x0041e80000100a00 */
[----:B0-----:R-:W2:Y:S04]  /*c9040*/  LDL.LU R12, [R1+0xa70] ;  /* 0x000a7000010c7983 */ /* 0x001ea80000300800 */
[----:B------:R-:W2:Y:S04]  /*c9050*/  LDL.LU R13, [R1+0xa74] ;  /* 0x000a7400010d7983 */ /* 0x000ea80000300800 */
[----:B------:R-:W4:Y:S04]  /*c9060*/  LDL.LU R14, [R1+0xa78] ;  /* 0x000a7800010e7983 */ /* 0x000f280000300800 */
[----:B------:R-:W4:Y:S01]  /*c9070*/  LDL.LU R15, [R1+0xa7c] ;  /* 0x000a7c00010f7983 */ /* 0x000f220000300800 */
[----:B------:R-:W-:Y:S03]  /*c9080*/  HMMA.16816.F32 R16, R8, R4, R16 ;  /* 0x000000040810723c */ /* 0x000fe60000001810 */
[----:B----4-:R-:W-:Y:S04]  /*c9090*/  STL.64 [R1+0x63d0], R14 ;  /* 0x0063d00e01007387 */ /* 0x010fe80000100a00 */
[----:B--2---:R0:W-:Y:S04]  /*c90a0*/  STL.64 [R1+0x63c8], R12 ;  /* 0x0063c80c01007387 */ /* 0x0041e80000100a00 */
[----:B0-----:R-:W2:Y:S04]  /*c90b0*/  LDL.LU R12, [R1+0xa90] ;  /* 0x000a9000010c7983 */ /* 0x001ea80000300800 */
[----:B------:R-:W2:Y:S04]  /*c90c0*/  LDL.LU R13, [R1+0xa94] ;  /* 0x000a9400010d7983 */ /* 0x000ea80000300800 */
[----:B------:R-:W2:Y:S04]  /*c90d0*/  LDL.LU R14, [R1+0xa98] ;  /* 0x000a9800010e7983 */ /* 0x000ea80000300800 */
[----:B------:R-:W2:Y:S04]  /*c90e0*/  LDL.LU R15, [R1+0xa9c] ;  /* 0x000a9c00010f7983 */ /* 0x000ea80000300800 */
[----:B------:R0:W-:Y:S02]  /*c90f0*/  STL.64 [R1+0x6378], R26 ;  /* 0x0063781a01007387 */ /* 0x0001e40000100a00 */
[----:B0-----:R-:W-:-:S02]  /*c9100*/  IMAD.MOV.U32 R26, RZ, RZ, R3 ;  /* 0x000000ffff1a7224 */ /* 0x001fc400078e0003 */
[----:B------:R-:W4:Y:S04]  /*c9110*/  LDL.LU R3, [R1+0x6418] ;  /* 0x0064180001037983 */ /* 0x000f280000300800 */
[----:B------:R0:W-:Y:S04]  /*c9120*/  STL.64 [R1+0x6370], R24 ;  /* 0x0063701801007387 */ /* 0x0001e80000100a00 */
[----:B0-----:R-:W5:Y:S04]  /*c9130*/  LDL.64 R24, [R1+0x300] ;  /* 0x0003000001187983 */ /* 0x001f680000100a00 */
        /* <DEDUP_REMOVED lines=32> */
[----:B------:R-:W4:Y:S02]  /*c9340*/  LDL.LU.64 R20, [R1+0x63d8] ;  /* 0x0063d80001147983 */ /* 0x000f240000300a00 */
[----:B----4-:R-:W-:-:S15]  /*c9350*/  HMMA.16816.F32 R12, R8, R20, R12 ;  /* 0x00000014080c723c */ /* 0x010fde000000180c */
[----:B------:R-:W-:-:S08]  /*c9360*/  NOP ;  /* 0x0000000000007918 */ /* 0x000fd00000000000 */
[----:B------:R-:W-:Y:S04]  /*c9370*/  STL.64 [R1+0xd90], R12 ;  /* 0x000d900c01007387 */ /* 0x000fe80000100a00 */
[----:B------:R0:W-:Y:S04]  /*c9380*/  STL.64 [R1+0xd98], R14 ;  /* 0x000d980e01007387 */ /* 0x0001e80000100a00 */
[----:B0-----:R-:W4:Y:S04]  /*c9390*/  LDL.LU.64 R14, [R1+0x63d0] ;  /* 0x0063d000010e7983 */ /* 0x001f280000300a00 */
[----:B------:R-:W4:Y:S02]  /*c93a0*/  LDL.LU.64 R12, [R1+0x63c8] ;  /* 0x0063c800010c7983 */ /* 0x000f240000300a00 */
[----:B----4-:R-:W-:Y:S02]  /*c93b0*/  HMMA.16816.F32 R8, R8, R28, R12 ;  /* 0x0000001c0808723c */ /* 0x010fe4000000180c */
[----:B------:R-:W3:Y:S04]  /*c93c0*/  LDL.LU.64 R14, [R1+0x63c0] ;  /* 0x0063c000010e7983 */ /* 0x000ee80000300a00 */
[----:B------:R-:W3:-:S15]  /*c93d0*/  LDL.LU.64 R12, [R1+0x63b8] ;  /* 0x0063b800010c7983 */ /* 0x000ede0000300a00 */
[----:B------:R-:W-:-:S02]  /*c93e0*/  NOP ;  /* 0x0000000000007918 */ /* 0x000fc40000000000 */
        /* <DEDUP_REMOVED lines=9> */
[----:B------:R-:W3:Y:S01]  /*c9480*/  LDL.LU.64 R12, [R1+0x6398] ;  /* 0x00639800010c7983 */ /* 0x000ee20000300a00 */
[----:B------:R-:W-:-:S03]  /*c9490*/  IMAD.MOV.U32 R27, RZ, RZ, R0 ;  /* 0x000000ffff1b7224 */ /* 0x000fc600078e0000 */
[----:B------:R-:W-:Y:S04]  /*c94a0*/  STL.64 [R1+0x62e0], R22 ;  /* 0x0062e01601007387 */ /* 0x000fe80000100a00 */
[----:B------:R0:W-:Y:S01]  /*c94b0*/  STL.64 [R1+0x62d8], R20 ;  /* 0x0062d81401007387 */ /* 0x0001e20000100a00 */
[----:B-----5:R-:W-:-:S03]  /*c94c0*/  IMAD.MOV.U32 R0, RZ, RZ, R25 ;  /* 0x000000ffff007224 */ /* 0x020fc600078e0019 */
[----:B0-----:R-:W4:Y:S04]  /*c94d0*/  LDL.LU R20, [R1+0xa00] ;  /* 0x000a000001147983 */ /* 0x001f280000300800 */
[----:B------:R-:W4:Y:S04]  /*c94e0*/  LDL.LU R21, [R1+0xa04] ;  /* 0x000a040001157983 */ /* 0x000f280000300800 */
[----:B------:R-:W4:Y:S04]  /*c94f0*/  LDL.LU R22, [R1+0xa08] ;  /* 0x000a080001167983 */ /* 0x000f280000300800 */
[----:B------:R-:W4:Y:S01]  /*c9500*/  LDL.LU R23, [R1+0xa0c] ;  /* 0x000a0c0001177983 */ /* 0x000f220000300800 */
[----:B---3--:R-:W-:-:S15]  /*c9510*/  HMMA.16816.F32 R12, R8, R24, R12 ;  /* 0x00000018080c723c */ /* 0x008fde000000180c */
[----:B------:R-:W-:-:S08]  /*c9520*/  NOP ;  /* 0x0000000000007918 */ /* 0x000fd00000000000 */
[----:B------:R0:W-:Y:S02]  /*c9530*/  STL.64 [R1+0xd50], R12 ;  /* 0x000d500c01007387 */ /* 0x0001e40000100a00 */
[----:B0-----:R-:W-:Y:S02]  /*c9540*/  IMAD.MOV.U32 R12, RZ, RZ, R24 ;  /* 0x000000ffff0c7224 */ /* 0x001fe400078e0018 */
[C---:B--2---:R-:W-:Y:S01]  /*c9550*/  HMMA.16816.F32 R24, R8.reuse, R26, R4 ;  /* 0x0000001a0818723c */ /* 0x044fe20000001804 */
[----:B------:R0:W-:Y:S04]  /*c9560*/  STL.64 [R1+0xd58], R14 ;  /* 0x000d580e01007387 */ /* 0x0001e80000100a00 */
[----:B0-----:R-:W2:Y:S04]  /*c9570*/  LDL.LU.64 R14, [R1+0x6390] ;  /* 0x00639000010e7983 */ /* 0x001ea80000300a00 */
[----:B------:R-:W3:Y:S04]  /*c9580*/  LDL.LU.64 R6, [R1+0x6388] ;  /* 0x0063880001067983 */ /* 0x000ee80000300a00 */
[----:B------:R-:W3:Y:S10]  /*c9590*/  LDL.LU.64 R4, [R1+0x6380] ;  /* 0x0063800001047983 */ /* 0x000ef40000300a00 */
        /* <DEDUP_REMOVED lines=11> */
[----:B------:R1:W-:Y:S04]  /*c9650*/  STL.64 [R1+0x62f8], R18 ;  /* 0x0062f81201007387 */ /* 0x0003e80000100a00 */
[----:B0-----:R-:W2:Y:S04]  /*c9660*/  LDL.LU R16, [R1+0xa10] ;  /* 0x000a100001107983 */ /* 0x001ea80000300800 */
[----:B------:R-:W2:Y:S04]  /*c9670*/  LDL.LU R17, [R1+0xa14] ;  /* 0x000a140001117983 */ /* 0x000ea80000300800 */
[----:B-1----:R-:W2:Y:S04]  /*c9680*/  LDL.LU R18, [R1+0xa18] ;  /* 0x000a180001127983 */ /* 0x002ea80000300800 */
[----:B------:R-:W2:Y:S01]  /*c9690*/  LDL.LU R19, [R1+0xa1c] ;  /* 0x000a1c0001137983 */ /* 0x000ea20000300800 */
[----:B------:R-:W-:Y:S01]  /*c96a0*/  IMAD.MOV.U32 R13, RZ, RZ, R9 ;  /* 0x000000ffff0d7224 */ /* 0x000fe200078e0009 */
[----:B--2---:R-:W-:-:S15]  /*c96b0*/  HMMA.16816.F32 R16, R8, R14, R16 ;  /* 0x0000000e0810723c */ /* 0x004fde0000001810 */
[----:B------:R-:W-:-:S08]  /*c96c0*/  NOP ;  /* 0x0000000000007918 */ /* 0x000fd00000000000 */
[----:B------:R0:W-:Y:S04]  /*c96d0*/  STL.64 [R1+0xd20], R16 ;  /* 0x000d201001007387 */ /* 0x0001e80000100a00 */
[----:B------:R1:W-:Y:S01]  /*c96e0*/  STL.64 [R1+0xd28], R18 ;  /* 0x000d281201007387 */ /* 0x0003e20000100a00 */
[----:B0-----:R-:W-:Y:S02]  /*c96f0*/  IMAD.MOV.U32 R17, RZ, RZ, R10 ;  /* 0x000000ffff117224 */ /* 0x001fe400078e000a */
[----:B------:R-:W-:Y:S02]  /*c9700*/  IMAD.MOV.U32 R16, RZ, RZ, R11 ;  /* 0x000000ffff107224 */ /* 0x000fe400078e000b */
[----:B-1----:R-:W-:Y:S01]  /*c9710*/  IMAD.MOV.U32 R18, RZ, RZ, R8 ;  /* 0x000000ffff127224 */ /* 0x002fe200078e0008 */
[----:B------:R-:W3:Y:S04]  /*c9720*/  LDL.LU.64 R10, [R1+0x6358] ;  /* 0x00635800010a7983 */ /* 0x000ee80000300a00 */
[----:B------:R-:W4:Y:S04]  /*c9730*/  LDL.LU.64 R8, [R1+0x6350] ;  /* 0x0063500001087983 */ /* 0x000f280000300a00 */
[----:B------:R0:W-:Y:S04]  /*c9740*/  STL.64 [R1+0x6290], R14 ;  /* 0x0062900e01007387 */ /* 0x0001e80000100a00 */
[----:B------:R1:W-:Y:S01]  /*c9750*/  STL [R1+0x62b0], R12 ;  /* 0x0062b00c01007387 */ /* 0x0003e20000100800 */
[----:B0-----:R-:W-:-:S02]  /*c9760*/  IMAD.MOV.U32 R14, RZ, RZ, R17 ;  /* 0x000000ffff0e7224 */ /* 0x001fc400078e0011 */
[----:B-1----:R-:W-:Y:S02]  /*c9770*/  IMAD.MOV.U32 R12, RZ, RZ, R18 ;  /* 0x000000ffff0c7224 */ /* 0x002fe400078e0012 */
[----:B------:R-:W-:-:S07]  /*c9780*/  IMAD.MOV.U32 R15, RZ, RZ, R16 ;  /* 0x000000ffff0f7224 */ /* 0x000fce00078e0010 */
[C---:B---3--:R-:W-:Y:S06]  /*c9790*/  HMMA.16816.F32 R4, R12.reuse, R10, R4 ;  /* 0x0000000a0c04723c */ /* 0x048fec0000001804 */
[----:B----4-:R-:W-:Y:S01]  /*c97a0*/  HMMA.16816.F32 R16, R12, R8, R20 ;  /* 0x000000080c10723c */ /* 0x010fe20000001814 */
[----:B------:R-:W2:-:S15]  /*c97b0*/  LDL.LU R20, [R1+0x940] ;  /* 0x0009400001147983 */ /* 0x000e9e0000300800 */
[----:B------:R-:W-:-:S07]  /*c97c0*/  NOP ;  /* 0x0000000000007918 */ /* 0x000fce0000000000 */
[----:B------:R0:W-:Y:S04]  /*c97d0*/  STL.64 [R1+0xd10], R16 ;  /* 0x000d101001007387 */ /* 0x0001e80000100a00 */
[----:B------:R1:W-:Y:S04]  /*c97e0*/  STL.64 [R1+0xd18], R18 ;  /* 0x000d181201007387 */ /* 0x0003e80000100a00 */
        /* <DEDUP_REMOVED lines=18> */
[----:B----4-:R-:W-:Y:S04]  /*c9910*/  STL.64 [R1+0x6320], R16 ;  /* 0x0063201001007387 */ /* 0x010fe80000100a00 */
[----:B------:R-:W4:Y:S04]  /*c9920*/  LDL.LU R24, [R1+0x634c] ;  /* 0x00634c0001187983 */ /* 0x000f280000300800 */
[----:B------:R-:W4:Y:S04]  /*c9930*/  LDL.LU R25, [R1+0x6348] ;  /* 0x0063480001197983 */ /* 0x000f280000300800 */
[----:B------:R0:W-:Y:S04]  /*c9940*/  STL.64 [R1+0x6330], R6 ;  /* 0x0063300601007387 */ /* 0x0001e80000100a00 */
[----:B------:R-:W5:Y:S04]  /*c9950*/  LDL.LU R4, [R1+0x9d0] ;  /* 0x0009d00001047983 */ /* 0x000f680000300800 */
[----:B------:R-:W5:Y:S04]  /*c9960*/  LDL.LU R5, [R1+0x9d4] ;  /* 0x0009d40001057983 */ /* 0x000f680000300800 */
[----:B0-----:R-:W2:Y:S04]  /*c9970*/  LDL.LU R6, [R1+0x9d8] ;  /* 0x0009d80001067983 */ /* 0x001ea80000300800 */
[----:B------:R-:W2:Y:S04]  /*c9980*/  LDL.LU R7, [R1+0x9dc] ;  /* 0x0009dc0001077983 */ /* 0x000ea80000300800 */
[----:B--2---:R-:W-:Y:S04]  /*c9990*/  STL.64 [R1+0x6340], R6 ;  /* 0x0063400601007387 */ /* 0x004fe80000100a00 */
[----:B-----5:R0:W-:Y:S04]  /*c99a0*/  STL.64 [R1+0x6338], R4 ;  /* 0x0063380401007387 */ /* 0x0201e80000100a00 */
[----:B0-----:R-:W4:Y:S04]  /*c99b0*/  LDL.LU R4, [R1+0x9e0] ;  /* 0x0009e00001047983 */ /* 0x001f280000300800 */
[----:B------:R-:W4:Y:S04]  /*c99c0*/  LDL.LU R5, [R1+0x9e4] ;  /* 0x0009e40001057983 */ /* 0x000f280000300800 */
[----:B------:R-:W4:Y:S04]  /*c99d0*/  LDL.LU R6, [R1+0x9e8] ;  /* 0x0009e80001067983 */ /* 0x000f280000300800 */
[----:B------:R-:W4:Y:S04]  /*c99e0*/  LDL.LU R7, [R1+0x9ec] ;  /* 0x0009ec0001077983 */ /* 0x000f280000300800 */
[----:B------:R-:W2:Y:S04]  /*c99f0*/  LDL.LU R16, [R1+0x9c0] ;  /* 0x0009c00001107983 */ /* 0x000ea80000300800 */
[----:B------:R-:W2:Y:S04]  /*c9a00*/  LDL.LU R17, [R1+0x9c4] ;  /* 0x0009c40001117983 */ /* 0x000ea80000300800 */
[----:B------:R-:W2:Y:S04]  /*c9a10*/  LDL.LU R18, [R1+0x9c8] ;  /* 0x0009c80001127983 */ /* 0x000ea80000300800 */
[----:B------:R-:W2:Y:S04]  /*c9a20*/  LDL.LU R19, [R1+0x9cc] ;  /* 0x0009cc0001137983 */ /* 0x000ea80000300800 */
        /* <DEDUP_REMOVED lines=14> */
[----:B0-----:R-:W4:Y:S04]  /*c9b10*/  LDL.LU R8, [R1+0x890] ;  /* 0x0008900001087983 */ /* 0x001f280000300800 */
        /* <DEDUP_REMOVED lines=19> */
[----:B------:R0:W-:Y:S04]  /*c9c50*/  STL.64 [R1+0x6258], R26 ;  /* 0x0062581a01007387 */ /* 0x0001e80000100a00 */
[----:B------:R1:W-:Y:S04]  /*c9c60*/  STL.64 [R1+0x6250], R24 ;  /* 0x0062501801007387 */ /* 0x0003e80000100a00 */
[----:B0-----:R-:W5:Y:S04]  /*c9c70*/  LDL R26, [R1+0x148] ;  /* 0x00014800011a7983 */ /* 0x001f680000100800 */
[----:B-1----:R-:W5:Y:S04]  /*c9c80*/  LDL R24, [R1+0x140] ;  /* 0x0001400001187983 */ /* 0x002f680000100800 */
[----:B------:R-:W5:Y:S04]  /*c9c90*/  LDL R25, [R1+0x144] ;  /* 0x0001440001197983 */ /* 0x000f680000100800 */
[----:B------:R-:W5:Y:S01]  /*c9ca0*/  LDL R27, [R1+0x14c] ;  /* 0x00014c00011b7983 */ /* 0x000f620000100800 */
[----:B--2---:R-:W-:Y:S03]  /*c9cb0*/  HMMA.16816.F32 R4, R12, R6, R16 ;  /* 0x000000060c04723c */ /* 0x004fe60000001810 */
[----:B------:R-:W2:Y:S04]  /*c9cc0*/  LDL.LU.64 R18, [R1+0x6328] ;  /* 0x0063280001127983 */ /* 0x000ea80000300a00 */
[----:B------:R-:W2:-:S15]  /*c9cd0*/  LDL.LU.64 R16, [R1+0x6320] ;  /* 0x0063200001107983 */ /* 0x000e9e0000300a00 */
[----:B------:R-:W-:-:S01]  /*c9ce0*/  NOP ;  /* 0x0000000000007918 */ /* 0x000fc20000000000 */
[----:B------:R-:W-:Y:S04]  /*c9cf0*/  STL.64 [R1+0xcc0], R4 ;  /* 0x000cc00401007387 */ /* 0x000fe80000100a00 */
[----:B------:R0:W-:Y:S04]  /*c9d00*/  STL.64 [R1+0xcc8], R6 ;  /* 0x000cc80601007387 */ /* 0x0001e80000100a00 */
[----:B0-----:R-:W3:Y:S04]  /*c9d10*/  LDL.LU.64 R6, [R1+0x6318] ;  /* 0x0063180001067983 */ /* 0x001ee80000300a00 */
[----:B------:R-:W2:Y:S02]  /*c9d20*/  LDL.LU.64 R4, [R1+0x6310] ;  /* 0x0063100001047983 */ /* 0x000ea40000300a00 */
[----:B--2---:R-:W-:-:S15]  /*c9d30*/  HMMA.16816.F32 R16, R12, R4, R16 ;  /* 0x000000040c10723c */ /* 0x004fde0000001810 */
        /* <DEDUP_REMOVED lines=10> */
[----:B0-----:R-:W2:Y:S02]  /*c9de0*/  LDL.LU.64 R18, [R1+0x62f8] ;  /* 0x0062f80001127983 */ /* 0x001ea40000300a00 */
        /* <DEDUP_REMOVED lines=11> */
[----:B------:R-:W4:Y:S02]  /*c9ea0*/  LDL.LU.64 R20, [R1+0x62d8] ;  /* 0x0062d80001147983 */ /* 0x000f240000300a00 */
[----:B----4-:R-:W-:-:S15]  /*c9eb0*/  HMMA.16816.F32 R8, R12, R20, R8 ;  /* 0x000000140c08723c */ /* 0x010fde0000001808 */
[----:B------:R-:W-:-:S08]  /*c9ec0*/  NOP ;  /* 0x0000000000007918 */ /* 0x000fd00000000000 */
[----:B------:R-:W-:Y:S04]  /*c9ed0*/  STL.64 [R1+0xc70], R8 ;  /* 0x000c700801007387 */ /* 0x000fe80000100a00 */
[----:B------:R0:W-:Y:S04]  /*c9ee0*/  STL.64 [R1+0xc78], R10 ;  /* 0x000c780a01007387 */ /* 0x0001e80000100a00 */
[----:B0-----:R-:W2:Y:S04]  /*c9ef0*/  LDL.LU.64 R10, [R1+0x62d0] ;  /* 0x0062d000010a7983 */ /* 0x001ea80000300a00 */
[----:B------:R-:W2:Y:S02]  /*c9f00*/  LDL.LU.64 R8, [R1+0x62c8] ;  /* 0x0062c80001087983 */ /* 0x000ea40000300a00 */
[----:B--2---:R-:W-:Y:S02]  /*c9f10*/  HMMA.16816.F32 R12, R12, R28, R8 ;  /* 0x0000001c0c0c723c */ /* 0x004fe40000001808 */
[----:B------:R-:W5:Y:S04]  /*c9f20*/  LDL.LU.64 R10, [R1+0x62c0] ;  /* 0x0062c000010a7983 */ /* 0x000f680000300a00 */
[----:B------:R-:W5:-:S15]  /*c9f30*/  LDL.LU.64 R8, [R1+0x62b8] ;  /* 0x0062b80001087983 */ /* 0x000f5e0000300a00 */
[----:B------:R-:W-:-:S02]  /*c9f40*/  NOP ;  /* 0x0000000000007918 */ /* 0x000fc40000000000 */
[----:B------:R0:W-:Y:S04]  /*c9f50*/  STL.64 [R1+0xc60], R12 ;  /* 0x000c600c01007387 */ /* 0x0001e80000100a00 */
[----:B------:R-:W-:Y:S04]  /*c9f60*/  STL.64 [R1+0xc68], R14 ;  /* 0x000c680e01007387 */ /* 0x000fe80000100a00 */
[----:B0-----:R-:W2:Y:S04]  /*c9f70*/  LDL.LU R12, [R1+0x62b0] ;  /* 0x0062b000010c7983 */ /* 0x001ea80000300800 */
[----:B------:R-:W-:Y:S04]  /*c9f80*/  STL [R1+0x61f4], R28 ;  /* 0x0061f41c01007387 */ /* 0x000fe80000100800 */
[----:B------:R-:W-:Y:S04]  /*c9f90*/  STL [R1+0x61f0], R29 ;  /* 0x0061f01d01007387 */ /* 0x000fe80000100800 */
[----:B------:R-:W3:Y:S04]  /*c9fa0*/  LDL.64 R4, [R1+0x280] ;  /* 0x0002800001047983 */ /* 0x000ee80000100a00 */
[----:B------:R-:W-:Y:S01]  /*c9fb0*/  STL.64 [R1+0x6238], R6 ;  /* 0x0062380601007387 */ /* 0x000fe20000100a00 */
[----:B-----5:R-:W-:-:S15]  /*c9fc0*/  HMMA.16816.F32 R8, R24, R22, R8 ;  /* 0x000000161808723c */ /* 0x020fde0000001808 */
[----:B------:R-:W-:-:S08]  /*c9fd0*/  NOP ;  /* 0x0000000000007918 */ /* 0x000fd00000000000 */
[----:B------:R-:W-:Y:S04]  /*c9fe0*/  STL.64 [R1+0xc50], R8 ;  /* 0x000c500801007387 */ /* 0x000fe80000100a00 */
        /* <DEDUP_REMOVED lines=16> */
[----:B--2---:R-:W-:-:S03]  /*ca0f0*/  IMAD.MOV.U32 R28, RZ, RZ, R12 ;  /* 0x000000ffff1c7224 */ /* 0x004fc600078e000c */
[----:B---3--:R-:W-:Y:S04]  /*ca100*/  STL.64 [R1+0x62a8], R10 ;  /* 0x0062a80a01007387 */ /* 0x008fe80000100a00 */
[----:B-----5:R0:W-:Y:S04]  /*ca110*/  STL.64 [R1+0x62a0], R8 ;  /* 0x0062a00801007387 */ /* 0x0201e80000100a00 */
        /* <DEDUP_REMOVED lines=25> */
[----:B------:R-:W5:Y:S04]  /*ca2b0*/  LDL.LU R22, [R1+0x878] ;  /* 0x0008780001167983 */ /* 0x000f680000300800 */
[----:B------:R-:W5:Y:S01]  /*ca2c0*/  LDL.LU R23, [R1+0x87c] ;  /* 0x00087c0001177983 */ /* 0x000f620000300800 */
[----:B------:R-:W-:-:S07]  /*ca2d0*/  IMAD.MOV.U32 R29, RZ, RZ, R0 ;  /* 0x000000ffff1d7224 */ /* 0x000fce00078e0000 */
[----:B-----5:R-:W-:-:S15]  /*ca2e0*/  HMMA.16816.F32 R20, R24, R28, R20 ;  /* 0x0000001c1814723c */ /* 0x020fde0000001814 */
[----:B------:R-:W-:-:S08]  /*ca2f0*/  NOP ;  /* 0x0000000000007918 */ /* 0x000fd00000000000 */
[----:B------:R0:W-:Y:S04]  /*ca300*/  STL.64 [R1+0xc40], R20 ;  /* 0x000c401401007387 */ /* 0x0001e80000100a00 */
[----:B------:R1:W-:Y:S04]  /*ca310*/  STL.64 [R1+0xc48], R22 ;  /* 0x000c481601007387 */ /* 0x0003e80000100a00 */
[----:B0-----:R-:W5:Y:S04]  /*ca320*/  LDL.LU R20, [R1+0x7b0] ;  /* 0x0007b00001147983 */ /* 0x001f680000300800 */
[----:B------:R-:W5:Y:S04]  /*ca330*/  LDL.LU R21, [R1+0x7b4] ;  /* 0x0007b40001157983 */ /* 0x000f680000300800 */
[----:B-1----:R-:W2:Y:S04]  /*ca340*/  LDL.LU R22, [R1+0x7b8] ;  /* 0x0007b80001167983 */ /* 0x002ea80000300800 */
[----:B------:R-:W2:Y:S01]  /*ca350*/  LDL.LU R23, [R1+0x7bc] ;  /* 0x0007bc0001177983 */ /* 0x000ea20000300800 */
[----:B---3--:R-:W-:Y:S03]  /*ca360*/  HMMA.16816.F32 R8, R24, R16, R8 ;  /* 0x000000101808723c */ /* 0x008fe60000001808 */
[----:B--2---:R-:W-:Y:S04]  /*ca370*/  STL.64 [R1+0x6210], R22 ;  /* 0x0062101601007387 */ /* 0x004fe80000100a00 */
[----:B-----5:R0:W-:Y:S04]  /*ca380*/  STL.64 [R1+0x6208], R20 ;  /* 0x0062081401007387 */ /* 0x0201e80000100a00 */
        /* <DEDUP_REMOVED lines=21> */
[----:B0-----:R-:W3:Y:S02]  /*ca4e0*/  LDL.LU.64 R14, [R1+0x6290] ;  /* 0x00629000010e7983 */ /* 0x001ee40000300a00 */
        /* <DEDUP_REMOVED lines=10> */
[----:B0-----:R-:W3:Y:S04]  /*ca590*/  LDL.LU.64 R6, [R1+0x6278] ;  /* 0x0062780001067983 */ /* 0x001ee80000300a00 */
[----:B------:R-:W3:Y:S02]  /*ca5a0*/  LDL.LU.64 R4, [R1+0x6270] ;  /* 0x0062700001047983 */ /* 0x000ee40000300a00 */
[----:B---3--:R-:W-:Y:S02]  /*ca5b0*/  HMMA.16816.F32 R24, R24, R10, R4 ;  /* 0x0000000a1818723c */ /* 0x008fe40000001804 */
[----:B------:R-:W3:Y:S04]  /*ca5c0*/  LDL.LU.64 R6, [R1+0x6268] ;  /* 0x0062680001067983 */ /* 0x000ee80000300a00 */
[----:B------:R-:W3:-:S15]  /*ca5d0*/  LDL.LU.64 R4, [R1+0x6260] ;  /* 0x0062600001047983 */ /* 0x000ede0000300a00 */
[----:B------:R-:W-:-:S02]  /*ca5e0*/  NOP ;  /* 0x0000000000007918 */ /* 0x000fc40000000000 */
[----:B------:R-:W-:Y:S04]  /*ca5f0*/  STL.64 [R1+0xbf0], R24 ;  /* 0x000bf01801007387 */ /* 0x000fe80000100a00 */
[----:B------:R0:W-:Y:S04]  /*ca600*/  STL.64 [R1+0xbf8], R26 ;  /* 0x000bf81a01007387 */ /* 0x0001e80000100a00 */
[----:B0-----:R-:W4:Y:S04]  /*ca610*/  LDL.LU.64 R26, [R1+0x6258] ;  /* 0x00625800011a7983 */ /* 0x001f280000300a00 */
[----:B------:R-:W3:Y:S04]  /*ca620*/  LDL.LU.64 R24, [R1+0x6250] ;  /* 0x0062500001187983 */ /* 0x000ee80000300a00 */
        /* <DEDUP_REMOVED lines=30> */
[----:B------:R-:W-:Y:S04]  /*ca810*/  STL [R1+0x61a0], R0 ;  /* 0x0061a00001007387 */ /* 0x000fe80000100800 */
[----:B------:R-:W-:Y:S04]  /*ca820*/  STL.64 [R1+0x6168], R14 ;  /* 0x0061680e01007387 */ /* 0x000fe80000100a00 */
[----:B------:R0:W-:Y:S04]  /*ca830*/  STL [R1+0x6160], R12 ;  /* 0x0061600c01007387 */ /* 0x0001e80000100800 */
        /* <DEDUP_REMOVED lines=21> */
[----:B------:R-:W3:Y:S04]  /*ca990*/  LDL.LU R7, [R1+0x7ac] ;  /* 0x0007ac0001077983 */ /* 0x000ee80000300800 */
[----:B------:R-:W-:Y:S04]  /*ca9a0*/  STL.64 [R1+0x6178], R18 ;  /* 0x0061781201007387 */ /* 0x000fe80000100a00 */
[----:B------:R-:W-:Y:S01]  /*ca9b0*/  STL.64 [R1+0x6170], R16 ;  /* 0x0061701001007387 */ /* 0x000fe20000100a00 */
[----:B---3--:R-:W-:-:S15]  /*ca9c0*/  HMMA.16816.F32 R4, R8, R18, R4 ;  /* 0x000000120804723c */ /* 0x008fde0000001804 */
[----:B------:R-:W-:-:S08]  /*ca9d0*/  NOP ;  /* 0x0000000000007918 */ /* 0x000fd00000000000 */
[----:B------:R-:W-:Y:S04]  /*ca9e0*/  STL.64 [R1+0xb80], R4 ;  /* 0x000b800401007387 */ /* 0x000fe80000100a00 */
[----:B------:R5:W-:Y:S02]  /*ca9f0*/  STL.64 [R1+0xb88], R6 ;  /* 0x000b880601007387 */ /* 0x000be40000100a00 */
[C---:B-----5:R-:W-:Y:S06]  /*caa00*/  HMMA.16816.F32 R4, R8.reuse, R2, R12 ;  /* 0x000000020804723c */ /* 0x060fec000000180c */
[----:B----4-:R-:W-:Y:S01]  /*caa10*/  HMMA.16816.F32 R12, R8, R20, R24 ;  /* 0x00000014080c723c */ /* 0x010fe20000001818 */
[----:B------:R-:W-:Y:S04]  /*caa20*/  STL [R1+0x61a8], R2 ;  /* 0x0061a80201007387 */ /* 0x000fe80000100800 */
[----:B------:R-:W-:-:S12]  /*caa30*/  STL [R1+0x61a4], R3 ;  /* 0x0061a40301007387 */ /* 0x000fd80000100800 */
[----:B------:R-:W-:Y:S04]  /*caa40*/  STL.64 [R1+0xb70], R4 ;  /* 0x000b700401007387 */ /* 0x000fe80000100a00 */
[----:B------:R-:W-:Y:S04]  /*caa50*/  STL.64 [R1+0xb78], R6 ;  /* 0x000b780601007387 */ /* 0x000fe80000100a00 */
[----:B------:R0:W-:Y:S04]  /*caa60*/  STL.64 [R1+0xb60], R12 ;  /* 0x000b600c01007387 */ /* 0x0001e80000100a00 */
[----:B------:R1:W-:Y:S04]  /*caa70*/  STL.64 [R1+0xb68], R14 ;  /* 0x000b680e01007387 */ /* 0x0003e80000100a00 */
[----:B--2---:R-:W-:Y:S04]  /*caa80*/  STL.64 [R1+0x61d8], R22 ;  /* 0x0061d81601007387 */ /* 0x004fe80000100a00 */
[----:B------:R-:W-:Y:S04]  /*caa90*/  STL.64 [R1+0x61d0], R20 ;  /* 0x0061d01401007387 */ /* 0x000fe80000100a00 */
[----:B------:R-:W2:Y:S04]  /*caaa0*/  LDL.LU R24, [R1+0x700] ;  /* 0x0007000001187983 */ /* 0x000ea80000300800 */
[----:B------:R-:W2:Y:S04]  /*caab0*/  LDL.LU R25, [R1+0x704] ;  /* 0x0007040001197983 */ /* 0x000ea80000300800 */
[----:B------:R-:W3:Y:S04]  /*caac0*/  LDL.LU R26, [R1+0x708] ;  /* 0x00070800011a7983 */ /* 0x000ee80000300800 */
[----:B------:R-:W3:Y:S04]  /*caad0*/  LDL.LU R27, [R1+0x70c] ;  /* 0x00070c00011b7983 */ /* 0x000ee80000300800 */
[----:B0-----:R-:W4:Y:S04]  /*caae0*/  LDL.LU R12, [R1+0x730] ;  /* 0x00073000010c7983 */ /* 0x001f280000300800 */
[----:B------:R-:W4:Y:S04]  /*caaf0*/  LDL.LU R13, [R1+0x734] ;  /* 0x00073400010d7983 */ /* 0x000f280000300800 */
[----:B-1----:R-:W5:Y:S04]  /*cab00*/  LDL.LU R14, [R1+0x738] ;  /* 0x00073800010e7983 */ /* 0x002f680000300800 */
[----:B------:R-:W5:Y:S04]  /*cab10*/  LDL.LU R15, [R1+0x73c] ;  /* 0x00073c00010f7983 */ /* 0x000f680000300800 */
[----:B------:R-:W2:Y:S01]  /*cab20*/  LDL.64 R16, [R1+0x300] ;  /* 0x0003000001107983 */ /* 0x000ea20000100a00 */
[----:B------:R-:W-:-:S02]  /*cab30*/  IMAD.MOV.U32 R18, RZ, RZ, R28 ;  /* 0x000000ffff127224 */ /* 0x000fc400078e001c */
[----:B------:R-:W-:Y:S01]  /*cab40*/  IMAD.MOV.U32 R19, RZ, RZ, R29 ;  /* 0x000000ffff137224 */ /* 0x000fe200078e001d */
[----:B-----5:R-:W-:Y:S04]  /*cab50*/  STL.64 [R1+0x6188], R14 ;  /* 0x0061880e01007387 */ /* 0x020fe80000100a00 */
[----:B----4-:R0:W-:Y:S04]  /*cab60*/  STL.64 [R1+0x6180], R12 ;  /* 0x0061800c01007387 */ /* 0x0101e80000100a00 */
[----:B------:R-:W4:Y:S04]  /*cab70*/  LDL.LU R28, [R1+0x61f4] ;  /* 0x0061f400011c7983 */ /* 0x000f280000300800 */
[----:B------:R-:W-:Y:S04]  /*cab80*/  STL [R1+0x61ac], R18 ;  /* 0x0061ac1201007387 */ /* 0x000fe80000100800 */
[----:B------:R-:W4:Y:S04]  /*cab90*/  LDL.LU R29, [R1+0x61f0] ;  /* 0x0061f000011d7983 */ /* 0x000f280000300800 */
[----:B------:R-:W-:Y:S04]  /*caba0*/  STL [R1+0x61c8], R19 ;  /* 0x0061c81301007387 */ /* 0x000fe80000100800 */
[----:B--2---:R1:W-:Y:S04]  /*cabb0*/  STL.64 [R1+0x61c0], R16 ;  /* 0x0061c01001007387 */ /* 0x0043e80000100a00 */
[----:B0-----:R-:W2:Y:S04]  /*cabc0*/  LDL.LU R12, [R1+0x740] ;  /* 0x00074000010c7983 */ /* 0x001ea80000300800 */
[----:B------:R-:W2:Y:S04]  /*cabd0*/  LDL.LU R13, [R1+0x744] ;  /* 0x00074400010d7983 */ /* 0x000ea80000300800 */
[----:B------:R-:W5:Y:S04]  /*cabe0*/  LDL.LU R14, [R1+0x748] ;  /* 0x00074800010e7983 */ /* 0x000f680000300800 */
[----:B------:R-:W5:Y:S04]  /*cabf0*/  LDL.LU R15, [R1+0x74c] ;  /* 0x00074c00010f7983 */ /* 0x000f680000300800 */
        /* <DEDUP_REMOVED lines=16> */
[----:B------:R-:W-:-:S02]  /*cad00*/  IMAD.MOV.U32 R4, RZ, RZ, R8 ;  /* 0x000000ffff047224 */ /* 0x000fc400078e0008 */
[----:B------:R-:W-:Y:S02]  /*cad10*/  IMAD.MOV.U32 R3, RZ, RZ, R9 ;  /* 0x000000ffff037224 */ /* 0x000fe400078e0009 */
[----:B------:R-:W-:Y:S02]  /*cad20*/  IMAD.MOV.U32 R2, RZ, RZ, R10 ;  /* 0x000000ffff027224 */ /* 0x000fe400078e000a */
[----:B------:R-:W-:Y:S02]  /*cad30*/  IMAD.MOV.U32 R0, RZ, RZ, R11 ;  /* 0x000000ffff007224 */ /* 0x000fe400078e000b */
[----:B------:R-:W-:Y:S01]  /*cad40*/  IMAD.MOV.U32 R20, RZ, RZ, R4 ;  /* 0x000000ffff147224 */ /* 0x000fe200078e0004 */
[----:B----4-:R0:W-:Y:S04]  /*cad50*/  STL.64 [R1+0x61b8], R14 ;  /* 0x0061b80e01007387 */ /* 0x0101e80000100a00 */
[----:B--2---:R1:W-:Y:S04]  /*cad60*/  STL.64 [R1+0x61b0], R12 ;  /* 0x0061b00c01007387 */ /* 0x0043e80000100a00 */
[----:B0-----:R-:W2:Y:S04]  /*cad70*/  LDL.64 R14, [R1+0x128] ;  /* 0x00012800010e7983 */ /* 0x001ea80000100a00 */
[----:B-1----:R-:W4:Y:S04]  /*cad80*/  LDL.64 R12, [R1+0x120] ;  /* 0x00012000010c7983 */ /* 0x002f280000100a00 */
[----:B------:R-:W5:Y:S04]  /*cad90*/  LDL.LU R8, [R1+0x720] ;  /* 0x0007200001087983 */ /* 0x000f680000300800 */
[----:B------:R-:W5:Y:S04]  /*cada0*/  LDL.LU R9, [R1+0x724] ;  /* 0x0007240001097983 */ /* 0x000f680000300800 */
[----:B------:R-:W5:Y:S04]  /*cadb0*/  LDL.LU R10, [R1+0x728] ;  /* 0x00072800010a7983 */ /* 0x000f680000300800 */
[----:B------:R-:W5:Y:S04]  /*cadc0*/  LDL.LU R11, [R1+0x72c] ;  /* 0x00072c00010b7983 */ /* 0x000f680000300800 */
[----:B------:R-:W-:Y:S04]  /*cadd0*/  STL.64 [R1+0x6148], R26 ;  /* 0x0061481a01007387 */ /* 0x000fe80000100a00 */
[----:B------:R0:W-:Y:S04]  /*cade0*/  STL.64 [R1+0x6140], R24 ;  /* 0x0061401801007387 */ /* 0x0001e80000100a00 */
[----:B0-----:R-:W5:Y:S04]  /*cadf0*/  LDL.LU R24, [R1+0x710] ;  /* 0x0007100001187983 */ /* 0x001f680000300800 */
[----:B------:R-:W5:Y:S04]  /*cae00*/  LDL.LU R25, [R1+0x714] ;  /* 0x0007140001197983 */ /* 0x000f680000300800 */
[----:B------:R-:W5:Y:S04]  /*cae10*/  LDL.LU R26, [R1+0x718] ;  /* 0x00071800011a7983 */ /* 0x000f680000300800 */
[----:B------:R-:W5:Y:S04]  /*cae20*/  LDL.LU R27, [R1+0x71c] ;  /* 0x00071c00011b7983 */ /* 0x000f680000300800 */
[----:B------:R-:W2:Y:S04]  /*cae30*/  LDL.LU R4, [R1+0x6e0] ;  /* 0x0006e00001047983 */ /* 0x000ea80000300800 */
[----:B------:R-:W2:Y:S04]  /*cae40*/  LDL.LU R5, [R1+0x6e4] ;  /* 0x0006e40001057983 */ /* 0x000ea80000300800 */
[----:B------:R-:W4:Y:S04]  /*cae50*/  LDL.LU R6, [R1+0x6e8] ;  /* 0x0006e80001067983 */ /* 0x000f280000300800 */
[----:B------:R-:W4:Y:S01]  /*cae60*/  LDL.LU R7, [R1+0x6ec] ;  /* 0x0006ec0001077983 */ /* 0x000f220000300800 */
[----:B------:R-:W-:-:S02]  /*cae70*/  IMAD.MOV.U32 R21, RZ, RZ, R3 ;  /* 0x000000ffff157224 */ /* 0x000fc400078e0003 */
[----:B------:R-:W-:Y:S02]  /*cae80*/  IMAD.MOV.U32 R22, RZ, RZ, R2 ;  /* 0x000000ffff167224 */ /* 0x000fe400078e0002 */
[----:B------:R-:W-:-:S07]  /*cae90*/  IMAD.MOV.U32 R23, RZ, RZ, R0 ;  /* 0x000000ffff177224 */ /* 0x000fce00078e0000 */
[----:B---3--:R-:W-:Y:S01]  /*caea0*/  HMMA.16816.F32 R20, R20, R28, R16 ;  /* 0x0000001c1414723c */ /* 0x008fe20000001810 */
[----:B----4-:R-:W-:Y:S04]  /*caeb0*/  STL.64 [R1+0x6128], R6 ;  /* 0x0061280601007387 */ /* 0x010fe80000100a00 */
        /* <DEDUP_REMOVED lines=9> */
[----:B0-----:R-:W3:Y:S04]  /*caf50*/  LDL.LU.64 R22, [R1+0x61d8] ;  /* 0x0061d80001167983 */ /* 0x001ee80000300a00 */
[----:B------:R-:W4:Y:S01]  /*caf60*/  LDL.LU.64 R20, [R1+0x61d0] ;  /* 0x0061d00001147983 */ /* 0x000f220000300a00 */
[----:B------:R-:W-:-:S02]  /*caf70*/  IMAD.MOV.U32 R3, RZ, RZ, R14 ;  /* 0x000000ffff037224 */ /* 0x000fc400078e000e */
[----:B------:R-:W-:Y:S02]  /*caf80*/  IMAD.MOV.U32 R0, RZ, RZ, R15 ;  /* 0x000000ffff007224 */ /* 0x000fe400078e000f */
[----:B------:R-:W-:Y:S01]  /*caf90*/  IMAD.MOV.U32 R2, RZ, RZ, R13 ;  /* 0x000000ffff027224 */ /* 0x000fe200078e000d */
[----:B---3--:R-:W-:-:S15]  /*cafa0*/  HMMA.16816.F32 R16, R12, R22, R16 ;  /* 0x000000160c10723c */ /* 0x008fde0000001810 */
[----:B------:R-:W-:-:S08]  /*cafb0*/  NOP ;  /* 0x0000000000007918 */ /* 0x000fd00000000000 */
[----:B------:R-:W-:Y:S04]  /*cafc0*/  STL.64 [R1+0xb30], R16 ;  /* 0x000b301001007387 */ /* 0x000fe80000100a00 */
[----:B------:R0:W-:Y:S04]  /*cafd0*/  STL.64 [R1+0xb38], R18 ;  /* 0x000b381201007387 */ /* 0x0001e80000100a00 */
[----:B0-----:R-:W3:Y:S01]  /*cafe0*/  LDL.LU R19, [R1+0x61c8] ;  /* 0x0061c80001137983 */ /* 0x001ee20000300800 */
[----:B------:R-:W-:-:S03]  /*caff0*/  IMAD.MOV.U32 R18, RZ, RZ, R12 ;  /* 0x000000ffff127224 */ /* 0x000fc600078e000c */
[----:B------:R-:W5:Y:S04]  /*cb000*/  LDL.LU.64 R16, [R1+0x61c0] ;  /* 0x0061c00001107983 */ /* 0x000f680000300a00 */
[----:B------:R-:W5:Y:S04]  /*cb010*/  LDL.LU.64 R14, [R1+0x61b8] ;  /* 0x0061b800010e7983 */ /* 0x000f680000300a00 */
[----:B------:R-:W5:Y:S04]  /*cb020*/  LDL.LU.64 R12, [R1+0x61b0] ;  /* 0x0061b000010c7983 */ /* 0x000f680000300a00 */
[----:B------:R0:W-:Y:S04]  /*cb030*/  STL.64 [R1+0x60f0], R22 ;  /* 0x0060f01601007387 */ /* 0x0001e80000100a00 */
[----:B----4-:R1:W-:Y:S01]  /*cb040*/  STL.64 [R1+0x60e8], R20 ;  /* 0x0060e81401007387 */ /* 0x0103e20000100a00 */
[----:B0-----:R-:W-:-:S02]  /*cb050*/  IMAD.MOV.U32 R22, RZ, RZ, R3 ;  /* 0x000000ffff167224 */ /* 0x001fc400078e0003 */
[----:B------:R-:W-:Y:S02]  /*cb060*/  IMAD.MOV.U32 R23, RZ, RZ, R0 ;  /* 0x000000ffff177224 */ /* 0x000fe400078e0000 */
[----:B-1----:R-:W-:Y:S02]  /*cb070*/  IMAD.MOV.U32 R20, RZ, RZ, R18 ;  /* 0x000000ffff147224 */ /* 0x002fe400078e0012 */
[----:B------:R-:W-:Y:S01]  /*cb080*/  IMAD.MOV.U32 R21, RZ, RZ, R2 ;  /* 0x000000ffff157224 */ /* 0x000fe200078e0002 */
[----:B------:R-:W3:Y:S04]  /*cb090*/  LDL.LU R18, [R1+0x61ac] ;  /* 0x0061ac0001127983 */ /* 0x000ee80000300800 */
[----:B------:R-:W4:Y:S04]  /*cb0a0*/  LDL.LU R2, [R1+0x61a8] ;  /* 0x0061a80001027983 */ /* 0x000f280000300800 */
[----:B------:R-:W4:Y:S04]  /*cb0b0*/  LDL.LU R3, [R1+0x61a4] ;  /* 0x0061a40001037983 */ /* 0x000f280000300800 */
[----:B------:R-:W4:Y:S01]  /*cb0c0*/  LDL.LU R0, [R1+0x61a0] ;  /* 0x0061a00001007983 */ /* 0x000f220000300800 */
[----:B-----5:R-:W-:Y:S03]  /*cb0d0*/  HMMA.16816.F32 R20, R20, R16, R12 ;  /* 0x000000101414723c */ /* 0x020fe6000000180c */
[----:B------:R-:W3:Y:S04]  /*cb0e0*/  LDL.LU.64 R14, [R1+0x6198] ;  /* 0x00619800010e7983 */ /* 0x000ee80000300a00 */
[----:B------:R-:W3:-:S15]  /*cb0f0*/  LDL.LU.64 R12, [R1+0x6190] ;  /* 0x00619000010c7983 */ /* 0x000ede0000300a00 */
[----:B------:R-:W-:-:S01]  /*cb100*/  NOP ;  /* 0x0000000000007918 */ /* 0x000fc20000000000 */
[----:B------:R0:W-:Y:S04]  /*cb110*/  STL.64 [R1+0xb20], R20 ;  /* 0x000b201401007387 */ /* 0x0001e80000100a00 */
[----:B------:R-:W-:Y:S01]  /*cb120*/  STL.64 [R1+0xb28], R22 ;  /* 0x000b281601007387 */ /* 0x000fe20000100a00 */
[----:B0-----:R-:W-:Y:S02]  /*cb130*/  IMAD.MOV.U32 R21, RZ, RZ, R16 ;  /* 0x000000ffff157224 */ /* 0x001fe400078e0010 */
[----:B------:R-:W-:-:S05]  /*cb140*/  IMAD.MOV.U32 R20, RZ, RZ, R17 ;  /* 0x000000ffff147224 */ /* 0x000fca00078e0011 */
        /* <DEDUP_REMOVED lines=15> */
[----:B0-----:R-:W3:Y:S04]  /*cb240*/  LDL.LU.64 R14, [R1+0x6168] ;  /* 0x00616800010e7983 */ /* 0x001ee80000300a00 */
[----:B------:R-:W2:Y:S04]  /*cb250*/  LDL.LU R12, [R1+0x6160] ;  /* 0x00616000010c7983 */ /* 0x000ea80000300800 */
[----:B------:R-:W-:Y:S01]  /*cb260*/  STL.64 [R1+0x6078], R16 ;  /* 0x0060781001007387 */ /* 0x000fe20000100a00 */
[----:B---3--:R-:W-:-:S15]  /*cb270*/  HMMA.16816.F32 R8, R20, R14, R8 ;  /* 0x0000000e1408723c */ /* 0x008fde0000001808 */
[----:B------:R-:W-:-:S08]  /*cb280*/  NOP ;  /* 0x0000000000007918 */ /* 0x000fd00000000000 */
[----:B------:R-:W-:Y:S04]  /*cb290*/  STL.64 [R1+0xaf0], R8 ;  /* 0x000af00801007387 */ /* 0x000fe80000100a00 */
[----:B------:R0:W-:Y:S04]  /*cb2a0*/  STL.64 [R1+0xaf8], R10 ;  /* 0x000af80a01007387 */ /* 0x0001e80000100a00 */
[----:B0-----:R-:W3:Y:S04]  /*cb2b0*/  LDL.LU.64 R10, [R1+0x6158] ;  /* 0x00615800010a7983 */ /* 0x001ee80000300a00 */
[----:B------:R-:W4:Y:S01]  /*cb2c0*/  LDL.LU.64 R8, [R1+0x6150] ;  /* 0x0061500001087983 */ /* 0x000f220000300a00 */
[----:B--2---:R-:W-:-:S03]  /*cb2d0*/  IMAD.MOV.U32 R16, RZ, RZ, R12 ;  /* 0x000000ffff107224 */ /* 0x004fc600078e000c */
[----:B------:R0:W-:Y:S04]  /*cb2e0*/  STL.64 [R1+0x6070], R14 ;  /* 0x0060700e01007387 */ /* 0x0001e80000100a00 */
[----:B------:R-:W2:Y:S04]  /*cb2f0*/  LDL.LU R12, [R1+0x6b0] ;  /* 0x0006b000010c7983 */ /* 0x000ea80000300800 */
[----:B------:R-:W2:Y:S04]  /*cb300*/  LDL.LU R13, [R1+0x6b4] ;  /* 0x0006b400010d7983 */ /* 0x000ea80000300800 */
[----:B0-----:R-:W2:Y:S04]  /*cb310*/  LDL.LU R14, [R1+0x6b8] ;  /* 0x0006b800010e7983 */ /* 0x001ea80000300800 */
[----:B------:R-:W2:Y:S01]  /*cb320*/  LDL.LU R15, [R1+0x6bc] ;  /* 0x0006bc00010f7983 */ /* 0x000ea20000300800 */
        /* <DEDUP_REMOVED lines=36> */
[----:B------:R-:W-:-:S07]  /*cb570*/  IMAD.MOV.U32 R17, RZ, RZ, R0 ;  /* 0x000000ffff117224 */ /* 0x000fce00078e0000 */
[C---:B---3--:R-:W-:Y:S06]  /*cb580*/  HMMA.16816.F32 R24, R20.reuse, R16, R24 ;  /* 0x000000101418723c */ /* 0x048fec0000001818 */
[----:B--2---:R-:W-:-:S15]  /*cb590*/  HMMA.16816.F32 R12, R20, R6, R12 ;  /* 0x00000006140c723c */ /* 0x004fde000000180c */
[----:B------:R-:W-:-:S02]  /*cb5a0*/  NOP ;  /* 0x0000000000007918 */ /* 0x000fc40000000000 */
[----:B------:R-:W-:Y:S04]  /*cb5b0*/  STL.64 [R1+0xa90], R24 ;  /* 0x000a901801007387 */ /* 0x000fe80000100a00 */
[----:B------:R5:W-:Y:S02]  /*cb5c0*/  STL.64 [R1+0xa98], R26 ;  /* 0x000a981a01007387 */ /* 0x000be40000100a00 */
[----:B-----5:R-:W-:Y:S07]  /*cb5d0*/  HMMA.16816.F32 R24, R20, R4, R8 ;  /* 0x000000041418723c */ /* 0x020fee0000001808 */
[----:B------:R-:W-:-:S02]  /*cb5e0*/  IMAD.MOV.U32 R10, RZ, RZ, R20 ;  /* 0x000000ffff0a7224 */ /* 0x000fc400078e0014 */
[----:B------:R-:W-:-:S14]  /*cb5f0*/  IMAD.MOV.U32 R9, RZ, RZ, R21 ;  /* 0x000000ffff097224 */ /* 0x000fdc00078e0015 */
[----:B------:R-:W-:Y:S04]  /*cb600*/  STL.64 [R1+0xa80], R24 ;  /* 0x000a801801007387 */ /* 0x000fe80000100a00 */
[----:B------:R-:W-:Y:S04]  /*cb610*/  STL.64 [R1+0xa88], R26 ;  /* 0x000a881a01007387 */ /* 0x000fe80000100a00 */
[----:B------:R0:W-:Y:S04]  /*cb620*/  STL.64 [R1+0xa70], R12 ;  /* 0x000a700c01007387 */ /* 0x0001e80000100a00 */
[----:B------:R1:W-:Y:S04]  /*cb630*/  STL.64 [R1+0xa78], R14 ;  /* 0x000a780e01007387 */ /* 0x0003e80000100a00 */
[----:B------:R-:W2:Y:S04]  /*cb640*/  LDL.LU.64 R20, [R1+0x6108] ;  /* 0x0061080001147983 */ /* 0x000ea80000300a00 */
[----:B------:R-:W3:Y:S04]  /*cb650*/  LDL.64 R16, [R1+0x2f0] ;  /* 0x0002f00001107983 */ /* 0x000ee80000100a00 */
        /* <DEDUP_REMOVED lines=12> */
[----:B--2---:R-:W-:-:S02]  /*cb720*/  IMAD.MOV.U32 R14, RZ, RZ, R21 ;  /* 0x000000ffff0e7224 */ /* 0x004fc400078e0015 */
[----:B------:R-:W-:-:S05]  /*cb730*/  IMAD.MOV.U32 R15, RZ, RZ, R20 ;  /* 0x000000ffff0f7224 */ /* 0x000fca00078e0014 */
[----:B------:R1:W-:Y:S04]  /*cb740*/  STL.64 [R1+0x60b0], R14 ;  /* 0x0060b00e01007387 */ /* 0x0003e80000100a00 */
[----:B0-----:R-:W2:Y:S04]  /*cb750*/  LDL.LU R12, [R1+0x660] ;  /* 0x00066000010c7983 */ /* 0x001ea80000300800 */
[----:B------:R-:W2:Y:S04]  /*cb760*/  LDL.LU R13, [R1+0x664] ;  /* 0x00066400010d7983 */ /* 0x000ea80000300800 */
[----:B-1----:R-:W4:Y:S04]  /*cb770*/  LDL.LU R14, [R1+0x668] ;  /* 0x00066800010e7983 */ /* 0x002f280000300800 */
[----:B------:R-:W4:Y:S01]  /*cb780*/  LDL.LU R15, [R1+0x66c] ;  /* 0x00066c00010f7983 */ /* 0x000f220000300800 */
[----:B------:R-:W-:-:S02]  /*cb790*/  IMAD.MOV.U32 R8, RZ, RZ, R22 ;  /* 0x000000ffff087224 */ /* 0x000fc400078e0016 */
[----:B------:R-:W-:Y:S01]  /*cb7a0*/  IMAD.MOV.U32 R0, RZ, RZ, R23 ;  /* 0x000000ffff007224 */ /* 0x000fe200078e0017 */
[----:B----4-:R0:W-:Y:S04]  /*cb7b0*/  STL.64 [R1+0x60c0], R14 ;  /* 0x0060c00e01007387 */ /* 0x0101e80000100a00 */
[----:B--2---:R1:W-:Y:S01]  /*cb7c0*/  STL.64 [R1+0x60b8], R12 ;  /* 0x0060b80c01007387 */ /* 0x0043e20000100a00 */
[----:B0-----:R-:W-:Y:S02]  /*cb7d0*/  IMAD.MOV.U32 R14, RZ, RZ, R8 ;  /* 0x000000ffff0e7224 */ /* 0x001fe400078e0008 */
[----:B-1----:R-:W-:Y:S01]  /*cb7e0*/  IMAD.MOV.U32 R13, RZ, RZ, R9 ;  /* 0x000000ffff0d7224 */ /* 0x002fe200078e0009 */
[----:B------:R-:W2:Y:S01]  /*cb7f0*/  LDL.LU R8, [R1+0x620] ;  /* 0x0006200001087983 */ /* 0x000ea20000300800 */
[----:B------:R-:W-:-:S03]  /*cb800*/  IMAD.MOV.U32 R12, RZ, RZ, R10 ;  /* 0x000000ffff0c7224 */ /* 0x000fc600078e000a */
        /* <DEDUP_REMOVED lines=25> */
[----:B------:R-:W-:-:S03]  /*cb9a0*/  IMAD.MOV.U32 R15, RZ, RZ, R0 ;  /* 0x000000ffff0f7224 */ /* 0x000fc600078e0000 */
        /* <DEDUP_REMOVED lines=50> */
[----:B------:R0:W-:Y:S04]  /*cbcd0*/  STL.64 [R1+0x6008], R22 ;  /* 0x0060081601007387 */ /* 0x0001e80000100a00 */
[----:B0-----:R-:W4:Y:S04]  /*cbce0*/  LDL.64 R22, [R1+0x280] ;  /* 0x0002800001167983 */ /* 0x001f280000100a00 */
[----:B------:R-:W-:Y:S01]  /*cbcf0*/  STL.64 [R1+0x6000], R20 ;  /* 0x0060001401007387 */ /* 0x000fe20000100a00 */
[----:B--2---:R-:W-:Y:S03]  /*cbd00*/  HMMA.16816.F32 R12, R4, R14, R8 ;  /* 0x0000000e040c723c */ /* 0x004fe60000001808 */
[----:B------:R-:W2:Y:S04]  /*cbd10*/  LDL.LU.64 R10, [R1+0x60a8] ;  /* 0x0060a800010a7983 */ /* 0x000ea80000300a00 */
[----:B------:R-:W2:-:S15]  /*cbd20*/  LDL.LU.64 R8, [R1+0x60a0] ;  /* 0x0060a00001087983 */ /* 0x000e9e0000300a00 */
[----:B------:R-:W-:-:S01]  /*cbd30*/  NOP ;  /* 0x0000000000007918 */ /* 0x000fc20000000000 */
[----:B------:R-:W-:Y:S04]  /*cbd40*/  STL.64 [R1+0xa00], R12 ;  /* 0x000a000c01007387 */ /* 0x000fe80000100a00 */
[----:B------:R0:W-:Y:S04]  /*cbd50*/  STL.64 [R1+0xa08], R14 ;  /* 0x000a080e01007387 */ /* 0x0001e80000100a00 */
[----:B0-----:R-:W5:Y:S04]  /*cbd60*/  LDL.LU.64 R14, [R1+0x6098] ;  /* 0x00609800010e7983 */ /* 0x001f680000300a00 */
[----:B------:R-:W5:Y:S01]  /*cbd70*/  LDL.LU.64 R12, [R1+0x6090] ;  /* 0x00609000010c7983 */ /* 0x000f620000300a00 */
[----:B------:R-:W-:-:S02]  /*cbd80*/  IMAD.MOV.U32 R20, RZ, RZ, R16 ;  /* 0x000000ffff147224 */ /* 0x000fc400078e0010 */
[----:B------:R-:W-:Y:S01]  /*cbd90*/  IMAD.MOV.U32 R0, RZ, RZ, R17 ;  /* 0x000000ffff007224 */ /* 0x000fe200078e0011 */
[----:B-----5:R-:W-:-:S15]  /*cbda0*/  HMMA.16816.F32 R12, R4, R16, R12 ;  /* 0x00000010040c723c */ /* 0x020fde000000180c */
[----:B------:R-:W-:-:S08]  /*cbdb0*/  NOP ;  /* 0x0000000000007918 */ /* 0x000fd00000000000 */
[----:B------:R-:W-:Y:S04]  /*cbdc0*/  STL.64 [R1+0x9f0], R12 ;  /* 0x0009f00c01007387 */ /* 0x000fe80000100a00 */
[----:B------:R0:W-:Y:S04]  /*cbdd0*/  STL.64 [R1+0x9f8], R14 ;  /* 0x0009f80e01007387 */ /* 0x0001e80000100a00 */
[----:B0-----:R-:W5:Y:S04]  /*cbde0*/  LDL.LU.64 R14, [R1+0x6088] ;  /* 0x00608800010e7983 */ /* 0x001f680000300a00 */
[----:B------:R-:W5:Y:S04]  /*cbdf0*/  LDL.LU.64 R12, [R1+0x6080] ;  /* 0x00608000010c7983 */ /* 0x000f680000300a00 */
[----:B------:R-:W5:Y:S02]  /*cbe00*/  LDL.LU.64 R16, [R1+0x6078] ;  /* 0x0060780001107983 */ /* 0x000f640000300a00 */
[----:B-----5:R-:W-:-:S15]  /*cbe10*/  HMMA.16816.F32 R12, R4, R16, R12 ;  /* 0x00000010040c723c */ /* 0x020fde000000180c */
        /* <DEDUP_REMOVED lines=15> */
[----:B------:R-:W3:Y:S04]  /*cbf10*/  LDL.LU.64 R8, [R1+0x6060] ;  /* 0x0060600001087983 */ /* 0x000ee80000300a00 */
[----:B------:R0:W-:Y:S04]  /*cbf20*/  STL.64 [R1+0x5f88], R14 ;  /* 0x005f880e01007387 */ /* 0x0001e80000100a00 */
[----:B------:R-:W5:Y:S04]  /*cbf30*/  LDL.LU R12, [R1+0x5e0] ;  /* 0x0005e000010c7983 */ /* 0x000f680000300800 */
[----:B------:R-:W5:Y:S04]  /*cbf40*/  LDL.LU R13, [R1+0x5e4] ;  /* 0x0005e400010d7983 */ /* 0x000f680000300800 */
        /* <DEDUP_REMOVED lines=13> */
[----:B------:R-:W2:Y:S04]  /*cc020*/  LDL.LU.64 R24, [R1+0x6040] ;  /* 0x0060400001187983 */ /* 0x000ea80000300a00 */
[----:B------:R-:W-:Y:S04]  /*cc030*/  STL.64 [R1+0x5f80], R10 ;  /* 0x005f800a01007387 */ /* 0x000fe80000100a00 */
[----:B------:R0:W-:Y:S04]  /*cc040*/  STL.64 [R1+0x5f78], R8 ;  /* 0x005f780801007387 */ /* 0x0001e80000100a00 */
[----:B0-----:R-:W2:Y:S04]  /*cc050*/  LDL.LU R8, [R1+0x5f0] ;  /* 0x0005f00001087983 */ /* 0x001ea80000300800 */
[----:B------:R-:W2:Y:S04]  /*cc060*/  LDL.LU R9, [R1+0x5f4] ;  /* 0x0005f40001097983 */ /* 0x000ea80000300800 */
[----:B------:R-:W2:Y:S04]  /*cc070*/  LDL.LU R10, [R1+0x5f8] ;  /* 0x0005f800010a7983 */ /* 0x000ea80000300800 */
[----:B------:R-:W2:Y:S02]  /*cc080*/  LDL.LU R11, [R1+0x5fc] ;  /* 0x0005fc00010b7983 */ /* 0x000ea40000300800 */
[----:B--2---:R-:W-:Y:S06]  /*cc090*/  HMMA.16816.F32 R8, R4, R24, R8 ;  /* 0x000000180408723c */ /* 0x004fec0000001808 */
[----:B------:R-:W-:Y:S04]  /*cc0a0*/  STL [R1+0x5f74], R24 ;  /* 0x005f741801007387 */ /* 0x000fe80000100800 */
[----:B------:R-:W-:-:S13]  /*cc0b0*/  STL [R1+0x5f70], R25 ;  /* 0x005f701901007387 */ /* 0x000fda0000100800 */
[----:B------:R-:W-:Y:S04]  /*cc0c0*/  STL.64 [R1+0x9a0], R8 ;  /* 0x0009a00801007387 */ /* 0x000fe80000100a00 */
[----:B------:R5:W-:Y:S02]  /*cc0d0*/  STL.64 [R1+0x9a8], R10 ;  /* 0x0009a80a01007387 */ /* 0x000be40000100a00 */
[----:B-----5:R-:W-:Y:S02]  /*cc0e0*/  HMMA.16816.F32 R8, R4, R26, R12 ;  /* 0x0000001a0408723c */ /* 0x020fe4000000180c */
[----:B------:R-:W2:-:S15]  /*cc0f0*/  LDL.LU R12, [R1+0x530] ;  /* 0x00053000010c7983 */ /* 0x000e9e0000300800 */
[----:B------:R-:W-:-:S06]  /*cc100*/  NOP ;  /* 0x0000000000007918 */ /* 0x000fcc0000000000 */
[----:B------:R0:W-:Y:S04]  /*cc110*/  STL.64 [R1+0x980], R8 ;  /* 0x0009800801007387 */ /* 0x0001e80000100a00 */
[----:B------:R1:W-:Y:S04]  /*cc120*/  STL.64 [R1+0x988], R10 ;  /* 0x0009880a01007387 */ /* 0x0003e80000100a00 */
[----:B------:R-:W2:Y:S04]  /*cc130*/  LDL.LU R13, [R1+0x534] ;  /* 0x00053400010d7983 */ /* 0x000ea80000300800 */
[----:B------:R-:W3:Y:S04]  /*cc140*/  LDL.LU R14, [R1+0x538] ;  /* 0x00053800010e7983 */ /* 0x000ee80000300800 */
[----:B------:R-:W3:Y:S01]  /*cc150*/  LDL.LU R15, [R1+0x53c] ;  /* 0x00053c00010f7983 */ /* 0x000ee20000300800 */
[----:B----4-:R-:W-:Y:S06]  /*cc160*/  HMMA.16816.F32 R16, R4, R22, R16 ;  /* 0x000000160410723c */ /* 0x010fec0000001810 */
[----:B0-----:R-:W-:-:S02]  /*cc170*/  IMAD.MOV.U32 R8, RZ, RZ, R6 ;  /* 0x000000ffff087224 */ /* 0x001fc400078e0006 */
[----:B-1----:R-:W-:Y:S02]  /*cc180*/  IMAD.MOV.U32 R10, RZ, RZ, R4 ;  /* 0x000000ffff0a7224 */ /* 0x002fe400078e0004 */
[----:B------:R-:W-:Y:S01]  /*cc190*/  IMAD.MOV.U32 R9, RZ, RZ, R5 ;  /* 0x000000ffff097224 */ /* 0x000fe200078e0005 */
[----:B---3--:R0:W-:Y:S04]  /*cc1a0*/  STL.64 [R1+0x5f98], R14 ;  /* 0x005f980e01007387 */ /* 0x0081e80000100a00 */
[----:B--2---:R1:W-:Y:S08]  /*cc1b0*/  STL.64 [R1+0x5f90], R12 ;  /* 0x005f900c01007387 */ /* 0x0043f00000100a00 */
[----:B------:R-:W-:Y:S04]  /*cc1c0*/  STL.64 [R1+0x970], R16 ;  /* 0x0009701001007387 */ /* 0x000fe80000100a00 */
[----:B------:R-:W-:Y:S01]  /*cc1d0*/  STL.64 [R1+0x978], R18 ;  /* 0x0009781201007387 */ /* 0x000fe20000100a00 */
[----:B0-----:R-:W-:-:S02]  /*cc1e0*/  IMAD.MOV.U32 R15, RZ, RZ, R0 ;  /* 0x000000ffff0f7224 */ /* 0x001fc400078e0000 */
[----:B------:R-:W-:Y:S02]  /*cc1f0*/  IMAD.MOV.U32 R0, RZ, RZ, R7 ;  /* 0x000000ffff007224 */ /* 0x000fe400078e0007 */
[----:B------:R-:W2:Y:S04]  /*cc200*/  LDL.LU.64 R6, [R1+0x6038] ;  /* 0x0060380001067983 */ /* 0x000ea80000300a00 */
[----:B------:R-:W3:Y:S04]  /*cc210*/  LDL.LU.64 R4, [R1+0x6030] ;  /* 0x0060300001047983 */ /* 0x000ee80000300a00 */
[----:B-1----:R-:W4:Y:S01]  /*cc220*/  LDL.64 R12, [R1+0x300] ;  /* 0x00030000010c7983 */ /* 0x002f220000100a00 */
[----:B------:R-:W-:-:S05]  /*cc230*/  IMAD.MOV.U32 R14, RZ, RZ, R20 ;  /* 0x000000ffff0e7224 */ /* 0x000fca00078e0014 */
[----:B------:R-:W-:Y:S04]  /*cc240*/  STL.64 [R1+0x5fc8], R14 ;  /* 0x005fc80e01007387 */ /* 0x000fe80000100a00 */
[----:B----4-:R0:W-:Y:S04]  /*cc250*/  STL.64 [R1+0x5fc0], R12 ;  /* 0x005fc00c01007387 */ /* 0x0101e80000100a00 */
[----:B0-----:R-:W4:Y:S04]  /*cc260*/  LDL.LU R12, [R1+0x560] ;  /* 0x00056000010c7983 */ /* 0x001f280000300800 */
[----:B------:R-:W4:Y:S04]  /*cc270*/  LDL.LU R13, [R1+0x564] ;  /* 0x00056400010d7983 */ /* 0x000f280000300800 */
[----:B------:R-:W5:Y:S04]  /*cc280*/  LDL.LU R14, [R1+0x568] ;  /* 0x00056800010e7983 */ /* 0x000f680000300800 */
[----:B------:R-:W5:Y:S01]  /*cc290*/  LDL.LU R15, [R1+0x56c] ;  /* 0x00056c00010f7983 */ /* 0x000f620000300800 */
[----:B------:R-:W-:-:S02]  /*cc2a0*/  IMAD.MOV.U32 R24, RZ, RZ, R22 ;  /* 0x000000ffff187224 */ /* 0x000fc400078e0016 */
[----:B------:R-:W-:Y:S01]  /*cc2b0*/  IMAD.MOV.U32 R25, RZ, RZ, R23 ;  /* 0x000000ffff197224 */ /* 0x000fe200078e0017 */
[----:B-----5:R0:W-:Y:S04]  /*cc2c0*/  STL.64 [R1+0x5fd8], R14 ;  /* 0x005fd80e01007387 */ /* 0x0201e80000100a00 */
[----:B----4-:R-:W-:Y:S04]  /*cc2d0*/  STL.64 [R1+0x5fd0], R12 ;  /* 0x005fd00c01007387 */ /* 0x010fe80000100a00 */
[----:B------:R-:W-:Y:S04]  /*cc2e0*/  STL.64 [R1+0x5fa8], R26 ;  /* 0x005fa81a01007387 */ /* 0x000fe80000100a00 */
[----:B------:R1:W-:Y:S01]  /*cc2f0*/  STL.64 [R1+0x5fa0], R24 ;  /* 0x005fa01801007387 */ /* 0x0003e20000100a00 */
[----:B0-----:R-:W-:-:S03]  /*cc300*/  IMAD.MOV.U32 R14, RZ, RZ, R8 ;  /* 0x000000ffff0e7224 */ /* 0x001fc600078e0008 */
[----:B-1----:R-:W4:Y:S04]  /*cc310*/  LDL.LU R24, [R1+0x540] ;  /* 0x0005400001187983 */ /* 0x002f280000300800 */
[----:B------:R-:W4:Y:S04]  /*cc320*/  LDL.LU R25, [R1+0x544] ;  /* 0x0005440001197983 */ /* 0x000f280000300800 */
[----:B------:R-:W5:Y:S04]  /*cc330*/  LDL.LU R26, [R1+0x548] ;  /* 0x00054800011a7983 */ /* 0x000f680000300800 */
[----:B------:R-:W5:Y:S01]  /*cc340*/  LDL.LU R27, [R1+0x54c] ;  /* 0x00054c00011b7983 */ /* 0x000f620000300800 */
[----:B------:R-:W-:-:S03]  /*cc350*/  IMAD.MOV.U32 R13, RZ, RZ, R9 ;  /* 0x000000ffff0d7224 */ /* 0x000fc600078e0009 */
[----:B------:R-:W3:Y:S01]  /*cc360*/  LDL.LU R8, [R1+0x5c0] ;  /* 0x0005c00001087983 */ /* 0x000ee20000300800 */
[----:B------:R-:W-:-:S03]  /*cc370*/  IMAD.MOV.U32 R12, RZ, RZ, R10 ;  /* 0x000000ffff0c7224 */ /* 0x000fc600078e000a */
[----:B------:R-:W3:Y:S04]  /*cc380*/  LDL.LU R9, [R1+0x5c4] ;  /* 0x0005c40001097983 */ /* 0x000ee80000300800 */
[----:B------:R-:W3:Y:S04]  /*cc390*/  LDL.LU R10, [R1+0x5c8] ;  /* 0x0005c800010a7983 */ /* 0x000ee80000300800 */
[----:B------:R-:W3:Y:S04]  /*cc3a0*/  LDL.LU R11, [R1+0x5cc] ;  /* 0x0005cc00010b7983 */ /* 0x000ee80000300800 */
[----:B------:R-:W2:Y:S04]  /*cc3b0*/  LDL.LU R16, [R1+0x5b0] ;  /* 0x0005b00001107983 */ /* 0x000ea80000300800 */
        /* <DEDUP_REMOVED lines=17> */
[----:B------:R-:W2:Y:S04]  /*cc4d0*/  LDL.LU R26, [R1+0x558] ;  /* 0x00055800011a7983 */ /* 0x000ea80000300800 */
[----:B------:R-:W2:Y:S01]  /*cc4e0*/  LDL.LU R27, [R1+0x55c] ;  /* 0x00055c00011b7983 */ /* 0x000ea20000300800 */
[----:B------:R-:W-:-:S07]  /*cc4f0*/  IMAD.MOV.U32 R15, RZ, RZ, R0 ;  /* 0x000000ffff0f7224 */ /* 0x000fce00078e0000 */
[C---:B---3--:R-:W-:Y:S01]  /*cc500*/  HMMA.16816.F32 R8, R12.reuse, R4, R8 ;  /* 0x000000040c08723c */ /* 0x048fe20000001808 */
[----:B--2---:R-:W-:Y:S04]  /*cc510*/  STL.64 [R1+0x5fe8], R26 ;  /* 0x005fe81a01007387 */ /* 0x004fe80000100a00 */
[----:B-----5:R0:W-:Y:S04]  /*cc520*/  STL.64 [R1+0x5fe0], R24 ;  /* 0x005fe01801007387 */ /* 0x0201e80000100a00 */
        /* <DEDUP_REMOVED lines=11> */
[----:B------:R0:W-:Y:S04]  /*cc5e0*/  STL.64 [R1+0x960], R8 ;  /* 0x0009600801007387 */ /* 0x0001e80000100a00 */
[----:B------:R1:W-:Y:S04]  /*cc5f0*/  STL.64 [R1+0x968], R10 ;  /* 0x0009680a01007387 */ /* 0x0003e80000100a00 */
[----:B0-----:R-:W3:Y:S04]  /*cc600*/  LDL.LU R8, [R1+0x520] ;  /* 0x0005200001087983 */ /* 0x001ee80000300800 */
[----:B------:R-:W3:Y:S04]  /*cc610*/  LDL.LU R9, [R1+0x524] ;  /* 0x0005240001097983 */ /* 0x000ee80000300800 */
[----:B-1----:R-:W3:Y:S04]  /*cc620*/  LDL.LU R10, [R1+0x528] ;  /* 0x00052800010a7983 */ /* 0x002ee80000300800 */
[----:B------:R-:W3:Y:S04]  /*cc630*/  LDL.LU R11, [R1+0x52c] ;  /* 0x00052c00010b7983 */ /* 0x000ee80000300800 */
[----:B------:R-:W-:Y:S04]  /*cc640*/  STL.64 [R1+0x940], R16 ;  /* 0x0009401001007387 */ /* 0x000fe80000100a00 */
[----:B------:R0:W-:Y:S04]  /*cc650*/  STL.64 [R1+0x948], R18 ;  /* 0x0009481201007387 */ /* 0x0001e80000100a00 */
[----:B0-----:R-:W4:Y:S04]  /*cc660*/  LDL.LU.64 R18, [R1+0x6028] ;  /* 0x0060280001127983 */ /* 0x001f280000300a00 */
[----:B------:R-:W5:Y:S04]  /*cc670*/  LDL.LU.64 R16, [R1+0x6020] ;  /* 0x0060200001107983 */ /* 0x000f680000300a00 */
[----:B------:R0:W-:Y:S04]  /*cc680*/  STL.64 [R1+0x5f40], R6 ;  /* 0x005f400601007387 */ /* 0x0001e80000100a00 */
[----:B------:R1:W-:Y:S04]  /*cc690*/  STL.64 [R1+0x5f38], R4 ;  /* 0x005f380401007387 */ /* 0x0003e80000100a00 */
[----:B0-----:R-:W3:Y:S04]  /*cc6a0*/  LDL R6, [R1+0xd8] ;  /* 0x0000d80001067983 */ /* 0x001ee80000100800 */
[----:B-1----:R-:W3:Y:S04]  /*cc6b0*/  LDL R4, [R1+0xd0] ;  /* 0x0000d00001047983 */ /* 0x002ee80000100800 */
[----:B------:R-:W3:Y:S04]  /*cc6c0*/  LDL R5, [R1+0xd4] ;  /* 0x0000d40001057983 */ /* 0x000ee80000100800 */
[----:B------:R-:W3:Y:S01]  /*cc6d0*/  LDL R7, [R1+0xdc] ;  /* 0x0000dc0001077983 */ /* 0x000ee20000100800 */
        /* <DEDUP_REMOVED lines=47> */
[----:B---3--:R-:W-:Y:S01]  /*cc9d0*/  HMMA.16816.F32 R12, R4, R14, R24 ;  /* 0x0000000e040c723c */ /* 0x008fe20000001818 */
[----:B------:R-:W2:Y:S04]  /*cc9e0*/  LDL.LU.64 R26, [R1+0x5fa8] ;  /* 0x005fa800011a7983 */ /* 0x000ea80000300a00 */
[----:B------:R-:W3:-:S15]  /*cc9f0*/  LDL.LU.64 R24, [R1+0x5fa0] ;  /* 0x005fa00001187983 */ /* 0x000ede0000300a00 */
[----:B------:R-:W-:-:S03]  /*cca00*/  NOP ;  /* 0x0000000000007918 */ /* 0x000fc60000000000 */
        /* <DEDUP_REMOVED lines=21> */
[----:B------:R0:W-:Y:S01]  /*ccb60*/  STL.64 [R1+0x5e98], R14 ;  /* 0x005e980e01007387 */ /* 0x0001e20000100a00 */
[C---:B----4-:R-:W-:Y:S06]  /*ccb70*/  HMMA.16816.F32 R16, R4.reuse, R8, R16 ;  /* 0x000000080410723c */ /* 0x050fec0000001810 */
[----:B-----5:R-:W-:Y:S01]  /*ccb80*/  HMMA.16816.F32 R4, R4, R10, R20 ;  /* 0x0000000a0404723c */ /* 0x020fe20000001814 */
[----:B------:R-:W-:-:S02]  /*ccb90*/  IMAD.MOV.U32 R13, RZ, RZ, R8 ;  /* 0x000000ffff0d7224 */ /* 0x000fc400078e0008 */
[----:B------:R-:W-:-:S03]  /*ccba0*/  IMAD.MOV.U32 R12, RZ, RZ, R9 ;  /* 0x000000ffff0c7224 */ /* 0x000fc600078e0009 */
[----:B0-----:R-:W-:Y:S02]  /*ccbb0*/  IMAD.MOV.U32 R15, RZ, RZ, R10 ;  /* 0x000000ffff0f7224 */ /* 0x001fe400078e000a */
[----:B------:R-:W-:-:S09]  /*ccbc0*/  IMAD.MOV.U32 R14, RZ, RZ, R11 ;  /* 0x000000ffff0e7224 */ /* 0x000fd200078e000b */
[----:B------:R-:W-:Y:S04]  /*ccbd0*/  STL.64 [R1+0x870], R16 ;  /* 0x0008701001007387 */ /* 0x000fe80000100a00 */
[----:B------:R-:W-:Y:S04]  /*ccbe0*/  STL.64 [R1+0x878], R18 ;  /* 0x0008781201007387 */ /* 0x000fe80000100a00 */
[----:B------:R-:W-:Y:S04]  /*ccbf0*/  STL.64 [R1+0x850], R4 ;  /* 0x0008500401007387 */ /* 0x000fe80000100a00 */
[----:B------:R3:W-:Y:S04]  /*ccc00*/  STL.64 [R1+0x858], R6 ;  /* 0x0008580601007387 */ /* 0x0007e80000100a00 */
[----:B------:R-:W4:Y:S04]  /*ccc10*/  LDL.LU R8, [R1+0x4c0] ;  /* 0x0004c00001087983 */ /* 0x000f280000300800 */
[----:B------:R-:W4:Y:S04]  /*ccc20*/  LDL.LU R9, [R1+0x4c4] ;  /* 0x0004c40001097983 */ /* 0x000f280000300800 */
[----:B------:R-:W5:Y:S04]  /*ccc30*/  LDL.LU R10, [R1+0x4c8] ;  /* 0x0004c800010a7983 */ /* 0x000f680000300800 */
[----:B------:R-:W5:Y:S01]  /*ccc40*/  LDL.LU R11, [R1+0x4cc] ;  /* 0x0004cc00010b7983 */ /* 0x000f620000300800 */
[----:B---3--:R-:W-:-:S02]  /*ccc50*/  IMAD.MOV.U32 R6, RZ, RZ, R24 ;  /* 0x000000ffff067224 */ /* 0x008fc400078e0018 */
[----:B------:R-:W-:Y:S01]  /*ccc60*/  IMAD.MOV.U32 R7, RZ, RZ, R25 ;  /* 0x000000ffff077224 */ /* 0x000fe200078e0019 */
[----:B-----5:R-:W-:Y:S04]  /*ccc70*/  STL.64 [R1+0x5f60], R10 ;  /* 0x005f600a01007387 */ /* 0x020fe80000100a00 */
[----:B----4-:R0:W-:Y:S04]  /*ccc80*/  STL.64 [R1+0x5f58], R8 ;  /* 0x005f580801007387 */ /* 0x0101e80000100a00 */
[----:B------:R-:W3:Y:S04]  /*ccc90*/  LDL.LU R24, [R1+0x5f74] ;  /* 0x005f740001187983 */ /* 0x000ee80000300800 */
[----:B------:R-:W3:Y:S04]  /*ccca0*/  LDL.LU R25, [R1+0x5f70] ;  /* 0x005f700001197983 */ /* 0x000ee80000300800 */
[----:B------:R1:W-:Y:S04]  /*cccb0*/  STL.64 [R1+0x5f68], R6 ;  /* 0x005f680601007387 */ /* 0x0003e80000100a00 */
[----:B0-----:R-:W2:Y:S04]  /*cccc0*/  LDL.LU R8, [R1+0x4e0] ;  /* 0x0004e00001087983 */ /* 0x001ea80000300800 */
[----:B------:R-:W2:Y:S04]  /*cccd0*/  LDL.LU R9, [R1+0x4e4] ;  /* 0x0004e40001097983 */ /* 0x000ea80000300800 */
[----:B------:R-:W2:Y:S04]  /*ccce0*/  LDL.LU R10, [R1+0x4e8] ;  /* 0x0004e800010a7983 */ /* 0x000ea80000300800 */
[----:B------:R-:W2:Y:S04]  /*cccf0*/  LDL.LU R11, [R1+0x4ec] ;  /* 0x0004ec00010b7983 */ /* 0x000ea80000300800 */
[----:B------:R-:W3:Y:S04]  /*ccd00*/  LDL.LU R4, [R1+0x4f0] ;  /* 0x0004f00001047983 */ /* 0x000ee80000300800 */
[----:B------:R-:W3:Y:S04]  /*ccd10*/  LDL.LU R5, [R1+0x4f4] ;  /* 0x0004f40001057983 */ /* 0x000ee80000300800 */
[----:B-1----:R-:W3:Y:S04]  /*ccd20*/  LDL.LU R6, [R1+0x4f8] ;  /* 0x0004f80001067983 */ /* 0x002ee80000300800 */
[----:B------:R-:W3:Y:S04]  /*ccd30*/  LDL.LU R7, [R1+0x4fc] ;  /* 0x0004fc0001077983 */ /* 0x000ee80000300800 */
        /* <DEDUP_REMOVED lines=16> */
[----:B0-----:R-:W3:Y:S04]  /*cce40*/  LDL.LU.64 R20, [R1+0xd0] ;  /* 0x0000d00001147983 */ /* 0x001ee80000300a00 */
[----:B------:R-:W3:Y:S04]  /*cce50*/  LDL.LU.64 R22, [R1+0xd8] ;  /* 0x0000d80001167983 */ /* 0x000ee80000300a00 */
[----:B--2---:R-:W-:Y:S04]  /*cce60*/  STL.64 [R1+0x5ee8], R14 ;  /* 0x005ee80e01007387 */ /* 0x004fe80000100a00 */
[----:B-----5:R0:W-:Y:S04]  /*cce70*/  STL.64 [R1+0x5ee0], R12 ;  /* 0x005ee00c01007387 */ /* 0x0201e80000100a00 */
        /* <DEDUP_REMOVED lines=13> */
[----:B0-----:R-:W3:Y:S01]  /*ccf50*/  LDL.LU.64 R6, [R1+0x5f68] ;  /* 0x005f680001067983 */ /* 0x001ee20000300a00 */
[----:B------:R-:W-:-:S15]  /*ccf60*/  HMMA.16816.F32 R8, R20, R26, R8 ;  /* 0x0000001a1408723c */ /* 0x000fde0000001808 */
[----:B------:R-:W-:-:S08]  /*ccf70*/  NOP ;  /* 0x0000000000007918 */ /* 0x000fd00000000000 */
[----:B------:R-:W-:Y:S04]  /*ccf80*/  STL.64 [R1+0x830], R8 ;  /* 0x0008300801007387 */ /* 0x000fe80000100a00 */
[----:B------:R0:W-:Y:S04]  /*ccf90*/  STL.64 [R1+0x838], R10 ;  /* 0x0008380a01007387 */ /* 0x0001e80000100a00 */
[----:B0-----:R-:W4:Y:S04]  /*ccfa0*/  LDL.LU.64 R10, [R1+0x5f60] ;  /* 0x005f6000010a7983 */ /* 0x001f280000300a00 */
[----:B------:R-:W4:Y:S04]  /*ccfb0*/  LDL.LU.64 R8, [R1+0x5f58] ;  /* 0x005f580001087983 */ /* 0x000f280000300a00 */
[----:B------:R0:W-:Y:S04]  /*ccfc0*/  STL.64 [R1+0x5e60], R26 ;  /* 0x005e601a01007387 */ /* 0x0001e80000100a00 */
[----:B------:R1:W-:Y:S04]  /*ccfd0*/  STL.64 [R1+0x5e58], R24 ;  /* 0x005e581801007387 */ /* 0x0003e80000100a00 */
[----:B0-----:R-:W5:Y:S04]  /*ccfe0*/  LDL R26, [R1+0xa8] ;  /* 0x0000a800011a7983 */ /* 0x001f680000100800 */
[----:B-1----:R-:W5:Y:S04]  /*ccff0*/  LDL R24, [R1+0xa0] ;  /* 0x0000a00001187983 */ /* 0x002f680000100800 */
[----:B------:R-:W5:Y:S04]  /*cd000*/  LDL R25, [R1+0xa4] ;  /* 0x0000a40001197983 */ /* 0x000f680000100800 */
[----:B------:R-:W5:Y:S01]  /*cd010*/  LDL R27, [R1+0xac] ;  /* 0x0000ac00011b7983 */ /* 0x000f620000100800 */
[----:B---3--:R-:W-:Y:S03]  /*cd020*/  HMMA.16816.F32 R4, R20, R6, R16 ;  /* 0x000000061404723c */ /* 0x008fe60000001810 */
[----:B------:R-:W2:Y:S04]  /*cd030*/  LDL.LU.64 R18, [R1+0x5f50] ;  /* 0x005f500001127983 */ /* 0x000ea80000300a00 */
[----:B------:R-:W3:-:S15]  /*cd040*/  LDL.LU.64 R16, [R1+0x5f48] ;  /* 0x005f480001107983 */ /* 0x000ede0000300a00 */
[----:B------:R-:W-:-:S01]  /*cd050*/  NOP ;  /* 0x0000000000007918 */ /* 0x000fc20000000000 */
        /* <DEDUP_REMOVED lines=8> */
[----:B0-----:R-:W5:Y:S04]  /*cd0e0*/  LDL.LU.64 R10, [R1+0x5f30] ;  /* 0x005f3000010a7983 */ /* 0x001f680000300a00 */
[----:B------:R-:W5:Y:S04]  /*cd0f0*/  LDL.LU.64 R8, [R1+0x5f28] ;  /* 0x005f280001087983 */ /* 0x000f680000300a00 */
[----:B------:R-:W-:Y:S01]  /*cd100*/  STL.64 [R1+0x5e20], R4 ;  /* 0x005e200401007387 */ /* 0x000fe20000100a00 */
[----:B-----5:R-:W-:-:S15]  /*cd110*/  HMMA.16816.F32 R8, R20, R6, R8 ;  /* 0x000000061408723c */ /* 0x020fde0000001808 */
[----:B------:R-:W-:-:S08]  /*cd120*/  NOP ;  /* 0x0000000000007918 */ /* 0x000fd00000000000 */
[----:B------:R0:W-:Y:S04]  /*cd130*/  STL.64 [R1+0x7f0], R8 ;  /* 0x0007f00801007387 */ /* 0x0001e80000100a00 */
[----:B------:R1:W-:Y:S04]  /*cd140*/  STL.64 [R1+0x7f8], R10 ;  /* 0x0007f80a01007387 */ /* 0x0003e80000100a00 */
[----:B0-----:R-:W4:Y:S04]  /*cd150*/  LDL.LU.64 R8, [R1+0x70] ;  /* 0x0000700001087983 */ /* 0x001f280000300a00 */
[----:B-1----:R-:W5:Y:S01]  /*cd160*/  LDL.LU.64 R10, [R1+0x78] ;  /* 0x00007800010a7983 */ /* 0x002f620000300a00 */
[----:B--2---:R-:W-:Y:S06]  /*cd170*/  HMMA.16816.F32 R12, R20, R18, R12 ;  /* 0x00000012140c723c */ /* 0x004fec000000180c */
[----:B------:R-:W-:-:S02]  /*cd180*/  IMAD.MOV.U32 R5, RZ, RZ, R22 ;  /* 0x000000ffff057224 */ /* 0x000fc400078e0016 */
[----:B------:R-:W-:Y:S02]  /*cd190*/  IMAD.MOV.U32 R4, RZ, RZ, R23 ;  /* 0x000000ffff047224 */ /* 0x000fe400078e0017 */
[----:B------:R-:W-:Y:S02]  /*cd1a0*/  IMAD.MOV.U32 R28, RZ, RZ, R20 ;  /* 0x000000ffff1c7224 */ /* 0x000fe400078e0014 */
[----:B------:R-:W-:Y:S01]  /*cd1b0*/  IMAD.MOV.U32 R29, RZ, RZ, R21 ;  /* 0x000000ffff1d7224 */ /* 0x000fe200078e0015 */
        /* <DEDUP_REMOVED lines=10> */
[----:B------:R-:W5:Y:S04]  /*cd260*/  LDL.LU.64 R22, [R1+0x5f10] ;  /* 0x005f100001167983 */ /* 0x000f680000300a00 */
[----:B------:R-:W5:Y:S04]  /*cd270*/  LDL.LU.64 R20, [R1+0x5f08] ;  /* 0x005f080001147983 */ /* 0x000f680000300a00 */
[----:B------:R0:W-:Y:S04]  /*cd280*/  STL [R1+0x5e18], R19 ;  /* 0x005e181301007387 */ /* 0x0001e80000100800 */
[----:B------:R1:W-:Y:S04]  /*cd290*/  STL [R1+0x5ea8], R18 ;  /* 0x005ea81201007387 */ /* 0x0003e80000100800 */
[----:B---3--:R3:W-:Y:S01]  /*cd2a0*/  STL.64 [R1+0x5ea0], R16 ;  /* 0x005ea01001007387 */ /* 0x0087e20000100a00 */
[----:B0-----:R-:W-:-:S02]  /*cd2b0*/  IMAD.MOV.U32 R19, RZ, RZ, R4 ;  /* 0x000000ffff137224 */ /* 0x001fc400078e0004 */
[----:B-1----:R-:W-:Y:S02]  /*cd2c0*/  IMAD.MOV.U32 R18, RZ, RZ, R5 ;  /* 0x000000ffff127224 */ /* 0x002fe400078e0005 */
[----:B---3--:R-:W-:Y:S02]  /*cd2d0*/  IMAD.MOV.U32 R16, RZ, RZ, R28 ;  /* 0x000000ffff107224 */ /* 0x008fe400078e001c */
[----:B------:R-:W-:Y:S01]  /*cd2e0*/  IMAD.MOV.U32 R17, RZ, RZ, R29 ;  /* 0x000000ffff117224 */ /* 0x000fe200078e001d */
[----:B------:R-:W3:Y:S04]  /*cd2f0*/  LDL.LU R28, [R1+0x5f04] ;  /* 0x005f0400011c7983 */ /* 0x000ee80000300800 */
[----:B------:R-:W3:Y:S02]  /*cd300*/  LDL.LU R29, [R1+0x5f00] ;  /* 0x005f0000011d7983 */ /* 0x000ee40000300800 */
[----:B-----5:R-:W-:-:S15]  /*cd310*/  HMMA.16816.F32 R20, R16, R2, R20 ;  /* 0x000000021014723c */ /* 0x020fde0000001814 */
[----:B------:R-:W-:-:S08]  /*cd320*/  NOP ;  /* 0x0000000000007918 */ /* 0x000fd00000000000 */
        /* <DEDUP_REMOVED lines=8> */
[----:B0-----:R-:W3:Y:S04]  /*cd3b0*/  LDL.LU.64 R14, [R1+0x5ee8] ;  /* 0x005ee800010e7983 */ /* 0x001ee80000300a00 */
[----:B------:R-:W3:Y:S01]  /*cd3c0*/  LDL.LU.64 R12, [R1+0x5ee0] ;  /* 0x005ee000010c7983 */ /* 0x000ee20000300a00 */
[----:B--2---:R-:W-:Y:S06]  /*cd3d0*/  HMMA.16816.F32 R8, R24, R22, R8 ;  /* 0x000000161808723c */ /* 0x004fec0000001808 */
[----:B---3--:R-:W-:Y:S01]  /*cd3e0*/  HMMA.16816.F32 R16, R16, R28, R12 ;  /* 0x0000001c1010723c */ /* 0x008fe2000000180c */
[----:B------:R-:W2:Y:S04]  /*cd3f0*/  LDL.LU.64 R14, [R1+0x5ed8] ;  /* 0x005ed800010e7983 */ /* 0x000ea80000300a00 */
[----:B------:R-:W3:Y:S04]  /*cd400*/  LDL.LU.64 R12, [R1+0x5ed0] ;  /* 0x005ed000010c7983 */ /* 0x000ee80000300a00 */
[----:B------:R-:W4:-:S14]  /*cd410*/  LDL.64 R4, [R1+0x280] ;  /* 0x0002800001047983 */ /* 0x000f1c0000100a00 */
[----:B------:R-:W-:Y:S04]  /*cd420*/  STL.64 [R1+0x7b0], R16 ;  /* 0x0007b01001007387 */ /* 0x000fe80000100a00 */
[----:B------:R-:W-:Y:S04]  /*cd430*/  STL.64 [R1+0x7b8], R18 ;  /* 0x0007b81201007387 */ /* 0x000fe80000100a00 */
[----:B------:R-:W-:Y:S04]  /*cd440*/  STL.64 [R1+0x5e40], R6 ;  /* 0x005e400601007387 */ /* 0x000fe80000100a00 */
[----:B------:R-:W-:Y:S04]  /*cd450*/  STL.64 [R1+0x7a0], R8 ;  /* 0x0007a00801007387 */ /* 0x000fe80000100a00 */
[----:B------:R-:W-:Y:S04]  /*cd460*/  STL.64 [R1+0x7a8], R10 ;  /* 0x0007a80a01007387 */ /* 0x000fe80000100a00 */
[----:B----4-:R0:W-:Y:S04]  /*cd470*/  STL.64 [R1+0x5e38], R4 ;  /* 0x005e380401007387 */ /* 0x0101e80000100a00 */
[----:B0-----:R-:W4:Y:S04]  /*cd480*/  LDL.LU R4, [R1+0x3e0] ;  /* 0x0003e00001047983 */ /* 0x001f280000300800 */
[----:B------:R-:W4:Y:S04]  /*cd490*/  LDL.LU R5, [R1+0x3e4] ;  /* 0x0003e40001057983 */ /* 0x000f280000300800 */
[----:B------:R-:W5:Y:S04]  /*cd4a0*/  LDL.LU R6, [R1+0x3e8] ;  /* 0x0003e80001067983 */ /* 0x000f680000300800 */
[----:B------:R-:W5:Y:S01]  /*cd4b0*/  LDL.LU R7, [R1+0x3ec] ;  /* 0x0003ec0001077983 */ /* 0x000f620000300800 */
[----:B--2---:R-:W-:-:S02]  /*cd4c0*/  IMAD.MOV.U32 R26, RZ, RZ, R15 ;  /* 0x000000ffff1a7224 */ /* 0x004fc400078e000f */
[----:B------:R-:W-:Y:S02]  /*cd4d0*/  IMAD.MOV.U32 R27, RZ, RZ, R14 ;  /* 0x000000ffff1b7224 */ /* 0x000fe400078e000e */
[----:B---3--:R-:W-:Y:S02]  /*cd4e0*/  IMAD.MOV.U32 R24, RZ, RZ, R13 ;  /* 0x000000ffff187224 */ /* 0x008fe400078e000d */
[----:B------:R-:W-:Y:S01]  /*cd4f0*/  IMAD.MOV.U32 R25, RZ, RZ, R12 ;  /* 0x000000ffff197224 */ /* 0x000fe200078e000c */
[----:B------:R-:W-:Y:S04]  /*cd500*/  STL.64 [R1+0x5e78], R26 ;  /* 0x005e781a01007387 */ /* 0x000fe80000100a00 */
[----:B-----5:R-:W-:Y:S04]  /*cd510*/  STL.64 [R1+0x5e50], R6 ;  /* 0x005e500601007387 */ /* 0x020fe80000100a00 */
[----:B----4-:R0:W-:Y:S04]  /*cd520*/  STL.64 [R1+0x5e48], R4 ;  /* 0x005e480401007387 */ /* 0x0101e80000100a00 */
[----:B0-----:R-:W2:Y:S04]  /*cd530*/  LDL.LU R4, [R1+0x3f0] ;  /* 0x0003f00001047983 */ /* 0x001ea80000300800 */
[----:B------:R-:W2:Y:S04]  /*cd540*/  LDL.LU R5, [R1+0x3f4] ;  /* 0x0003f40001057983 */ /* 0x000ea80000300800 */
[----:B------:R-:W3:Y:S04]  /*cd550*/  LDL.LU R6, [R1+0x3f8] ;  /* 0x0003f80001067983 */ /* 0x000ee80000300800 */
[----:B------:R-:W3:Y:S04]  /*cd560*/  LDL.LU R7, [R1+0x3fc] ;  /* 0x0003fc0001077983 */ /* 0x000ee80000300800 */
[----:B------:R0:W-:Y:S04]  /*cd570*/  STL.64 [R1+0x5e90], R24 ;  /* 0x005e901801007387 */ /* 0x0001e80000100a00 */
[----:B0-----:R-:W4:Y:S04]  /*cd580*/  LDL.LU R24, [R1+0x420] ;  /* 0x0004200001187983 */ /* 0x001f280000300800 */
[----:B------:R-:W4:Y:S04]  /*cd590*/  LDL.LU R25, [R1+0x424] ;  /* 0x0004240001197983 */ /* 0x000f280000300800 */
[----:B------:R-:W5:Y:S04]  /*cd5a0*/  LDL.LU R26, [R1+0x428] ;  /* 0x00042800011a7983 */ /* 0x000f680000300800 */
[----:B------:R-:W5:Y:S04]  /*cd5b0*/  LDL.LU R27, [R1+0x42c] ;  /* 0x00042c00011b7983 */ /* 0x000f680000300800 */
[----:B-----5:R-:W-:Y:S04]  /*cd5c0*/  STL.64 [R1+0x5eb8], R26 ;  /* 0x005eb81a01007387 */ /* 0x020fe80000100a00 */
[----:B----4-:R-:W-:Y:S04]  /*cd5d0*/  STL.64 [R1+0x5eb0], R24 ;  /* 0x005eb01801007387 */ /* 0x010fe80000100a00 */
[----:B------:R-:W4:Y:S04]  /*cd5e0*/  LDL.LU R12, [R1+0x430] ;  /* 0x00043000010c7983 */ /* 0x000f280000300800 */
[----:B------:R-:W4:Y:S04]  /*cd5f0*/  LDL.LU R13, [R1+0x434] ;  /* 0x00043400010d7983 */ /* 0x000f280000300800 */
[----:B------:R-:W5:Y:S04]  /*cd600*/  LDL.LU R14, [R1+0x438] ;  /* 0x00043800010e7983 */ /* 0x000f680000300800 */
[----:B------:R-:W5:Y:S04]  /*cd610*/  LDL.LU R15, [R1+0x43c] ;  /* 0x00043c00010f7983 */ /* 0x000f680000300800 */
[----:B-----5:R-:W-:Y:S04]  /*cd620*/  STL.64 [R1+0x5ec8], R14 ;  /* 0x005ec80e01007387 */ /* 0x020fe80000100a00 */
[----:B----4-:R0:W-:Y:S04]  /*cd630*/  STL.64 [R1+0x5ec0], R12 ;  /* 0x005ec00c01007387 */ /* 0x0101e80000100a00 */
[----:B------:R-:W4:Y:S04]  /*cd640*/  LDL R18, [R1+0x2f0] ;  /* 0x0002f00001127983 */ /* 0x000f280000100800 */
[----:B------:R-:W4:Y:S04]  /*cd650*/  LDL R19, [R1+0x2f4] ;  /* 0x0002f40001137983 */ /* 0x000f280000100800 */
[----:B------:R-:W5:Y:S04]  /*cd660*/  LDL R10, [R1+0x300] ;  /* 0x00030000010a7983 */ /* 0x000f680000100800 */
[----:B0-----:R-:W5:Y:S04]  /*cd670*/  LDL.LU R12, [R1+0x450] ;  /* 0x00045000010c7983 */ /* 0x001f680000300800 */
[----:B------:R-:W5:Y:S04]  /*cd680*/  LDL.LU R13, [R1+0x454] ;  /* 0x00045400010d7983 */ /* 0x000f680000300800 */
[----:B------:R-:W5:Y:S04]  /*cd690*/  LDL.LU R14, [R1+0x458] ;  /* 0x00045800010e7983 */ /* 0x000f680000300800 */
[----:B------:R-:W5:Y:S04]  /*cd6a0*/  LDL.LU R15, [R1+0x45c] ;  /* 0x00045c00010f7983 */ /* 0x000f680000300800 */
        /* <DEDUP_REMOVED lines=31> */
[----:B0-----:R-:W3:Y:S04]  /*cd8a0*/  LDL.LU.64 R20, [R1+0xa0] ;  /* 0x0000a00001147983 */ /* 0x001ee80000300a00 */
[----:B------:R-:W3:Y:S02]  /*cd8b0*/  LDL.LU.64 R22, [R1+0xa8] ;  /* 0x0000a80001167983 */ /* 0x000ee40000300a00 */
[C---:B---3--:R-:W-:Y:S06]  /*cd8c0*/  HMMA.16816.F32 R8, R20.reuse, R10, R12 ;  /* 0x0000000a1408723c */ /* 0x048fec000000180c */
[----:B----4-:R-:W-:Y:S01]  /*cd8d0*/  HMMA.16816.F32 R16, R20, R18, R24 ;  /* 0x000000121410723c */ /* 0x010fe20000001818 */
[----:B------:R-:W3:Y:S04]  /*cd8e0*/  LDL.LU.64 R14, [R1+0x5ec8] ;  /* 0x005ec800010e7983 */ /* 0x000ee80000300a00 */
[----:B------:R-:W3:-:S12]  /*cd8f0*/  LDL.LU.64 R12, [R1+0x5ec0] ;  /* 0x005ec000010c7983 */ /* 0x000ed80000300a00 */
[----:B------:R0:W-:Y:S04]  /*cd900*/  STL.64 [R1+0x790], R8 ;  /* 0x0007900801007387 */ /* 0x0001e80000100a00 */
[----:B------:R1:W-:Y:S04]  /*cd910*/  STL.64 [R1+0x798], R10 ;  /* 0x0007980a01007387 */ /* 0x0003e80000100a00 */
[----:B0-----:R-:W4:Y:S04]  /*cd920*/  LDL.LU R8, [R1+0x3a0] ;  /* 0x0003a00001087983 */ /* 0x001f280000300800 */
[----:B------:R-:W4:Y:S04]  /*cd930*/  LDL.LU R9, [R1+0x3a4] ;  /* 0x0003a40001097983 */ /* 0x000f280000300800 */
[----:B-1----:R-:W4:Y:S04]  /*cd940*/  LDL.LU R10, [R1+0x3a8] ;  /* 0x0003a800010a7983 */ /* 0x002f280000300800 */
[----:B------:R-:W4:Y:S04]  /*cd950*/  LDL.LU R11, [R1+0x3ac] ;  /* 0x0003ac00010b7983 */ /* 0x000f280000300800 */
[----:B------:R-:W5:Y:S04]  /*cd960*/  LDL.LU.64 R26, [R1+0x5eb8] ;  /* 0x005eb800011a7983 */ /* 0x000f680000300a00 */
[----:B------:R-:W5:Y:S04]  /*cd970*/  LDL.LU.64 R24, [R1+0x5eb0] ;  /* 0x005eb00001187983 */ /* 0x000f680000300a00 */
[----:B------:R-:W-:Y:S04]  /*cd980*/  STL.64 [R1+0x780], R16 ;  /* 0x0007801001007387 */ /* 0x000fe80000100a00 */
[----:B------:R0:W-:Y:S04]  /*cd990*/  STL.64 [R1+0x788], R18 ;  /* 0x0007881201007387 */ /* 0x0001e80000100a00 */
[----:B0-----:R-:W4:Y:S04]  /*cd9a0*/  LDL.LU R18, [R1+0x5ea8] ;  /* 0x005ea80001127983 */ /* 0x001f280000300800 */
[----:B------:R-:W3:Y:S02]  /*cd9b0*/  LDL.LU.64 R16, [R1+0x5ea0] ;  /* 0x005ea00001107983 */ /* 0x000ee40000300a00 */
[----:B---3--:R-:W-:-:S15]  /*cd9c0*/  HMMA.16816.F32 R12, R20, R16, R12 ;  /* 0x00000010140c723c */ /* 0x008fde000000180c */
[----:B------:R-:W-:-:S08]  /*cd9d0*/  NOP ;  /* 0x0000000000007918 */ /* 0x000fd00000000000 */
[----:B------:R-:W-:Y:S04]  /*cd9e0*/  STL.64 [R1+0x770], R12 ;  /* 0x0007700c01007387 */ /* 0x000fe80000100a00 */
[----:B------:R0:W-:Y:S04]  /*cd9f0*/  STL.64 [R1+0x778], R14 ;  /* 0x0007780e01007387 */ /* 0x0001e80000100a00 */
[----:B0-----:R-:W5:Y:S02]  /*cda00*/  LDL.LU.64 R14, [R1+0x5e98] ;  /* 0x005e9800010e7983 */ /* 0x001f640000300a00 */
[----:B-----5:R-:W-:Y:S02]  /*cda10*/  HMMA.16816.F32 R12, R20, R14, R24 ;  /* 0x0000000e140c723c */ /* 0x020fe40000001818 */
[----:B------:R-:W2:-:S15]  /*cda20*/  LDL.LU.64 R24, [R1+0x5e90] ;  /* 0x005e900001187983 */ /* 0x000e9e0000300a00 */
        /* <DEDUP_REMOVED lines=35> */
[----:B------:R-:W5:Y:S04]  /*cdc60*/  LDL.LU.64 R4, [R1+0x5e38] ;  /* 0x005e380001047983 */ /* 0x000f680000300a00 */
[----:B------:R0:W-:Y:S04]  /*cdc70*/  STL.64 [R1+0x5d80], R26 ;  /* 0x005d801a01007387 */ /* 0x0001e80000100a00 */
[----:B------:R-:W5:Y:S04]  /*cdc80*/  LDL.LU R24, [R1+0x3d0] ;  /* 0x0003d00001187983 */ /* 0x000f680000300800 */
[----:B------:R-:W5:Y:S04]  /*cdc90*/  LDL.LU R25, [R1+0x3d4] ;  /* 0x0003d40001197983 */ /* 0x000f680000300800 */
[----:B0-----:R-:W5:Y:S04]  /*cdca0*/  LDL.LU R26, [R1+0x3d8] ;  /* 0x0003d800011a7983 */ /* 0x001f680000300800 */
[----:B------:R-:W5:Y:S01]  /*cdcb0*/  LDL.LU R27, [R1+0x3dc] ;  /* 0x0003dc00011b7983 */ /* 0x000f620000300800 */
[----:B------:R-:W-:Y:S01]  /*cdcc0*/  IMAD.MOV.U32 R19, RZ, RZ, R21 ;  /* 0x000000ffff137224 */ /* 0x000fe200078e0015 */
[----:B-----5:R-:W-:Y:S06]  /*cdcd0*/  HMMA.16816.F32 R24, R20, R4, R24 ;  /* 0x000000041418723c */ /* 0x020fec0000001818 */
[----:B------:R-:W-:-:S15]  /*cdce0*/  IMAD.MOV.U32 R0, RZ, RZ, R5 ;  /* 0x000000ffff007224 */ /* 0x000fde00078e0005 */
[----:B------:R-:W-:-:S02]  /*cdcf0*/  NOP ;  /* 0x0000000000007918 */ /* 0x000fc40000000000 */
[----:B------:R0:W-:Y:S04]  /*cdd00*/  STL.64 [R1+0x710], R24 ;  /* 0x0007101801007387 */ /* 0x0001e80000100a00 */
[----:B------:R1:W-:Y:S01]  /*cdd10*/  STL.64 [R1+0x718], R26 ;  /* 0x0007181a01007387 */ /* 0x0003e20000100a00 */
[----:B0-----:R-:W-:Y:S02]  /*cdd20*/  IMAD.MOV.U32 R24, RZ, RZ, R20 ;  /* 0x000000ffff187224 */ /* 0x001fe400078e0014 */
[----:B-1----:R-:W-:Y:S02]  /*cdd30*/  IMAD.MOV.U32 R26, RZ, RZ, R22 ;  /* 0x000000ffff1a7224 */ /* 0x002fe400078e0016 */
[----:B------:R-:W-:Y:S02]  /*cdd40*/  IMAD.MOV.U32 R27, RZ, RZ, R23 ;  /* 0x000000ffff1b7224 */ /* 0x000fe400078e0017 */
[----:B------:R-:W-:Y:S01]  /*cdd50*/  IMAD.MOV.U32 R25, RZ, RZ, R4 ;  /* 0x000000ffff197224 */ /* 0x000fe200078e0004 */
[----:B------:R-:W5:Y:S04]  /*cdd60*/  LDL.LU.64 R22, [R1+0x5e30] ;  /* 0x005e300001167983 */ /* 0x000f680000300a00 */
[----:B------:R-:W5:Y:S04]  /*cdd70*/  LDL.LU.64 R20, [R1+0x5e28] ;  /* 0x005e280001147983 */ /* 0x000f680000300a00 */
[----:B------:R-:W5:Y:S04]  /*cdd80*/  LDL.LU.64 R4, [R1+0x5e20] ;  /* 0x005e200001047983 */ /* 0x000f680000300a00 */
[----:B------:R0:W-:Y:S02]  /*cdd90*/  STL [R1+0x5dcc], R25 ;  /* 0x005dcc1901007387 */ /* 0x0001e40000100800 */
[----:B0-----:R-:W-:-:S02]  /*cdda0*/  IMAD.MOV.U32 R25, RZ, RZ, R19 ;  /* 0x000000ffff197224 */ /* 0x001fc400078e0013 */
[----:B------:R-:W4:Y:S05]  /*cddb0*/  LDL.LU R19, [R1+0x5e18] ;  /* 0x005e180001137983 */ /* 0x000f2a0000300800 */
[----:B-----5:R-:W-:-:S15]  /*cddc0*/  HMMA.16816.F32 R20, R24, R4, R20 ;  /* 0x000000041814723c */ /* 0x020fde0000001814 */
[----:B------:R-:W-:-:S08]  /*cddd0*/  NOP ;  /* 0x0000000000007918 */ /* 0x000fd00000000000 */
[----:B------:R-:W-:Y:S04]  /*cdde0*/  STL.64 [R1+0x700], R20 ;  /* 0x0007001401007387 */ /* 0x000fe80000100a00 */
[----:B------:R0:W-:Y:S04]  /*cddf0*/  STL.64 [R1+0x708], R22 ;  /* 0x0007081601007387 */ /* 0x0001e80000100a00 */
[----:B0-----:R-:W2:Y:S04]  /*cde00*/  LDL.LU.64 R22, [R1+0x5e10] ;  /* 0x005e100001167983 */ /* 0x001ea80000300a00 */
[----:B------:R-:W2:Y:S01]  /*cde10*/  LDL.LU.64 R20, [R1+0x5e08] ;  /* 0x005e080001147983 */ /* 0x000ea20000300a00 */
[C---:B----4-:R-:W-:Y:S06]  /*cde20*/  HMMA.16816.F32 R8, R24.reuse, R18, R8 ;  /* 0x000000121808723c */ /* 0x050fec0000001808 */
[C---:B---3--:R-:W-:Y:S06]  /*cde30*/  HMMA.16816.F32 R12, R24.reuse, R2, R12 ;  /* 0x00000002180c723c */ /* 0x048fec000000180c */
        /* <DEDUP_REMOVED lines=24> */
[----:B0-----:R-:W2:Y:S04]  /*cdfc0*/  LDL.LU.64 R14, [R1+0x5de0] ;  /* 0x005de000010e7983 */ /* 0x001ea80000300a00 */
[----:B------:R-:W2:Y:S01]  /*cdfd0*/  LDL.LU.64 R12, [R1+0x5dd8] ;  /* 0x005dd800010c7983 */ /* 0x000ea20000300a00 */
[----:B---3--:R-:W-:-:S15]  /*cdfe0*/  HMMA.16816.F32 R16, R24, R20, R16 ;  /* 0x000000141810723c */ /* 0x008fde0000001810 */
[----:B------:R-:W-:-:S08]  /*cdff0*/  NOP ;  /* 0x0000000000007918 */ /* 0x000fd00000000000 */
[----:B------:R-:W-:Y:S04]  /*ce000*/  STL.64 [R1+0x6c0], R16 ;  /* 0x0006c01001007387 */ /* 0x000fe80000100a00 */
[----:B------:R4:W-:Y:S02]  /*ce010*/  STL.64 [R1+0x6c8], R18 ;  /* 0x0006c81201007387 */ /* 0x0009e40000100a00 */
[----:B----4-:R-:W-:Y:S06]  /*ce020*/  HMMA.16816.F32 R16, R24, R28, R4 ;  /* 0x0000001c1810723c */ /* 0x010fec0000001804 */
[----:B--2---:R-:W-:-:S15]  /*ce030*/  HMMA.16816.F32 R4, R8, R22, R12 ;  /* 0x000000160804723c */ /* 0x004fde000000180c */
[----:B------:R-:W-:-:S02]  /*ce040*/  NOP ;  /* 0x0000000000007918 */ /* 0x000fc40000000000 */
[----:B------:R-:W-:Y:S04]  /*ce050*/  STL.64 [R1+0x6b0], R16 ;  /* 0x0006b01001007387 */ /* 0x000fe80000100a00 */
[----:B------:R-:W-:Y:S03]  /*ce060*/  STL.64 [R1+0x6b8], R18 ;  /* 0x0006b81201007387 */ /* 0x000fe60000100a00 */
[----:B------:R-:W-:Y:S02]  /*ce070*/  IMAD.MOV.U32 R15, RZ, RZ, R4 ;  /* 0x000000ffff0f7224 */ /* 0x000fe400078e0004 */
[----:B------:R-:W-:Y:S01]  /*ce080*/  IMAD.MOV.U32 R14, RZ, RZ, R5 ;  /* 0x000000ffff0e7224 */ /* 0x000fe200078e0005 */
[----:B------:R-:W2:Y:S01]  /*ce090*/  LDL.LU R4, [R1+0x950] ;  /* 0x0009500001047983 */ /* 0x000ea20000300800 */
[----:B------:R-:W-:-:S03]  /*ce0a0*/  IMAD.MOV.U32 R13, RZ, RZ, R6 ;  /* 0x000000ffff0d7224 */ /* 0x000fc600078e0006 */
[----:B------:R-:W2:Y:S01]  /*ce0b0*/  LDL.LU R5, [R1+0x954] ;  /* 0x0009540001057983 */ /* 0x000ea20000300800 */
[----:B------:R-:W-:-:S03]  /*ce0c0*/  IMAD.MOV.U32 R12, RZ, RZ, R7 ;  /* 0x000000ffff0c7224 */ /* 0x000fc600078e0007 */
        /* <DEDUP_REMOVED lines=13> */
[----:B------:R-:W4:Y:S04]  /*ce1a0*/  LDL.LU R16, [R1+0x810] ;  /* 0x0008100001107983 */ /* 0x000f280000300800 */
[----:B------:R-:W4:Y:S04]  /*ce1b0*/  LDL.LU R17, [R1+0x814] ;  /* 0x0008140001117983 */ /* 0x000f280000300800 */
[----:B0-----:R-:W4:Y:S04]  /*ce1c0*/  LDL.LU R18, [R1+0x818] ;  /* 0x0008180001127983 */ /* 0x001f280000300800 */
        /* <DEDUP_REMOVED lines=16> */
[----:B------:R0:W-:Y:S01]  /*ce2d0*/  STL.64 [R1+0x5d00], R20 ;  /* 0x005d001401007387 */ /* 0x0001e20000100a00 */
[----:B------:R-:W-:-:S03]  /*ce2e0*/  IMAD.MOV.U32 R25, RZ, RZ, R8 ;  /* 0x000000ffff197224 */ /* 0x000fc600078e0008 */
[----:B0-----:R-:W4:Y:S04]  /*ce2f0*/  LDL.LU R20, [R1+0x920] ;  /* 0x0009200001147983 */ /* 0x001f280000300800 */
[----:B------:R-:W4:Y:S04]  /*ce300*/  LDL.LU R21, [R1+0x924] ;  /* 0x0009240001157983 */ /* 0x000f280000300800 */
[----:B------:R-:W4:Y:S04]  /*ce310*/  LDL.LU R22, [R1+0x928] ;  /* 0x0009280001167983 */ /* 0x000f280000300800 */
[----:B------:R-:W4:Y:S04]  /*ce320*/  LDL.LU R23, [R1+0x92c] ;  /* 0x00092c0001177983 */ /* 0x000f280000300800 */
[----:B------:R0:W-:Y:S01]  /*ce330*/  STL.64 [R1+0x4f18], R14 ;  /* 0x004f180e01007387 */ /* 0x0001e20000100a00 */
[----:B------:R-:W-:-:S03]  /*ce340*/  IMAD.MOV.U32 R24, RZ, RZ, R9 ;  /* 0x000000ffff187224 */ /* 0x000fc600078e0009 */
[----:B0-----:R-:W4:Y:S04]  /*ce350*/  LDL R14, [R1+0x2c0] ;  /* 0x0002c000010e7983 */ /* 0x001f280000100800 */
[----:B------:R-:W4:Y:S04]  /*ce360*/  LDL R15, [R1+0x2c4] ;  /* 0x0002c400010f7983 */ /* 0x000f280000100800 */
[----:B------:R0:W-:Y:S04]  /*ce370*/  STL.64 [R1+0x4f10], R12 ;  /* 0x004f100c01007387 */ /* 0x0001e80000100a00 */
[----:B0-----:R-:W5:Y:S04]  /*ce380*/  LDL.LU.64 R12, [R1+0x2b0] ;  /* 0x0002b000010c7983 */ /* 0x001f680000300a00 */
[----:B------:R-:W-:Y:S04]  /*ce390*/  STL.64 [R1+0x690], R16 ;  /* 0x0006901001007387 */ /* 0x000fe80000100a00 */
[----:B------:R0:W-:Y:S04]  /*ce3a0*/  STL.64 [R1+0x698], R18 ;  /* 0x0006981201007387 */ /* 0x0001e80000100a00 */
[----:B0-----:R-:W2:Y:S04]  /*ce3b0*/  LDL.LU.64 R18, [R1+0x5dd0] ;  /* 0x005dd00001127983 */ /* 0x001ea80000300a00 */
[----:B------:R-:W3:Y:S01]  /*ce3c0*/  LDL.LU R8, [R1+0x10] ;  /* 0x0000100001087983 */ /* 0x000ee20000300800 */
[----:B------:R-:W-:-:S03]  /*ce3d0*/  IMAD.MOV.U32 R17, RZ, RZ, R10 ;  /* 0x000000ffff117224 */ /* 0x000fc600078e000a */
[----:B------:R-:W3:Y:S01]  /*ce3e0*/  LDL.LU R9, [R1+0x14] ;  /* 0x0000140001097983 */ /* 0x000ee20000300800 */
[----:B------:R-:W-:-:S03]  /*ce3f0*/  IMAD.MOV.U32 R16, RZ, RZ, R11 ;  /* 0x000000ffff107224 */ /* 0x000fc600078e000b */
        /* <DEDUP_REMOVED lines=8> */
[----:B----4-:R0:W-:Y:S04]  /*ce480*/  STL.64 [R1+0x5cd8], R10 ;  /* 0x005cd80a01007387 */ /* 0x0101e80000100a00 */
[----:B---3--:R1:W-:Y:S01]  /*ce490*/  STL.64 [R1+0x5cd0], R8 ;  /* 0x005cd00801007387 */ /* 0x0083e20000100a00 */
[----:B0-----:R-:W-:-:S02]  /*ce4a0*/  IMAD.MOV.U32 R10, RZ, RZ, R17 ;  /* 0x000000ffff0a7224 */ /* 0x001fc400078e0011 */
[----:B-1----:R-:W-:Y:S02]  /*ce4b0*/  IMAD.MOV.U32 R8, RZ, RZ, R25 ;  /* 0x000000ffff087224 */ /* 0x002fe400078e0019 */
[----:B------:R-:W-:Y:S02]  /*ce4c0*/  IMAD.MOV.U32 R9, RZ, RZ, R24 ;  /* 0x000000ffff097224 */ /* 0x000fe400078e0018 */
[----:B------:R-:W-:Y:S01]  /*ce4d0*/  IMAD.MOV.U32 R11, RZ, RZ, R16 ;  /* 0x000000ffff0b7224 */ /* 0x000fe200078e0010 */
[----:B------:R-:W3:Y:S04]  /*ce4e0*/  LDL.LU R25, [R1+0x5dcc] ;  /* 0x005dcc0001197983 */ /* 0x000ee80000300800 */
[----:B------:R-:W4:Y:S02]  /*ce4f0*/  LDL.LU R24, [R1+0x5dc8] ;  /* 0x005dc80001187983 */ /* 0x000f240000300800 */
        /* <DEDUP_REMOVED lines=23> */
[----:B------:R-:W4:Y:S04]  /*ce670*/  LDL.LU.64 R26, [R1+0x5d80] ;  /* 0x005d8000011a7983 */ /* 0x000f280000300a00 */
[----:B-----5:R-:W-:Y:S04]  /*ce680*/  STL.64 [R1+0x5d28], R18 ;  /* 0x005d281201007387 */ /* 0x020fe80000100a00 */
[----:B------:R0:W-:Y:S02]  /*ce690*/  STL.64 [R1+0x5d20], R16 ;  /* 0x005d201001007387 */ /* 0x0001e40000100a00 */
[----:B0-----:R-:W-:Y:S02]  /*ce6a0*/  HMMA.16816.F32 R16, R8, R14, R20 ;  /* 0x0000000e0810723c */ /* 0x001fe40000001814 */
[----:B------:R-:W5:-:S15]  /*ce6b0*/  LDL.LU R20, [R1+0xd80] ;  /* 0x000d800001147983 */ /* 0x000f5e0000300800 */
[----:B------:R-:W-:-:S06]  /*ce6c0*/  NOP ;  /* 0x0000000000007918 */ /* 0x000fcc0000000000 */
[----:B------:R-:W-:Y:S04]  /*ce6d0*/  STL.64 [R1+0x650], R16 ;  /* 0x0006501001007387 */ /* 0x000fe80000100a00 */
[----:B------:R-:W-:Y:S01]  /*ce6e0*/  STL.64 [R1+0x658], R18 ;  /* 0x0006581201007387 */ /* 0x000fe20000100a00 */
[----:B--2---:R-:W-:-:S15]  /*ce6f0*/  HMMA.16816.F32 R4, R8, R12, R4 ;  /* 0x0000000c0804723c */ /* 0x004fde0000001804 */
[----:B------:R-:W-:-:S08]  /*ce700*/  NOP ;  /* 0x0000000000007918 */ /* 0x000fd00000000000 */
[----:B------:R-:W-:Y:S04]  /*ce710*/  STL.64 [R1+0x640], R4 ;  /* 0x0006400401007387 */ /* 0x000fe80000100a00 */
[----:B------:R-:W-:Y:S04]  /*ce720*/  STL.64 [R1+0x648], R6 ;  /* 0x0006480601007387 */ /* 0x000fe80000100a00 */
        /* <DEDUP_REMOVED lines=15> */
[----:B---3--:R-:W-:-:S02]  /*ce820*/  IMAD.MOV.U32 R6, RZ, RZ, R25 ;  /* 0x000000ffff067224 */ /* 0x008fc400078e0019 */
[----:B------:R-:W-:Y:S01]  /*ce830*/  IMAD.MOV.U32 R7, RZ, RZ, R0 ;  /* 0x000000ffff077224 */ /* 0x000fe200078e0000 */
[----:B-----5:R-:W-:Y:S04]  /*ce840*/  STL.64 [R1+0x5d58], R22 ;  /* 0x005d581601007387 */ /* 0x020fe80000100a00 */
[----:B--2---:R-:W-:Y:S04]  /*ce850*/  STL.64 [R1+0x5d50], R20 ;  /* 0x005d501401007387 */ /* 0x004fe80000100a00 */
[----:B------:R-:W4:Y:S04]  /*ce860*/  LDL.LU R25, [R1+0x5d78] ;  /* 0x005d780001197983 */ /* 0x000f280000300800 */
[----:B------:R0:W-:Y:S04]  /*ce870*/  STL.64 [R1+0x5d60], R6 ;  /* 0x005d600601007387 */ /* 0x0001e80000100a00 */
[----:B------:R-:W2:Y:S04]  /*ce880*/  LDL.LU R4, [R1+0xa30] ;  /* 0x000a300001047983 */ /* 0x000ea80000300800 */
[----:B------:R-:W2:Y:S04]  /*ce890*/  LDL.LU R5, [R1+0xa34] ;  /* 0x000a340001057983 */ /* 0x000ea80000300800 */
[----:B0-----:R-:W3:Y:S04]  /*ce8a0*/  LDL.LU R6, [R1+0xa38] ;  /* 0x000a380001067983 */ /* 0x001ee80000300800 */
[----:B------:R-:W3:Y:S04]  /*ce8b0*/  LDL.LU R7, [R1+0xa3c] ;  /* 0x000a3c0001077983 */ /* 0x000ee80000300800 */
[----:B---3--:R-:W-:Y:S04]  /*ce8c0*/  STL.64 [R1+0x5d70], R6 ;  /* 0x005d700601007387 */ /* 0x008fe80000100a00 */
[----:B--2---:R0:W-:Y:S04]  /*ce8d0*/  STL.64 [R1+0x5d68], R4 ;  /* 0x005d680401007387 */ /* 0x0041e80000100a00 */
        /* <DEDUP_REMOVED lines=8> */
[----:B------:R-:W3:Y:S04]  /*ce960*/  LDL.LU R16, [R1+0xbd0] ;  /* 0x000bd00001107983 */ /* 0x000ee80000300800 */
[----:B------:R-:W3:Y:S04]  /*ce970*/  LDL.LU R17, [R1+0xbd4] ;  /* 0x000bd40001117983 */ /* 0x000ee80000300800 */
[----:B------:R-:W3:Y:S04]  /*ce980*/  LDL.LU R18, [R1+0xbd8] ;  /* 0x000bd80001127983 */ /* 0x000ee80000300800 */
[----:B------:R-:W3:Y:S04]  /*ce990*/  LDL.LU R19, [R1+0xbdc] ;  /* 0x000bdc0001137983 */ /* 0x000ee80000300800 */
[----:B------:R0:W-:Y:S04]  /*ce9a0*/  STL.64 [R1+0x5c90], R14 ;  /* 0x005c900e01007387 */ /* 0x0001e80000100a00 */
[----:B0-----:R-:W5:Y:S04]  /*ce9b0*/  LDL.64 R14, [R1+0x300] ;  /* 0x00030000010e7983 */ /* 0x001f680000100a00 */
[----:B------:R0:W-:Y:S04]  /*ce9c0*/  STL.64 [R1+0x5c88], R12 ;  /* 0x005c880c01007387 */ /* 0x0001e80000100a00 */
[----:B-----5:R1:W-:Y:S04]  /*ce9d0*/  STL.64 [R1+0x5cc8], R14 ;  /* 0x005cc80e01007387 */ /* 0x0203e80000100a00 */
[----:B0-----:R-:W5:Y:S04]  /*ce9e0*/  LDL.LU R12, [R1+0xe20] ;  /* 0x000e2000010c7983 */ /* 0x001f680000300800 */
[----:B------:R-:W5:Y:S04]  /*ce9f0*/  LDL.LU R13, [R1+0xe24] ;  /* 0x000e2400010d7983 */ /* 0x000f680000300800 */
[----:B-1----:R-:W2:Y:S04]  /*cea00*/  LDL.LU R14, [R1+0xe28] ;  /* 0x000e2800010e7983 */ /* 0x002ea80000300800 */
[----:B------:R-:W2:Y:S01]  /*cea10*/  LDL.LU R15, [R1+0xe2c] ;  /* 0x000e2c00010f7983 */ /* 0x000ea20000300800 */
[C---:B----4-:R-:W-:Y:S03]  /*cea20*/  HMMA.16816.F32 R4, R8.reuse, R24, R4 ;  /* 0x000000180804723c */ /* 0x050fe60000001804 */
[----:B--2---:R-:W-:Y:S04]  /*cea30*/  STL.64 [R1+0x5ce8], R14 ;  /* 0x005ce80e01007387 */ /* 0x004fe80000100a00 */
[----:B-----5:R0:W-:Y:S04]  /*cea40*/  STL.64 [R1+0x5ce0], R12 ;  /* 0x005ce00c01007387 */ /* 0x0201e80000100a00 */
        /* <DEDUP_REMOVED lines=19> */
[----:B------:R-:W-:Y:S04]  /*ceb80*/  STL.64 [R1+0x5c70], R26 ;  /* 0x005c701a01007387 */ /* 0x000fe80000100a00 */
[----:B------:R0:W-:Y:S04]  /*ceb90*/  STL.64 [R1+0x5c68], R24 ;  /* 0x005c681801007387 */ /* 0x0001e80000100a00 */
[----:B0-----:R-:W5:Y:S04]  /*ceba0*/  LDL.LU R24, [R1+0xeb0] ;  /* 0x000eb00001187983 */ /* 0x001f680000300800 */
[----:B------:R-:W5:Y:S04]  /*cebb0*/  LDL.LU R25, [R1+0xeb4] ;  /* 0x000eb40001197983 */ /* 0x000f680000300800 */
        /* <DEDUP_REMOVED lines=41> */
[----:B------:R-:W3:Y:S04]  /*cee50*/  LDL.LU.64 R14, [R1+0x5ce8] ;  /* 0x005ce800010e7983 */ /* 0x000ee80000300a00 */
[----:B------:R-:W3:-:S15]  /*cee60*/  LDL.LU.64 R12, [R1+0x5ce0] ;  /* 0x005ce000010c7983 */ /* 0x000ede0000300a00 */
        /* <DEDUP_REMOVED lines=11> */
[----:B0-----:R-:W5:Y:S01]  /*cef20*/  LDL.LU.64 R14, [R1+0x5cc8] ;  /* 0x005cc800010e7983 */ /* 0x001f620000300a00 */
[----:B------:R-:W-:-:S05]  /*cef30*/  IMAD.MOV.U32 R0, RZ, RZ, R22 ;  /* 0x000000ffff007224 */ /* 0x000fca00078e0016 */
[----:B------:R-:W-:Y:S01]  /*cef40*/  STL [R1+0x5bf8], R0 ;  /* 0x005bf80001007387 */ /* 0x000fe20000100800 */
[----:B-----5:R-:W-:-:S15]  /*cef50*/  HMMA.16816.F32 R24, R8, R14, R24 ;  /* 0x0000000e0818723c */ /* 0x020fde0000001818 */
[----:B------:R-:W-:-:S08]  /*cef60*/  NOP ;  /* 0x0000000000007918 */ /* 0x000fd00000000000 */
[----:B------:R-:W-:Y:S04]  /*cef70*/  STL.64 [R1+0x590], R24 ;  /* 0x0005901801007387 */ /* 0x000fe80000100a00 */
[----:B------:R-:W-:Y:S04]  /*cef80*/  STL.64 [R1+0x598], R26 ;  /* 0x0005981a01007387 */ /* 0x000fe80000100a00 */
[----:B------:R-:W2:Y:S04]  /*cef90*/  LDL.64 R4, [R1+0x280] ;  /* 0x0002800001047983 */ /* 0x000ea80000100a00 */
        /* <DEDUP_REMOVED lines=20> */
[----:B------:R-:W-:Y:S02]  /*cf0e0*/  IMAD.MOV.U32 R23, RZ, RZ, R15 ;  /* 0x000000ffff177224 */ /* 0x000fe400078e000f */
[----:B----4-:R-:W-:Y:S02]  /*cf0f0*/  IMAD.MOV.U32 R14, RZ, RZ, R17 ;  /* 0x000000ffff0e7224 */ /* 0x010fe400078e0011 */
[----:B------:R-:W-:Y:S01]  /*cf100*/  IMAD.MOV.U32 R15, RZ, RZ, R16 ;  /* 0x000000ffff0f7224 */ /* 0x000fe200078e0010 */
[----:B---3--:R-:W-:Y:S04]  /*cf110*/  STL.64 [R1+0x5ca0], R6 ;  /* 0x005ca00601007387 */ /* 0x008fe80000100a00 */
[----:B--2---:R0:W-:Y:S04]  /*cf120*/  STL.64 [R1+0x5c98], R4 ;  /* 0x005c980401007387 */ /* 0x0041e80000100a00 */
[----:B------:R-:W-:Y:S04]  /*cf130*/  STL.64 [R1+0x5ca8], R14 ;  /* 0x005ca80e01007387 */ /* 0x000fe80000100a00 */
        /* <DEDUP_REMOVED lines=10> */
[----:B------:R-:W2:Y:S04]  /*cf1e0*/  LDL.64 R16, [R1+0x2f0] ;  /* 0x0002f00001107983 */ /* 0x000ea80000100a00 */
[----:B------:R-:W3:Y:S04]  /*cf1f0*/  LDL.LU R12, [R1+0x1050] ;  /* 0x00105000010c7983 */ /* 0x000ee80000300800 */
[----:B------:R-:W3:Y:S04]  /*cf200*/  LDL.LU R13, [R1+0x1054] ;  /* 0x00105400010d7983 */ /* 0x000ee80000300800 */
[----:B------:R-:W3:Y:S04]  /*cf210*/  LDL.LU R14, [R1+0x1058] ;  /* 0x00105800010e7983 */ /* 0x000ee80000300800 */
        /* <DEDUP_REMOVED lines=17> */
[----:B------:R-:W-:Y:S03]  /*cf330*/  HMMA.16816.F32 R4, R8, R16, R4 ;  /* 0x000000100804723c */ /* 0x000fe60000001804 */
[----:B-----5:R-:W-:Y:S04]  /*cf340*/  STL.64 [R1+0x5c28], R22 ;  /* 0x005c281601007387 */ /* 0x020fe80000100a00 */
[----:B--2---:R0:W-:Y:S04]  /*cf350*/  STL.64 [R1+0x5c20], R20 ;  /* 0x005c201401007387 */ /* 0x0041e80000100a00 */
        /* <DEDUP_REMOVED lines=15> */
[----:B------:R-:W5:Y:S04]  /*cf450*/  LDL.LU.64 R4, [R1+0x5cb8] ;  /* 0x005cb80001047983 */ /* 0x000f680000300a00 */
[----:B------:R-:W3:Y:S02]  /*cf460*/  LDL.LU.64 R16, [R1+0x5cb0] ;  /* 0x005cb00001107983 */ /* 0x000ee40000300a00 */
[----:B---3--:R-:W-:-:S15]  /*cf470*/  HMMA.16816.F32 R12, R8, R16, R12 ;  /* 0x00000010080c723c */ /* 0x008fde000000180c */
[----:B------:R-:W-:-:S08]  /*cf480*/  NOP ;  /* 0x0000000000007918 */ /* 0x000fd00000000000 */
[----:B------:R-:W-:Y:S04]  /*cf490*/  STL.64 [R1+0x570], R12 ;  /* 0x0005700c01007387 */ /* 0x000fe80000100a00 */
[----:B------:R0:W-:Y:S04]  /*cf4a0*/  STL.64 [R1+0x578], R14 ;  /* 0x0005780e01007387 */ /* 0x0001e80000100a00 */
[----:B0-----:R-:W5:Y:S02]  /*cf4b0*/  LDL.LU.64 R14, [R1+0x5ca8] ;  /* 0x005ca800010e7983 */ /* 0x001f640000300a00 */
[----:B-----5:R-:W-:Y:S02]  /*cf4c0*/  HMMA.16816.F32 R12, R8, R14, R4 ;  /* 0x0000000e080c723c */ /* 0x020fe40000001804 */
[----:B------:R-:W3:Y:S04]  /*cf4d0*/  LDL.LU.64 R6, [R1+0x5ca0] ;  /* 0x005ca00001067983 */ /* 0x000ee80000300a00 */
[----:B------:R-:W3:-:S15]  /*cf4e0*/  LDL.LU.64 R4, [R1+0x5c98] ;  /* 0x005c980001047983 */ /* 0x000ede0000300a00 */
[----:B------:R-:W-:-:S02]  /*cf4f0*/  NOP ;  /* 0x0000000000007918 */ /* 0x000fc40000000000 */
        /* <DEDUP_REMOVED lines=65> */
[----:B------:R-:W4:Y:S04]  /*cf910*/  LDL.LU.64 R20, [R1+0x5c00] ;  /* 0x005c000001147983 */ /* 0x000f280000300a00 */
[----:B------:R-:W-:Y:S01]  /*cf920*/  STL.64 [R1+0x5b80], R18 ;  /* 0x005b801201007387 */ /* 0x000fe20000100a00 */
[----:B---3--:R-:W-:Y:S03]  /*cf930*/  HMMA.16816.F32 R4, R8, R2, R4 ;  /* 0x000000020804723c */ /* 0x008fe60000001804 */
[----:B------:R-:W-:-:S15]  /*cf940*/  STL.64 [R1+0x5b78], R16 ;  /* 0x005b781001007387 */ /* 0x000fde0000100a00 */
[----:B------:R-:W-:-:S05]  /*cf950*/  NOP ;  /* 0x0000000000007918 */ /* 0x000fca0000000000 */
[----:B------:R-:W-:Y:S04]  /*cf960*/  STL.64 [R1+0x4d0], R4 ;  /* 0x0004d00401007387 */ /* 0x000fe80000100a00 */
[----:B------:R0:W-:Y:S02]  /*cf970*/  STL.64 [R1+0x4d8], R6 ;  /* 0x0004d80601007387 */ /* 0x0001e40000100a00 */
[----:B0-----:R-:W-:Y:S02]  /*cf980*/  IMAD.MOV.U32 R6, RZ, RZ, R15 ;  /* 0x000000ffff067224 */ /* 0x001fe400078e000f */
[----:B------:R-:W-:Y:S01]  /*cf990*/  IMAD.MOV.U32 R7, RZ, RZ, R14 ;  /* 0x000000ffff077224 */ /* 0x000fe200078e000e */
[----:B----4-:R-:W-:-:S15]  /*cf9a0*/  HMMA.16816.F32 R16, R8, R20, R24 ;  /* 0x000000140810723c */ /* 0x010fde0000001818 */
[----:B------:R-:W-:-:S08]  /*cf9b0*/  NOP ;  /* 0x0000000000007918 */ /* 0x000fd00000000000 */
[----:B------:R-:W-:Y:S04]  /*cf9c0*/  STL.64 [R1+0x4c0], R16 ;  /* 0x0004c01001007387 */ /* 0x000fe80000100a00 */
[----:B------:R-:W-:Y:S04]  /*cf9d0*/  STL.64 [R1+0x4c8], R18 ;  /* 0x0004c81201007387 */ /* 0x000fe80000100a00 */
[----:B------:R-:W3:Y:S04]  /*cf9e0*/  LDL.LU R24, [R1+0x1550] ;  /* 0x0015500001187983 */ /* 0x000ee80000300800 */
[----:B------:R-:W3:Y:S04]  /*cf9f0*/  LDL.LU R25, [R1+0x1554] ;  /* 0x0015540001197983 */ /* 0x000ee80000300800 */
[----:B------:R-:W4:Y:S04]  /*cfa00*/  LDL.LU R26, [R1+0x1558] ;  /* 0x00155800011a7983 */ /* 0x000f280000300800 */
[----:B------:R-:W4:Y:S04]  /*cfa10*/  LDL.LU R27, [R1+0x155c] ;  /* 0x00155c00011b7983 */ /* 0x000f280000300800 */
[----:B------:R-:W5:Y:S04]  /*cfa20*/  LDL.64 R14, [R1+0x2d0] ;  /* 0x0002d000010e7983 */ /* 0x000f680000100a00 */
[----:B-----5:R-:W-:Y:S04]  /*cfa30*/  STL.64 [R1+0x5b70], R14 ;  /* 0x005b700e01007387 */ /* 0x020fe80000100a00 */
[----:B------:R-:W-:Y:S04]  /*cfa40*/  STL.64 [R1+0x5b68], R12 ;  /* 0x005b680c01007387 */ /* 0x000fe80000100a00 */
        /* <DEDUP_REMOVED lines=10> */
[----:B------:R-:W-:-:S02]  /*cfaf0*/  IMAD.MOV.U32 R18, RZ, RZ, R0 ;  /* 0x000000ffff127224 */ /* 0x000fc400078e0000 */
[----:B------:R-:W-:Y:S01]  /*cfb00*/  IMAD.MOV.U32 R19, RZ, RZ, R28 ;  /* 0x000000ffff137224 */ /* 0x000fe200078e001c */
[----:B--2---:R-:W-:Y:S04]  /*cfb10*/  STL.64 [R1+0x5b90], R14 ;  /* 0x005b900e01007387 */ /* 0x004fe80000100a00 */
[----:B-----5:R0:W-:Y:S04]  /*cfb20*/  STL.64 [R1+0x5b88], R12 ;  /* 0x005b880c01007387 */ /* 0x0201e80000100a00 */
[----:B------:R-:W2:Y:S04]  /*cfb30*/  LDL.LU R0, [R1+0x5bf8] ;  /* 0x005bf80001007983 */ /* 0x000ea80000300800 */
[----:B------:R-:W5:Y:S04]  /*cfb40*/  LDL.LU R28, [R1+0x5bf4] ;  /* 0x005bf400011c7983 */ /* 0x000f680000300800 */
[----:B------:R-:W-:Y:S04]  /*cfb50*/  STL.64 [R1+0x5b98], R18 ;  /* 0x005b981201007387 */ /* 0x000fe80000100a00 */
[----:B0-----:R-:W3:Y:S04]  /*cfb60*/  LDL.LU R12, [R1+0x1590] ;  /* 0x00159000010c7983 */ /* 0x001ee80000300800 */
[----:B------:R-:W3:Y:S04]  /*cfb70*/  LDL.LU R13, [R1+0x1594] ;  /* 0x00159400010d7983 */ /* 0x000ee80000300800 */
[----:B------:R-:W4:Y:S04]  /*cfb80*/  LDL.LU R14, [R1+0x1598] ;  /* 0x00159800010e7983 */ /* 0x000f280000300800 */
[----:B------:R-:W4:Y:S01]  /*cfb90*/  LDL.LU R15, [R1+0x159c] ;  /* 0x00159c00010f7983 */ /* 0x000f220000300800 */
[----:B------:R-:W-:-:S02]  /*cfba0*/  IMAD.MOV.U32 R16, RZ, RZ, R29 ;  /* 0x000000ffff107224 */ /* 0x000fc400078e001d */
[----:B------:R-:W-:Y:S01]  /*cfbb0*/  IMAD.MOV.U32 R17, RZ, RZ, R23 ;  /* 0x000000ffff117224 */ /* 0x000fe200078e0017 */
[----:B----4-:R-:W-:Y:S04]  /*cfbc0*/  STL.64 [R1+0x5ba8], R14 ;  /* 0x005ba80e01007387 */ /* 0x010fe80000100a00 */
[----:B---3--:R0:W-:Y:S04]  /*cfbd0*/  STL.64 [R1+0x5ba0], R12 ;  /* 0x005ba00c01007387 */ /* 0x0081e80000100a00 */
[----:B------:R-:W5:Y:S04]  /*cfbe0*/  LDL.LU R29, [R1+0x5bf0] ;  /* 0x005bf000011d7983 */ /* 0x000f680000300800 */
[----:B------:R-:W3:Y:S04]  /*cfbf0*/  LDL.LU R23, [R1+0x5bec] ;  /* 0x005bec0001177983 */ /* 0x000ee80000300800 */
[----:B------:R1:W-:Y:S04]  /*cfc00*/  STL.64 [R1+0x5bb0], R16 ;  /* 0x005bb01001007387 */ /* 0x0003e80000100a00 */
[----:B0-----:R-:W4:Y:S04]  /*cfc10*/  LDL.LU R12, [R1+0x15a0] ;  /* 0x0015a000010c7983 */ /* 0x001f280000300800 */
[----:B------:R-:W4:Y:S04]  /*cfc20*/  LDL.LU R13, [R1+0x15a4] ;  /* 0x0015a400010d7983 */ /* 0x000f280000300800 */
[----:B------:R-:W5:Y:S04]  /*cfc30*/  LDL.LU R14, [R1+0x15a8] ;  /* 0x0015a800010e7983 */ /* 0x000f680000300800 */
[----:B------:R-:W5:Y:S01]  /*cfc40*/  LDL.LU R15, [R1+0x15ac] ;  /* 0x0015ac00010f7983 */ /* 0x000f620000300800 */
[----:B--2---:R-:W-:-:S02]  /*cfc50*/  IMAD.MOV.U32 R18, RZ, RZ, R0 ;  /* 0x000000ffff127224 */ /* 0x004fc400078e0000 */
[----:B------:R-:W-:Y:S01]  /*cfc60*/  IMAD.MOV.U32 R19, RZ, RZ, R22 ;  /* 0x000000ffff137224 */ /* 0x000fe200078e0016 */
[----:B-----5:R-:W-:Y:S04]  /*cfc70*/  STL.64 [R1+0x5bc0], R14 ;  /* 0x005bc00e01007387 */ /* 0x020fe80000100a00 */
[----:B----4-:R-:W-:Y:S04]  /*cfc80*/  STL.64 [R1+0x5bb8], R12 ;  /* 0x005bb80c01007387 */ /* 0x010fe80000100a00 */
[----:B------:R-:W2:Y:S04]  /*cfc90*/  LDL.LU R0, [R1+0x5be8] ;  /* 0x005be80001007983 */ /* 0x000ea80000300800 */
[----:B------:R-:W4:Y:S04]  /*cfca0*/  LDL.LU R22, [R1+0x5be4] ;  /* 0x005be40001167983 */ /* 0x000f280000300800 */
[----:B------:R0:W-:Y:S04]  /*cfcb0*/  STL.64 [R1+0x5bd8], R18 ;  /* 0x005bd81201007387 */ /* 0x0001e80000100a00 */
[----:B-1----:R-:W5:Y:S04]  /*cfcc0*/  LDL.LU R16, [R1+0x15c0] ;  /* 0x0015c00001107983 */ /* 0x002f680000300800 */
[----:B------:R-:W5:Y:S04]  /*cfcd0*/  LDL.LU R17, [R1+0x15c4] ;  /* 0x0015c40001117983 */ /* 0x000f680000300800 */
[----:B0-----:R-:W5:Y:S04]  /*cfce0*/  LDL.LU R18, [R1+0x15c8] ;  /* 0x0015c80001127983 */ /* 0x001f680000300800 */
[----:B------:R-:W5:Y:S04]  /*cfcf0*/  LDL.LU R19, [R1+0x15cc] ;  /* 0x0015cc0001137983 */ /* 0x000f680000300800 */
[----:B------:R-:W2:Y:S04]  /*cfd00*/  LDL.LU R12, [R1+0x15b0] ;  /* 0x0015b000010c7983 */ /* 0x000ea80000300800 */
[----:B------:R-:W2:Y:S04]  /*cfd10*/  LDL.LU R13, [R1+0x15b4] ;  /* 0x0015b400010d7983 */ /* 0x000ea80000300800 */
[----:B------:R-:W2:Y:S04]  /*cfd20*/  LDL.LU R14, [R1+0x15b8] ;  /* 0x0015b800010e7983 */ /* 0x000ea80000300800 */
[----:B------:R-:W2:Y:S04]  /*cfd30*/  LDL.LU R15, [R1+0x15bc] ;  /* 0x0015bc00010f7983 */ /* 0x000ea80000300800 */
[----:B------:R-:W-:Y:S04]  /*cfd40*/  STL.64 [R1+0x5b60], R26 ;  /* 0x005b601a01007387 */ /* 0x000fe80000100a00 */
[----:B------:R0:W-:Y:S04]  /*cfd50*/  STL.64 [R1+0x5b58], R24 ;  /* 0x005b581801007387 */ /* 0x0001e80000100a00 */
[----:B0-----:R-:W2:Y:S04]  /*cfd60*/  LDL.LU R24, [R1+0x1570] ;  /* 0x0015700001187983 */ /* 0x001ea80000300800 */
[----:B------:R-:W2:Y:S04]  /*cfd70*/  LDL.LU R25, [R1+0x1574] ;  /* 0x0015740001197983 */ /* 0x000ea80000300800 */
[----:B------:R-:W2:Y:S04]  /*cfd80*/  LDL.LU R26, [R1+0x1578] ;  /* 0x00157800011a7983 */ /* 0x000ea80000300800 */
[----:B------:R-:W2:Y:S04]  /*cfd90*/  LDL.LU R27, [R1+0x157c] ;  /* 0x00157c00011b7983 */ /* 0x000ea80000300800 */
[----:B------:R0:W-:Y:S04]  /*cfda0*/  STL.64 [R1+0x5b18], R6 ;  /* 0x005b180601007387 */ /* 0x0001e80000100a00 */
[----:B------:R-:W3:Y:S04]  /*cfdb0*/  LDL.LU R4, [R1+0x1530] ;  /* 0x0015300001047983 */ /* 0x000ee80000300800 */
[----:B------:R-:W3:Y:S04]  /*cfdc0*/  LDL.LU R5, [R1+0x1534] ;  /* 0x0015340001057983 */ /* 0x000ee80000300800 */
[----:B0-----:R-:W5:Y:S01]  /*cfdd0*/  LDL.LU R6, [R1+0x1538] ;  /* 0x0015380001067983 */ /* 0x001f620000300800 */
[----:B----4-:R-:W-:-:S03]  /*cfde0*/  IMAD.MOV.U32 R7, RZ, RZ, R22 ;  /* 0x000000ffff077224 */ /* 0x010fc600078e0016 */
[----:B------:R-:W4:Y:S04]  /*cfdf0*/  LDL.LU R22, [R1+0x5be0] ;  /* 0x005be00001167983 */ /* 0x000f280000300800 */
[----:B-----5:R-:W-:Y:S04]  /*cfe00*/  STL.64 [R1+0x5b28], R6 ;  /* 0x005b280601007387 */ /* 0x020fe80000100a00 */
        /* <DEDUP_REMOVED lines=11> */
[----:B------:R-:W-:Y:S03]  /*cfec0*/  HMMA.16816.F32 R8, R8, R28, R16 ;  /* 0x0000001c0808723c */ /* 0x000fe60000001810 */
[----:B-----5:R-:W-:Y:S04]  /*cfed0*/  STL.64 [R1+0x5b10], R22 ;  /* 0x005b101601007387 */ /* 0x020fe80000100a00 */
[----:B----4-:R0:W-:Y:S04]  /*cfee0*/  STL.64 [R1+0x5b08], R20 ;  /* 0x005b081401007387 */ /* 0x0101e80000100a00 */
[----:B0-----:R-:W4:Y:S04]  /*cfef0*/  LDL.LU R20, [R1+0x1520] ;  /* 0x0015200001147983 */ /* 0x001f280000300800 */
[----:B------:R-:W4:Y:S04]  /*cff00*/  LDL.LU R21, [R1+0x1524] ;  /* 0x0015240001157983 */ /* 0x000f280000300800 */
[----:B------:R-:W4:Y:S04]  /*cff10*/  LDL.LU R22, [R1+0x1528] ;  /* 0x0015280001167983 */ /* 0x000f280000300800 */
[----:B------:R-:W4:Y:S04]  /*cff20*/  LDL.LU R23, [R1+0x152c] ;  /* 0x00152c0001177983 */ /* 0x000f280000300800 */
[----:B------:R-:W2:Y:S04]  /*cff30*/  LDL.LU.64 R18, [R1+0x5bd8] ;  /* 0x005bd80001127983 */ /* 0x000ea80000300a00 */
        /* <DEDUP_REMOVED lines=32> */
[----:B------:R0:W-:Y:S01]  /*d0140*/  STL.64 [R1+0x5a80], R16 ;  /* 0x005a801001007387 */ /* 0x0001e20000100a00 */
[----:B--2---:R-:W-:Y:S06]  /*d0150*/  HMMA.16816.F32 R24, R8, R14, R24 ;  /* 0x0000000e0818723c */ /* 0x004fec0000001818 */
[----:B0-----:R-:W-:-:S02]  /*d0160*/  IMAD.MOV.U32 R17, RZ, RZ, R14 ;  /* 0x000000ffff117224 */ /* 0x001fc400078e000e */
        /* <DEDUP_REMOVED lines=35> */
[----:B------:R-:W-:Y:S04]  /*d03a0*/  STL.64 [R1+0x5a48], R26 ;  /* 0x005a481a01007387 */ /* 0x000fe80000100a00 */
[----:B------:R0:W-:Y:S04]  /*d03b0*/  STL.64 [R1+0x5a40], R24 ;  /* 0x005a401801007387 */ /* 0x0001e80000100a00 */
[----:B0-----:R-:W2:Y:S04]  /*d03c0*/  LDL.LU R24, [R1+0x1510] ;  /* 0x0015100001187983 */ /* 0x001ea80000300800 */
[----:B------:R-:W2:Y:S04]  /*d03d0*/  LDL.LU R25, [R1+0x1514] ;  /* 0x0015140001197983 */ /* 0x000ea80000300800 */
[----:B------:R-:W2:Y:S04]  /*d03e0*/  LDL.LU R26, [R1+0x1518] ;  /* 0x00151800011a7983 */ /* 0x000ea80000300800 */
[----:B------:R-:W2:Y:S01]  /*d03f0*/  LDL.LU R27, [R1+0x151c] ;  /* 0x00151c00011b7983 */ /* 0x000ea20000300800 */
[----:B----4-:R-:W-:Y:S03]  /*d0400*/  HMMA.16816.F32 R4, R8, R6, R20 ;  /* 0x000000060804723c */ /* 0x010fe60000001814 */
[----:B------:R-:W3:Y:S04]  /*d0410*/  LDL.LU.64 R22, [R1+0x5b10] ;  /* 0x005b100001167983 */ /* 0x000ee80000300a00 */
[----:B------:R-:W3:-:S15]  /*d0420*/  LDL.LU.64 R20, [R1+0x5b08] ;  /* 0x005b080001147983 */ /* 0x000ede0000300a00 */
[----:B------:R-:W-:-:S01]  /*d0430*/  NOP ;  /* 0x0000000000007918 */ /* 0x000fc20000000000 */
[----:B------:R-:W-:Y:S04]  /*d0440*/  STL.64 [R1+0x410], R4 ;  /* 0x0004100401007387 */ /* 0x000fe80000100a00 */
[----:B------:R0:W-:Y:S04]  /*d0450*/  STL.64 [R1+0x418], R6 ;  /* 0x0004180601007387 */ /* 0x0001e80000100a00 */
[----:B0-----:R-:W5:Y:S04]  /*d0460*/  LDL.LU.64 R6, [R1+0x5b00] ;  /* 0x005b000001067983 */ /* 0x001f680000300a00 */
[----:B------:R-:W2:Y:S02]  /*d0470*/  LDL.LU.64 R4, [R1+0x5af8] ;  /* 0x005af80001047983 */ /* 0x000ea40000300a00 */
[----:B--2---:R-:W-:Y:S06]  /*d0480*/  HMMA.16816.F32 R24, R8, R4, R24 ;  /* 0x000000040818723c */ /* 0x004fec0000001818 */
[----:B------:R-:W-:-:S15]  /*d0490*/  STL.64 [R1+0x5a28], R4 ;  /* 0x005a280401007387 */ /* 0x000fde0000100a00 */
[----:B------:R-:W-:-:S02]  /*d04a0*/  NOP ;  /* 0x0000000000007918 */ /* 0x000fc40000000000 */
[----:B------:R-:W-:Y:S04]  /*d04b0*/  STL.64 [R1+0x400], R24 ;  /* 0x0004001801007387 */ /* 0x000fe80000100a00 */
[----:B------:R5:W-:Y:S02]  /*d04c0*/  STL.64 [R1+0x408], R26 ;  /* 0x0004081a01007387 */ /* 0x000be40000100a00 */
[C---:B-----5:R-:W-:Y:S06]  /*d04d0*/  HMMA.16816.F32 R24, R8.reuse, R6, R12 ;  /* 0x000000060818723c */ /* 0x060fec000000180c */
[----:B---3--:R-:W-:Y:S01]  /*d04e0*/  HMMA.16816.F32 R12, R8, R18, R20 ;  /* 0x00000012080c723c */ /* 0x008fe20000001814 */
[----:B------:R0:W-:-:S15]  /*d04f0*/  STL.64 [R1+0x5a58], R6 ;  /* 0x005a580601007387 */ /* 0x0001de0000100a00 */
[----:B------:R-:W-:-:S01]  /*d0500*/  NOP ;  /* 0x0000000000007918 */ /* 0x000fc20000000000 */
[----:B------:R-:W-:Y:S04]  /*d0510*/  STL.64 [R1+0x3f0], R24 ;  /* 0x0003f01801007387 */ /* 0x000fe80000100a00 */
[----:B------:R-:W-:Y:S04]  /*d0520*/  STL.64 [R1+0x3f8], R26 ;  /* 0x0003f81a01007387 */ /* 0x000fe80000100a00 */
[----:B------:R-:W2:Y:S04]  /*d0530*/  LDL.LU R4, [R1+0x1460] ;  /* 0x0014600001047983 */ /* 0x000ea80000300800 */
[----:B------:R1:W-:Y:S04]  /*d0540*/  STL.64 [R1+0x3e0], R12 ;  /* 0x0003e00c01007387 */ /* 0x0003e80000100a00 */
[----:B------:R-:W-:Y:S04]  /*d0550*/  STL.64 [R1+0x3e8], R14 ;  /* 0x0003e80e01007387 */ /* 0x000fe80000100a00 */
[----:B------:R-:W2:Y:S04]  /*d0560*/  LDL.LU R5, [R1+0x1464] ;  /* 0x0014640001057983 */ /* 0x000ea80000300800 */
[----:B0-----:R-:W3:Y:S04]  /*d0570*/  LDL.LU R6, [R1+0x1468] ;  /* 0x0014680001067983 */ /* 0x001ee80000300800 */
[----:B------:R-:W3:Y:S01]  /*d0580*/  LDL.LU R7, [R1+0x146c] ;  /* 0x00146c0001077983 */ /* 0x000ee20000300800 */
[----:B-1----:R-:W-:-:S02]  /*d0590*/  IMAD.MOV.U32 R12, RZ, RZ, R17 ;  /* 0x000000ffff0c7224 */ /* 0x002fc400078e0011 */
[----:B------:R-:W-:Y:S01]  /*d05a0*/  IMAD.MOV.U32 R13, RZ, RZ, R16 ;  /* 0x000000ffff0d7224 */ /* 0x000fe200078e0010 */
[----:B---3--:R-:W-:Y:S04]  /*d05b0*/  STL.64 [R1+0x5a70], R6 ;  /* 0x005a700601007387 */ /* 0x008fe80000100a00 */
[----:B--2---:R-:W-:Y:S04]  /*d05c0*/  STL.64 [R1+0x5a68], R4 ;  /* 0x005a680401007387 */ /* 0x004fe80000100a00 */
[----:B------:R-:W2:Y:S04]  /*d05d0*/  LDL.LU.64 R16, [R1+0x2f0] ;  /* 0x0002f00001107983 */ /* 0x000ea80000300a00 */
        /* <DEDUP_REMOVED lines=46> */
[----:B------:R-:W5:Y:S04]  /*d08c0*/  LDL.LU R26, [R1+0x1458] ;  /* 0x00145800011a7983 */ /* 0x000f680000300800 */
[----:B------:R-:W-:Y:S04]  /*d08d0*/  STL.64 [R1+0x3d0], R20 ;  /* 0x0003d01401007387 */ /* 0x000fe80000100a00 */
[----:B------:R0:W-:Y:S04]  /*d08e0*/  STL.64 [R1+0x3d8], R22 ;  /* 0x0003d81601007387 */ /* 0x0001e80000100a00 */
[----:B0-----:R-:W3:Y:S04]  /*d08f0*/  LDL.LU.64 R22, [R1+0x5af0] ;  /* 0x005af00001167983 */ /* 0x001ee80000300a00 */
[----:B------:R-:W2:Y:S04]  /*d0900*/  LDL.LU.64 R20, [R1+0x5ae8] ;  /* 0x005ae80001147983 */ /* 0x000ea80000300a00 */
[----:B------:R-:W-:Y:S04]  /*d0910*/  STL [R1+0x5a24], R2 ;  /* 0x005a240201007387 */ /* 0x000fe80000100800 */
[----:B------:R-:W-:Y:S01]  /*d0920*/  STL [R1+0x5a20], R3 ;  /* 0x005a200301007387 */ /* 0x000fe20000100800 */
[----:B--2---:R-:W-:-:S15]  /*d0930*/  HMMA.16816.F32 R16, R8, R20, R16 ;  /* 0x000000140810723c */ /* 0x004fde0000001810 */
[----:B------:R-:W-:-:S08]  /*d0940*/  NOP ;  /* 0x0000000000007918 */ /* 0x000fd00000000000 */
[----:B------:R-:W-:Y:S04]  /*d0950*/  STL.64 [R1+0x3c0], R16 ;  /* 0x0003c01001007387 */ /* 0x000fe80000100a00 */
[----:B------:R0:W-:Y:S04]  /*d0960*/  STL.64 [R1+0x3c8], R18 ;  /* 0x0003c81201007387 */ /* 0x0001e80000100a00 */
[----:B0-----:R-:W2:Y:S04]  /*d0970*/  LDL.LU.64 R18, [R1+0x5ae0] ;  /* 0x005ae00001127983 */ /* 0x001ea80000300a00 */
[----:B------:R-:W2:Y:S04]  /*d0980*/  LDL.LU.64 R16, [R1+0x5ad8] ;  /* 0x005ad80001107983 */ /* 0x000ea80000300a00 */
[----:B---3--:R0:W-:Y:S04]  /*d0990*/  STL.64 [R1+0x59e0], R22 ;  /* 0x0059e01601007387 */ /* 0x0081e80000100a00 */
[----:B0-----:R-:W3:Y:S04]  /*d09a0*/  LDL.64 R22, [R1+0x300] ;  /* 0x0003000001167983 */ /* 0x001ee80000100a00 */
[----:B------:R0:W-:Y:S04]  /*d09b0*/  STL.64 [R1+0x59d8], R20 ;  /* 0x0059d81401007387 */ /* 0x0001e80000100a00 */
[----:B0-----:R-:W4:Y:S01]  /*d09c0*/  LDL.LU.64 R20, [R1+0x310] ;  /* 0x0003100001147983 */ /* 0x001f220000300a00 */
[----:B--2---:R-:W-:Y:S03]  /*d09d0*/  HMMA.16816.F32 R8, R8, R28, R16 ;  /* 0x0000001c0808723c */ /* 0x004fe60000001810 */
[----:B------:R-:W4:Y:S04]  /*d09e0*/  LDL.LU.64 R18, [R1+0x5ad0] ;  /* 0x005ad00001127983 */ /* 0x000f280000300a00 */
[----:B------:R-:W4:-:S15]  /*d09f0*/  LDL.LU.64 R16, [R1+0x5ac8] ;  /* 0x005ac80001107983 */ /* 0x000f1e0000300a00 */
[----:B------:R-:W-:-:S01]  /*d0a00*/  NOP ;  /* 0x0000000000007918 */ /* 0x000fc20000000000 */
        /* <DEDUP_REMOVED lines=17> */
[----:B------:R-:W3:Y:S01]  /*d0b20*/  LDL.LU.64 R16, [R1+0x5a98] ;  /* 0x005a980001107983 */ /* 0x000ee20000300a00 */
[----:B------:R-:W-:-:S02]  /*d0b30*/  IMAD.MOV.U32 R2, RZ, RZ, R20 ;  /* 0x000000ffff027224 */ /* 0x000fc400078e0014 */
[----:B------:R-:W-:Y:S01]  /*d0b40*/  IMAD.MOV.U32 R3, RZ, RZ, R21 ;  /* 0x000000ffff037224 */ /* 0x000fe200078e0015 */
[----:B------:R-:W4:Y:S01]  /*d0b50*/  LDL.LU R20, [R1+0x1430] ;  /* 0x0014300001147983 */ /* 0x000f220000300800 */
[----:B------:R-:W-:-:S03]  /*d0b60*/  IMAD.MOV.U32 R27, RZ, RZ, R0 ;  /* 0x000000ffff1b7224 */ /* 0x000fc600078e0000 */
[----:B------:R-:W4:Y:S01]  /*d0b70*/  LDL.LU R21, [R1+0x1434] ;  /* 0x0014340001157983 */ /* 0x000f220000300800 */
[----:B------:R-:W-:-:S03]  /*d0b80*/  IMAD.MOV.U32 R0, RZ, RZ, R23 ;  /* 0x000000ffff007224 */ /* 0x000fc600078e0017 */
[----:B------:R-:W4:Y:S04]  /*d0b90*/  LDL.LU R22, [R1+0x1438] ;  /* 0x0014380001167983 */ /* 0x000f280000300800 */
[----:B------:R-:W4:Y:S01]  /*d0ba0*/  LDL.LU R23, [R1+0x143c] ;  /* 0x00143c0001177983 */ /* 0x000f220000300800 */
        /* <DEDUP_REMOVED lines=10> */
[----:B------:R0:W-:Y:S04]  /*d0c50*/  STL.64 [R1+0x370], R12 ;  /* 0x0003700c01007387 */ /* 0x0001e80000100a00 */
[----:B------:R-:W-:Y:S04]  /*d0c60*/  STL.64 [R1+0x378], R14 ;  /* 0x0003780e01007387 */ /* 0x000fe80000100a00 */
[----:B0-----:R-:W3:Y:S04]  /*d0c70*/  LDL.LU.64 R12, [R1+0x5a78] ;  /* 0x005a7800010c7983 */ /* 0x001ee80000300a00 */
[----:B--2---:R-:W-:Y:S04]  /*d0c80*/  STL.64 [R1+0x5a08], R18 ;  /* 0x005a081201007387 */ /* 0x004fe80000100a00 */
        /* <DEDUP_REMOVED lines=13> */
[----:B------:R-:W3:-:S15]  /*d0d60*/  LDL.LU.64 R6, [R1+0x5a58] ;  /* 0x005a580001067983 */ /* 0x000ede0000300a00 */
[----:B------:R-:W-:-:S06]  /*d0d70*/  NOP ;  /* 0x0000000000007918 */ /* 0x000fcc0000000000 */
[----:B------:R0:W-:Y:S04]  /*d0d80*/  STL.64 [R1+0x350], R12 ;  /* 0x0003500c01007387 */ /* 0x0001e80000100a00 */
[----:B------:R-:W-:Y:S04]  /*d0d90*/  STL.64 [R1+0x358], R14 ;  /* 0x0003580e01007387 */ /* 0x000fe80000100a00 */
[----:B0-----:R-:W5:Y:S02]  /*d0da0*/  LDL.LU.64 R12, [R1+0x5a50] ;  /* 0x005a5000010c7983 */ /* 0x001f640000300a00 */
[----:B-----5:R-:W-:-:S15]  /*d0db0*/  HMMA.16816.F32 R24, R8, R12, R24 ;  /* 0x0000000c0818723c */ /* 0x020fde0000001818 */
[----:B------:R-:W-:-:S08]  /*d0dc0*/  NOP ;  /* 0x0000000000007918 */ /* 0x000fd00000000000 */
[----:B------:R-:W-:Y:S04]  /*d0dd0*/  STL.64 [R1+0x340], R24 ;  /* 0x0003401801007387 */ /* 0x000fe80000100a00 */
[----:B------:R0:W-:Y:S04]  /*d0de0*/  STL.64 [R1+0x348], R26 ;  /* 0x0003481a01007387 */ /* 0x0001e80000100a00 */
[----:B0-----:R-:W4:Y:S04]  /*d0df0*/  LDL.LU.64 R26, [R1+0x5a48] ;  /* 0x005a4800011a7983 */ /* 0x001f280000300a00 */
[----:B------:R-:W2:Y:S01]  /*d0e00*/  LDL.LU.64 R24, [R1+0x5a40] ;  /* 0x005a400001187983 */ /* 0x000ea20000300a00 */
[----:B------:R-:W-:-:S02]  /*d0e10*/  IMAD.MOV.U32 R14, RZ, RZ, R13 ;  /* 0x000000ffff0e7224 */ /* 0x000fc400078e000d */
[----:B------:R-:W-:Y:S01]  /*d0e20*/  IMAD.MOV.U32 R15, RZ, RZ, R12 ;  /* 0x000000ffff0f7224 */ /* 0x000fe200078e000c */
[----:B------:R-:W5:Y:S04]  /*d0e30*/  LDL.LU.64 R4, [R1+0x280] ;  /* 0x0002800001047983 */ /* 0x000f680000300a00 */
[----:B------:R-:W-:Y:S04]  /*d0e40*/  STL [R1+0x5984], R14 ;  /* 0x0059840e01007387 */ /* 0x000fe80000100800 */
[----:B------:R2:W-:Y:S02]  /*d0e50*/  STL [R1+0x5980], R15 ;  /* 0x0059800f01007387 */ /* 0x0005e40000100800 */
[----:B--2---:R-:W-:Y:S02]  /*d0e60*/  HMMA.16816.F32 R12, R8, R24, R16 ;  /* 0x00000018080c723c */ /* 0x004fe40000001810 */
[----:B------:R-:W2:-:S15]  /*d0e70*/  LDL.LU R16, [R1+0x1400] ;  /* 0x0014000001107983 */ /* 0x000e9e0000300800 */
[----:B------:R-:W-:-:S06]  /*d0e80*/  NOP ;  /* 0x0000000000007918 */ /* 0x000fcc0000000000 */
[----:B------:R-:W-:Y:S04]  /*d0e90*/  STL.64 [R1+0x330], R12 ;  /* 0x0003300c01007387 */ /* 0x000fe80000100a00 */
[----:B------:R-:W-:Y:S04]  /*d0ea0*/  STL.64 [R1+0x338], R14 ;  /* 0x0003380e01007387 */ /* 0x000fe80000100a00 */
        /* <DEDUP_REMOVED lines=19> */
[----:B------:R-:W-:Y:S04]  /*d0fe0*/  STL.64 [R1+0x328], R22 ;  /* 0x0003281601007387 */ /* 0x000fe80000100a00 */
[----:B------:R-:W3:Y:S04]  /*d0ff0*/  LDL.LU R24, [R1+0x13d0] ;  /* 0x0013d00001187983 */ /* 0x000ee80000300800 */
[----:B------:R-:W3:Y:S04]  /*d1000*/  LDL.LU R25, [R1+0x13d4] ;  /* 0x0013d40001197983 */ /* 0x000ee80000300800 */
[----:B------:R-:W4:Y:S04]  /*d1010*/  LDL.LU R26, [R1+0x13d8] ;  /* 0x0013d800011a7983 */ /* 0x000f280000300800 */
[----:B------:R-:W4:Y:S01]  /*d1020*/  LDL.LU R27, [R1+0x13dc] ;  /* 0x0013dc00011b7983 */ /* 0x000f220000300800 */
[----:B-----5:R-:W-:-:S02]  /*d1030*/  IMAD.MOV.U32 R14, RZ, RZ, R4 ;  /* 0x000000ffff0e7224 */ /* 0x020fc400078e0004 */
[----:B------:R-:W-:Y:S01]  /*d1040*/  IMAD.MOV.U32 R15, RZ, RZ, R5 ;  /* 0x000000ffff0f7224 */ /* 0x000fe200078e0005 */
[C---:B--2---:R-:W-:Y:S01]  /*d1050*/  HMMA.16816.F32 R16, R8.reuse, R4, R16 ;  /* 0x000000040810723c */ /* 0x044fe20000001810 */
[----:B----4-:R-:W-:Y:S04]  /*d1060*/  STL.64 [R1+0x59f8], R26 ;  /* 0x0059f81a01007387 */ /* 0x010fe80000100a00 */
        /* <DEDUP_REMOVED lines=14> */
[----:B------:R-:W-:Y:S04]  /*d1150*/  STL.64 [R1+0x5990], R14 ;  /* 0x0059900e01007387 */ /* 0x000fe80000100a00 */
[----:B------:R0:W-:Y:S04]  /*d1160*/  STL.64 [R1+0x5988], R12 ;  /* 0x0059880c01007387 */ /* 0x0001e80000100a00 */
[----:B0-----:R-:W5:Y:S04]  /*d1170*/  LDL.LU R12, [R1+0x13a0] ;  /* 0x0013a000010c7983 */ /* 0x001f680000300800 */
[----:B------:R-:W5:Y:S04]  /*d1180*/  LDL.LU R13, [R1+0x13a4] ;  /* 0x0013a400010d7983 */ /* 0x000f680000300800 */
[----:B------:R-:W2:Y:S04]  /*d1190*/  LDL.LU R14, [R1+0x13a8] ;  /* 0x0013a800010e7983 */ /* 0x000ea80000300800 */
[----:B------:R-:W2:Y:S01]  /*d11a0*/  LDL.LU R15, [R1+0x13ac] ;  /* 0x0013ac00010f7983 */ /* 0x000ea20000300800 */
[----:B----4-:R-:W-:Y:S03]  /*d11b0*/  HMMA.16816.F32 R16, R8, R4, R16 ;  /* 0x000000040810723c */ /* 0x010fe60000001810 */
[----:B--2---:R0:W-:Y:S02]  /*d11c0*/  STL.64 [R1+0x59a0], R14 ;  /* 0x0059a00e01007387 */ /* 0x0041e40000100a00 */
[----:B0-----:R-:W-:-:S02]  /*d11d0*/  IMAD.MOV.U32 R14, RZ, RZ, R2 ;  /* 0x000000ffff0e7224 */ /* 0x001fc400078e0002 */
[----:B------:R-:W-:Y:S01]  /*d11e0*/  IMAD.MOV.U32 R15, RZ, RZ, R3 ;  /* 0x000000ffff0f7224 */ /* 0x000fe200078e0003 */
[----:B------:R-:W3:Y:S04]  /*d11f0*/  LDL.LU R2, [R1+0x5a24] ;  /* 0x005a240001027983 */ /* 0x000ee80000300800 */
[----:B------:R-:W3:Y:S04]  /*d1200*/  LDL.LU R3, [R1+0x5a20] ;  /* 0x005a200001037983 */ /* 0x000ee80000300800 */
[----:B-----5:R-:W-:Y:S07]  /*d1210*/  STL.64 [R1+0x5998], R12 ;  /* 0x0059980c01007387 */ /* 0x020fee0000100a00 */
        /* <DEDUP_REMOVED lines=14> */
[----:B------:R-:W4:Y:S04]  /*d1300*/  LDL.LU R6, [R1+0x1388] ;  /* 0x0013880001067983 */ /* 0x000f280000300800 */
[----:B------:R-:W4:Y:S01]  /*d1310*/  LDL.LU R7, [R1+0x138c] ;  /* 0x00138c0001077983 */ /* 0x000f220000300800 */
[C---:B---3--:R-:W-:Y:S06]  /*d1320*/  HMMA.16816.F32 R20, R8.reuse, R2, R20 ;  /* 0x000000020814723c */ /* 0x048fec0000001814 */
[----:B--2---:R-:W-:Y:S01]  /*d1330*/  HMMA.16816.F32 R24, R8, R18, R24 ;  /* 0x000000120818723c */ /* 0x004fe20000001818 */
        /* <DEDUP_REMOVED lines=10> */
[----:B------:R0:W-:Y:S02]  /*d13e0*/  STL.64 [R1+0x58f8], R18 ;  /* 0x0058f81201007387 */ /* 0x0001e40000100a00 */
[----:B0-----:R-:W-:-:S02]  /*d13f0*/  IMAD.MOV.U32 R18, RZ, RZ, R28 ;  /* 0x000000ffff127224 */ /* 0x001fc400078e001c */
[----:B------:R-:W-:Y:S01]  /*d1400*/  IMAD.MOV.U32 R19, RZ, RZ, R29 ;  /* 0x000000ffff137224 */ /* 0x000fe200078e001d */
[----:B------:R-:W4:Y:S04]  /*d1410*/  LDL.LU R28, [R1+0x59ec] ;  /* 0x0059ec00011c7983 */ /* 0x000f280000300800 */
[----:B------:R-:W4:Y:S04]  /*d1420*/  LDL.LU R29, [R1+0x59e8] ;  /* 0x0059e800011d7983 */ /* 0x000f280000300800 */
        /* <DEDUP_REMOVED lines=12> */
[----:B------:R-:W2:Y:S01]  /*d14f0*/  LDL.LU.64 R20, [R1+0x59c0] ;  /* 0x0059c00001147983 */ /* 0x000ea20000300a00 */
[----:B----4-:R-:W-:Y:S07]  /*d1500*/  HMMA.16816.F32 R24, R8, R28, R24 ;  /* 0x0000001c0818723c */ /* 0x010fee0000001818 */
[----:B-----5:R-:W-:-:S02]  /*d1510*/  IMAD.MOV.U32 R8, RZ, RZ, R23 ;  /* 0x000000ffff087224 */ /* 0x020fc400078e0017 */
[----:B------:R-:W2:Y:S04]  /*d1520*/  LDL.LU R23, [R1+0x59b8] ;  /* 0x0059b80001177983 */ /* 0x000ea80000300800 */
[----:B------:R-:W3:Y:S04]  /*d1530*/  LDL.LU R9, [R1+0x1394] ;  /* 0x0013940001097983 */ /* 0x000ee80000300800 */
[----:B------:R-:W3:Y:S04]  /*d1540*/  LDL.LU R10, [R1+0x1398] ;  /* 0x00139800010a7983 */ /* 0x000ee80000300800 */
[----:B------:R-:W3:Y:S04]  /*d1550*/  LDL.LU R11, [R1+0x139c] ;  /* 0x00139c00010b7983 */ /* 0x000ee80000300800 */
[----:B------:R0:W-:Y:S04]  /*d1560*/  STL.64 [R1+0x4a28], R26 ;  /* 0x004a281a01007387 */ /* 0x0001e80000100a00 */
[----:B0-----:R-:W4:Y:S04]  /*d1570*/  LDL.LU R26, [R1+0x300] ;  /* 0x00030000011a7983 */ /* 0x001f280000300800 */
[----:B------:R-:W-:Y:S01]  /*d1580*/  STL.64 [R1+0x4a20], R24 ;  /* 0x004a201801007387 */ /* 0x000fe20000100a00 */
[----:B------:R-:W-:Y:S01]  /*d1590*/  IMAD.MOV.U32 R27, RZ, RZ, R0 ;  /* 0x000000ffff1b7224 */ /* 0x000fe200078e0000 */
[----:B--2---:R-:W-:Y:S02]  /*d15a0*/  HMMA.16816.F32 R12, R20, R14, R4 ;  /* 0x0000000e140c723c */ /* 0x004fe40000001804 */
[----:B------:R-:W2:Y:S04]  /*d15b0*/  LDL.LU.64 R6, [R1+0x59b0] ;  /* 0x0059b00001067983 */ /* 0x000ea80000300a00 */
[----:B------:R-:W2:-:S15]  /*d15c0*/  LDL.LU.64 R4, [R1+0x59a8] ;  /* 0x0059a80001047983 */ /* 0x000e9e0000300a00 */
[----:B------:R-:W-:-:S02]  /*d15d0*/  NOP ;  /* 0x0000000000007918 */ /* 0x000fc40000000000 */
[----:B------:R-:W-:Y:S04]  /*d15e0*/  STL.64 [R1+0x120], R12 ;  /* 0x0001200c01007387 */ /* 0x000fe80000100a00 */
[----:B------:R0:W-:Y:S01]  /*d15f0*/  STL [R1+0x128], R14 ;  /* 0x0001280e01007387 */ /* 0x0001e20000100800 */
[----:B------:R-:W-:-:S03]  /*d1600*/  IMAD.MOV.U32 R0, RZ, RZ, R15 ;  /* 0x000000ffff007224 */ /* 0x000fc600078e000f */
[----:B0-----:R-:W4:Y:S04]  /*d1610*/  LDL.LU.64 R14, [R1+0x59a0] ;  /* 0x0059a000010e7983 */ /* 0x001f280000300a00 */
[----:B------:R-:W4:Y:S01]  /*d1620*/  LDL.LU.64 R12, [R1+0x5998] ;  /* 0x00599800010c7983 */ /* 0x000f220000300a00 */
[----:B---3--:R-:W-:Y:S03]  /*d1630*/  HMMA.16816.F32 R8, R20, R18, R8 ;  /* 0x000000121408723c */ /* 0x008fe60000001808 */
[----:B------:R0:W-:-:S15]  /*d1640*/  STL [R1+0x4a48], R0 ;  /* 0x004a480001007387 */ /* 0x0001de0000100800 */
[----:B------:R-:W-:-:S06]  /*d1650*/  NOP ;  /* 0x0000000000007918 */ /* 0x000fcc0000000000 */
[----:B0-----:R-:W-:Y:S01]  /*d1660*/  IMAD.MOV.U32 R0, RZ, RZ, R11 ;  /* 0x000000ffff007224 */ /* 0x001fe200078e000b */
[C---:B--2---:R-:W-:Y:S06]  /*d1670*/  HMMA.16816.F32 R4, R20.reuse, R16, R4 ;  /* 0x000000101404723c */ /* 0x044fec0000001804 */
[----:B----4-:R-:W-:Y:S01]  /*d1680*/  HMMA.16816.F32 R24, R20, R26, R12 ;  /* 0x0000001a1418723c */ /* 0x010fe2000000180c */
[----:B------:R-:W2:Y:S04]  /*d1690*/  LDL.LU.64 R14, [R1+0x5990] ;  /* 0x00599000010e7983 */ /* 0x000ea80000300a00 */
[----:B------:R-:W3:Y:S04]  /*d16a0*/  LDL.LU.64 R12, [R1+0x5988] ;  /* 0x00598800010c7983 */ /* 0x000ee80000300a00 */
[----:B------:R-:W-:-:S14]  /*d16b0*/  STL.64 [R1+0xe0], R8 ;  /* 0x0000e00801007387 */ /* 0x000fdc0000100a00 */
[----:B------:R-:W-:Y:S04]  /*d16c0*/  STL.64 [R1+0x100], R24 ;  /* 0x0001001801007387 */ /* 0x000fe80000100a00 */
[----:B------:R-:W-:Y:S04]  /*d16d0*/  STL.64 [R1+0x108], R26 ;  /* 0x0001081a01007387 */ /* 0x000fe80000100a00 */
[----:B------:R-:W-:Y:S04]  /*d16e0*/  STL [R1+0xe8], R10 ;  /* 0x0000e80a01007387 */ /* 0x000fe80000100800 */
[----:B------:R-:W-:Y:S04]  /*d16f0*/  STL [R1+0x4a4c], R0 ;  /* 0x004a4c0001007387 */ /* 0x000fe80000100800 */
        /* <DEDUP_REMOVED lines=18> */
[----:B------:R-:W5:Y:S04]  /*d1820*/  LDL.LU R26, [R1+0x2c0] ;  /* 0x0002c000011a7983 */ /* 0x000f680000300800 */
[----:B------:R-:W5:Y:S04]  /*d1830*/  LDL.LU R27, [R1+0x2c4] ;  /* 0x0002c400011b7983 */ /* 0x000f680000300800 */
[----:B-----5:R-:W-:Y:S04]  /*d1840*/  STL.64 [R1+0x5968], R26 ;  /* 0x0059681a01007387 */ /* 0x020fe80000100a00 */
[----:B------:R-:W5:Y:S04]  /*d1850*/  LDL.LU R8, [R1+0x2a0] ;  /* 0x0002a00001087983 */ /* 0x000f680000300800 */
[----:B------:R-:W5:Y:S01]  /*d1860*/  LDL.LU R9, [R1+0x2a4] ;  /* 0x0002a40001097983 */ /* 0x000f620000300800 */
[----:B----4-:R-:W-:-:S02]  /*d1870*/  IMAD.MOV.U32 R10, RZ, RZ, R15 ;  /* 0x000000ffff0a7224 */ /* 0x010fc400078e000f */
[----:B--2---:R-:W-:Y:S01]  /*d1880*/  IMAD.MOV.U32 R11, RZ, RZ, R14 ;  /* 0x000000ffff0b7224 */ /* 0x004fe200078e000e */
[----:B------:R-:W2:Y:S04]  /*d1890*/  LDL.LU R24, [R1+0x2d0] ;  /* 0x0002d00001187983 */ /* 0x000ea80000300800 */
[----:B------:R-:W2:Y:S04]  /*d18a0*/  LDL.LU R25, [R1+0x2d4] ;  /* 0x0002d40001197983 */ /* 0x000ea80000300800 */
[----:B------:R-:W-:Y:S04]  /*d18b0*/  STL.64 [R1+0x5960], R10 ;  /* 0x0059600a01007387 */ /* 0x000fe80000100a00 */
[----:B-----5:R0:W-:Y:S04]  /*d18c0*/  STL.64 [R1+0x5958], R8 ;  /* 0x0059580801007387 */ /* 0x0201e80000100a00 */
        /* <DEDUP_REMOVED lines=10> */
[----:B------:R-:W-:Y:S04]  /*d1970*/  STL.64 [R1+0x5930], R6 ;  /* 0x0059300601007387 */ /* 0x000fe80000100a00 */
[----:B------:R-:W4:Y:S04]  /*d1980*/  LDL.LU R16, [R1+0x1330] ;  /* 0x0013300001107983 */ /* 0x000f280000300800 */
[----:B------:R-:W4:Y:S04]  /*d1990*/  LDL.LU R17, [R1+0x1334] ;  /* 0x0013340001117983 */ /* 0x000f280000300800 */
[----:B------:R-:W5:Y:S04]  /*d19a0*/  LDL.LU R18, [R1+0x1338] ;  /* 0x0013380001127983 */ /* 0x000f680000300800 */
[----:B------:R-:W5:Y:S01]  /*d19b0*/  LDL.LU R19, [R1+0x133c] ;  /* 0x00133c0001137983 */ /* 0x000f620000300800 */
[----:B---3--:R-:W-:-:S02]  /*d19c0*/  IMAD.MOV.U32 R4, RZ, RZ, R13 ;  /* 0x000000ffff047224 */ /* 0x008fc400078e000d */
[----:B------:R-:W-:Y:S01]  /*d19d0*/  IMAD.MOV.U32 R5, RZ, RZ, R12 ;  /* 0x000000ffff057224 */ /* 0x000fe200078e000c */
[----:B--2---:R-:W-:Y:S01]  /*d19e0*/  HMMA.16816.F32 R24, R20, R24, R8 ;  /* 0x000000181418723c */ /* 0x004fe20000001808 */
[----:B-----5:R-:W-:Y:S04]  /*d19f0*/  STL.64 [R1+0x5940], R18 ;  /* 0x0059401201007387 */ /* 0x020fe80000100a00 */
[----:B----4-:R-:W-:Y:S04]  /*d1a00*/  STL.64 [R1+0x5938], R16 ;  /* 0x0059381001007387 */ /* 0x010fe80000100a00 */
[----:B------:R0:W-:Y:S04]  /*d1a10*/  STL.64 [R1+0x5950], R4 ;  /* 0x0059500401007387 */ /* 0x0001e80000100a00 */
        /* <DEDUP_REMOVED lines=12> */
[----:B------:R-:W5:Y:S04]  /*d1ae0*/  LDL.LU.64 R10, [R1+0x5978] ;  /* 0x00597800010a7983 */ /* 0x000f680000300a00 */
[----:B------:R-:W5:Y:S04]  /*d1af0*/  LDL.LU.64 R8, [R1+0x5970] ;  /* 0x0059700001087983 */ /* 0x000f680000300a00 */
[----:B------:R-:W-:Y:S04]  /*d1b00*/  STL.64 [R1+0xb0], R24 ;  /* 0x0000b01801007387 */ /* 0x000fe80000100a00 */
[----:B------:R0:W-:Y:S01]  /*d1b10*/  STL [R1+0xb8], R26 ;  /* 0x0000b81a01007387 */ /* 0x0001e20000100800 */
[----:B------:R-:W-:-:S03]  /*d1b20*/  IMAD.MOV.U32 R0, RZ, RZ, R27 ;  /* 0x000000ffff007224 */ /* 0x000fc600078e001b */
[----:B0-----:R-:W5:Y:S04]  /*d1b30*/  LDL.LU.64 R26, [R1+0x5968] ;  /* 0x00596800011a7983 */ /* 0x001f680000300a00 */
[----:B------:R-:W-:Y:S01]  /*d1b40*/  STL [R1+0x4a50], R0 ;  /* 0x004a500001007387 */ /* 0x000fe20000100800 */
[----:B-----5:R-:W-:-:S15]  /*d1b50*/  HMMA.16816.F32 R8, R20, R26, R8 ;  /* 0x0000001a1408723c */ /* 0x020fde0000001808 */
[----:B------:R-:W-:-:S09]  /*d1b60*/  NOP ;  /* 0x0000000000007918 */ /* 0x000fd20000000000 */
[----:B------:R-:W-:Y:S02]  /*d1b70*/  IMAD.MOV.U32 R24, RZ, RZ, R11 ;  /* 0x000000ffff187224 */ /* 0x000fe400078e000b */
[----:B------:R-:W-:Y:S02]  /*d1b80*/  IMAD.MOV.U32 R25, RZ, RZ, R10 ;  /* 0x000000ffff197224 */ /* 0x000fe400078e000a */
[----:B------:R-:W-:Y:S02]  /*d1b90*/  IMAD.MOV.U32 R26, RZ, RZ, R9 ;  /* 0x000000ffff1a7224 */ /* 0x000fe400078e0009 */
[----:B------:R-:W-:Y:S01]  /*d1ba0*/  IMAD.MOV.U32 R27, RZ, RZ, R8 ;  /* 0x000000ffff1b7224 */ /* 0x000fe200078e0008 */
[----:B------:R-:W5:Y:S04]  /*d1bb0*/  LDL.LU.64 R10, [R1+0x5960] ;  /* 0x00596000010a7983 */ /* 0x000f680000300a00 */
[----:B------:R-:W2:Y:S04]  /*d1bc0*/  LDL.LU.64 R8, [R1+0x5958] ;  /* 0x0059580001087983 */ /* 0x000ea80000300a00 */
[----:B------:R0:W-:Y:S04]  /*d1bd0*/  STL [R1+0x4a64], R24 ;  /* 0x004a641801007387 */ /* 0x0001e80000100800 */
[----:B------:R1:W-:Y:S04]  /*d1be0*/  STL [R1+0x4a60], R25 ;  /* 0x004a601901007387 */ /* 0x0003e80000100800 */
[----:B------:R3:W-:Y:S04]  /*d1bf0*/  STL [R1+0x4a5c], R26 ;  /* 0x004a5c1a01007387 */ /* 0x0007e80000100800 */
[----:B------:R4:W-:Y:S04]  /*d1c00*/  STL [R1+0x4a58], R27 ;  /* 0x004a581b01007387 */ /* 0x0009e80000100800 */
[----:B0-----:R-:W5:Y:S04]  /*d1c10*/  LDL.LU R24, [R1+0x1350] ;  /* 0x0013500001187983 */ /* 0x001f680000300800 */
[----:B-1----:R-:W5:Y:S04]  /*d1c20*/  LDL.LU R25, [R1+0x1354] ;  /* 0x0013540001197983 */ /* 0x002f680000300800 */
[----:B---3--:R-:W5:Y:S04]  /*d1c30*/  LDL.LU R26, [R1+0x1358] ;  /* 0x00135800011a7983 */ /* 0x008f680000300800 */
[----:B----4-:R-:W5:Y:S01]  /*d1c40*/  LDL.LU R27, [R1+0x135c] ;  /* 0x00135c00011b7983 */ /* 0x010f620000300800 */
[C---:B--2---:R-:W-:Y:S06]  /*d1c50*/  HMMA.16816.F32 R4, R20.reuse, R8, R4 ;  /* 0x000000081404723c */ /* 0x044fec0000001804 */
[----:B-----5:R-:W-:Y:S01]  /*d1c60*/  HMMA.16816.F32 R24, R20, R10, R24 ;  /* 0x0000000a1418723c */ /* 0x020fe20000001818 */
[----:B------:R-:W2:-:S15]  /*d1c70*/  LDL.LU R10, [R1+0x238] ;  /* 0x00023800010a7983 */ /* 0x000e9e0000300800 */
[----:B------:R-:W-:-:S07]  /*d1c80*/  NOP ;  /* 0x0000000000007918 */ /* 0x000fce0000000000 */
[----:B------:R-:W-:Y:S04]  /*d1c90*/  STL.64 [R1+0x80], R24 ;  /* 0x0000801801007387 */ /* 0x000fe80000100a00 */
[----:B------:R-:W-:Y:S04]  /*d1ca0*/  STL.64 [R1+0x88], R26 ;  /* 0x0000881a01007387 */ /* 0x000fe80000100a00 */
[----:B------:R-:W2:Y:S04]  /*d1cb0*/  LDL.LU R11, [R1+0x23c] ;  /* 0x00023c00010b7983 */ /* 0x000ea80000300800 */
[----:B------:R0:W-:Y:S04]  /*d1cc0*/  STL.64 [R1+0x70], R4 ;  /* 0x0000700401007387 */ /* 0x0001e80000100a00 */
[----:B0-----:R-:W3:Y:S01]  /*d1cd0*/  LDL.LU.64 R4, [R1+0x5950] ;  /* 0x0059500001047983 */ /* 0x001ee20000300a00 */
[----:B------:R-:W-:-:S02]  /*d1ce0*/  IMAD.MOV.U32 R24, RZ, RZ, R6 ;  /* 0x000000ffff187224 */ /* 0x000fc400078e0006 */
[----:B------:R-:W-:Y:S01]  /*d1cf0*/  IMAD.MOV.U32 R25, RZ, RZ, R7 ;  /* 0x000000ffff197224 */ /* 0x000fe200078e0007 */
[----:B------:R-:W4:Y:S04]  /*d1d00*/  LDL.LU.64 R26, [R1+0x2e8] ;  /* 0x0002e800011a7983 */ /* 0x000f280000300a00 */
[----:B------:R-:W-:Y:S04]  /*d1d10*/  STL [R1+0x4a70], R24 ;  /* 0x004a701801007387 */ /* 0x000fe80000100800 */
[----:B------:R0:W-:Y:S04]  /*d1d20*/  STL [R1+0x4a6c], R25 ;  /* 0x004a6c1901007387 */ /* 0x0001e80000100800 */
[----:B0-----:R-:W5:Y:S01]  /*d1d30*/  LDL.LU.64 R24, [R1+0x2d8] ;  /* 0x0002d80001187983 */ /* 0x001f620000300a00 */
[----:B---3--:R-:W-:Y:S03]  /*d1d40*/  HMMA.16816.F32 R4, R20, R4, R16 ;  /* 0x000000041404723c */ /* 0x008fe60000001810 */
[----:B----4-:R0:W-:Y:S02]  /*d1d50*/  STL.64 [R1+0x58c0], R26 ;  /* 0x0058c01a01007387 */ /* 0x0101e40000100a00 */
[----:B0-----:R-:W-:-:S02]  /*d1d60*/  IMAD.MOV.U32 R26, RZ, RZ, R3 ;  /* 0x000000ffff1a7224 */ /* 0x001fc400078e0003 */
[----:B------:R-:W-:Y:S01]  /*d1d70*/  IMAD.MOV.U32 R27, RZ, RZ, R2 ;  /* 0x000000ffff1b7224 */ /* 0x000fe200078e0002 */
[----:B------:R-:W3:Y:S04]  /*d1d80*/  LDL.LU R3, [R1+0x594c] ;  /* 0x00594c0001037983 */ /* 0x000ee80000300800 */
[----:B------:R-:W4:Y:S04]  /*d1d90*/  LDL.LU R2, [R1+0x5948] ;  /* 0x0059480001027983 */ /* 0x000f280000300800 */
[----:B-----5:R-:W-:Y:S04]  /*d1da0*/  STL.64 [R1+0x58b8], R24 ;  /* 0x0058b81801007387 */ /* 0x020fe80000100a00 */
        /* <DEDUP_REMOVED lines=9> */
[----:B------:R0:W-:Y:S04]  /*d1e40*/  STL.64 [R1+0x40], R4 ;  /* 0x0000400401007387 */ /* 0x0001e80000100a00 */
        /* <DEDUP_REMOVED lines=8> */
[----:B0-----:R-:W5:Y:S02]  /*d1ed0*/  LDL.LU.64 R6, [R1+0x5900] ;  /* 0x0059000001067983 */ /* 0x001f640000300a00 */
[----:B-----5:R-:W-:Y:S02]  /*d1ee0*/  HMMA.16816.F32 R4, R20, R6, R16 ;  /* 0x000000061404723c */ /* 0x020fe40000001810 */
[----:B------:R-:W5:-:S15]  /*d1ef0*/  LDL.LU.64 R18, [R1+0x58f8] ;  /* 0x0058f80001127983 */ /* 0x000f5e0000300a00 */
[----:B------:R-:W-:-:S06]  /*d1f00*/  NOP ;  /* 0x0000000000007918 */ /* 0x000fcc0000000000 */
[----:B------:R-:W-:Y:S04]  /*d1f10*/  STL.64 [R1+0x10], R4 ;  /* 0x0000100401007387 */ /* 0x000fe80000100a00 */
[----:B------:R0:W-:Y:S04]  /*d1f20*/  STL.64 [R1+0x18], R6 ;  /* 0x0000180601007387 */ /* 0x0001e80000100a00 */
[----:B0-----:R-:W3:Y:S04]  /*d1f30*/  LDL.LU.64 R6, [R1+0x58f0] ;  /* 0x0058f00001067983 */ /* 0x001ee80000300a00 */
[----:B------:R-:W3:Y:S01]  /*d1f40*/  LDL.LU.64 R4, [R1+0x58e8] ;  /* 0x0058e80001047983 */ /* 0x000ee20000300a00 */
[----:B-----5:R-:W-:-:S15]  /*d1f50*/  HMMA.16816.F32 R16, R20, R18, R12 ;  /* 0x000000121410723c */ /* 0x020fde000000180c */
[----:B------:R-:W-:-:S08]  /*d1f60*/  NOP ;  /* 0x0000000000007918 */ /* 0x000fd00000000000 */
[----:B------:R0:W-:Y:S04]  /*d1f70*/  STL.64 [R1+0x48e8], R18 ;  /* 0x0048e81201007387 */ /* 0x0001e80000100a00 */
[----:B0-----:R-:W5:Y:S04]  /*d1f80*/  LDL.LU R18, [R1+0x258] ;  /* 0x0002580001127983 */ /* 0x001f680000300800 */
[----:B------:R-:W5:Y:S04]  /*d1f90*/  LDL.LU R19, [R1+0x25c] ;  /* 0x00025c0001137983 */ /* 0x000f680000300800 */
[----:B------:R-:W2:Y:S04]  /*d1fa0*/  LDL R14, [R1+0x288] ;  /* 0x00028800010e7983 */ /* 0x000ea80000100800 */
[----:B------:R-:W2:Y:S04]  /*d1fb0*/  LDL R15, [R1+0x28c] ;  /* 0x00028c00010f7983 */ /* 0x000ea80000100800 */
[----:B------:R-:W4:Y:S04]  /*d1fc0*/  LDL R12, [R1+0x298] ;  /* 0x00029800010c7983 */ /* 0x000f280000100800 */
[----:B------:R-:W4:Y:S04]  /*d1fd0*/  LDL R13, [R1+0x29c] ;  /* 0x00029c00010d7983 */ /* 0x000f280000100800 */
[----:B--2---:R-:W-:Y:S04]  /*d1fe0*/  STL.64 [R1+0x5868], R14 ;  /* 0x0058680e01007387 */ /* 0x004fe80000100a00 */
        /* <DEDUP_REMOVED lines=8> */
[----:B-----5:R-:W-:Y:S01]  /*d2070*/  STL.64 [R1+0x5848], R18 ;  /* 0x0058481201007387 */ /* 0x020fe20000100a00 */
[----:B--2---:R-:W-:Y:S03]  /*d2080*/  HMMA.16816.F32 R8, R20, R10, R12 ;  /* 0x0000000a1408723c */ /* 0x004fe6000000180c */
[----:B----4-:R-:W-:-:S15]  /*d2090*/  STL.64 [R1+0x5840], R16 ;  /* 0x0058401001007387 */ /* 0x010fde0000100a00 */
[----:B------:R-:W-:-:S05]  /*d20a0*/  NOP ;  /* 0x0000000000007918 */ /* 0x000fca0000000000 */
[----:B------:R0:W-:Y:S04]  /*d20b0*/  STL.64 [R1+0x4a18], R8 ;  /* 0x004a180801007387 */ /* 0x0001e80000100a00 */
[----:B0-----:R-:W2:Y:S04]  /*d20c0*/  LDL.LU.64 R8, [R1+0x218] ;  /* 0x0002180001087983 */ /* 0x001ea80000300a00 */
[----:B------:R0:W-:Y:S04]  /*d20d0*/  STL.64 [R1+0x48d8], R10 ;  /* 0x0048d80a01007387 */ /* 0x0001e80000100a00 */
[----:B0-----:R-:W4:Y:S04]  /*d20e0*/  LDL.LU R10, [R1+0x248] ;  /* 0x00024800010a7983 */ /* 0x001f280000300800 */
[----:B------:R-:W4:Y:S04]  /*d20f0*/  LDL.LU R11, [R1+0x24c] ;  /* 0x00024c00010b7983 */ /* 0x000f280000300800 */
[----:B----4-:R-:W-:Y:S04]  /*d2100*/  STL.64 [R1+0x5828], R10 ;  /* 0x0058280a01007387 */ /* 0x010fe80000100a00 */
[----:B--2---:R-:W-:Y:S04]  /*d2110*/  STL.64 [R1+0x5820], R8 ;  /* 0x0058200801007387 */ /* 0x004fe80000100a00 */
[----:B------:R-:W2:Y:S04]  /*d2120*/  LDL.LU R16, [R1+0x1260] ;  /* 0x0012600001107983 */ /* 0x000ea80000300800 */
[----:B------:R-:W2:Y:S04]  /*d2130*/  LDL.LU R17, [R1+0x1264] ;  /* 0x0012640001117983 */ /* 0x000ea80000300800 */
[----:B------:R-:W4:Y:S04]  /*d2140*/  LDL.LU R18, [R1+0x1268] ;  /* 0x0012680001127983 */ /* 0x000f280000300800 */
[----:B------:R-:W4:Y:S04]  /*d2150*/  LDL.LU R19, [R1+0x126c] ;  /* 0x00126c0001137983 */ /* 0x000f280000300800 */
[----:B----4-:R-:W-:Y:S04]  /*d2160*/  STL.64 [R1+0x5878], R18 ;  /* 0x0058781201007387 */ /* 0x010fe80000100a00 */
[----:B--2---:R-:W-:Y:S04]  /*d2170*/  STL.64 [R1+0x5870], R16 ;  /* 0x0058701001007387 */ /* 0x004fe80000100a00 */
[----:B------:R-:W2:Y:S04]  /*d2180*/  LDL R14, [R1+0x2b8] ;  /* 0x0002b800010e7983 */ /* 0x000ea80000100800 */
[----:B------:R-:W2:Y:S04]  /*d2190*/  LDL R15, [R1+0x2bc] ;  /* 0x0002bc00010f7983 */ /* 0x000ea80000100800 */
[----:B--2---:R0:W-:Y:S04]  /*d21a0*/  STL.64 [R1+0x5880], R14 ;  /* 0x0058800e01007387 */ /* 0x0041e80000100a00 */
[----:B------:R-:W2:Y:S04]  /*d21b0*/  LDL.LU R12, [R1+0x12a0] ;  /* 0x0012a000010c7983 */ /* 0x000ea80000300800 */
[----:B------:R-:W2:Y:S04]  /*d21c0*/  LDL.LU R13, [R1+0x12a4] ;  /* 0x0012a400010d7983 */ /* 0x000ea80000300800 */
[----:B0-----:R-:W4:Y:S04]  /*d21d0*/  LDL.LU R14, [R1+0x12a8] ;  /* 0x0012a800010e7983 */ /* 0x001f280000300800 */
[----:B------:R-:W4:Y:S04]  /*d21e0*/  LDL.LU R15, [R1+0x12ac] ;  /* 0x0012ac00010f7983 */ /* 0x000f280000300800 */
[----:B----4-:R0:W-:Y:S04]  /*d21f0*/  STL.64 [R1+0x5890], R14 ;  /* 0x0058900e01007387 */ /* 0x0101e80000100a00 */
[----:B--2---:R1:W-:Y:S04]  /*d2200*/  STL.64 [R1+0x5888], R12 ;  /* 0x0058880c01007387 */ /* 0x0043e80000100a00 */
[----:B0-----:R-:W2:Y:S04]  /*d2210*/  LDL R14, [R1+0x1f8] ;  /* 0x0001f800010e7983 */ /* 0x001ea80000100800 */
[----:B------:R-:W2:Y:S04]  /*d2220*/  LDL R15, [R1+0x1fc] ;  /* 0x0001fc00010f7983 */ /* 0x000ea80000100800 */
[----:B-1----:R-:W4:Y:S04]  /*d2230*/  LDL R12, [R1+0x1f0] ;  /* 0x0001f000010c7983 */ /* 0x002f280000100800 */
[----:B------:R-:W4:Y:S01]  /*d2240*/  LDL R13, [R1+0x1f4] ;  /* 0x0001f400010d7983 */ /* 0x000f220000100800 */
[C---:B---3--:R-:W-:Y:S03]  /*d2250*/  HMMA.16816.F32 R4, R20.reuse, R26, R4 ;  /* 0x0000001a1404723c */ /* 0x048fe60000001804 */
[----:B--2---:R-:W-:Y:S04]  /*d2260*/  STL.64 [R1+0x58e0], R14 ;  /* 0x0058e00e01007387 */ /* 0x004fe80000100a00 */
[----:B----4-:R0:W-:Y:S04]  /*d2270*/  STL.64 [R1+0x58d8], R12 ;  /* 0x0058d80c01007387 */ /* 0x0101e80000100a00 */
[----:B------:R-:W2:Y:S04]  /*d2280*/  LDL.LU R16, [R1+0x1290] ;  /* 0x0012900001107983 */ /* 0x000ea80000300800 */
[----:B------:R-:W2:Y:S04]  /*d2290*/  LDL.LU R17, [R1+0x1294] ;  /* 0x0012940001117983 */ /* 0x000ea80000300800 */
[----:B------:R-:W3:Y:S04]  /*d22a0*/  LDL.LU R18, [R1+0x1298] ;  /* 0x0012980001127983 */ /* 0x000ee80000300800 */
[----:B------:R-:W3:Y:S04]  /*d22b0*/  LDL.LU R19, [R1+0x129c] ;  /* 0x00129c0001137983 */ /* 0x000ee80000300800 */
[----:B0-----:R-:W4:Y:S04]  /*d22c0*/  LDL.LU R12, [R1+0x12f0] ;  /* 0x0012f000010c7983 */ /* 0x001f280000300800 */
[----:B------:R-:W4:Y:S04]  /*d22d0*/  LDL.LU R13, [R1+0x12f4] ;  /* 0x0012f400010d7983 */ /* 0x000f280000300800 */
        /* <DEDUP_REMOVED lines=12> */
[----:B---3--:R-:W-:Y:S04]  /*d23a0*/  STL.64 [R1+0x58a0], R18 ;  /* 0x0058a01201007387 */ /* 0x008fe80000100a00 */
[----:B------:R0:W-:Y:S04]  /*d23b0*/  STL.64 [R1+0x5898], R16 ;  /* 0x0058981001007387 */ /* 0x0001e80000100a00 */
[----:B0-----:R-:W3:Y:S04]  /*d23c0*/  LDL.LU R16, [R1+0x12b0] ;  /* 0x0012b00001107983 */ /* 0x001ee80000300800 */
[----:B------:R-:W3:Y:S04]  /*d23d0*/  LDL.LU R17, [R1+0x12b4] ;  /* 0x0012b40001117983 */ /* 0x000ee80000300800 */
[----:B------:R-:W5:Y:S04]  /*d23e0*/  LDL.LU R18, [R1+0x12b8] ;  /* 0x0012b80001127983 */ /* 0x000f680000300800 */
[----:B------:R-:W5:Y:S01]  /*d23f0*/  LDL.LU R19, [R1+0x12bc] ;  /* 0x0012bc0001137983 */ /* 0x000f620000300800 */
[----:B----4-:R-:W-:Y:S03]  /*d2400*/  HMMA.16816.F32 R20, R20, R28, R12 ;  /* 0x0000001c1414723c */ /* 0x010fe6000000180c */
        /* <DEDUP_REMOVED lines=10> */
[----:B------:R0:W-:Y:S04]  /*d24b0*/  STL.64 [R1+0x48f8], R6 ;  /* 0x0048f80601007387 */ /* 0x0001e80000100a00 */
[----:B0-----:R-:W5:Y:S04]  /*d24c0*/  LDL.LU.64 R6, [R1+0x2c8] ;  /* 0x0002c80001067983 */ /* 0x001f680000300a00 */
[----:B------:R0:W-:Y:S04]  /*d24d0*/  STL.64 [R1+0x48f0], R4 ;  /* 0x0048f00401007387 */ /* 0x0001e80000100a00 */
[----:B0-----:R-:W3:Y:S04]  /*d24e0*/  LDL.LU.64 R4, [R1+0x2f8] ;  /* 0x0002f80001047983 */ /* 0x001ee80000300a00 */
[----:B------:R-:W2:Y:S04]  /*d24f0*/  LDL.LU.64 R14, [R1+0x58e0] ;  /* 0x0058e000010e7983 */ /* 0x000ea80000300a00 */
[----:B------:R-:W2:Y:S04]  /*d2500*/  LDL.LU.64 R12, [R1+0x58d8] ;  /* 0x0058d800010c7983 */ /* 0x000ea80000300a00 */
[----:B------:R-:W4:Y:S04]  /*d2510*/  LDL.LU.64 R28, [R1+0x230] ;  /* 0x00023000011c7983 */ /* 0x000f280000300a00 */
[----:B------:R-:W-:Y:S04]  /*d2520*/  STL [R1+0x48d4], R21 ;  /* 0x0048d41501007387 */ /* 0x000fe80000100800 */
[----:B------:R-:W-:Y:S04]  /*d2530*/  STL [R1+0x48d0], R22 ;  /* 0x0048d01601007387 */ /* 0x000fe80000100800 */
[----:B------:R0:W-:Y:S04]  /*d2540*/  STL [R1+0x48cc], R23 ;  /* 0x0048cc1701007387 */ /* 0x0001e80000100800 */
[----:B0-----:R-:W2:Y:S04]  /*d2550*/  LDL.LU.64 R22, [R1+0x308] ;  /* 0x0003080001167983 */ /* 0x001ea80000300a00 */
[----:B------:R0:W-:Y:S04]  /*d2560*/  STL [R1+0x4a30], R20 ;  /* 0x004a301401007387 */ /* 0x0001e80000100800 */
[----:B------:R-:W4:Y:S04]  /*d2570*/  LDL R21, [R1+0x2ac] ;  /* 0x0002ac0001157983 */ /* 0x000f280000100800 */
[----:B0-----:R-:W4:Y:S01]  /*d2580*/  LDL R20, [R1+0x2a8] ;  /* 0x0002a80001147983 */ /* 0x001f220000100800 */
        /* <DEDUP_REMOVED lines=18> */
[----:B---3--:R-:W-:Y:S02]  /*d26b0*/  HMMA.16816.F32 R12, R12, R24, R16 ;  /* 0x000000180c0c723c */ /* 0x008fe40000001810 */
[----:B------:R-:W2:Y:S04]  /*d26c0*/  LDL.LU.64 R18, [R1+0x58a0] ;  /* 0x0058a00001127983 */ /* 0x000ea80000300a00 */
[----:B------:R-:W2:-:S15]  /*d26d0*/  LDL.LU.64 R16, [R1+0x5898] ;  /* 0x0058980001107983 */ /* 0x000e9e0000300a00 */
[----:B------:R-:W-:-:S02]  /*d26e0*/  NOP ;  /* 0x0000000000007918 */ /* 0x000fc40000000000 */
[----:B------:R-:W-:Y:S04]  /*d26f0*/  STL.64 [R1+0x860], R12 ;  /* 0x0008600c01007387 */ /* 0x000fe80000100a00 */
[----:B------:R0:W-:Y:S04]  /*d2700*/  STL.64 [R1+0x868], R14 ;  /* 0x0008680e01007387 */ /* 0x0001e80000100a00 */
[----:B0-----:R-:W5:Y:S04]  /*d2710*/  LDL.LU.64 R14, [R1+0x5890] ;  /* 0x00589000010e7983 */ /* 0x001f680000300a00 */
[----:B------:R-:W5:Y:S04]  /*d2720*/  LDL.LU.64 R12, [R1+0x5888] ;  /* 0x00588800010c7983 */ /* 0x000f680000300a00 */
        /* <DEDUP_REMOVED lines=21> */
[----:B0-----:R-:W2:Y:S04]  /*d2880*/  LDL.LU.64 R14, [R1+0x5868] ;  /* 0x00586800010e7983 */ /* 0x001ea80000300a00 */
[----:B------:R-:W3:Y:S01]  /*d2890*/  LDL.LU.64 R12, [R1+0x5860] ;  /* 0x00586000010c7983 */ /* 0x000ee20000300a00 */
[----:B----4-:R-:W-:Y:S06]  /*d28a0*/  HMMA.16816.F32 R4, R24, R20, R4 ;  /* 0x000000141804723c */ /* 0x010fec0000001804 */
[----:B------:R-:W-:-:S15]  /*d28b0*/  IMAD.MOV.U32 R0, RZ, RZ, R27 ;  /* 0x000000ffff007224 */ /* 0x000fde00078e001b */
[----:B------:R-:W-:-:S02]  /*d28c0*/  NOP ;  /* 0x0000000000007918 */ /* 0x000fc40000000000 */
[----:B------:R0:W-:Y:S04]  /*d28d0*/  STL.64 [R1+0x920], R4 ;  /* 0x0009200401007387 */ /* 0x0001e80000100a00 */
[----:B------:R1:W-:Y:S04]  /*d28e0*/  STL.64 [R1+0x928], R6 ;  /* 0x0009280601007387 */ /* 0x0003e80000100a00 */
[----:B------:R4:W-:Y:S04]  /*d28f0*/  STL.64 [R1+0x57d0], R22 ;  /* 0x0057d01601007387 */ /* 0x0009e80000100a00 */
[----:B------:R5:W-:Y:S01]  /*d2900*/  STL.64 [R1+0x57c8], R20 ;  /* 0x0057c81401007387 */ /* 0x000be20000100a00 */
[----:B0-----:R-:W-:-:S02]  /*d2910*/  IMAD.MOV.U32 R5, RZ, RZ, R25 ;  /* 0x000000ffff057224 */ /* 0x001fc400078e0019 */
[----:B-1----:R-:W-:Y:S02]  /*d2920*/  IMAD.MOV.U32 R6, RZ, RZ, R24 ;  /* 0x000000ffff067224 */ /* 0x002fe400078e0018 */
[----:B------:R-:W-:Y:S02]  /*d2930*/  IMAD.MOV.U32 R4, RZ, RZ, R26 ;  /* 0x000000ffff047224 */ /* 0x000fe400078e001a */
[----:B----4-:R-:W-:Y:S02]  /*d2940*/  IMAD.MOV.U32 R23, RZ, RZ, R0 ;  /* 0x000000ffff177224 */ /* 0x010fe400078e0000 */
[----:B-----5:R-:W-:Y:S02]  /*d2950*/  IMAD.MOV.U32 R21, RZ, RZ, R5 ;  /* 0x000000ffff157224 */ /* 0x020fe400078e0005 */
[----:B------:R-:W-:Y:S02]  /*d2960*/  IMAD.MOV.U32 R20, RZ, RZ, R6 ;  /* 0x000000ffff147224 */ /* 0x000fe400078e0006 */
[----:B------:R-:W-:-:S02]  /*d2970*/  IMAD.MOV.U32 R22, RZ, RZ, R4 ;  /* 0x000000ffff167224 */ /* 0x000fc400078e0004 */
[----:B------:R-:W4:Y:S05]  /*d2980*/  LDL.LU R4, [R1+0x11e0] ;  /* 0x0011e00001047983 */ /* 0x000f2a0000300800 */
[C---:B---3--:R-:W-:Y:S06]  /*d2990*/  HMMA.16816.F32 R24, R20.reuse, R12, R8 ;  /* 0x0000000c1418723c */ /* 0x048fec0000001808 */
[----:B--2---:R-:W-:-:S15]  /*d29a0*/  HMMA.16816.F32 R8, R20, R14, R16 ;  /* 0x0000000e1408723c */ /* 0x004fde0000001810 */
[----:B------:R-:W-:-:S02]  /*d29b0*/  NOP ;  /* 0x0000000000007918 */ /* 0x000fc40000000000 */
[----:B------:R-:W-:Y:S04]  /*d29c0*/  STL.64 [R1+0x950], R24 ;  /* 0x0009501801007387 */ /* 0x000fe80000100a00 */
[----:B------:R-:W-:Y:S04]  /*d29d0*/  STL.64 [R1+0x958], R26 ;  /* 0x0009581a01007387 */ /* 0x000fe80000100a00 */
[----:B------:R0:W-:Y:S04]  /*d29e0*/  STL.64 [R1+0x990], R8 ;  /* 0x0009900801007387 */ /* 0x0001e80000100a00 */
[----:B------:R1:W-:Y:S04]  /*d29f0*/  STL.64 [R1+0x998], R10 ;  /* 0x0009980a01007387 */ /* 0x0003e80000100a00 */
[----:B------:R-:W4:Y:S04]  /*d2a00*/  LDL.LU R5, [R1+0x11e4] ;  /* 0x0011e40001057983 */ /* 0x000f280000300800 */
[----:B------:R-:W2:Y:S04]  /*d2a10*/  LDL.LU R6, [R1+0x11e8] ;  /* 0x0011e80001067983 */ /* 0x000ea80000300800 */
[----:B------:R-:W2:Y:S04]  /*d2a20*/  LDL.LU R7, [R1+0x11ec] ;  /* 0x0011ec0001077983 */ /* 0x000ea80000300800 */
[----:B0-----:R-:W3:Y:S04]  /*d2a30*/  LDL.LU R8, [R1+0x1230] ;  /* 0x0012300001087983 */ /* 0x001ee80000300800 */
[----:B------:R-:W3:Y:S04]  /*d2a40*/  LDL.LU R9, [R1+0x1234] ;  /* 0x0012340001097983 */ /* 0x000ee80000300800 */
[----:B-1----:R-:W5:Y:S04]  /*d2a50*/  LDL.LU R10, [R1+0x1238] ;  /* 0x00123800010a7983 */ /* 0x002f680000300800 */
        /* <DEDUP_REMOVED lines=9> */
[----:B------:R-:W3:Y:S04]  /*d2af0*/  LDL R18, [R1+0x278] ;  /* 0x0002780001127983 */ /* 0x000ee80000100800 */
[----:B------:R-:W3:Y:S04]  /*d2b00*/  LDL R19, [R1+0x27c] ;  /* 0x00027c0001137983 */ /* 0x000ee80000100800 */
        /* <DEDUP_REMOVED lines=55> */
[----:B------:R-:W5:Y:S04]  /*d2e80*/  LDL.LU.64 R8, [R1+0x5820] ;  /* 0x0058200001087983 */ /* 0x000f680000300a00 */
[----:B------:R0:W-:Y:S04]  /*d2e90*/  STL [R1+0x5774], R18 ;  /* 0x0057741201007387 */ /* 0x0001e80000100800 */
[----:B------:R1:W-:Y:S04]  /*d2ea0*/  STL [R1+0x5770], R19 ;  /* 0x0057701301007387 */ /* 0x0003e80000100800 */
[----:B------:R-:W3:Y:S04]  /*d2eb0*/  LDL.LU R16, [R1+0x11a0] ;  /* 0x0011a00001107983 */ /* 0x000ee80000300800 */
[----:B------:R-:W3:Y:S01]  /*d2ec0*/  LDL.LU R17, [R1+0x11a4] ;  /* 0x0011a40001117983 */ /* 0x000ee20000300800 */
[----:B0-----:R-:W-:-:S02]  /*d2ed0*/  IMAD.MOV.U32 R18, RZ, RZ, R2 ;  /* 0x000000ffff127224 */ /* 0x001fc400078e0002 */
[----:B-1----:R-:W-:Y:S01]  /*d2ee0*/  IMAD.MOV.U32 R19, RZ, RZ, R3 ;  /* 0x000000ffff137224 */ /* 0x002fe200078e0003 */
[----:B------:R-:W4:Y:S04]  /*d2ef0*/  LDL.LU R2, [R1+0x581c] ;  /* 0x00581c0001027983 */ /* 0x000f280000300800 */
[----:B------:R-:W4:Y:S01]  /*d2f00*/  LDL.LU R3, [R1+0x5818] ;  /* 0x0058180001037983 */ /* 0x000f220000300800 */
        /* <DEDUP_REMOVED lines=17> */
[----:B------:R-:W4:Y:S04]  /*d3020*/  LDL.LU.64 R4, [R1+0x57e8] ;  /* 0x0057e80001047983 */ /* 0x000f280000300a00 */
[----:B------:R-:W-:Y:S04]  /*d3030*/  STL.64 [R1+0x5720], R10 ;  /* 0x0057200a01007387 */ /* 0x000fe80000100a00 */
[----:B------:R0:W-:Y:S04]  /*d3040*/  STL.64 [R1+0x5718], R8 ;  /* 0x0057180801007387 */ /* 0x0001e80000100a00 */
[----:B0-----:R-:W2:Y:S04]  /*d3050*/  LDL.LU R8, [R1+0x11b0] ;  /* 0x0011b00001087983 */ /* 0x001ea80000300800 */
[----:B------:R-:W2:Y:S04]  /*d3060*/  LDL.LU R9, [R1+0x11b4] ;  /* 0x0011b40001097983 */ /* 0x000ea80000300800 */
[----:B------:R-:W2:Y:S04]  /*d3070*/  LDL.LU R10, [R1+0x11b8] ;  /* 0x0011b800010a7983 */ /* 0x000ea80000300800 */
[----:B------:R-:W2:Y:S01]  /*d3080*/  LDL.LU R11, [R1+0x11bc] ;  /* 0x0011bc00010b7983 */ /* 0x000ea20000300800 */
[----:B----4-:R-:W-:Y:S03]  /*d3090*/  HMMA.16816.F32 R20, R20, R2, R4 ;  /* 0x000000021414723c */ /* 0x010fe60000001804 */
[----:B------:R-:W4:Y:S04]  /*d30a0*/  LDL.LU.64 R6, [R1+0x57e0] ;  /* 0x0057e00001067983 */ /* 0x000f280000300a00 */
[----:B------:R-:W4:-:S15]  /*d30b0*/  LDL.LU.64 R4, [R1+0x57d8] ;  /* 0x0057d80001047983 */ /* 0x000f1e0000300a00 */
[----:B------:R-:W-:-:S01]  /*d30c0*/  NOP ;  /* 0x0000000000007918 */ /* 0x000fc20000000000 */
        /* <DEDUP_REMOVED lines=10> */
[----:B0-----:R-:W4:Y:S04]  /*d3170*/  LDL.LU.64 R6, [R1+0x57c0] ;  /* 0x0057c00001067983 */ /* 0x001f280000300a00 */
[----:B------:R-:W3:Y:S04]  /*d3180*/  LDL.LU.64 R4, [R1+0x57b8] ;  /* 0x0057b80001047983 */ /* 0x000ee80000300a00 */
[----:B------:R-:W-:Y:S04]  /*d3190*/  STL.64 [R1+0x57a0], R22 ;  /* 0x0057a01601007387 */ /* 0x000fe80000100a00 */
[----:B-----5:R0:W-:Y:S04]  /*d31a0*/  STL.64 [R1+0x5798], R20 ;  /* 0x0057981401007387 */ /* 0x0201e80000100a00 */
        /* <DEDUP_REMOVED lines=8> */
[----:B0-----:R-:W5:Y:S04]  /*d3230*/  LDL.LU.64 R26, [R1+0x57b0] ;  /* 0x0057b000011a7983 */ /* 0x001f680000300a00 */
[----:B------:R-:W2:Y:S01]  /*d3240*/  LDL.LU.64 R24, [R1+0x57a8] ;  /* 0x0057a80001187983 */ /* 0x000ea20000300a00 */
[C---:B-----5:R-:W-:Y:S06]  /*d3250*/  HMMA.16816.F32 R20, R12.reuse, R26, R20 ;  /* 0x0000001a0c14723c */ /* 0x060fec0000001814 */
[----:B--2---:R-:W-:Y:S01]  /*d3260*/  HMMA.16816.F32 R8, R12, R24, R8 ;  /* 0x000000180c08723c */ /* 0x004fe20000001808 */
[----:B------:R-:W-:-:S15]  /*d3270*/  STL.64 [R1+0x56d8], R26 ;  /* 0x0056d81a01007387 */ /* 0x000fde0000100a00 */
[----:B------:R-:W-:-:S01]  /*d3280*/  NOP ;  /* 0x0000000000007918 */ /* 0x000fc20000000000 */
[----:B------:R-:W-:Y:S04]  /*d3290*/  STL.64 [R1+0x15f0], R20 ;  /* 0x0015f01401007387 */ /* 0x000fe80000100a00 */
[----:B------:R-:W-:Y:S04]  /*d32a0*/  STL.64 [R1+0x15f8], R22 ;  /* 0x0015f81601007387 */ /* 0x000fe80000100a00 */
[----:B------:R0:W-:Y:S04]  /*d32b0*/  STL.64 [R1+0x56d0], R24 ;  /* 0x0056d01801007387 */ /* 0x0001e80000100a00 */
[----:B------:R1:W-:Y:S04]  /*d32c0*/  STL.64 [R1+0x15e0], R8 ;  /* 0x0015e00801007387 */ /* 0x0003e80000100a00 */
[----:B------:R2:W-:Y:S04]  /*d32d0*/  STL.64 [R1+0x15e8], R10 ;  /* 0x0015e80a01007387 */ /* 0x0005e80000100a00 */
[----:B0-----:R-:W3:Y:S04]  /*d32e0*/  LDL.LU R24, [R1+0x1100] ;  /* 0x0011000001187983 */ /* 0x001ee80000300800 */
[----:B------:R-:W3:Y:S04]  /*d32f0*/  LDL.LU R25, [R1+0x1104] ;  /* 0x0011040001197983 */ /* 0x000ee80000300800 */
[----:B------:R-:W5:Y:S04]  /*d3300*/  LDL.LU R26, [R1+0x1108] ;  /* 0x00110800011a7983 */ /* 0x000f680000300800 */
[----:B------:R-:W5:Y:S01]  /*d3310*/  LDL.LU R27, [R1+0x110c] ;  /* 0x00110c00011b7983 */ /* 0x000f620000300800 */
[----:B----4-:R-:W-:Y:S03]  /*d3320*/  HMMA.16816.F32 R16, R12, R6, R16 ;  /* 0x000000060c10723c */ /* 0x010fe60000001810 */
[----:B-----5:R-:W-:Y:S04]  /*d3330*/  STL.64 [R1+0x5730], R26 ;  /* 0x0057301a01007387 */ /* 0x020fe80000100a00 */
[----:B---3--:R-:W-:Y:S04]  /*d3340*/  STL.64 [R1+0x5728], R24 ;  /* 0x0057281801007387 */ /* 0x008fe80000100a00 */
[----:B-1----:R-:W3:-:S12]  /*d3350*/  LDL.LU R8, [R1+0x1130] ;  /* 0x0011300001087983 */ /* 0x002ed80000300800 */
[----:B------:R-:W-:Y:S04]  /*d3360*/  STL.64 [R1+0x15d0], R16 ;  /* 0x0015d01001007387 */ /* 0x000fe80000100a00 */
[----:B------:R0:W-:Y:S04]  /*d3370*/  STL.64 [R1+0x15d8], R18 ;  /* 0x0015d81201007387 */ /* 0x0001e80000100a00 */
[----:B------:R-:W3:Y:S04]  /*d3380*/  LDL.LU R9, [R1+0x1134] ;  /* 0x0011340001097983 */ /* 0x000ee80000300800 */
[----:B--2---:R-:W2:Y:S04]  /*d3390*/  LDL.LU R10, [R1+0x1138] ;  /* 0x00113800010a7983 */ /* 0x004ea80000300800 */
[----:B------:R-:W2:Y:S04]  /*d33a0*/  LDL.LU R11, [R1+0x113c] ;  /* 0x00113c00010b7983 */ /* 0x000ea80000300800 */
[----:B------:R-:W4:Y:S04]  /*d33b0*/  LDL.LU R20, [R1+0x1190] ;  /* 0x0011900001147983 */ /* 0x000f280000300800 */
[----:B------:R-:W4:Y:S04]  /*d33c0*/  LDL.LU R21, [R1+0x1194] ;  /* 0x0011940001157983 */ /* 0x000f280000300800 */
[----:B------:R-:W4:Y:S04]  /*d33d0*/  LDL.LU R22, [R1+0x1198] ;  /* 0x0011980001167983 */ /* 0x000f280000300800 */
[----:B------:R-:W4:Y:S04]  /*d33e0*/  LDL.LU R23, [R1+0x119c] ;  /* 0x00119c0001177983 */ /* 0x000f280000300800 */
[----:B0-----:R-:W4:Y:S04]  /*d33f0*/  LDL.64 R18, [R1+0x2b8] ;  /* 0x0002b80001127983 */ /* 0x001f280000100a00 */
        /* <DEDUP_REMOVED lines=38> */
[----:B0-----:R-:W3:Y:S04]  /*d3660*/  LDL.LU.64 R22, [R1+0x57a0] ;  /* 0x0057a00001167983 */ /* 0x001ee80000300a00 */
[----:B------:R-:W2:Y:S01]  /*d3670*/  LDL.LU.64 R20, [R1+0x5798] ;  /* 0x0057980001147983 */ /* 0x000ea20000300a00 */
[----:B------:R-:W-:-:S02]  /*d3680*/  IMAD.MOV.U32 R2, RZ, RZ, R19 ;  /* 0x000000ffff027224 */ /* 0x000fc400078e0013 */
        /* <DEDUP_REMOVED lines=10> */
[----:B------:R-:W4:Y:S04]  /*d3730*/  LDL.LU.64 R14, [R1+0x5780] ;  /* 0x00578000010e7983 */ /* 0x000f280000300a00 */
[----:B------:R-:W2:Y:S04]  /*d3740*/  LDL.LU.64 R12, [R1+0x5778] ;  /* 0x00577800010c7983 */ /* 0x000ea80000300a00 */
[----:B---3--:R0:W-:Y:S04]  /*d3750*/  STL.64 [R1+0x56f8], R22 ;  /* 0x0056f81601007387 */ /* 0x0081e80000100a00 */
[----:B------:R1:W-:Y:S01]  /*d3760*/  STL.64 [R1+0x56f0], R20 ;  /* 0x0056f01401007387 */ /* 0x0003e20000100a00 */
[----:B0-----:R-:W-:-:S02]  /*d3770*/  IMAD.MOV.U32 R22, RZ, RZ, R3 ;  /* 0x000000ffff167224 */ /* 0x001fc400078e0003 */
[----:B-1----:R-:W-:Y:S02]  /*d3780*/  IMAD.MOV.U32 R20, RZ, RZ, R18 ;  /* 0x000000ffff147224 */ /* 0x002fe400078e0012 */
[----:B------:R-:W-:Y:S02]  /*d3790*/  IMAD.MOV.U32 R21, RZ, RZ, R19 ;  /* 0x000000ffff157224 */ /* 0x000fe400078e0013 */
[----:B------:R-:W-:Y:S01]  /*d37a0*/  IMAD.MOV.U32 R23, RZ, RZ, R0 ;  /* 0x000000ffff177224 */ /* 0x000fe200078e0000 */
[----:B------:R-:W3:Y:S04]  /*d37b0*/  LDL.LU R18, [R1+0x5774] ;  /* 0x0057740001127983 */ /* 0x000ee80000300800 */
[----:B------:R-:W3:Y:S02]  /*d37c0*/  LDL.LU R19, [R1+0x5770] ;  /* 0x0057700001137983 */ /* 0x000ee40000300800 */
        /* <DEDUP_REMOVED lines=14> */
[----:B0-----:R-:W4:Y:S04]  /*d38b0*/  LDL.LU.64 R12, [R1+0x1b0] ;  /* 0x0001b000010c7983 */ /* 0x001f280000300a00 */
[----:B------:R-:W5:Y:S01]  /*d38c0*/  LDL.LU.64 R14, [R1+0x1b8] ;  /* 0x0001b800010e7983 */ /* 0x000f620000300a00 */
[----:B------:R-:W-:-:S02]  /*d38d0*/  IMAD.MOV.U32 R3, RZ, RZ, R16 ;  /* 0x000000ffff037224 */ /* 0x000fc400078e0010 */
[----:B------:R-:W-:Y:S01]  /*d38e0*/  IMAD.MOV.U32 R0, RZ, RZ, R17 ;  /* 0x000000ffff007224 */ /* 0x000fe200078e0011 */
[C---:B--2---:R-:W-:Y:S01]  /*d38f0*/  HMMA.16816.F32 R8, R20.reuse, R16, R8 ;  /* 0x000000101408723c */ /* 0x044fe20000001808 */
        /* <DEDUP_REMOVED lines=20> */
[----:B0-----:R-:W2:Y:S04]  /*d3a40*/  LDL.LU.64 R10, [R1+0x5720] ;  /* 0x00572000010a7983 */ /* 0x001ea80000300a00 */
[----:B------:R-:W3:Y:S04]  /*d3a50*/  LDL.LU.64 R8, [R1+0x5718] ;  /* 0x0057180001087983 */ /* 0x000ee80000300a00 */
[----:B------:R-:W-:Y:S04]  /*d3a60*/  STL.64 [R1+0x5660], R18 ;  /* 0x0056601201007387 */ /* 0x000fe80000100a00 */
[----:B------:R2:W-:Y:S04]  /*d3a70*/  STL.64 [R1+0x5658], R16 ;  /* 0x0056581001007387 */ /* 0x0005e80000100a00 */
[----:B------:R-:W-:Y:S01]  /*d3a80*/  STL [R1+0x5668], R29 ;  /* 0x0056681d01007387 */ /* 0x000fe20000100800 */
[C---:B--2---:R-:W-:Y:S06]  /*d3a90*/  HMMA.16816.F32 R16, R20.reuse, R10, R12 ;  /* 0x0000000a1410723c */ /* 0x044fec000000180c */
[C---:B------:R-:W-:Y:S06]  /*d3aa0*/  HMMA.16816.F32 R12, R20.reuse, R28, R4 ;  /* 0x0000001c140c723c */ /* 0x040fec0000001804 */
[----:B---3--:R-:W-:Y:S11]  /*d3ab0*/  HMMA.16816.F32 R4, R20, R8, R24 ;  /* 0x000000081404723c */ /* 0x008ff60000001818 */
[----:B------:R0:W-:Y:S04]  /*d3ac0*/  STL.64 [R1+0x1550], R16 ;  /* 0x0015501001007387 */ /* 0x0001e80000100a00 */
[----:B------:R1:W-:Y:S04]  /*d3ad0*/  STL.64 [R1+0x1558], R18 ;  /* 0x0015581201007387 */ /* 0x0003e80000100a00 */
[----:B------:R-:W-:Y:S04]  /*d3ae0*/  STL.64 [R1+0x1900], R12 ;  /* 0x0019000c01007387 */ /* 0x000fe80000100a00 */
[----:B------:R-:W-:Y:S04]  /*d3af0*/  STL.64 [R1+0x1908], R14 ;  /* 0x0019080e01007387 */ /* 0x000fe80000100a00 */
[----:B0-----:R-:W2:Y:S04]  /*d3b00*/  LDL.LU R16, [R1+0x1040] ;  /* 0x0010400001107983 */ /* 0x001ea80000300800 */
[----:B------:R-:W-:Y:S04]  /*d3b10*/  STL.64 [R1+0x18f0], R4 ;  /* 0x0018f00401007387 */ /* 0x000fe80000100a00 */
[----:B------:R-:W-:Y:S04]  /*d3b20*/  STL.64 [R1+0x18f8], R6 ;  /* 0x0018f80601007387 */ /* 0x000fe80000100a00 */
        /* <DEDUP_REMOVED lines=16> */
[----:B------:R-:W5:Y:S04]  /*d3c30*/  LDL.LU R7, [R1+0x10ec] ;  /* 0x0010ec0001077983 */ /* 0x000f680000300800 */
[----:B------:R-:W4:Y:S04]  /*d3c40*/  LDL.LU R12, [R1+0x10f0] ;  /* 0x0010f000010c7983 */ /* 0x000f280000300800 */
[----:B------:R-:W4:Y:S04]  /*d3c50*/  LDL.LU R13, [R1+0x10f4] ;  /* 0x0010f400010d7983 */ /* 0x000f280000300800 */
[----:B------:R-:W4:Y:S04]  /*d3c60*/  LDL.LU R14, [R1+0x10f8] ;  /* 0x0010f800010e7983 */ /* 0x000f280000300800 */
[----:B------:R-:W4:Y:S04]  /*d3c70*/  LDL.LU R15, [R1+0x10fc] ;  /* 0x0010fc00010f7983 */ /* 0x000f280000300800 */
[----:B---3--:R0:W-:Y:S04]  /*d3c80*/  STL.64 [R1+0x5698], R18 ;  /* 0x0056981201007387 */ /* 0x0081e80000100a00 */
[----:B0-----:R-:W3:Y:S01]  /*d3c90*/  LDL R18, [R1+0x2b8] ;  /* 0x0002b80001127983 */ /* 0x001ee20000100800 */
[----:B------:R-:W-:-:S03]  /*d3ca0*/  IMAD.MOV.U32 R19, RZ, RZ, R2 ;  /* 0x000000ffff137224 */ /* 0x000fc600078e0002 */
[----:B------:R-:W4:Y:S04]  /*d3cb0*/  LDL.LU R2, [R1+0x5714] ;  /* 0x0057140001027983 */ /* 0x000f280000300800 */
[----:B--2---:R0:W-:Y:S04]  /*d3cc0*/  STL.64 [R1+0x5690], R16 ;  /* 0x0056901001007387 */ /* 0x0041e80000100a00 */
[----:B---3--:R1:W-:Y:S04]  /*d3cd0*/  STL.64 [R1+0x56a8], R18 ;  /* 0x0056a81201007387 */ /* 0x0083e80000100a00 */
        /* <DEDUP_REMOVED lines=16> */
[----:B------:R0:W-:Y:S02]  /*d3de0*/  STL.64 [R1+0x5640], R10 ;  /* 0x0056400a01007387 */ /* 0x0001e40000100a00 */
[----:B0-----:R-:W-:-:S02]  /*d3df0*/  IMAD.MOV.U32 R10, RZ, RZ, R3 ;  /* 0x000000ffff0a7224 */ /* 0x001fc400078e0003 */
[----:B------:R-:W4:Y:S01]  /*d3e00*/  LDL.LU R3, [R1+0x5710] ;  /* 0x0057100001037983 */ /* 0x000f220000300800 */
[----:B------:R-:W-:-:S03]  /*d3e10*/  IMAD.MOV.U32 R11, RZ, RZ, R0 ;  /* 0x000000ffff0b7224 */ /* 0x000fc600078e0000 */
[----:B------:R0:W-:Y:S04]  /*d3e20*/  STL.64 [R1+0x5638], R8 ;  /* 0x0056380801007387 */ /* 0x0001e80000100a00 */
[----:B------:R1:W-:Y:S04]  /*d3e30*/  STL.64 [R1+0x56a0], R10 ;  /* 0x0056a00a01007387 */ /* 0x0003e80000100a00 */
[----:B0-----:R-:W3:Y:S04]  /*d3e40*/  LDL.LU R8, [R1+0x1070] ;  /* 0x0010700001087983 */ /* 0x001ee80000300800 */
[----:B------:R-:W3:Y:S04]  /*d3e50*/  LDL.LU R9, [R1+0x1074] ;  /* 0x0010740001097983 */ /* 0x000ee80000300800 */
[----:B-1----:R-:W3:Y:S04]  /*d3e60*/  LDL.LU R10, [R1+0x1078] ;  /* 0x00107800010a7983 */ /* 0x002ee80000300800 */
[----:B------:R-:W3:Y:S01]  /*d3e70*/  LDL.LU R11, [R1+0x107c] ;  /* 0x00107c00010b7983 */ /* 0x000ee20000300800 */
[----:B----4-:R-:W-:Y:S03]  /*d3e80*/  HMMA.16816.F32 R20, R20, R2, R12 ;  /* 0x000000021414723c */ /* 0x010fe6000000180c */
[----:B------:R-:W5:Y:S04]  /*d3e90*/  LDL.LU.64 R14, [R1+0x5708] ;  /* 0x00570800010e7983 */ /* 0x000f680000300a00 */
[----:B------:R-:W5:-:S15]  /*d3ea0*/  LDL.LU.64 R12, [R1+0x5700] ;  /* 0x00570000010c7983 */ /* 0x000f5e0000300a00 */
[----:B------:R-:W-:-:S01]  /*d3eb0*/  NOP ;  /* 0x0000000000007918 */ /* 0x000fc20000000000 */
[----:B------:R-:W-:Y:S04]  /*d3ec0*/  STL.64 [R1+0x1540], R20 ;  /* 0x0015401401007387 */ /* 0x000fe80000100a00 */
[----:B------:R0:W-:Y:S04]  /*d3ed0*/  STL.64 [R1+0x1548], R22 ;  /* 0x0015481601007387 */ /* 0x0001e80000100a00 */
[----:B0-----:R-:W5:Y:S04]  /*d3ee0*/  LDL.LU.64 R22, [R1+0x56f8] ;  /* 0x0056f80001167983 */ /* 0x001f680000300a00 */
[----:B------:R-:W4:Y:S01]  /*d3ef0*/  LDL.LU.64 R20, [R1+0x56f0] ;  /* 0x0056f00001147983 */ /* 0x000f220000300a00 */
        /* <DEDUP_REMOVED lines=24> */
[----:B------:R-:W-:Y:S04]  /*d4080*/  STL.64 [R1+0x55d0], R26 ;  /* 0x0055d01a01007387 */ /* 0x000fe80000100a00 */
[----:B------:R0:W-:Y:S04]  /*d4090*/  STL.64 [R1+0x55c8], R24 ;  /* 0x0055c81801007387 */ /* 0x0001e80000100a00 */
[----:B0-----:R-:W2:Y:S04]  /*d40a0*/  LDL.LU R24, [R1+0x1020] ;  /* 0x0010200001187983 */ /* 0x001ea80000300800 */
[----:B------:R-:W2:Y:S04]  /*d40b0*/  LDL.LU R25, [R1+0x1024] ;  /* 0x0010240001197983 */ /* 0x000ea80000300800 */
[----:B------:R-:W2:Y:S04]  /*d40c0*/  LDL.LU R26, [R1+0x1028] ;  /* 0x00102800011a7983 */ /* 0x000ea80000300800 */
[----:B------:R-:W2:Y:S01]  /*d40d0*/  LDL.LU R27, [R1+0x102c] ;  /* 0x00102c00011b7983 */ /* 0x000ea20000300800 */
[----:B-----5:R-:W-:-:S15]  /*d40e0*/  HMMA.16816.F32 R16, R12, R6, R16 ;  /* 0x000000060c10723c */ /* 0x020fde0000001810 */
        /* <DEDUP_REMOVED lines=11> */
[----:B------:R-:W2:-:S15]  /*d41a0*/  LDL.LU.64 R10, [R1+0x56a0] ;  /* 0x0056a000010a7983 */ /* 0x000e9e0000300a00 */
[----:B------:R-:W-:-:S05]  /*d41b0*/  NOP ;  /* 0x0000000000007918 */ /* 0x000fca0000000000 */
        /* <DEDUP_REMOVED lines=12> */
[----:B0-----:R-:W3:Y:S04]  /*d4280*/  LDL.LU.64 R18, [R1+0x5688] ;  /* 0x0056880001127983 */ /* 0x001ee80000300a00 */
[----:B------:R-:W3:Y:S04]  /*d4290*/  LDL.LU.64 R16, [R1+0x5680] ;  /* 0x0056800001107983 */ /* 0x000ee80000300a00 */
[----:B------:R-:W5:Y:S04]  /*d42a0*/  LDL.LU.64 R14, [R1+0x5678] ;  /* 0x00567800010e7983 */ /* 0x000f680000300a00 */
[----:B------:R-:W3:Y:S04]  /*d42b0*/  LDL.LU.64 R12, [R1+0x5670] ;  /* 0x00567000010c7983 */ /* 0x000ee80000300a00 */
[----:B------:R0:W-:Y:S04]  /*d42c0*/  STL.64 [R1+0x55f0], R22 ;  /* 0x0055f01601007387 */ /* 0x0001e80000100a00 */
[----:B------:R1:W-:Y:S01]  /*d42d0*/  STL.64 [R1+0x55e8], R20 ;  /* 0x0055e81401007387 */ /* 0x0003e20000100a00 */
[----:B0-----:R-:W-:-:S02]  /*d42e0*/  IMAD.MOV.U32 R22, RZ, RZ, R8 ;  /* 0x000000ffff167224 */ /* 0x001fc400078e0008 */
[----:B-1----:R-:W-:Y:S02]  /*d42f0*/  IMAD.MOV.U32 R20, RZ, RZ, R29 ;  /* 0x000000ffff147224 */ /* 0x002fe400078e001d */
[----:B------:R-:W-:Y:S02]  /*d4300*/  IMAD.MOV.U32 R21, RZ, RZ, R9 ;  /* 0x000000ffff157224 */ /* 0x000fe400078e0009 */
[----:B------:R-:W-:Y:S01]  /*d4310*/  IMAD.MOV.U32 R23, RZ, RZ, R0 ;  /* 0x000000ffff177224 */ /* 0x000fe200078e0000 */
[----:B------:R-:W4:Y:S06]  /*d4320*/  LDL.LU R29, [R1+0x5668] ;  /* 0x00566800011d7983 */ /* 0x000f2c0000300800 */
[C---:B---3--:R-:W-:Y:S06]  /*d4330*/  HMMA.16816.F32 R16, R20.reuse, R12, R16 ;  /* 0x0000000c1410723c */ /* 0x048fec0000001810 */
[----:B-----5:R-:W-:-:S15]  /*d4340*/  HMMA.16816.F32 R4, R20, R14, R4 ;  /* 0x0000000e1404723c */ /* 0x020fde0000001804 */
[----:B------:R-:W-:-:S02]  /*d4350*/  NOP ;  /* 0x0000000000007918 */ /* 0x000fc40000000000 */
[----:B------:R-:W-:Y:S04]  /*d4360*/  STL.64 [R1+0x14c0], R16 ;  /* 0x0014c01001007387 */ /* 0x000fe80000100a00 */
[----:B------:R0:W-:Y:S04]  /*d4370*/  STL.64 [R1+0x14c8], R18 ;  /* 0x0014c81201007387 */ /* 0x0001e80000100a00 */
[----:B0-----:R-:W3:Y:S04]  /*d4380*/  LDL.LU.64 R18, [R1+0x5660] ;  /* 0x0056600001127983 */ /* 0x001ee80000300a00 */
[----:B------:R-:W5:Y:S04]  /*d4390*/  LDL.LU.64 R16, [R1+0x5658] ;  /* 0x0056580001107983 */ /* 0x000f680000300a00 */
[----:B------:R-:W-:Y:S04]  /*d43a0*/  STL.64 [R1+0x5590], R14 ;  /* 0x0055900e01007387 */ /* 0x000fe80000100a00 */
[----:B------:R0:W-:Y:S04]  /*d43b0*/  STL.64 [R1+0x5588], R12 ;  /* 0x0055880c01007387 */ /* 0x0001e80000100a00 */
[----:B------:R-:W-:Y:S04]  /*d43c0*/  STL.64 [R1+0x14b0], R4 ;  /* 0x0014b00401007387 */ /* 0x000fe80000100a00 */
[----:B------:R2:W-:Y:S04]  /*d43d0*/  STL.64 [R1+0x14b8], R6 ;  /* 0x0014b80601007387 */ /* 0x0005e80000100a00 */
[----:B0-----:R-:W4:Y:S01]  /*d43e0*/  LDL.LU R12, [R1+0xf50] ;  /* 0x000f5000010c7983 */ /* 0x001f220000300800 */
[----:B--2---:R-:W-:-:S15]  /*d43f0*/  HMMA.16816.F32 R4, R20, R10, R24 ;  /* 0x0000000a1404723c */ /* 0x004fde0000001818 */
[----:B------:R-:W-:-:S08]  /*d4400*/  NOP ;  /* 0x0000000000007918 */ /* 0x000fd00000000000 */
[----:B------:R0:W-:Y:S04]  /*d4410*/  STL.64 [R1+0x14a0], R4 ;  /* 0x0014a00401007387 */ /* 0x0001e80000100a00 */
[----:B------:R1:W-:Y:S04]  /*d4420*/  STL.64 [R1+0x14a8], R6 ;  /* 0x0014a80601007387 */ /* 0x0003e80000100a00 */
[----:B------:R-:W4:Y:S04]  /*d4430*/  LDL.LU R13, [R1+0xf54] ;  /* 0x000f5400010d7983 */ /* 0x000f280000300800 */
[----:B------:R-:W2:Y:S04]  /*d4440*/  LDL.LU R14, [R1+0xf58] ;  /* 0x000f5800010e7983 */ /* 0x000ea80000300800 */
[----:B------:R-:W2:Y:S04]  /*d4450*/  LDL.LU R15, [R1+0xf5c] ;  /* 0x000f5c00010f7983 */ /* 0x000ea80000300800 */
[----:B------:R-:W3:Y:S04]  /*d4460*/  LDL.LU R24, [R1+0xf90] ;  /* 0x000f900001187983 */ /* 0x000ee80000300800 */
[----:B------:R-:W3:Y:S04]  /*d4470*/  LDL.LU R25, [R1+0xf94] ;  /* 0x000f940001197983 */ /* 0x000ee80000300800 */
[----:B------:R-:W5:Y:S04]  /*d4480*/  LDL.LU R26, [R1+0xf98] ;  /* 0x000f9800011a7983 */ /* 0x000f680000300800 */
[----:B------:R-:W5:Y:S04]  /*d4490*/  LDL.LU R27, [R1+0xf9c] ;  /* 0x000f9c00011b7983 */ /* 0x000f680000300800 */
[----:B-----5:R-:W-:Y:S04]  /*d44a0*/  STL.64 [R1+0x5600], R26 ;  /* 0x0056001a01007387 */ /* 0x020fe80000100a00 */
[----:B---3--:R-:W-:Y:S04]  /*d44b0*/  STL.64 [R1+0x55f8], R24 ;  /* 0x0055f81801007387 */ /* 0x008fe80000100a00 */
        /* <DEDUP_REMOVED lines=84> */
[----:B----4-:R-:W-:-:S15]  /*d4a00*/  HMMA.16816.F32 R20, R20, R2, R24 ;  /* 0x000000021414723c */ /* 0x010fde0000001818 */
        /* <DEDUP_REMOVED lines=8> */
[----:B------:R-:W3:Y:S04]  /*d4a90*/  LDL.LU.64 R10, [R1+0x198] ;  /* 0x00019800010a7983 */ /* 0x000ee80000300a00 */
[----:B------:R-:W4:Y:S04]  /*d4aa0*/  LDL.LU.64 R26, [R1+0x5600] ;  /* 0x00560000011a7983 */ /* 0x000f280000300a00 */
        /* <DEDUP_REMOVED lines=44> */
[C---:B-----5:R-:W-:Y:S06]  /*d4d70*/  HMMA.16816.F32 R24, R8.reuse, R20, R24 ;  /* 0x000000140818723c */ /* 0x060fec0000001818 */
[----:B--2---:R-:W-:-:S15]  /*d4d80*/  HMMA.16816.F32 R12, R8, R6, R12 ;  /* 0x00000006080c723c */ /* 0x004fde000000180c */
        /* <DEDUP_REMOVED lines=8> */
[----:B------:R-:W-:Y:S01]  /*d4e10*/  STL.64 [R1+0x13f0], R24 ;  /* 0x0013f01801007387 */ /* 0x000fe20000100a00 */
[----:B------:R-:W-:Y:S02]  /*d4e20*/  IMAD.MOV.U32 R5, RZ, RZ, R10 ;  /* 0x000000ffff057224 */ /* 0x000fe400078e000a */
[----:B------:R-:W-:Y:S01]  /*d4e30*/  IMAD.MOV.U32 R4, RZ, RZ, R11 ;  /* 0x000000ffff047224 */ /* 0x000fe200078e000b */
[----:B------:R-:W-:Y:S04]  /*d4e40*/  STL.64 [R1+0x13f8], R26 ;  /* 0x0013f81a01007387 */ /* 0x000fe80000100a00 */
[----:B------:R0:W-:Y:S04]  /*d4e50*/  STL.64 [R1+0x5510], R22 ;  /* 0x0055101601007387 */ /* 0x0001e80000100a00 */
[----:B------:R1:W-:Y:S01]  /*d4e60*/  STL.64 [R1+0x5508], R20 ;  /* 0x0055081401007387 */ /* 0x0003e20000100a00 */
[----:B0-----:R-:W-:-:S02]  /*d4e70*/  IMAD.MOV.U32 R22, RZ, RZ, R5 ;  /* 0x000000ffff167224 */ /* 0x001fc400078e0005 */
[----:B-1----:R-:W-:Y:S02]  /*d4e80*/  IMAD.MOV.U32 R20, RZ, RZ, R7 ;  /* 0x000000ffff147224 */ /* 0x002fe400078e0007 */
[----:B------:R-:W-:Y:S02]  /*d4e90*/  IMAD.MOV.U32 R21, RZ, RZ, R6 ;  /* 0x000000ffff157224 */ /* 0x000fe400078e0006 */
[----:B------:R-:W-:Y:S02]  /*d4ea0*/  IMAD.MOV.U32 R23, RZ, RZ, R4 ;  /* 0x000000ffff177224 */ /* 0x000fe400078e0004 */
[----:B------:R-:W4:Y:S05]  /*d4eb0*/  LDL.LU R4, [R1+0xe90] ;  /* 0x000e900001047983 */ /* 0x000f2a0000300800 */
[----:B---3--:R-:W-:-:S15]  /*d4ec0*/  HMMA.16816.F32 R8, R20, R12, R16 ;  /* 0x0000000c1408723c */ /* 0x008fde0000001810 */
[----:B------:R-:W-:-:S08]  /*d4ed0*/  NOP ;  /* 0x0000000000007918 */ /* 0x000fd00000000000 */
[----:B------:R0:W-:Y:S04]  /*d4ee0*/  STL.64 [R1+0x13e0], R8 ;  /* 0x0013e00801007387 */ /* 0x0001e80000100a00 */
[----:B------:R1:W-:Y:S04]  /*d4ef0*/  STL.64 [R1+0x13e8], R10 ;  /* 0x0013e80a01007387 */ /* 0x0003e80000100a00 */
[----:B------:R-:W4:Y:S04]  /*d4f00*/  LDL.LU R5, [R1+0xe94] ;  /* 0x000e940001057983 */ /* 0x000f280000300800 */
[----:B------:R-:W3:Y:S04]  /*d4f10*/  LDL.LU R6, [R1+0xe98] ;  /* 0x000e980001067983 */ /* 0x000ee80000300800 */
[----:B------:R-:W3:Y:S04]  /*d4f20*/  LDL.LU R7, [R1+0xe9c] ;  /* 0x000e9c0001077983 */ /* 0x000ee80000300800 */
[----:B0-----:R-:W5:Y:S04]  /*d4f30*/  LDL.LU R8, [R1+0xef0] ;  /* 0x000ef00001087983 */ /* 0x001f680000300800 */
[----:B------:R-:W5:Y:S04]  /*d4f40*/  LDL.LU R9, [R1+0xef4] ;  /* 0x000ef40001097983 */ /* 0x000f680000300800 */
[----:B-1----:R-:W2:Y:S04]  /*d4f50*/  LDL.LU R10, [R1+0xef8] ;  /* 0x000ef800010a7983 */ /* 0x002ea80000300800 */
[----:B------:R-:W2:Y:S04]  /*d4f60*/  LDL.LU R11, [R1+0xefc] ;  /* 0x000efc00010b7983 */ /* 0x000ea80000300800 */
[----:B------:R-:W4:Y:S04]  /*d4f70*/  LDL.LU R24, [R1+0xf20] ;  /* 0x000f200001187983 */ /* 0x000f280000300800 */
[----:B------:R-:W4:Y:S04]  /*d4f80*/  LDL.LU R25, [R1+0xf24] ;  /* 0x000f240001197983 */ /* 0x000f280000300800 */
[----:B------:R-:W4:Y:S04]  /*d4f90*/  LDL.LU R26, [R1+0xf28] ;  /* 0x000f2800011a7983 */ /* 0x000f280000300800 */
[----:B------:R-:W4:Y:S04]  /*d4fa0*/  LDL.LU R27, [R1+0xf2c] ;  /* 0x000f2c00011b7983 */ /* 0x000f280000300800 */
        /* <DEDUP_REMOVED lines=22> */
[C---:B------:R-:W-:Y:S03]  /*d5110*/  HMMA.16816.F32 R24, R20.reuse, R14, R24 ;  /* 0x0000000e1418723c */ /* 0x040fe60000001818 */
[----:B----4-:R-:W-:Y:S04]  /*d5120*/  STL.64 [R1+0x5540], R6 ;  /* 0x0055400601007387 */ /* 0x010fe80000100a00 */
        /* <DEDUP_REMOVED lines=12> */
[----:B------:R1:W-:Y:S04]  /*d51f0*/  STL.64 [R1+0x13d8], R26 ;  /* 0x0013d81a01007387 */ /* 0x0003e80000100a00 */
[----:B0-----:R-:W4:Y:S04]  /*d5200*/  LDL.LU R24, [R1+0xe80] ;  /* 0x000e800001187983 */ /* 0x001f280000300800 */
[----:B------:R-:W4:Y:S04]  /*d5210*/  LDL.LU R25, [R1+0xe84] ;  /* 0x000e840001197983 */ /* 0x000f280000300800 */
[----:B-1----:R-:W4:Y:S04]  /*d5220*/  LDL.LU R26, [R1+0xe88] ;  /* 0x000e8800011a7983 */ /* 0x002f280000300800 */
[----:B------:R-:W4:Y:S04]  /*d5230*/  LDL.LU R27, [R1+0xe8c] ;  /* 0x000e8c00011b7983 */ /* 0x000f280000300800 */
[----:B------:R0:W-:Y:S04]  /*d5240*/  STL.64 [R1+0x54b8], R14 ;  /* 0x0054b80e01007387 */ /* 0x0001e80000100a00 */
[----:B0-----:R-:W5:Y:S04]  /*d5250*/  LDL.64 R14, [R1+0x278] ;  /* 0x00027800010e7983 */ /* 0x001f680000100a00 */
[----:B------:R-:W-:Y:S01]  /*d5260*/  STL.64 [R1+0x54b0], R12 ;  /* 0x0054b00c01007387 */ /* 0x000fe20000100a00 */
        /* <DEDUP_REMOVED lines=18> */
[----:B------:R0:W-:Y:S04]  /*d5390*/  STL.64 [R1+0x5480], R18 ;  /* 0x0054801201007387 */ /* 0x0001e80000100a00 */
[----:B------:R1:W-:Y:S04]  /*d53a0*/  STL.64 [R1+0x5478], R16 ;  /* 0x0054781001007387 */ /* 0x0003e80000100a00 */
[----:B0-----:R-:W5:Y:S04]  /*d53b0*/  LDL R18, [R1+0x178] ;  /* 0x0001780001127983 */ /* 0x001f680000100800 */
[----:B-1----:R-:W5:Y:S04]  /*d53c0*/  LDL R16, [R1+0x170] ;  /* 0x0001700001107983 */ /* 0x002f680000100800 */
[----:B------:R-:W5:Y:S04]  /*d53d0*/  LDL R17, [R1+0x174] ;  /* 0x0001740001117983 */ /* 0x000f680000100800 */
[----:B------:R-:W5:Y:S01]  /*d53e0*/  LDL R19, [R1+0x17c] ;  /* 0x00017c0001137983 */ /* 0x000f620000100800 */
        /* <DEDUP_REMOVED lines=18> */
[----:B------:R-:W2:Y:S04]  /*d5510*/  LDL.LU.64 R4, [R1+0x5528] ;  /* 0x0055280001047983 */ /* 0x000ea80000300a00 */
[----:B------:R0:W-:Y:S04]  /*d5520*/  STL [R1+0x5444], R8 ;  /* 0x0054440801007387 */ /* 0x0001e80000100800 */
[----:B------:R1:W-:Y:S04]  /*d5530*/  STL [R1+0x5440], R9 ;  /* 0x0054400901007387 */ /* 0x0003e80000100800 */
[----:B------:R3:W-:Y:S04]  /*d5540*/  STL.64 [R1+0x5460], R10 ;  /* 0x0054600a01007387 */ /* 0x0007e80000100a00 */
[----:B0-----:R-:W4:Y:S04]  /*d5550*/  LDL.LU R8, [R1+0xe60] ;  /* 0x000e600001087983 */ /* 0x001f280000300800 */
[----:B-1----:R-:W4:Y:S04]  /*d5560*/  LDL.LU R9, [R1+0xe64] ;  /* 0x000e640001097983 */ /* 0x002f280000300800 */
[----:B---3--:R-:W3:Y:S04]  /*d5570*/  LDL.LU R10, [R1+0xe68] ;  /* 0x000e6800010a7983 */ /* 0x008ee80000300800 */
[----:B------:R-:W3:Y:S01]  /*d5580*/  LDL.LU R11, [R1+0xe6c] ;  /* 0x000e6c00010b7983 */ /* 0x000ee20000300800 */
[----:B--2---:R-:W-:Y:S03]  /*d5590*/  HMMA.16816.F32 R20, R20, R2, R4 ;  /* 0x000000021414723c */ /* 0x004fe60000001804 */
[----:B------:R-:W5:Y:S04]  /*d55a0*/  LDL.LU.64 R6, [R1+0x5520] ;  /* 0x0055200001067983 */ /* 0x000f680000300a00 */
[----:B------:R-:W5:-:S15]  /*d55b0*/  LDL.LU.64 R4, [R1+0x5518] ;  /* 0x0055180001047983 */ /* 0x000f5e0000300a00 */
[----:B------:R-:W-:-:S01]  /*d55c0*/  NOP ;  /* 0x0000000000007918 */ /* 0x000fc20000000000 */
[----:B------:R-:W-:Y:S04]  /*d55d0*/  STL.64 [R1+0x1380], R20 ;  /* 0x0013801401007387 */ /* 0x000fe80000100a00 */
[----:B------:R0:W-:Y:S04]  /*d55e0*/  STL.64 [R1+0x1388], R22 ;  /* 0x0013881601007387 */ /* 0x0001e80000100a00 */
[----:B0-----:R-:W5:Y:S04]  /*d55f0*/  LDL.LU.64 R22, [R1+0x5510] ;  /* 0x0055100001167983 */ /* 0x001f680000300a00 */
[----:B------:R-:W2:Y:S01]  /*d5600*/  LDL.LU.64 R20, [R1+0x5508] ;  /* 0x0055080001147983 */ /* 0x000ea20000300a00 */
[----:B-----5:R-:W-:-:S15]  /*d5610*/  HMMA.16816.F32 R4, R16, R22, R4 ;  /* 0x000000161004723c */ /* 0x020fde0000001804 */
[----:B------:R-:W-:-:S08]  /*d5620*/  NOP ;  /* 0x0000000000007918 */ /* 0x000fd00000000000 */
[----:B------:R-:W-:Y:S04]  /*d5630*/  STL.64 [R1+0x1370], R4 ;  /* 0x0013700401007387 */ /* 0x000fe80000100a00 */
[----:B------:R0:W-:Y:S04]  /*d5640*/  STL.64 [R1+0x1378], R6 ;  /* 0x0013780601007387 */ /* 0x0001e80000100a00 */
[----:B0-----:R-:W5:Y:S04]  /*d5650*/  LDL.LU.64 R6, [R1+0x5500] ;  /* 0x0055000001067983 */ /* 0x001f680000300a00 */
[----:B------:R-:W4:Y:S04]  /*d5660*/  LDL.LU.64 R4, [R1+0x54f8] ;  /* 0x0054f80001047983 */ /* 0x000f280000300a00 */
[----:B------:R-:W-:Y:S04]  /*d5670*/  STL.64 [R1+0x54c8], R22 ;  /* 0x0054c81601007387 */ /* 0x000fe80000100a00 */
[----:B--2---:R0:W-:Y:S04]  /*d5680*/  STL.64 [R1+0x54c0], R20 ;  /* 0x0054c01401007387 */ /* 0x0041e80000100a00 */
        /* <DEDUP_REMOVED lines=8> */
[----:B0-----:R-:W2:Y:S04]  /*d5710*/  LDL.LU.64 R26, [R1+0x54f0] ;  /* 0x0054f000011a7983 */ /* 0x001ea80000300a00 */
[----:B------:R-:W3:Y:S01]  /*d5720*/  LDL.LU.64 R24, [R1+0x54e8] ;  /* 0x0054e80001187983 */ /* 0x000ee20000300a00 */
[C---:B--2---:R-:W-:Y:S06]  /*d5730*/  HMMA.16816.F32 R20, R16.reuse, R26, R20 ;  /* 0x0000001a1014723c */ /* 0x044fec0000001814 */
[----:B---3--:R-:W-:Y:S01]  /*d5740*/  HMMA.16816.F32 R8, R16, R24, R8 ;  /* 0x000000181008723c */ /* 0x008fe20000001808 */
[----:B------:R0:W-:-:S15]  /*d5750*/  STL.64 [R1+0x5408], R26 ;  /* 0x0054081a01007387 */ /* 0x0001de0000100a00 */
[----:B------:R-:W-:-:S01]  /*d5760*/  NOP ;  /* 0x0000000000007918 */ /* 0x000fc20000000000 */
[----:B------:R-:W-:Y:S04]  /*d5770*/  STL.64 [R1+0x1360], R20 ;  /* 0x0013601401007387 */ /* 0x000fe80000100a00 */
[----:B------:R-:W-:Y:S04]  /*d5780*/  STL.64 [R1+0x1368], R22 ;  /* 0x0013681601007387 */ /* 0x000fe80000100a00 */
[----:B------:R1:W-:Y:S04]  /*d5790*/  STL.64 [R1+0x5400], R24 ;  /* 0x0054001801007387 */ /* 0x0003e80000100a00 */
[----:B------:R-:W-:Y:S04]  /*d57a0*/  STL.64 [R1+0x1d0], R8 ;  /* 0x0001d00801007387 */ /* 0x000fe80000100a00 */
[----:B------:R-:W-:Y:S04]  /*d57b0*/  STL.64 [R1+0x1d8], R10 ;  /* 0x0001d80a01007387 */ /* 0x000fe80000100a00 */
[----:B0-----:R-:W2:Y:S04]  /*d57c0*/  LDL R26, [R1+0x158] ;  /* 0x00015800011a7983 */ /* 0x001ea80000100800 */
[----:B------:R-:W2:Y:S04]  /*d57d0*/  LDL R27, [R1+0x15c] ;  /* 0x00015c00011b7983 */ /* 0x000ea80000100800 */
[----:B-1----:R-:W3:Y:S04]  /*d57e0*/  LDL R24, [R1+0x150] ;  /* 0x0001500001187983 */ /* 0x002ee80000100800 */
[----:B------:R-:W3:Y:S01]  /*d57f0*/  LDL R25, [R1+0x154] ;  /* 0x0001540001197983 */ /* 0x000ee20000100800 */
[----:B------:R-:W-:-:S02]  /*d5800*/  IMAD.MOV.U32 R13, RZ, RZ, R14 ;  /* 0x000000ffff0d7224 */ /* 0x000fc400078e000e */
[----:B------:R-:W-:Y:S02]  /*d5810*/  IMAD.MOV.U32 R12, RZ, RZ, R15 ;  /* 0x000000ffff0c7224 */ /* 0x000fe400078e000f */
[----:B------:R-:W-:Y:S02]  /*d5820*/  IMAD.MOV.U32 R18, RZ, RZ, R13 ;  /* 0x000000ffff127224 */ /* 0x000fe400078e000d */
[----:B------:R-:W-:Y:S01]  /*d5830*/  IMAD.MOV.U32 R19, RZ, RZ, R12 ;  /* 0x000000ffff137224 */ /* 0x000fe200078e000c */
[----:B--2---:R-:W-:Y:S04]  /*d5840*/  STL.64 [R1+0x5418], R26 ;  /* 0x0054181a01007387 */ /* 0x004fe80000100a00 */
        /* <DEDUP_REMOVED lines=23> */
[----:B------:R-:W2:Y:S04]  /*d59c0*/  LDL R22, [R1+0x2b8] ;  /* 0x0002b80001167983 */ /* 0x000ea80000100800 */
[----:B--2---:R1:W-:Y:S04]  /*d59d0*/  STL.64 [R1+0x54e0], R22 ;  /* 0x0054e01601007387 */ /* 0x0043e80000100a00 */
        /* <DEDUP_REMOVED lines=38> */
[----:B0-----:R-:W3:Y:S04]  /*d5c40*/  LDL.LU.64 R24, [R1+0x170] ;  /* 0x0001700001187983 */ /* 0x001ee80000300a00 */
[----:B------:R-:W3:Y:S02]  /*d5c50*/  LDL.LU.64 R26, [R1+0x178] ;  /* 0x00017800011a7983 */ /* 0x000ee40000300a00 */
[----:B---3--:R-:W-:-:S15]  /*d5c60*/  HMMA.16816.F32 R20, R24, R6, R20 ;  /* 0x000000061814723c */ /* 0x008fde0000001814 */
[----:B------:R-:W-:-:S08]  /*d5c70*/  NOP ;  /* 0x0000000000007918 */ /* 0x000fd00000000000 */
        /* <DEDUP_REMOVED lines=10> */
[----:B------:R-:W5:Y:S02]  /*d5d20*/  LDL.LU.64 R20, [R1+0x54c0] ;  /* 0x0054c00001147983 */ /* 0x000f640000300a00 */
        /* <DEDUP_REMOVED lines=17> */
[----:B------:R-:W-:Y:S04]  /*d5e40*/  STL [R1+0x53ac], R15 ;  /* 0x0053ac0f01007387 */ /* 0x000fe80000100800 */
[----:B------:R-:W-:Y:S04]  /*d5e50*/  STL [R1+0x53c8], R14 ;  /* 0x0053c80e01007387 */ /* 0x000fe80000100800 */
[----:B------:R0:W-:Y:S04]  /*d5e60*/  STL.64 [R1+0x53c0], R12 ;  /* 0x0053c00c01007387 */ /* 0x0001e80000100a00 */
[----:B0-----:R-:W3:Y:S04]  /*d5e70*/  LDL.LU R12, [R1+0xd60] ;  /* 0x000d6000010c7983 */ /* 0x001ee80000300800 */
[----:B------:R-:W3:Y:S04]  /*d5e80*/  LDL.LU R13, [R1+0xd64] ;  /* 0x000d6400010d7983 */ /* 0x000ee80000300800 */
[----:B------:R-:W3:Y:S04]  /*d5e90*/  LDL.LU R14, [R1+0xd68] ;  /* 0x000d6800010e7983 */ /* 0x000ee80000300800 */
[----:B------:R-:W3:Y:S01]  /*d5ea0*/  LDL.LU R15, [R1+0xd6c] ;  /* 0x000d6c00010f7983 */ /* 0x000ee20000300800 */
[----:B----4-:R-:W-:Y:S03]  /*d5eb0*/  HMMA.16816.F32 R16, R24, R18, R8 ;  /* 0x000000121810723c */ /* 0x010fe60000001808 */
        /* <DEDUP_REMOVED lines=13> */
[----:B------:R-:W-:-:S02]  /*d5f90*/  IMAD.MOV.U32 R0, RZ, RZ, R27 ;  /* 0x000000ffff007224 */ /* 0x000fc400078e001b */
[----:B------:R-:W-:Y:S01]  /*d5fa0*/  IMAD.MOV.U32 R29, RZ, RZ, R24 ;  /* 0x000000ffff1d7224 */ /* 0x000fe200078e0018 */
[----:B----4-:R-:W-:-:S15]  /*d5fb0*/  HMMA.16816.F32 R8, R24, R18, R8 ;  /* 0x000000121808723c */ /* 0x010fde0000001808 */
[----:B------:R-:W-:-:S08]  /*d5fc0*/  NOP ;  /* 0x0000000000007918 */ /* 0x000fd00000000000 */
[----:B------:R0:W-:Y:S04]  /*d5fd0*/  STL.64 [R1+0x1300], R8 ;  /* 0x0013000801007387 */ /* 0x0001e80000100a00 */
[----:B------:R1:W-:Y:S01]  /*d5fe0*/  STL.64 [R1+0x1308], R10 ;  /* 0x0013080a01007387 */ /* 0x0003e20000100a00 */
[----:B0-----:R-:W-:-:S03]  /*d5ff0*/  IMAD.MOV.U32 R9, RZ, RZ, R26 ;  /* 0x000000ffff097224 */ /* 0x001fc600078e001a */
[----:B-1----:R-:W2:Y:S01]  /*d6000*/  LDL.LU.64 R10, [R1+0x5460] ;  /* 0x00546000010a7983 */ /* 0x002ea20000300a00 */
[----:B------:R-:W-:-:S03]  /*d6010*/  IMAD.MOV.U32 R8, RZ, RZ, R25 ;  /* 0x000000ffff087224 */ /* 0x000fc600078e0019 */
[----:B------:R-:W2:Y:S04]  /*d6020*/  LDL.LU.64 R26, [R1+0x5458] ;  /* 0x00545800011a7983 */ /* 0x000ea80000300a00 */
[----:B------:R-:W2:Y:S04]  /*d6030*/  LDL.LU.64 R24, [R1+0x5450] ;  /* 0x0054500001187983 */ /* 0x000ea80000300a00 */
[----:B------:R0:W-:Y:S04]  /*d6040*/  STL.64 [R1+0x5378], R18 ;  /* 0x0053781201007387 */ /* 0x0001e80000100a00 */
[----:B------:R1:W-:Y:S01]  /*d6050*/  STL.64 [R1+0x5370], R16 ;  /* 0x0053701001007387 */ /* 0x0003e20000100a00 */
[----:B0-----:R-:W-:-:S02]  /*d6060*/  IMAD.MOV.U32 R18, RZ, RZ, R9 ;  /* 0x000000ffff127224 */ /* 0x001fc400078e0009 */
[----:B-1----:R-:W-:Y:S02]  /*d6070*/  IMAD.MOV.U32 R16, RZ, RZ, R29 ;  /* 0x000000ffff107224 */ /* 0x002fe400078e001d */
[----:B------:R-:W-:Y:S02]  /*d6080*/  IMAD.MOV.U32 R17, RZ, RZ, R8 ;  /* 0x000000ffff117224 */ /* 0x000fe400078e0008 */
[----:B------:R-:W-:Y:S01]  /*d6090*/  IMAD.MOV.U32 R19, RZ, RZ, R0 ;  /* 0x000000ffff137224 */ /* 0x000fe200078e0000 */
[----:B------:R-:W4:Y:S04]  /*d60a0*/  LDL.LU R29, [R1+0x5448] ;  /* 0x00544800011d7983 */ /* 0x000f280000300800 */
        /* <DEDUP_REMOVED lines=27> */
[----:B------:R-:W2:Y:S04]  /*d6260*/  LDL.LU R11, [R1+0xd7c] ;  /* 0x000d7c00010b7983 */ /* 0x000ea80000300800 */
[----:B------:R-:W-:Y:S01]  /*d6270*/  STL [R1+0x53a8], R3 ;  /* 0x0053a80301007387 */ /* 0x000fe20000100800 */
[----:B--2---:R-:W-:Y:S06]  /*d6280*/  HMMA.16816.F32 R16, R16, R2, R8 ;  /* 0x000000021010723c */ /* 0x004fec0000001808 */
[----:B---3--:R-:W-:-:S15]  /*d6290*/  HMMA.16816.F32 R8, R24, R22, R12 ;  /* 0x000000161808723c */ /* 0x008fde000000180c */
        /* <DEDUP_REMOVED lines=20> */
[----:B------:R-:W-:Y:S04]  /*d63e0*/  STL.64 [R1+0x53d0], R20 ;  /* 0x0053d01401007387 */ /* 0x000fe80000100a00 */
        /* <DEDUP_REMOVED lines=40> */
[----:B------:R-:W5:Y:S01]  /*d6670*/  LDL.LU.64 R16, [R1+0x53f0] ;  /* 0x0053f00001107983 */ /* 0x000f620000300a00 */
[C---:B--2---:R-:W-:Y:S06]  /*d6680*/  HMMA.16816.F32 R12, R8.reuse, R6, R12 ;  /* 0x00000006080c723c */ /* 0x044fec000000180c */
[C---:B---3--:R-:W-:Y:S06]  /*d6690*/  HMMA.16816.F32 R20, R8.reuse, R28, R20 ;  /* 0x0000001c0814723c */ /* 0x048fec0000001814 */
[----:B-----5:R-:W-:-:S15]  /*d66a0*/  HMMA.16816.F32 R16, R8, R24, R16 ;  /* 0x000000180810723c */ /* 0x020fde0000001810 */
[----:B------:R-:W-:-:S08]  /*d66b0*/  NOP ;  /* 0x0000000000007918 */ /* 0x000fd00000000000 */
[----:B------:R0:W-:Y:S04]  /*d66c0*/  STL.64 [R1+0x12a0], R16 ;  /* 0x0012a01001007387 */ /* 0x0001e80000100a00 */
[----:B------:R1:W-:Y:S04]  /*d66d0*/  STL.64 [R1+0x12a8], R18 ;  /* 0x0012a81201007387 */ /* 0x0003e80000100a00 */
[----:B0-----:R-:W2:Y:S04]  /*d66e0*/  LDL.LU R16, [R1+0xcc0] ;  /* 0x000cc00001107983 */ /* 0x001ea80000300800 */
[----:B------:R-:W2:Y:S04]  /*d66f0*/  LDL.LU R17, [R1+0xcc4] ;  /* 0x000cc40001117983 */ /* 0x000ea80000300800 */
[----:B-1----:R-:W2:Y:S04]  /*d6700*/  LDL.LU R18, [R1+0xcc8] ;  /* 0x000cc80001127983 */ /* 0x002ea80000300800 */
        /* <DEDUP_REMOVED lines=29> */
[----:B0-----:R-:W4:Y:S04]  /*d68e0*/  LDL.LU R14, [R1+0x53c8] ;  /* 0x0053c800010e7983 */ /* 0x001f280000300800 */
[----:B------:R-:W3:Y:S01]  /*d68f0*/  LDL.LU.64 R12, [R1+0x53c0] ;  /* 0x0053c000010c7983 */ /* 0x000ee20000300a00 */
[----:B------:R-:W-:-:S03]  /*d6900*/  IMAD.MOV.U32 R15, RZ, RZ, R8 ;  /* 0x000000ffff0f7224 */ /* 0x000fc600078e0008 */
[----:B------:R-:W3:Y:S04]  /*d6910*/  LDL.LU.64 R10, [R1+0x53b8] ;  /* 0x0053b800010a7983 */ /* 0x000ee80000300a00 */
[----:B------:R-:W3:Y:S04]  /*d6920*/  LDL.LU.64 R8, [R1+0x53b0] ;  /* 0x0053b00001087983 */ /* 0x000ee80000300a00 */
[----:B--2---:R0:W-:Y:S04]  /*d6930*/  STL.64 [R1+0x5328], R22 ;  /* 0x0053281601007387 */ /* 0x0041e80000100a00 */
[----:B------:R1:W-:Y:S01]  /*d6940*/  STL.64 [R1+0x5320], R20 ;  /* 0x0053201401007387 */ /* 0x0003e20000100a00 */
[----:B0-----:R-:W-:-:S02]  /*d6950*/  IMAD.MOV.U32 R22, RZ, RZ, R28 ;  /* 0x000000ffff167224 */ /* 0x001fc400078e001c */
[----:B-1----:R-:W-:Y:S02]  /*d6960*/  IMAD.MOV.U32 R20, RZ, RZ, R15 ;  /* 0x000000ffff147224 */ /* 0x002fe400078e000f */
[----:B------:R-:W-:Y:S02]  /*d6970*/  IMAD.MOV.U32 R21, RZ, RZ, R3 ;  /* 0x000000ffff157224 */ /* 0x000fe400078e0003 */
[----:B------:R-:W-:Y:S01]  /*d6980*/  IMAD.MOV.U32 R23, RZ, RZ, R29 ;  /* 0x000000ffff177224 */ /* 0x000fe200078e001d */
[----:B------:R-:W4:Y:S04]  /*d6990*/  LDL.LU R15, [R1+0x53ac] ;  /* 0x0053ac00010f7983 */ /* 0x000f280000300800 */
        /* <DEDUP_REMOVED lines=17> */
[----:B0-----:R-:W5:Y:S04]  /*d6ab0*/  LDL.LU.64 R12, [R1+0x130] ;  /* 0x00013000010c7983 */ /* 0x001f680000300a00 */
[----:B------:R-:W2:Y:S04]  /*d6ac0*/  LDL.LU.64 R14, [R1+0x138] ;  /* 0x00013800010e7983 */ /* 0x000ea80000300a00 */
[----:B--2---:R0:W-:Y:S04]  /*d6ad0*/  STL.64 [R1+0x5338], R14 ;  /* 0x0053380e01007387 */ /* 0x0041e80000100a00 */
[----:B0-----:R-:W2:Y:S04]  /*d6ae0*/  LDL R14, [R1+0x278] ;  /* 0x00027800010e7983 */ /* 0x001ea80000100800 */
[----:B------:R-:W2:Y:S04]  /*d6af0*/  LDL R15, [R1+0x27c] ;  /* 0x00027c00010f7983 */ /* 0x000ea80000100800 */
[----:B-----5:R2:W-:Y:S02]  /*d6b00*/  STL.64 [R1+0x5330], R12 ;  /* 0x0053300c01007387 */ /* 0x0205e40000100a00 */
[----:B--2---:R-:W-:Y:S02]  /*d6b10*/  HMMA.16816.F32 R12, R20, R14, R16 ;  /* 0x0000000e140c723c */ /* 0x004fe40000001810 */
[----:B------:R-:W2:Y:S04]  /*d6b20*/  LDL.LU.64 R18, [R1+0x5378] ;  /* 0x0053780001127983 */ /* 0x000ea80000300a00 */
[----:B------:R-:W5:-:S15]  /*d6b30*/  LDL.LU.64 R16, [R1+0x5370] ;  /* 0x0053700001107983 */ /* 0x000f5e0000300a00 */
[----:B------:R-:W-:-:S02]  /*d6b40*/  NOP ;  /* 0x0000000000007918 */ /* 0x000fc40000000000 */
[----:B------:R-:W-:Y:S04]  /*d6b50*/  STL.64 [R1+0x1240], R12 ;  /* 0x0012400c01007387 */ /* 0x000fe80000100a00 */
[----:B------:R5:W-:Y:S02]  /*d6b60*/  STL.64 [R1+0x1248], R14 ;  /* 0x0012480e01007387 */ /* 0x000be40000100a00 */
[C---:B-----5:R-:W-:Y:S06]  /*d6b70*/  HMMA.16816.F32 R12, R20.reuse, R16, R4 ;  /* 0x00000010140c723c */ /* 0x060fec0000001804 */
[----:B--2---:R-:W-:Y:S01]  /*d6b80*/  HMMA.16816.F32 R4, R20, R18, R24 ;  /* 0x000000121404723c */ /* 0x004fe20000001818 */
[----:B------:R-:W2:-:S15]  /*d6b90*/  LDL.LU R24, [R1+0xc40] ;  /* 0x000c400001187983 */ /* 0x000e9e0000300800 */
[----:B------:R-:W-:-:S01]  /*d6ba0*/  NOP ;  /* 0x0000000000007918 */ /* 0x000fc20000000000 */
[----:B------:R-:W-:Y:S04]  /*d6bb0*/  STL.64 [R1+0x1230], R12 ;  /* 0x0012300c01007387 */ /* 0x000fe80000100a00 */
[----:B------:R-:W-:Y:S04]  /*d6bc0*/  STL.64 [R1+0x1238], R14 ;  /* 0x0012380e01007387 */ /* 0x000fe80000100a00 */
[----:B------:R0:W-:Y:S04]  /*d6bd0*/  STL.64 [R1+0x1220], R4 ;  /* 0x0012200401007387 */ /* 0x0001e80000100a00 */
[----:B------:R1:W-:Y:S04]  /*d6be0*/  STL.64 [R1+0x1228], R6 ;  /* 0x0012280601007387 */ /* 0x0003e80000100a00 */
[----:B------:R-:W2:Y:S04]  /*d6bf0*/  LDL.LU R25, [R1+0xc44] ;  /* 0x000c440001197983 */ /* 0x000ea80000300800 */
[----:B------:R-:W5:Y:S04]  /*d6c00*/  LDL.LU R26, [R1+0xc48] ;  /* 0x000c4800011a7983 */ /* 0x000f680000300800 */
[----:B------:R-:W5:Y:S04]  /*d6c10*/  LDL.LU R27, [R1+0xc4c] ;  /* 0x000c4c00011b7983 */ /* 0x000f680000300800 */
[----:B-----5:R-:W-:Y:S04]  /*d6c20*/  STL.64 [R1+0x5348], R26 ;  /* 0x0053481a01007387 */ /* 0x020fe80000100a00 */
[----:B--2---:R-:W-:Y:S04]  /*d6c30*/  STL.64 [R1+0x5340], R24 ;  /* 0x0053401801007387 */ /* 0x004fe80000100a00 */
[----:B0-----:R-:W2:Y:S04]  /*d6c40*/  LDL.LU R4, [R1+0xc50] ;  /* 0x000c500001047983 */ /* 0x001ea80000300800 */
[----:B------:R-:W2:Y:S04]  /*d6c50*/  LDL.LU R5, [R1+0xc54] ;  /* 0x000c540001057983 */ /* 0x000ea80000300800 */
[----:B-1----:R-:W5:Y:S04]  /*d6c60*/  LDL.LU R6, [R1+0xc58] ;  /* 0x000c580001067983 */ /* 0x002f680000300800 */
        /* <DEDUP_REMOVED lines=19> */
[----:B------:R-:W2:Y:S04]  /*d6da0*/  LDL.LU R14, [R1+0xc68] ;  /* 0x000c6800010e7983 */ /* 0x000ea80000300800 */
[----:B------:R-:W2:Y:S04]  /*d6db0*/  LDL.LU R15, [R1+0xc6c] ;  /* 0x000c6c00010f7983 */ /* 0x000ea80000300800 */
        /* <DEDUP_REMOVED lines=12> */
[C---:B------:R-:W-:Y:S03]  /*d6e80*/  HMMA.16816.F32 R4, R20.reuse, R10, R4 ;  /* 0x0000000a1404723c */ /* 0x040fe60000001804 */
        /* <DEDUP_REMOVED lines=15> */
[----:B------:R-:W5:Y:S01]  /*d6f80*/  LDL.LU.64 R4, [R1+0x5360] ;  /* 0x0053600001047983 */ /* 0x000f620000300a00 */
[C---:B----4-:R-:W-:Y:S06]  /*d6f90*/  HMMA.16816.F32 R24, R20.reuse, R8, R24 ;  /* 0x000000081418723c */ /* 0x050fec0000001818 */
[C---:B-----5:R-:W-:Y:S06]  /*d6fa0*/  HMMA.16816.F32 R4, R20.reuse, R28, R4 ;  /* 0x0000001c1404723c */ /* 0x060fec0000001804 */
[----:B--2---:R-:W-:-:S15]  /*d6fb0*/  HMMA.16816.F32 R20, R20, R2, R12 ;  /* 0x000000021414723c */ /* 0x004fde000000180c */
[----:B------:R-:W-:-:S02]  /*d6fc0*/  NOP ;  /* 0x0000000000007918 */ /* 0x000fc40000000000 */
[----:B------:R-:W-:Y:S04]  /*d6fd0*/  STL.64 [R1+0x1880], R4 ;  /* 0x0018800401007387 */ /* 0x000fe80000100a00 */
[----:B------:R0:W-:Y:S04]  /*d6fe0*/  STL.64 [R1+0x1888], R6 ;  /* 0x0018880601007387 */ /* 0x0001e80000100a00 */
[----:B0-----:R-:W2:Y:S04]  /*d6ff0*/  LDL.LU.64 R6, [R1+0x5358] ;  /* 0x0053580001067983 */ /* 0x001ea80000300a00 */
[----:B------:R-:W2:Y:S04]  /*d7000*/  LDL.LU.64 R4, [R1+0x5350] ;  /* 0x0053500001047983 */ /* 0x000ea80000300a00 */
[----:B------:R-:W-:Y:S04]  /*d7010*/  STL.64 [R1+0x1870], R24 ;  /* 0x0018701801007387 */ /* 0x000fe80000100a00 */
[----:B------:R0:W-:Y:S04]  /*d7020*/  STL.64 [R1+0x1878], R26 ;  /* 0x0018781a01007387 */ /* 0x0001e80000100a00 */
[----:B0-----:R-:W4:Y:S04]  /*d7030*/  LDL.LU.64 R26, [R1+0x5348] ;  /* 0x00534800011a7983 */ /* 0x001f280000300a00 */
[----:B------:R-:W4:Y:S04]  /*d7040*/  LDL.LU.64 R24, [R1+0x5340] ;  /* 0x0053400001187983 */ /* 0x000f280000300a00 */
[----:B------:R0:W-:Y:S04]  /*d7050*/  STL.64 [R1+0x5288], R10 ;  /* 0x0052880a01007387 */ /* 0x0001e80000100a00 */
[----:B0-----:R-:W5:Y:S04]  /*d7060*/  LDL R10, [R1+0x2b8] ;  /* 0x0002b800010a7983 */ /* 0x001f680000100800 */
[----:B------:R-:W-:Y:S04]  /*d7070*/  STL.64 [R1+0x5280], R8 ;  /* 0x0052800801007387 */ /* 0x000fe80000100a00 */
[----:B------:R-:W2:Y:S04]  /*d7080*/  LDL.LU.64 R14, [R1+0x5338] ;  /* 0x00533800010e7983 */ /* 0x000ea80000300a00 */
[----:B------:R-:W2:Y:S04]  /*d7090*/  LDL.LU.64 R12, [R1+0x5330] ;  /* 0x00533000010c7983 */ /* 0x000ea80000300a00 */
        /* <DEDUP_REMOVED lines=44> */
[----:B------:R-:W-:Y:S04]  /*d7360*/  STL.64 [R1+0x5228], R6 ;  /* 0x0052280601007387 */ /* 0x000fe80000100a00 */
[----:B------:R5:W-:Y:S02]  /*d7370*/  STL.64 [R1+0x5220], R4 ;  /* 0x0052200401007387 */ /* 0x000be40000100a00 */
[----:B-----5:R-:W-:Y:S07]  /*d7380*/  HMMA.16816.F32 R4, R12, R10, R24 ;  /* 0x0000000a0c04723c */ /* 0x020fee0000001818 */
[----:B------:R-:W-:-:S15]  /*d7390*/  IMAD.MOV.U32 R10, RZ, RZ, R12 ;  /* 0x000000ffff0a7224 */ /* 0x000fde00078e000c */
[----:B------:R-:W-:-:S01]  /*d73a0*/  NOP ;  /* 0x0000000000007918 */ /* 0x000fc20000000000 */
[----:B------:R0:W-:Y:S04]  /*d73b0*/  STL.64 [R1+0x11a0], R4 ;  /* 0x0011a00401007387 */ /* 0x0001e80000100a00 */
[----:B------:R1:W-:Y:S04]  /*d73c0*/  STL.64 [R1+0x11a8], R6 ;  /* 0x0011a80601007387 */ /* 0x0003e80000100a00 */
[----:B------:R-:W3:Y:S04]  /*d73d0*/  LDL.LU.64 R14, [R1+0x52c8] ;  /* 0x0052c800010e7983 */ /* 0x000ee80000300a00 */
[----:B------:R-:W4:Y:S04]  /*d73e0*/  LDL.LU.64 R12, [R1+0x52c0] ;  /* 0x0052c000010c7983 */ /* 0x000f280000300a00 */
[----:B0-----:R-:W5:Y:S04]  /*d73f0*/  LDL.LU R4, [R1+0xb30] ;  /* 0x000b300001047983 */ /* 0x001f680000300800 */
[----:B------:R-:W5:Y:S04]  /*d7400*/  LDL.LU R5, [R1+0xb34] ;  /* 0x000b340001057983 */ /* 0x000f680000300800 */
[----:B-1----:R-:W2:Y:S04]  /*d7410*/  LDL.LU R6, [R1+0xb38] ;  /* 0x000b380001067983 */ /* 0x002ea80000300800 */
[----:B------:R-:W2:Y:S04]  /*d7420*/  LDL.LU R7, [R1+0xb3c] ;  /* 0x000b3c0001077983 */ /* 0x000ea80000300800 */
[----:B--2---:R0:W-:Y:S04]  /*d7430*/  STL.64 [R1+0x5238], R6 ;  /* 0x0052380601007387 */ /* 0x0041e80000100a00 */
[----:B-----5:R1:W-:Y:S01]  /*d7440*/  STL.64 [R1+0x5230], R4 ;  /* 0x0052300401007387 */ /* 0x0203e20000100a00 */
[----:B0-----:R-:W-:-:S02]  /*d7450*/  IMAD.MOV.U32 R6, RZ, RZ, R8 ;  /* 0x000000ffff067224 */ /* 0x001fc400078e0008 */
[----:B-1----:R-:W-:Y:S02]  /*d7460*/  IMAD.MOV.U32 R4, RZ, RZ, R10 ;  /* 0x000000ffff047224 */ /* 0x002fe400078e000a */
[----:B------:R-:W-:Y:S02]  /*d7470*/  IMAD.MOV.U32 R5, RZ, RZ, R9 ;  /* 0x000000ffff057224 */ /* 0x000fe400078e0009 */
[----:B------:R-:W-:-:S07]  /*d7480*/  IMAD.MOV.U32 R7, RZ, RZ, R0 ;  /* 0x000000ffff077224 */ /* 0x000fce00078e0000 */
[----:B------:R-:W-:Y:S01]  /*d7490*/  HMMA.16816.F32 R8, R4, R20, R16 ;  /* 0x000000140408723c */ /* 0x000fe20000001810 */
[----:B------:R-:W-:Y:S05]  /*d74a0*/  STL.64 [R1+0x5248], R22 ;  /* 0x0052481601007387 */ /* 0x000fea0000100a00 */
[----:B------:R0:W-:-:S15]  /*d74b0*/  STL.64 [R1+0x5240], R20 ;  /* 0x0052401401007387 */ /* 0x0001de0000100a00 */
[----:B------:R-:W-:-:S02]  /*d74c0*/  NOP ;  /* 0x0000000000007918 */ /* 0x000fc40000000000 */
[----:B------:R-:W-:Y:S04]  /*d74d0*/  STL.64 [R1+0x1190], R8 ;  /* 0x0011900801007387 */ /* 0x000fe80000100a00 */
[----:B------:R-:W-:Y:S04]  /*d74e0*/  STL.64 [R1+0x1198], R10 ;  /* 0x0011980a01007387 */ /* 0x000fe80000100a00 */
[----:B0-----:R-:W2:Y:S04]  /*d74f0*/  LDL.LU R20, [R1+0xb40] ;  /* 0x000b400001147983 */ /* 0x001ea80000300800 */
        /* <DEDUP_REMOVED lines=15> */
[----:B------:R-:W2:Y:S04]  /*d75f0*/  LDL.LU R10, [R1+0xb98] ;  /* 0x000b9800010a7983 */ /* 0x000ea80000300800 */
[----:B------:R-:W2:Y:S04]  /*d7600*/  LDL.LU R11, [R1+0xb9c] ;  /* 0x000b9c00010b7983 */ /* 0x000ea80000300800 */
[----:B------:R-:W3:Y:S04]  /*d7610*/  LDL.LU R16, [R1+0xbb0] ;  /* 0x000bb00001107983 */ /* 0x000ee80000300800 */
[----:B------:R-:W3:Y:S04]  /*d7620*/  LDL.LU R17, [R1+0xbb4] ;  /* 0x000bb40001117983 */ /* 0x000ee80000300800 */
[----:B------:R-:W3:Y:S04]  /*d7630*/  LDL.LU R18, [R1+0xbb8] ;  /* 0x000bb80001127983 */ /* 0x000ee80000300800 */
[----:B------:R-:W3:Y:S04]  /*d7640*/  LDL.LU R19, [R1+0xbbc] ;  /* 0x000bbc0001137983 */ /* 0x000ee80000300800 */
[----:B--2---:R-:W-:Y:S04]  /*d7650*/  STL.64 [R1+0x5298], R10 ;  /* 0x0052980a01007387 */ /* 0x004fe80000100a00 */
[----:B----4-:R0:W-:Y:S04]  /*d7660*/  STL.64 [R1+0x5290], R8 ;  /* 0x0052900801007387 */ /* 0x0101e80000100a00 */
[----:B0-----:R-:W2:Y:S04]  /*d7670*/  LDL.LU R8, [R1+0xba0] ;  /* 0x000ba00001087983 */ /* 0x001ea80000300800 */
[----:B------:R-:W2:Y:S04]  /*d7680*/  LDL.LU R9, [R1+0xba4] ;  /* 0x000ba40001097983 */ /* 0x000ea80000300800 */
[----:B------:R-:W2:Y:S04]  /*d7690*/  LDL.LU R10, [R1+0xba8] ;  /* 0x000ba800010a7983 */ /* 0x000ea80000300800 */
[----:B------:R-:W2:Y:S04]  /*d76a0*/  LDL.LU R11, [R1+0xbac] ;  /* 0x000bac00010b7983 */ /* 0x000ea80000300800 */
[----:B-----5:R-:W-:Y:S04]  /*d76b0*/  STL.64 [R1+0x5258], R22 ;  /* 0x0052581601007387 */ /* 0x020fe80000100a00 */
        /* <DEDUP_REMOVED lines=82> */
[----:B------:R-:W5:Y:S04]  /*d7be0*/  LDL.LU.64 R22, [R1+0x5248] ;  /* 0x0052480001167983 */ /* 0x000f680000300a00 */
        /* <DEDUP_REMOVED lines=24> */
[----:B------:R-:W-:-:S02]  /*d7d70*/  IMAD.MOV.U32 R12, RZ, RZ, R14 ;  /* 0x000000ffff0c7224 */ /* 0x000fc400078e000e */
[----:B------:R-:W-:Y:S01]  /*d7d80*/  IMAD.MOV.U32 R0, RZ, RZ, R15 ;  /* 0x000000ffff007224 */ /* 0x000fe200078e000f */
[C---:B--2---:R-:W-:Y:S06]  /*d7d90*/  HMMA.16816.F32 R20, R16.reuse, R26, R20 ;  /* 0x0000001a1014723c */ /* 0x044fec0000001814 */
[----:B---3--:R-:W-:Y:S01]  /*d7da0*/  HMMA.16816.F32 R16, R16, R24, R8 ;  /* 0x000000181010723c */ /* 0x008fe20000001808 */
[----:B------:R-:W2:-:S15]  /*d7db0*/  LDL.LU R8, [R1+0xa70] ;  /* 0x000a700001087983 */ /* 0x000e9e0000300800 */
[----:B------:R-:W-:-:S01]  /*d7dc0*/  NOP ;  /* 0x0000000000007918 */ /* 0x000fc20000000000 */
[----:B------:R-:W-:Y:S04]  /*d7dd0*/  STL.64 [R1+0x10f0], R20 ;  /* 0x0010f01401007387 */ /* 0x000fe80000100a00 */
[----:B------:R-:W-:Y:S04]  /*d7de0*/  STL.64 [R1+0x10f8], R22 ;  /* 0x0010f81601007387 */ /* 0x000fe80000100a00 */
[----:B------:R-:W-:Y:S04]  /*d7df0*/  STL.64 [R1+0x10e0], R16 ;  /* 0x0010e01001007387 */ /* 0x000fe80000100a00 */
[----:B------:R0:W-:Y:S04]  /*d7e00*/  STL.64 [R1+0x10e8], R18 ;  /* 0x0010e81201007387 */ /* 0x0001e80000100a00 */
[----:B------:R-:W2:Y:S04]  /*d7e10*/  LDL.LU R9, [R1+0xa74] ;  /* 0x000a740001097983 */ /* 0x000ea80000300800 */
[----:B------:R-:W3:Y:S04]  /*d7e20*/  LDL.LU R10, [R1+0xa78] ;  /* 0x000a7800010a7983 */ /* 0x000ee80000300800 */
[----:B------:R-:W3:Y:S01]  /*d7e30*/  LDL.LU R11, [R1+0xa7c] ;  /* 0x000a7c00010b7983 */ /* 0x000ee20000300800 */
[----:B0-----:R-:W-:-:S02]  /*d7e40*/  IMAD.MOV.U32 R18, RZ, RZ, R12 ;  /* 0x000000ffff127224 */ /* 0x001fc400078e000c */
[----:B------:R-:W-:-:S05]  /*d7e50*/  IMAD.MOV.U32 R19, RZ, RZ, R0 ;  /* 0x000000ffff137224 */ /* 0x000fca00078e0000 */
[----:B------:R0:W-:Y:S04]  /*d7e60*/  STL.64 [R1+0x51b8], R18 ;  /* 0x0051b81201007387 */ /* 0x0001e80000100a00 */
[----:B------:R-:W4:Y:S04]  /*d7e70*/  LDL.LU R16, [R1+0xab0] ;  /* 0x000ab00001107983 */ /* 0x000f280000300800 */
[----:B------:R-:W4:Y:S04]  /*d7e80*/  LDL.LU R17, [R1+0xab4] ;  /* 0x000ab40001117983 */ /* 0x000f280000300800 */
[----:B0-----:R-:W5:Y:S04]  /*d7e90*/  LDL.LU R18, [R1+0xab8] ;  /* 0x000ab80001127983 */ /* 0x001f680000300800 */
        /* <DEDUP_REMOVED lines=23> */
[----:B0-----:R-:W2:Y:S04]  /*d8010*/  LDL.LU.64 R16, [R1+0x110] ;  /* 0x0001100001107983 */ /* 0x001ea80000300a00 */
[----:B------:R-:W2:Y:S04]  /*d8020*/  LDL.LU.64 R18, [R1+0x118] ;  /* 0x0001180001127983 */ /* 0x000ea80000300a00 */
[----:B------:R-:W-:Y:S04]  /*d8030*/  STL.64 [R1+0x5190], R10 ;  /* 0x0051900a01007387 */ /* 0x000fe80000100a00 */
[----:B------:R0:W-:Y:S04]  /*d8040*/  STL.64 [R1+0x5188], R8 ;  /* 0x0051880801007387 */ /* 0x0001e80000100a00 */
        /* <DEDUP_REMOVED lines=21> */
[----:B------:R0:W-:Y:S04]  /*d81a0*/  STL.64 [R1+0x5150], R6 ;  /* 0x0051500601007387 */ /* 0x0001e80000100a00 */
[----:B0-----:R-:W3:Y:S04]  /*d81b0*/  LDL.64 R6, [R1+0x2b8] ;  /* 0x0002b80001067983 */ /* 0x001ee80000100a00 */
[----:B------:R-:W-:Y:S01]  /*d81c0*/  STL.64 [R1+0x5148], R4 ;  /* 0x0051480401007387 */ /* 0x000fe20000100a00 */
[----:B---3--:R-:W-:-:S15]  /*d81d0*/  HMMA.16816.F32 R20, R16, R6, R20 ;  /* 0x000000061014723c */ /* 0x008fde0000001814 */
[----:B------:R-:W-:-:S08]  /*d81e0*/  NOP ;  /* 0x0000000000007918 */ /* 0x000fd00000000000 */
[----:B------:R-:W-:Y:S04]  /*d81f0*/  STL.64 [R1+0x10c0], R20 ;  /* 0x0010c01401007387 */ /* 0x000fe80000100a00 */
[----:B------:R0:W-:Y:S04]  /*d8200*/  STL.64 [R1+0x10c8], R22 ;  /* 0x0010c81601007387 */ /* 0x0001e80000100a00 */
[----:B0-----:R-:W3:Y:S04]  /*d8210*/  LDL.LU.64 R22, [R1+0x51f8] ;  /* 0x0051f80001167983 */ /* 0x001ee80000300a00 */
[----:B------:R-:W5:Y:S01]  /*d8220*/  LDL.LU.64 R20, [R1+0x51f0] ;  /* 0x0051f00001147983 */ /* 0x000f620000300a00 */
[----:B------:R-:W-:-:S02]  /*d8230*/  IMAD.MOV.U32 R4, RZ, RZ, R6 ;  /* 0x000000ffff047224 */ /* 0x000fc400078e0006 */
[----:B------:R-:W-:Y:S02]  /*d8240*/  IMAD.MOV.U32 R0, RZ, RZ, R7 ;  /* 0x000000ffff007224 */ /* 0x000fe400078e0007 */
[----:B------:R-:W-:Y:S02]  /*d8250*/  IMAD.MOV.U32 R6, RZ, RZ, R18 ;  /* 0x000000ffff067224 */ /* 0x000fe400078e0012 */
[----:B------:R-:W-:Y:S02]  /*d8260*/  IMAD.MOV.U32 R5, RZ, RZ, R19 ;  /* 0x000000ffff057224 */ /* 0x000fe400078e0013 */
[----:B------:R-:W-:Y:S01]  /*d8270*/  IMAD.MOV.U32 R7, RZ, RZ, R17 ;  /* 0x000000ffff077224 */ /* 0x000fe200078e0011 */
[----:B-----5:R-:W-:-:S15]  /*d8280*/  HMMA.16816.F32 R12, R16, R20, R12 ;  /* 0x00000014100c723c */ /* 0x020fde000000180c */
[----:B------:R-:W-:-:S08]  /*d8290*/  NOP ;  /* 0x0000000000007918 */ /* 0x000fd00000000000 */
[----:B------:R0:W-:Y:S04]  /*d82a0*/  STL.64 [R1+0x10b0], R12 ;  /* 0x0010b00c01007387 */ /* 0x0001e80000100a00 */
[----:B------:R1:W-:Y:S04]  /*d82b0*/  STL.64 [R1+0x10b8], R14 ;  /* 0x0010b80e01007387 */ /* 0x0003e80000100a00 */
[----:B0-----:R-:W5:Y:S01]  /*d82c0*/  LDL.LU.64 R12, [R1+0x51e8] ;  /* 0x0051e800010c7983 */ /* 0x001f620000300a00 */
[----:B-1----:R-:W-:-:S03]  /*d82d0*/  IMAD.MOV.U32 R14, RZ, RZ, R16 ;  /* 0x000000ffff0e7224 */ /* 0x002fc600078e0010 */
[----:B------:R-:W5:Y:S04]  /*d82e0*/  LDL.LU.64 R18, [R1+0x51e0] ;  /* 0x0051e00001127983 */ /* 0x000f680000300a00 */
[----:B------:R-:W5:Y:S04]  /*d82f0*/  LDL.LU.64 R16, [R1+0x51d8] ;  /* 0x0051d80001107983 */ /* 0x000f680000300a00 */
[----:B---3--:R0:W-:Y:S04]  /*d8300*/  STL.64 [R1+0x5160], R22 ;  /* 0x0051601601007387 */ /* 0x0081e80000100a00 */
[----:B------:R1:W-:Y:S01]  /*d8310*/  STL.64 [R1+0x5158], R20 ;  /* 0x0051581401007387 */ /* 0x0003e20000100a00 */
[----:B0-----:R-:W-:-:S02]  /*d8320*/  IMAD.MOV.U32 R22, RZ, RZ, R6 ;  /* 0x000000ffff167224 */ /* 0x001fc400078e0006 */
[----:B-1----:R-:W-:Y:S02]  /*d8330*/  IMAD.MOV.U32 R20, RZ, RZ, R14 ;  /* 0x000000ffff147224 */ /* 0x002fe400078e000e */
[----:B------:R-:W-:Y:S02]  /*d8340*/  IMAD.MOV.U32 R21, RZ, RZ, R7 ;  /* 0x000000ffff157224 */ /* 0x000fe400078e0007 */
[----:B------:R-:W-:-:S07]  /*d8350*/  IMAD.MOV.U32 R23, RZ, RZ, R5 ;  /* 0x000000ffff177224 */ /* 0x000fce00078e0005 */
[----:B-----5:R-:W-:Y:S01]  /*d8360*/  HMMA.16816.F32 R12, R20, R12, R16 ;  /* 0x0000000c140c723c */ /* 0x020fe20000001810 */
[----:B------:R-:W3:Y:S04]  /*d8370*/  LDL.LU.64 R18, [R1+0x51d0] ;  /* 0x0051d00001127983 */ /* 0x000ee80000300a00 */
[----:B------:R-:W3:-:S15]  /*d8380*/  LDL.LU.64 R16, [R1+0x51c8] ;  /* 0x0051c80001107983 */ /* 0x000ede0000300a00 */
[----:B------:R-:W-:-:S03]  /*d8390*/  NOP ;  /* 0x0000000000007918 */ /* 0x000fc60000000000 */
[----:B------:R-:W-:Y:S04]  /*d83a0*/  STL.64 [R1+0x10a0], R12 ;  /* 0x0010a00c01007387 */ /* 0x000fe80000100a00 */
[----:B------:R0:W-:Y:S04]  /*d83b0*/  STL.64 [R1+0x10a8], R14 ;  /* 0x0010a80e01007387 */ /* 0x0001e80000100a00 */
[----:B0-----:R-:W3:Y:S02]  /*d83c0*/  LDL.LU.64 R14, [R1+0x51c0] ;  /* 0x0051c000010e7983 */ /* 0x001ee40000300a00 */
[----:B---3--:R-:W-:-:S15]  /*d83d0*/  HMMA.16816.F32 R16, R20, R14, R16 ;  /* 0x0000000e1410723c */ /* 0x008fde0000001810 */
[----:B------:R-:W-:-:S08]  /*d83e0*/  NOP ;  /* 0x0000000000007918 */ /* 0x000fd00000000000 */
[----:B------:R-:W-:Y:S04]  /*d83f0*/  STL.64 [R1+0x1090], R16 ;  /* 0x0010901001007387 */ /* 0x000fe80000100a00 */
[----:B------:R0:W-:Y:S04]  /*d8400*/  STL.64 [R1+0x1098], R18 ;  /* 0x0010981201007387 */ /* 0x0001e80000100a00 */
[----:B0-----:R-:W2:Y:S04]  /*d8410*/  LDL.LU.64 R18, [R1+0x51b8] ;  /* 0x0051b80001127983 */ /* 0x001ea80000300a00 */
[----:B------:R0:W-:Y:S04]  /*d8420*/  STL.64 [R1+0x50c0], R14 ;  /* 0x0050c00e01007387 */ /* 0x0001e80000100a00 */
[----:B------:R-:W3:Y:S04]  /*d8430*/  LDL.LU R12, [R1+0xa50] ;  /* 0x000a5000010c7983 */ /* 0x000ee80000300800 */
[----:B------:R-:W3:Y:S04]  /*d8440*/  LDL.LU R13, [R1+0xa54] ;  /* 0x000a5400010d7983 */ /* 0x000ee80000300800 */
[----:B0-----:R-:W3:Y:S04]  /*d8450*/  LDL.LU R14, [R1+0xa58] ;  /* 0x000a5800010e7983 */ /* 0x001ee80000300800 */
[----:B------:R-:W3:Y:S01]  /*d8460*/  LDL.LU R15, [R1+0xa5c] ;  /* 0x000a5c00010f7983 */ /* 0x000ee20000300800 */
[----:B--2---:R-:W-:Y:S03]  /*d8470*/  HMMA.16816.F32 R16, R20, R18, R8 ;  /* 0x000000121410723c */ /* 0x004fe60000001808 */
        /* <DEDUP_REMOVED lines=20> */
[----:B------:R-:W4:Y:S04]  /*d85c0*/  LDL.LU.64 R8, [R1+0x5178] ;  /* 0x0051780001087983 */ /* 0x000f280000300a00 */
[----:B------:R-:W-:Y:S04]  /*d85d0*/  STL [R1+0x50d0], R19 ;  /* 0x0050d01301007387 */ /* 0x000fe80000100800 */
[----:B------:R0:W-:Y:S04]  /*d85e0*/  STL [R1+0x50e8], R18 ;  /* 0x0050e81201007387 */ /* 0x0001e80000100800 */
[----:B------:R-:W2:Y:S04]  /*d85f0*/  LDL.LU R16, [R1+0xa60] ;  /* 0x000a600001107983 */ /* 0x000ea80000300800 */
[----:B------:R-:W2:Y:S04]  /*d8600*/  LDL.LU R17, [R1+0xa64] ;  /* 0x000a640001117983 */ /* 0x000ea80000300800 */
[----:B0-----:R-:W2:Y:S04]  /*d8610*/  LDL.LU R18, [R1+0xa68] ;  /* 0x000a680001127983 */ /* 0x001ea80000300800 */
[----:B------:R-:W2:Y:S02]  /*d8620*/  LDL.LU R19, [R1+0xa6c] ;  /* 0x000a6c0001137983 */ /* 0x000ea40000300800 */
[----:B--2---:R-:W-:-:S15]  /*d8630*/  HMMA.16816.F32 R16, R20, R10, R16 ;  /* 0x0000000a1410723c */ /* 0x004fde0000001810 */
[----:B------:R-:W-:-:S08]  /*d8640*/  NOP ;  /* 0x0000000000007918 */ /* 0x000fd00000000000 */
[----:B------:R-:W-:Y:S04]  /*d8650*/  STL.64 [R1+0x1050], R16 ;  /* 0x0010501001007387 */ /* 0x000fe80000100a00 */
[----:B------:R3:W-:Y:S02]  /*d8660*/  STL.64 [R1+0x1058], R18 ;  /* 0x0010581201007387 */ /* 0x0007e40000100a00 */
        /* <DEDUP_REMOVED lines=50> */
[----:B-----5:R-:W-:Y:S03]  /*d8990*/  HMMA.16816.F32 R20, R20, R2, R24 ;  /* 0x000000021414723c */ /* 0x020fe60000001818 */
[----:B----4-:R-:W-:Y:S04]  /*d89a0*/  STL.64 [R1+0x50e0], R14 ;  /* 0x0050e00e01007387 */ /* 0x010fe80000100a00 */
[----:B---3--:R0:W-:Y:S04]  /*d89b0*/  STL.64 [R1+0x50d8], R12 ;  /* 0x0050d80c01007387 */ /* 0x0081e80000100a00 */
[----:B0-----:R-:W3:Y:S04]  /*d89c0*/  LDL.LU.64 R12, [R1+0xf0] ;  /* 0x0000f000010c7983 */ /* 0x001ee80000300a00 */
[----:B------:R-:W3:Y:S04]  /*d89d0*/  LDL.LU.64 R14, [R1+0xf8] ;  /* 0x0000f800010e7983 */ /* 0x000ee80000300a00 */
[----:B------:R0:W-:Y:S04]  /*d89e0*/  STL.64 [R1+0x50a8], R10 ;  /* 0x0050a80a01007387 */ /* 0x0001e80000100a00 */
[----:B0-----:R-:W4:Y:S04]  /*d89f0*/  LDL.64 R10, [R1+0x278] ;  /* 0x00027800010a7983 */ /* 0x001f280000100a00 */
[----:B------:R0:W-:Y:S04]  /*d8a00*/  STL.64 [R1+0x50a0], R8 ;  /* 0x0050a00801007387 */ /* 0x0001e80000100a00 */
[----:B0-----:R-:W5:Y:S04]  /*d8a10*/  LDL.64 R8, [R1+0x298] ;  /* 0x0002980001087983 */ /* 0x001f680000100a00 */
[----:B----4-:R-:W-:Y:S04]  /*d8a20*/  STL.64 [R1+0x5108], R10 ;  /* 0x0051080a01007387 */ /* 0x010fe80000100a00 */
[----:B-----5:R0:W-:Y:S04]  /*d8a30*/  STL.64 [R1+0x5100], R8 ;  /* 0x0051000801007387 */ /* 0x0201e80000100a00 */
[----:B0-----:R-:W4:Y:S04]  /*d8a40*/  LDL.LU R8, [R1+0x9c0] ;  /* 0x0009c00001087983 */ /* 0x001f280000300800 */
[----:B------:R-:W4:Y:S04]  /*d8a50*/  LDL.LU R9, [R1+0x9c4] ;  /* 0x0009c40001097983 */ /* 0x000f280000300800 */
[----:B------:R-:W4:Y:S04]  /*d8a60*/  LDL.LU R10, [R1+0x9c8] ;  /* 0x0009c800010a7983 */ /* 0x000f280000300800 */
[----:B------:R-:W4:Y:S04]  /*d8a70*/  LDL.LU R11, [R1+0x9cc] ;  /* 0x0009cc00010b7983 */ /* 0x000f280000300800 */
[----:B------:R-:W5:Y:S04]  /*d8a80*/  LDL.LU.64 R26, [R1+0x5170] ;  /* 0x00517000011a7983 */ /* 0x000f680000300a00 */
[----:B------:R-:W5:Y:S04]  /*d8a90*/  LDL.LU.64 R24, [R1+0x5168] ;  /* 0x0051680001187983 */ /* 0x000f680000300a00 */
        /* <DEDUP_REMOVED lines=39> */
[----:B------:R-:W-:Y:S04]  /*d8d10*/  STL.64 [R1+0x5048], R6 ;  /* 0x0050480601007387 */ /* 0x000fe80000100a00 */
[----:B------:R0:W-:Y:S04]  /*d8d20*/  STL.64 [R1+0x5040], R4 ;  /* 0x0050400401007387 */ /* 0x0001e80000100a00 */
[----:B0-----:R-:W3:Y:S04]  /*d8d30*/  LDL.LU R4, [R1+0x980] ;  /* 0x0009800001047983 */ /* 0x001ee80000300800 */
[----:B------:R-:W3:Y:S04]  /*d8d40*/  LDL.LU R5, [R1+0x984] ;  /* 0x0009840001057983 */ /* 0x000ee80000300800 */
[----:B------:R-:W3:Y:S04]  /*d8d50*/  LDL.LU R6, [R1+0x988] ;  /* 0x0009880001067983 */ /* 0x000ee80000300800 */
[----:B------:R-:W3:Y:S01]  /*d8d60*/  LDL.LU R7, [R1+0x98c] ;  /* 0x00098c0001077983 */ /* 0x000ee20000300800 */
[----:B----4-:R-:W-:Y:S03]  /*d8d70*/  HMMA.16816.F32 R16, R12, R18, R8 ;  /* 0x000000120c10723c */ /* 0x010fe60000001808 */
[----:B------:R-:W2:Y:S04]  /*d8d80*/  LDL.LU.64 R10, [R1+0x5108] ;  /* 0x00510800010a7983 */ /* 0x000ea80000300a00 */
[----:B------:R-:W4:-:S15]  /*d8d90*/  LDL.LU.64 R8, [R1+0x5100] ;  /* 0x0051000001087983 */ /* 0x000f1e0000300a00 */
[----:B------:R-:W-:-:S01]  /*d8da0*/  NOP ;  /* 0x0000000000007918 */ /* 0x000fc20000000000 */
[----:B------:R-:W-:Y:S04]  /*d8db0*/  STL.64 [R1+0xa70], R16 ;  /* 0x000a701001007387 */ /* 0x000fe80000100a00 */
[----:B------:R0:W-:Y:S04]  /*d8dc0*/  STL.64 [R1+0xa78], R18 ;  /* 0x000a781201007387 */ /* 0x0001e80000100a00 */
[----:B0-----:R-:W5:Y:S04]  /*d8dd0*/  LDL.LU.64 R18, [R1+0x50f8] ;  /* 0x0050f80001127983 */ /* 0x001f680000300a00 */
[----:B------:R-:W5:Y:S01]  /*d8de0*/  LDL.LU.64 R16, [R1+0x50f0] ;  /* 0x0050f00001107983 */ /* 0x000f620000300a00 */
[----:B------:R-:W-:Y:S01]  /*d8df0*/  IMAD.MOV.U32 R0, RZ, RZ, R15 ;  /* 0x000000ffff007224 */ /* 0x000fe200078e000f */
[----:B-----5:R-:W-:-:S15]  /*d8e00*/  HMMA.16816.F32 R16, R12, R20, R16 ;  /* 0x000000140c10723c */ /* 0x020fde0000001810 */
[----:B------:R-:W-:-:S08]  /*d8e10*/  NOP ;  /* 0x0000000000007918 */ /* 0x000fd00000000000 */
[----:B------:R0:W-:Y:S04]  /*d8e20*/  STL.64 [R1+0xa60], R16 ;  /* 0x000a601001007387 */ /* 0x0001e80000100a00 */
[----:B------:R1:W-:Y:S01]  /*d8e30*/  STL.64 [R1+0xa68], R18 ;  /* 0x000a681201007387 */ /* 0x0003e20000100a00 */
[----:B0-----:R-:W-:-:S03]  /*d8e40*/  IMAD.MOV.U32 R17, RZ, RZ, R14 ;  /* 0x000000ffff117224 */ /* 0x001fc600078e000e */
[----:B-1----:R-:W5:Y:S01]  /*d8e50*/  LDL.LU R18, [R1+0x50e8] ;  /* 0x0050e80001127983 */ /* 0x002f620000300800 */
[----:B------:R-:W-:Y:S02]  /*d8e60*/  IMAD.MOV.U32 R19, RZ, RZ, R12 ;  /* 0x000000ffff137224 */ /* 0x000fe400078e000c */
[----:B------:R-:W-:Y:S01]  /*d8e70*/  IMAD.MOV.U32 R16, RZ, RZ, R13 ;  /* 0x000000ffff107224 */ /* 0x000fe200078e000d */
[----:B------:R-:W4:Y:S04]  /*d8e80*/  LDL.LU.64 R14, [R1+0x50e0] ;  /* 0x0050e000010e7983 */ /* 0x000f280000300a00 */
[----:B------:R-:W4:Y:S04]  /*d8e90*/  LDL.LU.64 R12, [R1+0x50d8] ;  /* 0x0050d800010c7983 */ /* 0x000f280000300a00 */
[----:B------:R0:W-:Y:S04]  /*d8ea0*/  STL.64 [R1+0x5058], R22 ;  /* 0x0050581601007387 */ /* 0x0001e80000100a00 */
[----:B------:R1:W-:Y:S01]  /*d8eb0*/  STL.64 [R1+0x5050], R20 ;  /* 0x0050501401007387 */ /* 0x0003e20000100a00 */
[----:B0-----:R-:W-:-:S02]  /*d8ec0*/  IMAD.MOV.U32 R22, RZ, RZ, R17 ;  /* 0x000000ffff167224 */ /* 0x001fc400078e0011 */
[----:B-1----:R-:W-:Y:S02]  /*d8ed0*/  IMAD.MOV.U32 R20, RZ, RZ, R19 ;  /* 0x000000ffff147224 */ /* 0x002fe400078e0013 */
[----:B------:R-:W-:Y:S02]  /*d8ee0*/  IMAD.MOV.U32 R21, RZ, RZ, R16 ;  /* 0x000000ffff157224 */ /* 0x000fe400078e0010 */
[----:B------:R-:W-:Y:S01]  /*d8ef0*/  IMAD.MOV.U32 R23, RZ, RZ, R0 ;  /* 0x000000ffff177224 */ /* 0x000fe200078e0000 */
[----:B------:R-:W5:Y:S04]  /*d8f00*/  LDL.LU R19, [R1+0x50d0] ;  /* 0x0050d00001137983 */ /* 0x000f680000300800 */
[----:B------:R-:W5:Y:S04]  /*d8f10*/  LDL.LU R16, [R1+0x50cc] ;  /* 0x0050cc0001107983 */ /* 0x000f680000300800 */
[----:B------:R-:W5:Y:S01]  /*d8f20*/  LDL.LU R17, [R1+0x50c8] ;  /* 0x0050c80001117983 */ /* 0x000f620000300800 */
[----:B----4-:R-:W-:-:S15]  /*d8f30*/  HMMA.16816.F32 R12, R20, R8, R12 ;  /* 0x00000008140c723c */ /* 0x010fde000000180c */
[----:B------:R-:W-:-:S08]  /*d8f40*/  NOP ;  /* 0x0000000000007918 */ /* 0x000fd00000000000 */
[----:B------:R-:W-:Y:S04]  /*d8f50*/  STL.64 [R1+0x9b0], R12 ;  /* 0x0009b00c01007387 */ /* 0x000fe80000100a00 */
[----:B------:R0:W-:Y:S04]  /*d8f60*/  STL.64 [R1+0x9b8], R14 ;  /* 0x0009b80e01007387 */ /* 0x0001e80000100a00 */
[----:B0-----:R-:W3:Y:S01]  /*d8f70*/  LDL.LU.64 R14, [R1+0x50c0] ;  /* 0x0050c000010e7983 */ /* 0x001ee20000300a00 */
[----:B------:R-:W-:Y:S02]  /*d8f80*/  IMAD.MOV.U32 R13, RZ, RZ, R8 ;  /* 0x000000ffff0d7224 */ /* 0x000fe400078e0008 */
[----:B------:R-:W-:Y:S01]  /*d8f90*/  IMAD.MOV.U32 R12, RZ, RZ, R9 ;  /* 0x000000ffff0c7224 */ /* 0x000fe200078e0009 */
[----:B---3--:R-:W-:-:S15]  /*d8fa0*/  HMMA.16816.F32 R4, R20, R14, R4 ;  /* 0x0000000e1404723c */ /* 0x008fde0000001804 */
[----:B------:R-:W-:-:S08]  /*d8fb0*/  NOP ;  /* 0x0000000000007918 */ /* 0x000fd00000000000 */
[----:B------:R-:W-:Y:S04]  /*d8fc0*/  STL.64 [R1+0x9c0], R4 ;  /* 0x0009c00401007387 */ /* 0x000fe80000100a00 */
[----:B------:R2:W-:Y:S02]  /*d8fd0*/  STL.64 [R1+0x9c8], R6 ;  /* 0x0009c80601007387 */ /* 0x0005e40000100a00 */
[----:B--2---:R-:W-:Y:S06]  /*d8fe0*/  HMMA.16816.F32 R4, R20, R10, R24 ;  /* 0x0000000a1404723c */ /* 0x004fec0000001818 */
[----:B------:R-:W-:-:S02]  /*d8ff0*/  IMAD.MOV.U32 R15, RZ, RZ, R10 ;  /* 0x000000ffff0f7224 */ /* 0x000fc400078e000a */
[----:B------:R-:W-:-:S15]  /*d9000*/  IMAD.MOV.U32 R14, RZ, RZ, R11 ;  /* 0x000000ffff0e7224 */ /* 0x000fde00078e000b */
[----:B------:R-:W-:Y:S04]  /*d9010*/  STL.64 [R1+0x9e0], R4 ;  /* 0x0009e00401007387 */ /* 0x000fe80000100a00 */
[----:B------:R-:W-:Y:S04]  /*d9020*/  STL.64 [R1+0x9e8], R6 ;  /* 0x0009e80601007387 */ /* 0x000fe80000100a00 */
        /* <DEDUP_REMOVED lines=26> */
[C---:B----4-:R-:W-:Y:S03]  /*d91d0*/  HMMA.16816.F32 R8, R20.reuse, R16, R8 ;  /* 0x000000101408723c */ /* 0x050fe60000001808 */
        /* <DEDUP_REMOVED lines=18> */
[----:B0-----:R-:W3:Y:S04]  /*d9300*/  LDL.LU.64 R12, [R1+0xc0] ;  /* 0x0000c000010c7983 */ /* 0x001ee80000300a00 */
        /* <DEDUP_REMOVED lines=12> */
[----:B0-----:R-:W5:Y:S04]  /*d93d0*/  LDL.64 R18, [R1+0x2b8] ;  /* 0x0002b80001127983 */ /* 0x001f680000100a00 */
[----:B------:R0:W-:Y:S04]  /*d93e0*/  STL.64 [R1+0x4fb0], R16 ;  /* 0x004fb01001007387 */ /* 0x0001e80000100a00 */
[----:B-----5:R1:W-:Y:S04]  /*d93f0*/  STL.64 [R1+0x5018], R18 ;  /* 0x0050181201007387 */ /* 0x0203e80000100a00 */
[----:B0-----:R-:W5:Y:S04]  /*d9400*/  LDL.LU R16, [R1+0x890] ;  /* 0x0008900001107983 */ /* 0x001f680000300800 */
[----:B------:R-:W5:Y:S04]  /*d9410*/  LDL.LU R17, [R1+0x894] ;  /* 0x0008940001117983 */ /* 0x000f680000300800 */
[----:B-1----:R-:W3:Y:S04]  /*d9420*/  LDL.LU R18, [R1+0x898] ;  /* 0x0008980001127983 */ /* 0x002ee80000300800 */
        /* <DEDUP_REMOVED lines=31> */
[----:B------:R-:W3:Y:S04]  /*d9620*/  LDL.LU.64 R26, [R1+0x5068] ;  /* 0x00506800011a7983 */ /* 0x000ee80000300a00 */
[----:B------:R-:W3:-:S15]  /*d9630*/  LDL.LU.64 R24, [R1+0x5060] ;  /* 0x0050600001187983 */ /* 0x000ede0000300a00 */
        /* <DEDUP_REMOVED lines=33> */
[----:B------:R-:W2:Y:S04]  /*d9850*/  LDL.LU R27, [R1+0x88c] ;  /* 0x00088c00011b7983 */ /* 0x000ea80000300800 */
[----:B-----5:R-:W-:Y:S04]  /*d9860*/  STL.64 [R1+0x4f38], R6 ;  /* 0x004f380601007387 */ /* 0x020fe80000100a00 */
[----:B------:R4:W-:Y:S01]  /*d9870*/  STL.64 [R1+0x4f30], R4 ;  /* 0x004f300401007387 */ /* 0x0009e20000100a00 */
[C---:B--2---:R-:W-:Y:S06]  /*d9880*/  HMMA.16816.F32 R24, R12.reuse, R6, R24 ;  /* 0x000000060c18723c */ /* 0x044fec0000001818 */
[----:B----4-:R-:W-:Y:S07]  /*d9890*/  HMMA.16816.F32 R4, R12, R18, R8 ;  /* 0x000000120c04723c */ /* 0x010fee0000001808 */
[----:B------:R-:W-:-:S02]  /*d98a0*/  IMAD.MOV.U32 R9, RZ, RZ, R14 ;  /* 0x000000ffff097224 */ /* 0x000fc400078e000e */
[----:B------:R-:W-:Y:S02]  /*d98b0*/  IMAD.MOV.U32 R8, RZ, RZ, R15 ;  /* 0x000000ffff087224 */ /* 0x000fe400078e000f */
[----:B------:R-:W-:Y:S02]  /*d98c0*/  IMAD.MOV.U32 R11, RZ, RZ, R12 ;  /* 0x000000ffff0b7224 */ /* 0x000fe400078e000c */
[----:B------:R-:W-:-:S04]  /*d98d0*/  IMAD.MOV.U32 R10, RZ, RZ, R13 ;  /* 0x000000ffff0a7224 */ /* 0x000fc800078e000d */
[----:B------:R-:W-:Y:S04]  /*d98e0*/  STL.64 [R1+0xad0], R24 ;  /* 0x000ad01801007387 */ /* 0x000fe80000100a00 */
[----:B------:R-:W-:Y:S04]  /*d98f0*/  STL.64 [R1+0xad8], R26 ;  /* 0x000ad81a01007387 */ /* 0x000fe80000100a00 */
[----:B------:R0:W-:Y:S04]  /*d9900*/  STL.64 [R1+0xaf0], R4 ;  /* 0x000af00401007387 */ /* 0x0001e80000100a00 */
[----:B------:R1:W-:Y:S04]  /*d9910*/  STL.64 [R1+0xaf8], R6 ;  /* 0x000af80601007387 */ /* 0x0003e80000100a00 */
[----:B------:R-:W2:Y:S04]  /*d9920*/  LDL.LU.64 R14, [R1+0x5010] ;  /* 0x00501000010e7983 */ /* 0x000ea80000300a00 */
[----:B------:R-:W3:Y:S04]  /*d9930*/  LDL.LU.64 R12, [R1+0x5008] ;  /* 0x00500800010c7983 */ /* 0x000ee80000300a00 */
[----:B0-----:R-:W4:Y:S04]  /*d9940*/  LDL.LU R4, [R1+0x7a0] ;  /* 0x0007a00001047983 */ /* 0x001f280000300800 */
[----:B------:R-:W4:Y:S04]  /*d9950*/  LDL.LU R5, [R1+0x7a4] ;  /* 0x0007a40001057983 */ /* 0x000f280000300800 */
[----:B-1----:R-:W5:Y:S04]  /*d9960*/  LDL.LU R6, [R1+0x7a8] ;  /* 0x0007a80001067983 */ /* 0x002f680000300800 */
[----:B------:R-:W5:Y:S04]  /*d9970*/  LDL.LU R7, [R1+0x7ac] ;  /* 0x0007ac0001077983 */ /* 0x000f680000300800 */
[----:B-----5:R0:W-:Y:S04]  /*d9980*/  STL.64 [R1+0x4f48], R6 ;  /* 0x004f480601007387 */ /* 0x0201e80000100a00 */
[----:B----4-:R1:W-:Y:S04]  /*d9990*/  STL.64 [R1+0x4f40], R4 ;  /* 0x004f400401007387 */ /* 0x0103e80000100a00 */
[----:B------:R-:W4:Y:S04]  /*d99a0*/  LDL.LU R24, [R1+0x790] ;  /* 0x0007900001187983 */ /* 0x000f280000300800 */
[----:B------:R-:W4:Y:S04]  /*d99b0*/  LDL.LU R25, [R1+0x794] ;  /* 0x0007940001197983 */ /* 0x000f280000300800 */
[----:B------:R-:W5:Y:S04]  /*d99c0*/  LDL.LU R26, [R1+0x798] ;  /* 0x00079800011a7983 */ /* 0x000f680000300800 */
[----:B------:R-:W5:Y:S01]  /*d99d0*/  LDL.LU R27, [R1+0x79c] ;  /* 0x00079c00011b7983 */ /* 0x000f620000300800 */
[----:B0-----:R-:W-:-:S02]  /*d99e0*/  IMAD.MOV.U32 R7, RZ, RZ, R8 ;  /* 0x000000ffff077224 */ /* 0x001fc400078e0008 */
[----:B------:R-:W-:Y:S02]  /*d99f0*/  IMAD.MOV.U32 R6, RZ, RZ, R9 ;  /* 0x000000ffff067224 */ /* 0x000fe400078e0009 */
[----:B-1----:R-:W-:Y:S02]  /*d9a00*/  IMAD.MOV.U32 R5, RZ, RZ, R10 ;  /* 0x000000ffff057224 */ /* 0x002fe400078e000a */
[----:B------:R-:W-:Y:S01]  /*d9a10*/  IMAD.MOV.U32 R4, RZ, RZ, R11 ;  /* 0x000000ffff047224 */ /* 0x000fe200078e000b */
        /* <DEDUP_REMOVED lines=30> */
[----:B------:R0:W-:Y:S04]  /*d9c00*/  STL.64 [R1+0x5000], R18 ;  /* 0x0050001201007387 */ /* 0x0001e80000100a00 */
        /* <DEDUP_REMOVED lines=39> */
[----:B------:R-:W-:Y:S04]  /*d9e80*/  STL [R1+0x4f00], R0 ;  /* 0x004f000001007387 */ /* 0x000fe80000100800 */
        /* <DEDUP_REMOVED lines=35> */
[----:B------:R-:W-:Y:S04]  /*da0c0*/  STL.64 [R1+0xb80], R8 ;  /* 0x000b800801007387 */ /* 0x000fe80000100a00 */
[----:B------:R0:W-:Y:S04]  /*da0d0*/  STL.64 [R1+0xb88], R10 ;  /* 0x000b880a01007387 */ /* 0x0001e80000100a00 */
[----:B0-----:R-:W3:Y:S04]  /*da0e0*/  LDL.LU.64 R10, [R1+0x4f98] ;  /* 0x004f9800010a7983 */ /* 0x001ee80000300a00 */
[----:B------:R-:W2:Y:S04]  /*da0f0*/  LDL.LU.64 R8, [R1+0x4f90] ;  /* 0x004f900001087983 */ /* 0x000ea80000300a00 */
[----:B------:R0:W-:Y:S04]  /*da100*/  STL.64 [R1+0x4f08], R18 ;  /* 0x004f081201007387 */ /* 0x0001e80000100a00 */
[----:B------:R-:W5:Y:S04]  /*da110*/  LDL.LU.64 R16, [R1+0x90] ;  /* 0x0000900001107983 */ /* 0x000f680000300a00 */
[----:B0-----:R-:W5:Y:S01]  /*da120*/  LDL.LU.64 R18, [R1+0x98] ;  /* 0x0000980001127983 */ /* 0x001f620000300a00 */
        /* <DEDUP_REMOVED lines=54> */
[----:B0-----:R-:W2:Y:S04]  /*da490*/  LDL.LU.64 R14, [R1+0x4f18] ;  /* 0x004f1800010e7983 */ /* 0x001ea80000300a00 */
[----:B------:R-:W4:Y:S01]  /*da4a0*/  LDL.LU.64 R12, [R1+0x4f10] ;  /* 0x004f1000010c7983 */ /* 0x000f220000300a00 */
[----:B-----5:R-:W-:Y:S03]  /*da4b0*/  HMMA.16816.F32 R20, R16, R24, R20 ;  /* 0x000000181014723c */ /* 0x020fe60000001814 */
[----:B------:R-:W-:Y:S04]  /*da4c0*/  STL.64 [R1+0x4e10], R26 ;  /* 0x004e101a01007387 */ /* 0x000fe80000100a00 */
[----:B------:R-:W-:-:S15]  /*da4d0*/  STL.64 [R1+0x4e08], R24 ;  /* 0x004e081801007387 */ /* 0x000fde0000100a00 */
[----:B------:R-:W-:-:S01]  /*da4e0*/  NOP ;  /* 0x0000000000007918 */ /* 0x000fc20000000000 */
[----:B------:R-:W-:Y:S04]  /*da4f0*/  STL.64 [R1+0xc30], R20 ;  /* 0x000c301401007387 */ /* 0x000fe80000100a00 */
[----:B------:R3:W-:Y:S02]  /*da500*/  STL.64 [R1+0xc38], R22 ;  /* 0x000c381601007387 */ /* 0x0007e40000100a00 */
[----:B---3--:R-:W-:Y:S07]  /*da510*/  HMMA.16816.F32 R20, R16, R6, R8 ;  /* 0x000000061014723c */ /* 0x008fee0000001808 */
[----:B------:R-:W-:-:S02]  /*da520*/  IMAD.MOV.U32 R9, RZ, RZ, R18 ;  /* 0x000000ffff097224 */ /* 0x000fc400078e0012 */
[----:B------:R-:W-:-:S14]  /*da530*/  IMAD.MOV.U32 R8, RZ, RZ, R19 ;  /* 0x000000ffff087224 */ /* 0x000fdc00078e0013 */
[----:B------:R-:W-:Y:S04]  /*da540*/  STL.64 [R1+0xc40], R20 ;  /* 0x000c401401007387 */ /* 0x000fe80000100a00 */
[----:B------:R-:W-:Y:S04]  /*da550*/  STL.64 [R1+0xc48], R22 ;  /* 0x000c481601007387 */ /* 0x000fe80000100a00 */
[----:B------:R-:W3:Y:S01]  /*da560*/  LDL.LU.64 R18, [R1+0x4f08] ;  /* 0x004f080001127983 */ /* 0x000ee20000300a00 */
[----:B--2---:R-:W-:Y:S02]  /*da570*/  IMAD.MOV.U32 R24, RZ, RZ, R15 ;  /* 0x000000ffff187224 */ /* 0x004fe400078e000f */
[----:B----4-:R-:W-:-:S02]  /*da580*/  IMAD.MOV.U32 R26, RZ, RZ, R13 ;  /* 0x000000ffff1a7224 */ /* 0x010fc400078e000d */
[----:B------:R-:W-:Y:S02]  /*da590*/  IMAD.MOV.U32 R27, RZ, RZ, R12 ;  /* 0x000000ffff1b7224 */ /* 0x000fe400078e000c */
[----:B------:R-:W-:-:S03]  /*da5a0*/  IMAD.MOV.U32 R25, RZ, RZ, R14 ;  /* 0x000000ffff197224 */ /* 0x000fc600078e000e */
[----:B------:R0:W-:Y:S04]  /*da5b0*/  STL.64 [R1+0x4e20], R26 ;  /* 0x004e201a01007387 */ /* 0x0001e80000100a00 */
[----:B------:R1:W-:Y:S04]  /*da5c0*/  STL.64 [R1+0x4e18], R24 ;  /* 0x004e181801007387 */ /* 0x0003e80000100a00 */
[----:B------:R-:W2:Y:S04]  /*da5d0*/  LDL.LU.64 R12, [R1+0x60] ;  /* 0x00006000010c7983 */ /* 0x000ea80000300a00 */
[----:B------:R-:W4:Y:S01]  /*da5e0*/  LDL.LU.64 R14, [R1+0x68] ;  /* 0x00006800010e7983 */ /* 0x000f220000300a00 */
[----:B------:R-:W-:-:S02]  /*da5f0*/  IMAD.MOV.U32 R10, RZ, RZ, R17 ;  /* 0x000000ffff0a7224 */ /* 0x000fc400078e0011 */
[----:B------:R-:W-:Y:S02]  /*da600*/  IMAD.MOV.U32 R11, RZ, RZ, R16 ;  /* 0x000000ffff0b7224 */ /* 0x000fe400078e0010 */
[----:B0-----:R-:W-:Y:S02]  /*da610*/  IMAD.MOV.U32 R27, RZ, RZ, R8 ;  /* 0x000000ffff1b7224 */ /* 0x001fe400078e0008 */
[----:B------:R-:W-:Y:S02]  /*da620*/  IMAD.MOV.U32 R26, RZ, RZ, R9 ;  /* 0x000000ffff1a7224 */ /* 0x000fe400078e0009 */
[----:B-1----:R-:W-:Y:S02]  /*da630*/  IMAD.MOV.U32 R25, RZ, RZ, R10 ;  /* 0x000000ffff197224 */ /* 0x002fe400078e000a */
[----:B------:R-:W-:Y:S01]  /*da640*/  IMAD.MOV.U32 R24, RZ, RZ, R11 ;  /* 0x000000ffff187224 */ /* 0x000fe200078e000b */
        /* <DEDUP_REMOVED lines=8> */
[----:B------:R-:W2:Y:S04]  /*da6d0*/  LDL.LU R10, [R1+0x6f8] ;  /* 0x0006f800010a7983 */ /* 0x000ea80000300800 */
[----:B------:R-:W2:Y:S04]  /*da6e0*/  LDL.LU R11, [R1+0x6fc] ;  /* 0x0006fc00010b7983 */ /* 0x000ea80000300800 */
[----:B------:R-:W4:Y:S04]  /*da6f0*/  LDL.64 R16, [R1+0x278] ;  /* 0x0002780001107983 */ /* 0x000f280000100a00 */
[----:B---3--:R0:W-:Y:S02]  /*da700*/  STL.64 [R1+0x4ea8], R18 ;  /* 0x004ea81201007387 */ /* 0x0081e40000100a00 */
[----:B0-----:R-:W-:-:S02]  /*da710*/  IMAD.MOV.U32 R19, RZ, RZ, R0 ;  /* 0x000000ffff137224 */ /* 0x001fc400078e0000 */
[----:B----4-:R-:W-:Y:S04]  /*da720*/  STL.64 [R1+0x4ea0], R16 ;  /* 0x004ea01001007387 */ /* 0x010fe80000100a00 */
[----:B--2---:R-:W-:Y:S04]  /*da730*/  STL.64 [R1+0x4e80], R10 ;  /* 0x004e800a01007387 */ /* 0x004fe80000100a00 */
[----:B-----5:R0:W-:Y:S04]  /*da740*/  STL.64 [R1+0x4e78], R8 ;  /* 0x004e780801007387 */ /* 0x0201e80000100a00 */
[----:B0-----:R-:W2:Y:S04]  /*da750*/  LDL.LU R8, [R1+0x700] ;  /* 0x0007000001087983 */ /* 0x001ea80000300800 */
[----:B------:R-:W2:Y:S04]  /*da760*/  LDL.LU R9, [R1+0x704] ;  /* 0x0007040001097983 */ /* 0x000ea80000300800 */
[----:B------:R-:W3:Y:S04]  /*da770*/  LDL.LU R10, [R1+0x708] ;  /* 0x00070800010a7983 */ /* 0x000ee80000300800 */
[----:B------:R-:W3:Y:S04]  /*da780*/  LDL.LU R11, [R1+0x70c] ;  /* 0x00070c00010b7983 */ /* 0x000ee80000300800 */
[----:B------:R-:W4:Y:S04]  /*da790*/  LDL R18, [R1+0x288] ;  /* 0x0002880001127983 */ /* 0x000f280000100800 */
[----:B------:R-:W5:Y:S04]  /*da7a0*/  LDL.LU R0, [R1+0x4f00] ;  /* 0x004f000001007983 */ /* 0x000f680000300800 */
[----:B------:R-:W2:Y:S04]  /*da7b0*/  LDL.64 R16, [R1+0x298] ;  /* 0x0002980001107983 */ /* 0x000ea80000100a00 */
        /* <DEDUP_REMOVED lines=37> */
[----:B------:R-:W-:-:S07]  /*daa10*/  IMAD.MOV.U32 R23, RZ, RZ, R0 ;  /* 0x000000ffff177224 */ /* 0x000fce00078e0000 */
[C---:B----4-:R-:W-:Y:S01]  /*daa20*/  HMMA.16816.F32 R20, R24.reuse, R22, R16 ;  /* 0x000000161814723c */ /* 0x050fe20000001810 */
        /* <DEDUP_REMOVED lines=12> */
[----:B------:R-:W-:Y:S04]  /*daaf0*/  STL [R1+0x4dfc], R6 ;  /* 0x004dfc0601007387 */ /* 0x000fe80000100800 */
[----:B------:R-:W-:Y:S04]  /*dab00*/  STL [R1+0x4df8], R7 ;  /* 0x004df80701007387 */ /* 0x000fe80000100800 */
        /* <DEDUP_REMOVED lines=19> */
[----:B------:R-:W-:-:S03]  /*dac40*/  IMAD.MOV.U32 R0, RZ, RZ, R17 ;  /* 0x000000ffff007224 */ /* 0x000fc600078e0011 */
[----:B------:R-:W-:Y:S01]  /*dac50*/  STL [R1+0x4e00], R7 ;  /* 0x004e000701007387 */ /* 0x000fe20000100800 */
        /* <DEDUP_REMOVED lines=83> */
[----:B------:R-:W-:Y:S01]  /*db190*/  IMAD.MOV.U32 R22, RZ, RZ, R13 ;  /* 0x000000ffff167224 */ /* 0x000fe200078e000d */
[----:B------:R-:W2:Y:S01]  /*db1a0*/  LDL.LU R12, [R1] ;  /* 0x00000000010c7983 */ /* 0x000ea20000300800 */
[----:B------:R-:W-:-:S03]  /*db1b0*/  IMAD.MOV.U32 R21, RZ, RZ, R14 ;  /* 0x000000ffff157224 */ /* 0x000fc600078e000e */
[----:B------:R-:W2:Y:S01]  /*db1c0*/  LDL.LU R13, [R1+0x4] ;  /* 0x00000400010d7983 */ /* 0x000ea20000300800 */
[----:B------:R-:W-:-:S03]  /*db1d0*/  IMAD.MOV.U32 R20, RZ, RZ, R15 ;  /* 0x000000ffff147224 */ /* 0x000fc600078e000f */
[----:B------:R-:W5:Y:S04]  /*db1e0*/  LDL.LU R14, [R1+0x8] ;  /* 0x00000800010e7983 */ /* 0x000f680000300800 */
[----:B------:R-:W5:Y:S04]  /*db1f0*/  LDL.LU R15, [R1+0xc] ;  /* 0x00000c00010f7983 */ /* 0x000f680000300800 */
[----:B-----5:R-:W-:Y:S04]  /*db200*/  STL.64 [R1+0x4c30], R14 ;  /* 0x004c300e01007387 */ /* 0x020fe80000100a00 */
[----:B--2---:R0:W-:Y:S04]  /*db210*/  STL.64 [R1+0x4c28], R12 ;  /* 0x004c280c01007387 */ /* 0x0041e80000100a00 */
[----:B0-----:R-:W2:Y:S04]  /*db220*/  LDL.LU R12, [R1+0x30] ;  /* 0x00003000010c7983 */ /* 0x001ea80000300800 */
[----:B------:R-:W2:Y:S04]  /*db230*/  LDL.LU R13, [R1+0x34] ;  /* 0x00003400010d7983 */ /* 0x000ea80000300800 */
[----:B------:R-:W5:Y:S04]  /*db240*/  LDL.LU R14, [R1+0x38] ;  /* 0x00003800010e7983 */ /* 0x000f680000300800 */
[----:B------:R-:W5:Y:S04]  /*db250*/  LDL.LU R15, [R1+0x3c] ;  /* 0x00003c00010f7983 */ /* 0x000f680000300800 */
[----:B-----5:R0:W-:Y:S04]  /*db260*/  STL.64 [R1+0x4d38], R14 ;  /* 0x004d380e01007387 */ /* 0x0201e80000100a00 */
[----:B--2---:R1:W-:Y:S01]  /*db270*/  STL.64 [R1+0x4d30], R12 ;  /* 0x004d300c01007387 */ /* 0x0043e20000100a00 */
[----:B0-----:R-:W-:-:S02]  /*db280*/  IMAD.MOV.U32 R14, RZ, RZ, R21 ;  /* 0x000000ffff0e7224 */ /* 0x001fc400078e0015 */
[----:B-1----:R-:W-:Y:S02]  /*db290*/  IMAD.MOV.U32 R12, RZ, RZ, R23 ;  /* 0x000000ffff0c7224 */ /* 0x002fe400078e0017 */
[----:B------:R-:W-:Y:S02]  /*db2a0*/  IMAD.MOV.U32 R13, RZ, RZ, R22 ;  /* 0x000000ffff0d7224 */ /* 0x000fe400078e0016 */
[----:B------:R-:W-:-:S07]  /*db2b0*/  IMAD.MOV.U32 R15, RZ, RZ, R20 ;  /* 0x000000ffff0f7224 */ /* 0x000fce00078e0014 */
[C---:B---3--:R-:W-:Y:S06]  /*db2c0*/  HMMA.16816.F32 R20, R12.reuse, R26, R8 ;  /* 0x0000001a0c14723c */ /* 0x048fec0000001808 */
[----:B----4-:R-:W-:Y:S01]  /*db2d0*/  HMMA.16816.F32 R16, R12, R24, R16 ;  /* 0x000000180c10723c */ /* 0x010fe20000001810 */
        /* <DEDUP_REMOVED lines=10> */
[----:B------:R-:W-:Y:S01]  /*db380*/  IMAD.MOV.U32 R19, RZ, RZ, R6 ;  /* 0x000000ffff137224 */ /* 0x000fe200078e0006 */
[----:B------:R-:W4:Y:S04]  /*db390*/  LDL.LU R7, [R1+0x4e00] ;  /* 0x004e000001077983 */ /* 0x000f280000300800 */
        /* <DEDUP_REMOVED lines=9> */
[----:B----4-:R-:W-:-:S02]  /*db430*/  IMAD.MOV.U32 R18, RZ, RZ, R7 ;  /* 0x000000ffff127224 */ /* 0x010fc400078e0007 */
[----:B-----5:R-:W-:Y:S04]  /*db440*/  STL.64 [R1+0x4db0], R16 ;  /* 0x004db01001007387 */ /* 0x020fe80000100a00 */
        /* <DEDUP_REMOVED lines=9> */
[----:B------:R-:W2:Y:S04]  /*db4e0*/  LDL.LU R22, [R1+0x658] ;  /* 0x0006580001167983 */ /* 0x000ea80000300800 */
[----:B------:R-:W2:Y:S01]  /*db4f0*/  LDL.LU R23, [R1+0x65c] ;  /* 0x00065c0001177983 */ /* 0x000ea20000300800 */
[----:B------:R-:W-:-:S03]  /*db500*/  IMAD.MOV.U32 R19, RZ, RZ, R0 ;  /* 0x000000ffff137224 */ /* 0x000fc600078e0000 */
[----:B--2---:R-:W-:Y:S04]  /*db510*/  STL.64 [R1+0x4df0], R22 ;  /* 0x004df01601007387 */ /* 0x004fe80000100a00 */
[----:B-----5:R0:W-:Y:S04]  /*db520*/  STL.64 [R1+0x4de8], R20 ;  /* 0x004de81401007387 */ /* 0x0201e80000100a00 */
[----:B0-----:R-:W4:Y:S04]  /*db530*/  LDL.LU R20, [R1+0x660] ;  /* 0x0006600001147983 */ /* 0x001f280000300800 */
[----:B------:R-:W4:Y:S04]  /*db540*/  LDL.LU R21, [R1+0x664] ;  /* 0x0006640001157983 */ /* 0x000f280000300800 */
[----:B------:R-:W4:Y:S04]  /*db550*/  LDL.LU R22, [R1+0x668] ;  /* 0x0006680001167983 */ /* 0x000f280000300800 */
[----:B------:R-:W4:Y:S04]  /*db560*/  LDL.LU R23, [R1+0x66c] ;  /* 0x00066c0001177983 */ /* 0x000f280000300800 */
[----:B------:R0:W-:Y:S04]  /*db570*/  STL.64 [R1+0x4dd0], R18 ;  /* 0x004dd01201007387 */ /* 0x0001e80000100a00 */
[----:B------:R-:W2:Y:S04]  /*db580*/  LDL.LU R16, [R1+0x640] ;  /* 0x0006400001107983 */ /* 0x000ea80000300800 */
[----:B------:R-:W2:Y:S04]  /*db590*/  LDL.LU R17, [R1+0x644] ;  /* 0x0006440001117983 */ /* 0x000ea80000300800 */
[----:B0-----:R-:W2:Y:S04]  /*db5a0*/  LDL.LU R18, [R1+0x648] ;  /* 0x0006480001127983 */ /* 0x001ea80000300800 */
[----:B------:R-:W2:Y:S04]  /*db5b0*/  LDL.LU R19, [R1+0x64c] ;  /* 0x00064c0001137983 */ /* 0x000ea80000300800 */
        /* <DEDUP_REMOVED lines=16> */
[----:B------:R-:W2:Y:S04]  /*db6c0*/  LDL.LU R26, [R1+0x5c8] ;  /* 0x0005c800011a7983 */ /* 0x000ea80000300800 */
[----:B------:R-:W2:Y:S01]  /*db6d0*/  LDL.LU R27, [R1+0x5cc] ;  /* 0x0005cc00011b7983 */ /* 0x000ea20000300800 */
[C---:B----4-:R-:W-:Y:S03]  /*db6e0*/  HMMA.16816.F32 R20, R12.reuse, R6, R20 ;  /* 0x000000060c14723c */ /* 0x050fe60000001814 */
        /* <DEDUP_REMOVED lines=10> */
[----:B------:R0:W-:Y:S04]  /*db790*/  STL.64 [R1+0x4d28], R6 ;  /* 0x004d280601007387 */ /* 0x0001e80000100a00 */
[----:B0-----:R-:W4:Y:S04]  /*db7a0*/  LDL.64 R6, [R1+0x2b8] ;  /* 0x0002b80001067983 */ /* 0x001f280000100a00 */
        /* <DEDUP_REMOVED lines=11> */
[----:B0-----:R-:W3:Y:S04]  /*db860*/  LDL.LU.64 R18, [R1+0x4dd0] ;  /* 0x004dd00001127983 */ /* 0x001ee80000300a00 */
[----:B----4-:R-:W-:Y:S04]  /*db870*/  STL.64 [R1+0x4d48], R22 ;  /* 0x004d481601007387 */ /* 0x010fe80000100a00 */
        /* <DEDUP_REMOVED lines=22> */
[----:B-----5:R-:W-:Y:S01]  /*db9e0*/  HMMA.16816.F32 R16, R12, R18, R8 ;  /* 0x000000120c10723c */ /* 0x020fe20000001808 */
[----:B------:R-:W3:Y:S04]  /*db9f0*/  LDL.LU.64 R10, [R1+0x4d98] ;  /* 0x004d9800010a7983 */ /* 0x000ee80000300a00 */
[----:B------:R-:W3:-:S15]  /*dba00*/  LDL.LU.64 R8, [R1+0x4d90] ;  /* 0x004d900001087983 */ /* 0x000ede0000300a00 */
[----:B------:R-:W-:-:S03]  /*dba10*/  NOP ;  /* 0x0000000000007918 */ /* 0x000fc60000000000 */
        /* <DEDUP_REMOVED lines=22> */
[----:B--2---:R-:W-:Y:S03]  /*dbb80*/  HMMA.16816.F32 R24, R12, R10, R24 ;  /* 0x0000000a0c18723c */ /* 0x004fe60000001818 */
[----:B----4-:R-:W-:Y:S04]  /*dbb90*/  STL.64 [R1+0x4c90], R18 ;  /* 0x004c901201007387 */ /* 0x010fe80000100a00 */
[----:B-----5:R-:W-:-:S15]  /*dbba0*/  STL.64 [R1+0x4c88], R16 ;  /* 0x004c881001007387 */ /* 0x020fde0000100a00 */
[----:B------:R-:W-:-:S01]  /*dbbb0*/  NOP ;  /* 0x0000000000007918 */ /* 0x000fc20000000000 */
[----:B------:R-:W-:Y:S04]  /*dbbc0*/  STL.64 [R1+0xe10], R24 ;  /* 0x000e101801007387 */ /* 0x000fe80000100a00 */
[----:B------:R0:W-:Y:S04]  /*dbbd0*/  STL.64 [R1+0xe18], R26 ;  /* 0x000e181a01007387 */ /* 0x0001e80000100a00 */
[----:B0-----:R-:W3:Y:S04]  /*dbbe0*/  LDL.LU.64 R26, [R1+0x4d58] ;  /* 0x004d5800011a7983 */ /* 0x001ee80000300a00 */
[----:B------:R-:W3:Y:S04]  /*dbbf0*/  LDL.LU.64 R24, [R1+0x4d50] ;  /* 0x004d500001187983 */ /* 0x000ee80000300a00 */
[----:B------:R-:W2:Y:S01]  /*dbc00*/  LDL.64 R16, [R1+0x298] ;  /* 0x0002980001107983 */ /* 0x000ea20000100a00 */
[----:B------:R-:W-:Y:S01]  /*dbc10*/  HMMA.16816.F32 R20, R12, R28, R20 ;  /* 0x0000001c0c14723c */ /* 0x000fe20000001814 */
[----:B------:R-:W-:-:S02]  /*dbc20*/  IMAD.MOV.U32 R18, RZ, RZ, R6 ;  /* 0x000000ffff127224 */ /* 0x000fc400078e0006 */
[----:B------:R-:W-:-:S05]  /*dbc30*/  IMAD.MOV.U32 R19, RZ, RZ, R5 ;  /* 0x000000ffff137224 */ /* 0x000fca00078e0005 */
[----:B------:R-:W-:-:S15]  /*dbc40*/  STL.64 [R1+0x4cc0], R18 ;  /* 0x004cc01201007387 */ /* 0x000fde0000100a00 */
[----:B------:R-:W-:Y:S04]  /*dbc50*/  STL.64 [R1+0x17b0], R20 ;  /* 0x0017b01401007387 */ /* 0x000fe80000100a00 */
[----:B------:R3:W-:Y:S02]  /*dbc60*/  STL.64 [R1+0x17b8], R22 ;  /* 0x0017b81601007387 */ /* 0x0007e40000100a00 */
[----:B---3--:R-:W-:Y:S02]  /*dbc70*/  HMMA.16816.F32 R20, R12, R8, R24 ;  /* 0x000000080c14723c */ /* 0x008fe40000001818 */
[----:B--2---:R0:W-:Y:S04]  /*dbc80*/  STL.64 [R1+0x4cb8], R16 ;  /* 0x004cb81001007387 */ /* 0x0041e80000100a00 */
[----:B0-----:R-:W2:-:S15]  /*dbc90*/  LDL.LU R16, [R1+0x540] ;  /* 0x0005400001107983 */ /* 0x001e9e0000300800 */
[----:B------:R-:W-:-:S02]  /*dbca0*/  NOP ;  /* 0x0000000000007918 */ /* 0x000fc40000000000 */
[----:B------:R-:W-:Y:S04]  /*dbcb0*/  STL.64 [R1+0x17a0], R20 ;  /* 0x0017a01401007387 */ /* 0x000fe80000100a00 */
[----:B------:R-:W-:Y:S04]  /*dbcc0*/  STL.64 [R1+0x17a8], R22 ;  /* 0x0017a81601007387 */ /* 0x000fe80000100a00 */
[----:B------:R-:W2:Y:S04]  /*dbcd0*/  LDL.LU R17, [R1+0x544] ;  /* 0x0005440001117983 */ /* 0x000ea80000300800 */
[----:B------:R-:W3:Y:S04]  /*dbce0*/  LDL.LU R18, [R1+0x548] ;  /* 0x0005480001127983 */ /* 0x000ee80000300800 */
[----:B------:R-:W3:Y:S01]  /*dbcf0*/  LDL.LU R19, [R1+0x54c] ;  /* 0x00054c0001137983 */ /* 0x000ee20000300800 */
[----:B------:R-:W-:-:S03]  /*dbd00*/  IMAD.MOV.U32 R0, RZ, RZ, R7 ;  /* 0x000000ffff007224 */ /* 0x000fc600078e0007 */
[----:B---3--:R0:W-:Y:S04]  /*dbd10*/  STL.64 [R1+0x4cd0], R18 ;  /* 0x004cd01201007387 */ /* 0x0081e80000100a00 */
[----:B--2---:R1:W-:Y:S01]  /*dbd20*/  STL.64 [R1+0x4cc8], R16 ;  /* 0x004cc81001007387 */ /* 0x0043e20000100a00 */
[----:B0-----:R-:W-:Y:S02]  /*dbd30*/  IMAD.MOV.U32 R18, RZ, RZ, R4 ;  /* 0x000000ffff127224 */ /* 0x001fe400078e0004 */
        /* <DEDUP_REMOVED lines=109> */
[----:B------:R-:W3:Y:S04]  /*dc410*/  LDL.LU.64 R16, [R1+0x4cb8] ;  /* 0x004cb80001107983 */ /* 0x000ee80000300a00 */
[----:B------:R0:W-:Y:S04]  /*dc420*/  STL.64 [R1+0x4c40], R22 ;  /* 0x004c401601007387 */ /* 0x0001e80000100a00 */
[----:B0-----:R-:W2:Y:S04]  /*dc430*/  LDL.64 R22, [R1+0x278] ;  /* 0x0002780001167983 */ /* 0x001ea80000100a00 */
[----:B------:R-:W-:Y:S01]  /*dc440*/  STL.64 [R1+0x4c38], R20 ;  /* 0x004c381401007387 */ /* 0x000fe20000100a00 */
[----:B---3--:R-:W-:-:S15]  /*dc450*/  HMMA.16816.F32 R8, R12, R16, R8 ;  /* 0x000000100c08723c */ /* 0x008fde0000001808 */
        /* <DEDUP_REMOVED lines=8> */
[----:B------:R-:W3:Y:S04]  /*dc4e0*/  LDL.LU.64 R10, [R1+0x4ca0] ;  /* 0x004ca000010a7983 */ /* 0x000ee80000300a00 */
[----:B------:R-:W5:-:S15]  /*dc4f0*/  LDL.LU.64 R8, [R1+0x4c98] ;  /* 0x004c980001087983 */ /* 0x000f5e0000300a00 */
[----:B------:R-:W-:-:S01]  /*dc500*/  NOP ;  /* 0x0000000000007918 */ /* 0x000fc20000000000 */
        /* <DEDUP_REMOVED lines=10> */
[----:B------:R-:W-:-:S02]  /*dc5b0*/  IMAD.MOV.U32 R0, RZ, RZ, R23 ;  /* 0x000000ffff007224 */ /* 0x000fc400078e0017 */
[C---:B----4-:R-:W-:Y:S06]  /*dc5c0*/  HMMA.16816.F32 R20, R12.reuse, R16, R4 ;  /* 0x000000100c14723c */ /* 0x050fec0000001804 */
        /* <DEDUP_REMOVED lines=8> */
[----:B------:R-:W4:Y:S04]  /*dc650*/  LDL.LU R26, [R1+0x498] ;  /* 0x00049800011a7983 */ /* 0x000f280000300800 */
[----:B------:R-:W4:Y:S04]  /*dc660*/  LDL.LU R27, [R1+0x49c] ;  /* 0x00049c00011b7983 */ /* 0x000f280000300800 */
[----:B----4-:R-:W-:Y:S04]  /*dc670*/  STL.64 [R1+0x4c50], R26 ;  /* 0x004c501a01007387 */ /* 0x010fe80000100a00 */
[----:B--2---:R-:W-:Y:S04]  /*dc680*/  STL.64 [R1+0x4c48], R24 ;  /* 0x004c481801007387 */ /* 0x004fe80000100a00 */
        /* <DEDUP_REMOVED lines=20> */
[----:B------:R-:W2:Y:S04]  /*dc7d0*/  LDL.LU R20, [R1+0x4b0] ;  /* 0x0004b00001147983 */ /* 0x000ea80000300800 */
[----:B------:R-:W2:Y:S04]  /*dc7e0*/  LDL.LU R21, [R1+0x4b4] ;  /* 0x0004b40001157983 */ /* 0x000ea80000300800 */
[----:B------:R-:W2:Y:S04]  /*dc7f0*/  LDL.LU R22, [R1+0x4b8] ;  /* 0x0004b80001167983 */ /* 0x000ea80000300800 */
[----:B------:R-:W2:Y:S04]  /*dc800*/  LDL.LU R23, [R1+0x4bc] ;  /* 0x0004bc0001177983 */ /* 0x000ea80000300800 */
[----:B------:R-:W-:Y:S04]  /*dc810*/  STL.64 [R1+0x4b88], R18 ;  /* 0x004b881201007387 */ /* 0x000fe80000100a00 */
        /* <DEDUP_REMOVED lines=28> */
[C---:B-----5:R-:W-:Y:S06]  /*dc9e0*/  HMMA.16816.F32 R24, R12.reuse, R8, R24 ;  /* 0x000000080c18723c */ /* 0x060fec0000001818 */
[C---:B----4-:R-:W-:Y:S06]  /*dc9f0*/  HMMA.16816.F32 R4, R12.reuse, R28, R4 ;  /* 0x0000001c0c04723c */ /* 0x050fec0000001804 */
        /* <DEDUP_REMOVED lines=12> */
[----:B------:R-:W5:Y:S04]  /*dcac0*/  LDL R11, [R1+0x2bc] ;  /* 0x0002bc00010b7983 */ /* 0x000f680000100800 */
[----:B------:R-:W-:Y:S04]  /*dcad0*/  STL.64 [R1+0x4b60], R8 ;  /* 0x004b600801007387 */ /* 0x000fe80000100a00 */
[----:B------:R-:W2:Y:S04]  /*dcae0*/  LDL.LU.64 R22, [R1+0x4c40] ;  /* 0x004c400001167983 */ /* 0x000ea80000300a00 */
[----:B------:R-:W5:Y:S04]  /*dcaf0*/  LDL.LU.64 R20, [R1+0x4c38] ;  /* 0x004c380001147983 */ /* 0x000f680000300a00 */
        /* <DEDUP_REMOVED lines=41> */
[----:B------:R-:W-:Y:S01]  /*dcd90*/  STL.64 [R1+0x4b10], R6 ;  /* 0x004b100601007387 */ /* 0x000fe20000100a00 */
[C---:B-----5:R-:W-:Y:S03]  /*dcda0*/  HMMA.16816.F32 R8, R12.reuse, R10, R24 ;  /* 0x0000000a0c08723c */ /* 0x060fe60000001818 */
[----:B------:R2:W-:Y:S03]  /*dcdb0*/  STL.64 [R1+0x4b08], R4 ;  /* 0x004b080401007387 */ /* 0x0005e60000100a00 */
[----:B--2---:R-:W-:Y:S01]  /*dcdc0*/  HMMA.16816.F32 R4, R12, R20, R16 ;  /* 0x000000140c04723c */ /* 0x004fe20000001810 */
[----:B------:R-:W2:-:S15]  /*dcdd0*/  LDL.LU R20, [R1+0x3b0] ;  /* 0x0003b00001147983 */ /* 0x000e9e0000300800 */
[----:B------:R-:W-:-:S01]  /*dcde0*/  NOP ;  /* 0x0000000000007918 */ /* 0x000fc20000000000 */
        /* <DEDUP_REMOVED lines=11> */
[----:B------:R-:W2:Y:S01]  /*dcea0*/  LDL R18, [R1+0x278] ;  /* 0x0002780001127983 */ /* 0x000ea20000100800 */
[----:B------:R-:W-:-:S03]  /*dceb0*/  IMAD.MOV.U32 R19, RZ, RZ, R0 ;  /* 0x000000ffff137224 */ /* 0x000fc600078e0000 */
        /* <DEDUP_REMOVED lines=8> */
[----:B------:R-:W5:Y:S04]  /*dcf40*/  LDL R16, [R1+0x288] ;  /* 0x0002880001107983 */ /* 0x000f680000100800 */
[----:B------:R-:W5:Y:S04]  /*dcf50*/  LDL R17, [R1+0x28c] ;  /* 0x00028c0001117983 */ /* 0x000f680000100800 */
        /* <DEDUP_REMOVED lines=92> */
[----:B------:R-:W-:Y:S04]  /*dd520*/  STL [R1+0x4a68], R10 ;  /* 0x004a680a01007387 */ /* 0x000fe80000100800 */
[----:B------:R-:W-:Y:S01]  /*dd530*/  STL [R1+0x4a54], R11 ;  /* 0x004a540b01007387 */ /* 0x000fe20000100800 */
        /* <DEDUP_REMOVED lines=14> */
[----:B------:R0:W-:Y:S04]  /*dd620*/  STL [R1+0x4a80], R8 ;  /* 0x004a800801007387 */ /* 0x0001e80000100800 */
[----:B------:R1:W-:Y:S04]  /*dd630*/  STL [R1+0x4a7c], R9 ;  /* 0x004a7c0901007387 */ /* 0x0003e80000100800 */
[----:B0-----:R-:W5:Y:S04]  /*dd640*/  LDL.LU R8, [R1+0x380] ;  /* 0x0003800001087983 */ /* 0x001f680000300800 */
[----:B-1----:R-:W5:Y:S04]  /*dd650*/  LDL.LU R9, [R1+0x384] ;  /* 0x0003840001097983 */ /* 0x002f680000300800 */
[----:B------:R-:W5:Y:S04]  /*dd660*/  LDL.LU R10, [R1+0x388] ;  /* 0x00038800010a7983 */ /* 0x000f680000300800 */
[----:B------:R-:W5:Y:S01]  /*dd670*/  LDL.LU R11, [R1+0x38c] ;  /* 0x00038c00010b7983 */ /* 0x000f620000300800 */
[----:B--2---:R-:W-:Y:S03]  /*dd680*/  HMMA.16816.F32 R12, R12, R2, R20 ;  /* 0x000000020c0c723c */ /* 0x004fe60000001814 */
[----:B------:R-:W3:-:S15]  /*dd690*/  LDL.LU.64 R22, [R1+0x4b28] ;  /* 0x004b280001167983 */ /* 0x000ede0000300a00 */
[----:B------:R-:W-:-:S05]  /*dd6a0*/  NOP ;  /* 0x0000000000007918 */ /* 0x000fca0000000000 */
        /* <DEDUP_REMOVED lines=11> */
[----:B------:R-:W4:Y:S01]  /*dd760*/  LDL.LU.64 R4, [R1+0x4b08] ;  /* 0x004b080001047983 */ /* 0x000f220000300a00 */
[----:B------:R-:W-:-:S02]  /*dd770*/  IMAD.MOV.U32 R21, RZ, RZ, R22 ;  /* 0x000000ffff157224 */ /* 0x000fc400078e0016 */
[----:B------:R-:W-:Y:S01]  /*dd780*/  IMAD.MOV.U32 R20, RZ, RZ, R23 ;  /* 0x000000ffff147224 */ /* 0x000fe200078e0017 */
[----:B----4-:R-:W-:Y:S06]  /*dd790*/  HMMA.16816.F32 R24, R12, R4, R24 ;  /* 0x000000040c18723c */ /* 0x010fec0000001818 */
[----:B------:R-:W-:Y:S02]  /*dd7a0*/  IMAD.MOV.U32 R23, RZ, RZ, R4 ;  /* 0x000000ffff177224 */ /* 0x000fe400078e0004 */
[----:B------:R-:W-:-:S15]  /*dd7b0*/  IMAD.MOV.U32 R22, RZ, RZ, R5 ;  /* 0x000000ffff167224 */ /* 0x000fde00078e0005 */
[----:B------:R-:W-:Y:S04]  /*dd7c0*/  STL.64 [R1+0xd50], R24 ;  /* 0x000d501801007387 */ /* 0x000fe80000100a00 */
[----:B------:R0:W-:Y:S04]  /*dd7d0*/  STL.64 [R1+0xd58], R26 ;  /* 0x000d581a01007387 */ /* 0x0001e80000100a00 */
[----:B0-----:R-:W5:Y:S04]  /*dd7e0*/  LDL.LU.64 R26, [R1+0x4b00] ;  /* 0x004b0000011a7983 */ /* 0x001f680000300a00 */
[----:B------:R-:W3:Y:S04]  /*dd7f0*/  LDL.LU.64 R24, [R1+0x4af8] ;  /* 0x004af80001187983 */ /* 0x000ee80000300a00 */
[----:B------:R-:W-:Y:S04]  /*dd800*/  STL.64 [R1+0x4a90], R22 ;  /* 0x004a901601007387 */ /* 0x000fe80000100a00 */
[----:B------:R0:W-:Y:S04]  /*dd810*/  STL.64 [R1+0x4a88], R20 ;  /* 0x004a881401007387 */ /* 0x0001e80000100a00 */
[----:B0-----:R-:W3:Y:S04]  /*dd820*/  LDL.LU R20, [R1+0x370] ;  /* 0x0003700001147983 */ /* 0x001ee80000300800 */
[----:B------:R-:W3:Y:S04]  /*dd830*/  LDL.LU R21, [R1+0x374] ;  /* 0x0003740001157983 */ /* 0x000ee80000300800 */
[----:B------:R-:W3:Y:S04]  /*dd840*/  LDL.LU R22, [R1+0x378] ;  /* 0x0003780001167983 */ /* 0x000ee80000300800 */
[----:B------:R-:W3:Y:S01]  /*dd850*/  LDL.LU R23, [R1+0x37c] ;  /* 0x00037c0001177983 */ /* 0x000ee20000300800 */
[C---:B--2---:R-:W-:Y:S06]  /*dd860*/  HMMA.16816.F32 R16, R12.reuse, R6, R16 ;  /* 0x000000060c10723c */ /* 0x044fec0000001810 */
[C---:B-----5:R-:W-:Y:S06]  /*dd870*/  HMMA.16816.F32 R8, R12.reuse, R26, R8 ;  /* 0x0000001a0c08723c */ /* 0x060fec0000001808 */
[----:B---3--:R-:W-:Y:S01]  /*dd880*/  HMMA.16816.F32 R20, R12, R24, R20 ;  /* 0x000000180c14723c */ /* 0x008fe20000001814 */
[----:B------:R-:W-:-:S05]  /*dd890*/  IMAD.MOV.U32 R0, RZ, RZ, R27 ;  /* 0x000000ffff007224 */ /* 0x000fca00078e001b */
[----:B------:R-:W-:-:S11]  /*dd8a0*/  IMAD.MOV.U32 R27, RZ, RZ, R25 ;  /* 0x000000ffff1b7224 */ /* 0x000fd600078e0019 */
[----:B------:R-:W-:Y:S04]  /*dd8b0*/  STL.64 [R1+0xd00], R8 ;  /* 0x000d000801007387 */ /* 0x000fe80000100a00 */
[----:B------:R0:W-:Y:S01]  /*dd8c0*/  STL.64 [R1+0xd08], R10 ;  /* 0x000d080a01007387 */ /* 0x0001e20000100a00 */
[----:B------:R-:W-:Y:S02]  /*dd8d0*/  IMAD.MOV.U32 R25, RZ, RZ, R6 ;  /* 0x000000ffff197224 */ /* 0x000fe400078e0006 */
[----:B0-----:R-:W-:Y:S02]  /*dd8e0*/  IMAD.MOV.U32 R11, RZ, RZ, R26 ;  /* 0x000000ffff0b7224 */ /* 0x001fe400078e001a */
[----:B------:R-:W-:Y:S02]  /*dd8f0*/  IMAD.MOV.U32 R26, RZ, RZ, R24 ;  /* 0x000000ffff1a7224 */ /* 0x000fe400078e0018 */
[----:B------:R-:W-:Y:S01]  /*dd900*/  IMAD.MOV.U32 R10, RZ, RZ, R7 ;  /* 0x000000ffff0a7224 */ /* 0x000fe200078e0007 */
[----:B------:R-:W-:Y:S04]  /*dd910*/  STL.64 [R1+0xcd0], R20 ;  /* 0x000cd01401007387 */ /* 0x000fe80000100a00 */
[----:B------:R-:W-:Y:S04]  /*dd920*/  STL.64 [R1+0xcd8], R22 ;  /* 0x000cd81601007387 */ /* 0x000fe80000100a00 */
[----:B------:R-:W-:Y:S04]  /*dd930*/  STL.64 [R1+0x4ab8], R26 ;  /* 0x004ab81a01007387 */ /* 0x000fe80000100a00 */
[----:B------:R0:W-:Y:S04]  /*dd940*/  STL.64 [R1+0xc80], R16 ;  /* 0x000c801001007387 */ /* 0x0001e80000100a00 */
[----:B------:R1:W-:Y:S04]  /*dd950*/  STL.64 [R1+0xc88], R18 ;  /* 0x000c881201007387 */ /* 0x0003e80000100a00 */
[----:B------:R-:W-:Y:S04]  /*dd960*/  STL [R1+0x4ae0], R25 ;  /* 0x004ae01901007387 */ /* 0x000fe80000100800 */
[----:B------:R2:W-:Y:S04]  /*dd970*/  STL.64 [R1+0x4ad8], R10 ;  /* 0x004ad80a01007387 */ /* 0x0005e80000100a00 */
[----:B0-----:R-:W3:Y:S04]  /*dd980*/  LDL.LU R16, [R1+0x200] ;  /* 0x0002000001107983 */ /* 0x001ee80000300800 */
[----:B------:R-:W3:Y:S04]  /*dd990*/  LDL.LU R17, [R1+0x204] ;  /* 0x0002040001117983 */ /* 0x000ee80000300800 */
[----:B-1----:R-:W4:Y:S04]  /*dd9a0*/  LDL.LU R18, [R1+0x208] ;  /* 0x0002080001127983 */ /* 0x002f280000300800 */
[----:B------:R-:W4:Y:S04]  /*dd9b0*/  LDL.LU R19, [R1+0x20c] ;  /* 0x00020c0001137983 */ /* 0x000f280000300800 */
[----:B------:R-:W5:Y:S04]  /*dd9c0*/  LDL.LU R8, [R1+0x340] ;  /* 0x0003400001087983 */ /* 0x000f680000300800 */
[----:B------:R-:W5:Y:S04]  /*dd9d0*/  LDL.LU R9, [R1+0x344] ;  /* 0x0003440001097983 */ /* 0x000f680000300800 */
[----:B--2---:R-:W2:Y:S04]  /*dd9e0*/  LDL.LU R10, [R1+0x348] ;  /* 0x00034800010a7983 */ /* 0x004ea80000300800 */
[----:B------:R-:W2:Y:S04]  /*dd9f0*/  LDL.LU R11, [R1+0x34c] ;  /* 0x00034c00010b7983 */ /* 0x000ea80000300800 */
[----:B--2---:R-:W-:Y:S04]  /*dda00*/  STL.64 [R1+0x4af0], R10 ;  /* 0x004af00a01007387 */ /* 0x004fe80000100a00 */
[----:B-----5:R0:W-:Y:S04]  /*dda10*/  STL.64 [R1+0x4ae8], R8 ;  /* 0x004ae80801007387 */ /* 0x0201e80000100a00 */
[----:B0-----:R-:W2:Y:S04]  /*dda20*/  LDL.LU R8, [R1+0x350] ;  /* 0x0003500001087983 */ /* 0x001ea80000300800 */
[----:B------:R-:W2:Y:S04]  /*dda30*/  LDL.LU R9, [R1+0x354] ;  /* 0x0003540001097983 */ /* 0x000ea80000300800 */
[----:B------:R-:W2:Y:S04]  /*dda40*/  LDL.LU R10, [R1+0x358] ;  /* 0x00035800010a7983 */ /* 0x000ea80000300800 */
[----:B------:R-:W2:Y:S04]  /*dda50*/  LDL.LU R11, [R1+0x35c] ;  /* 0x00035c00010b7983 */ /* 0x000ea80000300800 */
[----:B------:R-:W2:Y:S04]  /*dda60*/  LDL.LU.64 R24, [R1+0x2b8] ;  /* 0x0002b80001187983 */ /* 0x000ea80000300a00 */
[----:B------:R-:W5:Y:S04]  /*dda70*/  LDL.LU.64 R2, [R1+0x2a8] ;  /* 0x0002a80001027983 */ /* 0x000f680000300a00 */
[----:B------:R-:W5:Y:S04]  /*dda80*/  LDL.LU.64 R26, [R1+0x298] ;  /* 0x00029800011a7983 */ /* 0x000f680000300a00 */
        /* <DEDUP_REMOVED lines=12> */
[----:B------:R-:W3:Y:S04]  /*ddb50*/  LDL.LU R20, [R1+0x1e0] ;  /* 0x0001e00001147983 */ /* 0x000ee80000300800 */
        /* <DEDUP_REMOVED lines=12> */
[----:B------:R-:W4:Y:S04]  /*ddc20*/  LDL.LU R6, [R1+0x28] ;  /* 0x0000280001067983 */ /* 0x000f280000300800 */
[----:B------:R-:W4:Y:S04]  /*ddc30*/  LDL.LU R7, [R1+0x2c] ;  /* 0x00002c0001077983 */ /* 0x000f280000300800 */
[----:B----4-:R0:W-:Y:S04]  /*ddc40*/  STL.64 [R1+0x4918], R6 ;  /* 0x0049180601007387 */ /* 0x0101e80000100a00 */
[----:B0-----:R-:W4:Y:S04]  /*ddc50*/  LDL.LU R6, [R1+0x278] ;  /* 0x0002780001067983 */ /* 0x001f280000300800 */
[----:B------:R-:W4:Y:S04]  /*ddc60*/  LDL.LU R7, [R1+0x27c] ;  /* 0x00027c0001077983 */ /* 0x000f280000300800 */
[----:B--2---:R0:W-:Y:S04]  /*ddc70*/  STL.64 [R1+0x4910], R4 ;  /* 0x0049100401007387 */ /* 0x0041e80000100a00 */
[----:B0-----:R-:W2:Y:S04]  /*ddc80*/  LDL.LU R4, [R1+0x288] ;  /* 0x0002880001047983 */ /* 0x001ea80000300800 */
[----:B------:R-:W2:Y:S04]  /*ddc90*/  LDL.LU R5, [R1+0x28c] ;  /* 0x00028c0001057983 */ /* 0x000ea80000300800 */
[----:B------:R-:W-:Y:S04]  /*ddca0*/  STL.64 [R1+0xc50], R8 ;  /* 0x000c500801007387 */ /* 0x000fe80000100a00 */
[----:B------:R0:W-:Y:S04]  /*ddcb0*/  STL.64 [R1+0xc58], R10 ;  /* 0x000c580a01007387 */ /* 0x0001e80000100a00 */
[----:B0-----:R-:W5:Y:S04]  /*ddcc0*/  LDL.LU.64 R10, [R1+0x4af0] ;  /* 0x004af000010a7983 */ /* 0x001f680000300a00 */
[----:B------:R-:W5:Y:S01]  /*ddcd0*/  LDL.LU.64 R8, [R1+0x4ae8] ;  /* 0x004ae80001087983 */ /* 0x000f620000300a00 */
[----:B------:R-:W-:Y:S01]  /*ddce0*/  HMMA.16816.F32 R16, R12, R26, R16 ;  /* 0x0000001a0c10723c */ /* 0x000fe20000001810 */
[----:B------:R-:W-:-:S02]  /*ddcf0*/  IMAD.MOV.U32 R29, RZ, RZ, R24 ;  /* 0x000000ffff1d7224 */ /* 0x000fc400078e0018 */
[----:B------:R-:W-:Y:S02]  /*ddd00*/  IMAD.MOV.U32 R24, RZ, RZ, R25 ;  /* 0x000000ffff187224 */ /* 0x000fe400078e0019 */
[----:B------:R-:W3:Y:S01]  /*ddd10*/  LDL.LU R25, [R1+0x4ae0] ;  /* 0x004ae00001197983 */ /* 0x000ee20000300800 */
[----:B-----5:R-:W-:-:S15]  /*ddd20*/  HMMA.16816.F32 R8, R12, R2, R8 ;  /* 0x000000020c08723c */ /* 0x020fde0000001808 */
[----:B------:R-:W-:-:S08]  /*ddd30*/  NOP ;  /* 0x0000000000007918 */ /* 0x000fd00000000000 */
[----:B------:R0:W-:Y:S04]  /*ddd40*/  STL.64 [R1+0xc20], R8 ;  /* 0x000c200801007387 */ /* 0x0001e80000100a00 */
[----:B------:R1:W-:Y:S01]  /*ddd50*/  STL.64 [R1+0xc28], R10 ;  /* 0x000c280a01007387 */ /* 0x0003e20000100a00 */
[----:B0-----:R-:W-:-:S03]  /*ddd60*/  IMAD.MOV.U32 R9, RZ, RZ, R2 ;  /* 0x000000ffff097224 */ /* 0x001fc600078e0002 */
[----:B-1----:R-:W5:Y:S04]  /*ddd70*/  LDL.LU.64 R10, [R1+0x4ad8] ;  /* 0x004ad800010a7983 */ /* 0x002f680000300a00 */
[----:B------:R-:W5:Y:S04]  /*ddd80*/  LDL.LU R2, [R1+0x4ad0] ;  /* 0x004ad00001027983 */ /* 0x000f680000300800 */
[----:B------:R-:W-:Y:S04]  /*ddd90*/  STL.64 [R1+0xbf0], R16 ;  /* 0x000bf01001007387 */ /* 0x000fe80000100a00 */
[----:B------:R0:W-:Y:S04]  /*ddda0*/  STL.64 [R1+0xbf8], R18 ;  /* 0x000bf81201007387 */ /* 0x0001e80000100a00 */
[----:B0-----:R-:W2:Y:S04]  /*dddb0*/  LDL.LU.64 R18, [R1+0x4ac8] ;  /* 0x004ac80001127983 */ /* 0x001ea80000300a00 */
[----:B------:R-:W2:Y:S01]  /*dddc0*/  LDL.LU.64 R16, [R1+0x4ac0] ;  /* 0x004ac00001107983 */ /* 0x000ea20000300a00 */
[----:B------:R-:W-:-:S02]  /*dddd0*/  IMAD.MOV.U32 R28, RZ, RZ, R3 ;  /* 0x000000ffff1c7224 */ /* 0x000fc400078e0003 */
[----:B------:R-:W-:Y:S02]  /*ddde0*/  IMAD.MOV.U32 R3, RZ, RZ, R26 ;  /* 0x000000ffff037224 */ /* 0x000fe400078e001a */
[----:B------:R-:W-:Y:S02]  /*dddf0*/  IMAD.MOV.U32 R8, RZ, RZ, R27 ;  /* 0x000000ffff087224 */ /* 0x000fe400078e001b */
[----:B------:R-:W5:Y:S01]  /*dde00*/  LDL.LU.64 R26, [R1+0x4ab8] ;  /* 0x004ab800011a7983 */ /* 0x000f620000300a00 */
        /* <DEDUP_REMOVED lines=17> */
[----:B------:R-:W2:Y:S01]  /*ddf20*/  LDL.LU R7, [R1+0x1cc] ;  /* 0x0001cc0001077983 */ /* 0x000ea20000300800 */
        /* <DEDUP_REMOVED lines=8> */
[----:B------:R1:W-:Y:S01]  /*ddfb0*/  STL.64 [R1+0xb18], R6 ;  /* 0x000b180601007387 */ /* 0x0003e20000100a00 */
[----:B0-----:R-:W-:-:S02]  /*ddfc0*/  IMAD.MOV.U32 R4, RZ, RZ, R9 ;  /* 0x000000ffff047224 */ /* 0x001fc400078e0009 */
[----:B-1----:R-:W-:Y:S02]  /*ddfd0*/  IMAD.MOV.U32 R6, RZ, RZ, R3 ;  /* 0x000000ffff067224 */ /* 0x002fe400078e0003 */
[----:B------:R-:W-:Y:S01]  /*ddfe0*/  IMAD.MOV.U32 R7, RZ, RZ, R8 ;  /* 0x000000ffff077224 */ /* 0x000fe200078e0008 */
[----:B------:R-:W4:Y:S01]  /*ddff0*/  LDL.LU R3, [R1+0x4a84] ;  /* 0x004a840001037983 */ /* 0x000f220000300800 */
[----:B------:R-:W-:-:S03]  /*de000*/  IMAD.MOV.U32 R5, RZ, RZ, R28 ;  /* 0x000000ffff057224 */ /* 0x000fc600078e001c */
[----:B------:R-:W4:Y:S04]  /*de010*/  LDL.LU R8, [R1+0x4a80] ;  /* 0x004a800001087983 */ /* 0x000f280000300800 */
[----:B------:R-:W4:Y:S04]  /*de020*/  LDL.LU R9, [R1+0x4a7c] ;  /* 0x004a7c0001097983 */ /* 0x000f280000300800 */
[----:B------:R-:W4:Y:S04]  /*de030*/  LDL.LU R28, [R1+0x4a78] ;  /* 0x004a7800011c7983 */ /* 0x000f280000300800 */
[----:B------:R-:W-:Y:S04]  /*de040*/  STL.64 [R1+0x4960], R6 ;  /* 0x0049600601007387 */ /* 0x000fe80000100a00 */
[----:B------:R-:W-:Y:S04]  /*de050*/  STL.64 [R1+0x4978], R4 ;  /* 0x0049780401007387 */ /* 0x000fe80000100a00 */
[----:B------:R-:W-:Y:S04]  /*de060*/  STL.64 [R1+0x4928], R18 ;  /* 0x0049281201007387 */ /* 0x000fe80000100a00 */
[----:B------:R0:W-:Y:S04]  /*de070*/  STL.64 [R1+0x4920], R16 ;  /* 0x0049201001007387 */ /* 0x0001e80000100a00 */
[----:B0-----:R-:W5:Y:S04]  /*de080*/  LDL.LU R16, [R1+0x40] ;  /* 0x0000400001107983 */ /* 0x001f680000300800 */
[----:B------:R-:W5:Y:S04]  /*de090*/  LDL.LU R17, [R1+0x44] ;  /* 0x0000440001117983 */ /* 0x000f680000300800 */
[----:B------:R-:W2:Y:S04]  /*de0a0*/  LDL.LU R18, [R1+0x48] ;  /* 0x0000480001127983 */ /* 0x000ea80000300800 */
[----:B------:R-:W2:Y:S01]  /*de0b0*/  LDL.LU R19, [R1+0x4c] ;  /* 0x00004c0001137983 */ /* 0x000ea20000300800 */
[----:B------:R-:W-:-:S02]  /*de0c0*/  IMAD.MOV.U32 R6, RZ, RZ, R29 ;  /* 0x000000ffff067224 */ /* 0x000fc400078e001d */
[----:B------:R-:W-:Y:S01]  /*de0d0*/  IMAD.MOV.U32 R7, RZ, RZ, R24 ;  /* 0x000000ffff077224 */ /* 0x000fe200078e0018 */
[----:B------:R-:W4:Y:S04]  /*de0e0*/  LDL.LU R29, [R1+0x4a74] ;  /* 0x004a7400011d7983 */ /* 0x000f280000300800 */
[----:B------:R-:W3:Y:S04]  /*de0f0*/  LDL.LU R24, [R1+0x4a70] ;  /* 0x004a700001187983 */ /* 0x000ee80000300800 */
[----:B------:R-:W-:Y:S04]  /*de100*/  STL.64 [R1+0x4990], R6 ;  /* 0x0049900601007387 */ /* 0x000fe80000100a00 */
[----:B--2---:R-:W-:Y:S04]  /*de110*/  STL.64 [R1+0x4940], R18 ;  /* 0x0049401201007387 */ /* 0x004fe80000100a00 */
[----:B-----5:R0:W-:Y:S04]  /*de120*/  STL.64 [R1+0x4938], R16 ;  /* 0x0049381001007387 */ /* 0x0201e80000100a00 */
[----:B0-----:R-:W2:Y:S04]  /*de130*/  LDL.LU R16, [R1+0x50] ;  /* 0x0000500001107983 */ /* 0x001ea80000300800 */
[----:B------:R-:W2:Y:S04]  /*de140*/  LDL.LU R17, [R1+0x54] ;  /* 0x0000540001117983 */ /* 0x000ea80000300800 */
[----:B------:R-:W5:Y:S04]  /*de150*/  LDL.LU R18, [R1+0x58] ;  /* 0x0000580001127983 */ /* 0x000f680000300800 */
[----:B------:R-:W5:Y:S01]  /*de160*/  LDL.LU R19, [R1+0x5c] ;  /* 0x00005c0001137983 */ /* 0x000f620000300800 */
[----:B------:R-:W-:-:S02]  /*de170*/  IMAD.MOV.U32 R4, RZ, RZ, R25 ;  /* 0x000000ffff047224 */ /* 0x000fc400078e0019 */
[----:B------:R-:W-:Y:S01]  /*de180*/  IMAD.MOV.U32 R5, RZ, RZ, R10 ;  /* 0x000000ffff057224 */ /* 0x000fe200078e000a */
[----:B------:R-:W4:Y:S04]  /*de190*/  LDL.LU R25, [R1+0x4a6c] ;  /* 0x004a6c0001197983 */ /* 0x000f280000300800 */
[----:B------:R-:W4:Y:S04]  /*de1a0*/  LDL.LU R10, [R1+0x4a68] ;  /* 0x004a6800010a7983 */ /* 0x000f280000300800 */
[----:B------:R-:W-:Y:S04]  /*de1b0*/  STL.64 [R1+0x49a8], R4 ;  /* 0x0049a80401007387 */ /* 0x000fe80000100a00 */
[----:B-----5:R-:W-:Y:S04]  /*de1c0*/  STL.64 [R1+0x4958], R18 ;  /* 0x0049581201007387 */ /* 0x020fe80000100a00 */
[----:B--2---:R0:W-:Y:S04]  /*de1d0*/  STL.64 [R1+0x4950], R16 ;  /* 0x0049501001007387 */ /* 0x0041e80000100a00 */
[----:B0-----:R-:W2:Y:S04]  /*de1e0*/  LDL.LU R16, [R1+0x70] ;  /* 0x0000700001107983 */ /* 0x001ea80000300800 */
[----:B------:R-:W2:Y:S01]  /*de1f0*/  LDL.LU R17, [R1+0x74] ;  /* 0x0000740001117983 */ /* 0x000ea20000300800 */
[----:B---3--:R-:W-:-:S02]  /*de200*/  IMAD.MOV.U32 R18, RZ, RZ, R24 ;  /* 0x000000ffff127224 */ /* 0x008fc400078e0018 */
[----:B------:R-:W-:Y:S02]  /*de210*/  IMAD.MOV.U32 R6, RZ, RZ, R26 ;  /* 0x000000ffff067224 */ /* 0x000fe400078e001a */
[----:B------:R-:W-:Y:S01]  /*de220*/  IMAD.MOV.U32 R7, RZ, RZ, R27 ;  /* 0x000000ffff077224 */ /* 0x000fe200078e001b */
[----:B------:R-:W3:Y:S01]  /*de230*/  LDL.LU R24, [R1+0x4a64] ;  /* 0x004a640001187983 */ /* 0x000ee20000300800 */
[----:B----4-:R-:W-:-:S03]  /*de240*/  IMAD.MOV.U32 R19, RZ, RZ, R25 ;  /* 0x000000ffff137224 */ /* 0x010fc600078e0019 */
[----:B------:R-:W4:Y:S04]  /*de250*/  LDL.LU R25, [R1+0x4a60] ;  /* 0x004a600001197983 */ /* 0x000f280000300800 */
[----:B------:R-:W5:Y:S04]  /*de260*/  LDL.LU R26, [R1+0x4a5c] ;  /* 0x004a5c00011a7983 */ /* 0x000f680000300800 */
[----:B------:R-:W5:Y:S04]  /*de270*/  LDL.LU R27, [R1+0x4a58] ;  /* 0x004a5800011b7983 */ /* 0x000f680000300800 */
[----:B------:R-:W-:Y:S04]  /*de280*/  STL.64 [R1+0x49c0], R6 ;  /* 0x0049c00601007387 */ /* 0x000fe80000100a00 */
[----:B------:R-:W-:Y:S04]  /*de290*/  STL.64 [R1+0x4970], R18 ;  /* 0x0049701201007387 */ /* 0x000fe80000100a00 */
[----:B--2---:R0:W-:Y:S04]  /*de2a0*/  STL.64 [R1+0x4968], R16 ;  /* 0x0049681001007387 */ /* 0x0041e80000100a00 */
[----:B0-----:R-:W2:Y:S04]  /*de2b0*/  LDL.LU R16, [R1+0x80] ;  /* 0x0000800001107983 */ /* 0x001ea80000300800 */
[----:B------:R-:W2:Y:S04]  /*de2c0*/  LDL.LU R17, [R1+0x84] ;  /* 0x0000840001117983 */ /* 0x000ea80000300800 */
[----:B------:R-:W3:Y:S04]  /*de2d0*/  LDL.LU R18, [R1+0x88] ;  /* 0x0000880001127983 */ /* 0x000ee80000300800 */
[----:B------:R-:W3:Y:S01]  /*de2e0*/  LDL.LU R19, [R1+0x8c] ;  /* 0x00008c0001137983 */ /* 0x000ee20000300800 */
[----:B------:R-:W-:-:S02]  /*de2f0*/  IMAD.MOV.U32 R4, RZ, RZ, R11 ;  /* 0x000000ffff047224 */ /* 0x000fc400078e000b */
[----:B------:R-:W-:Y:S01]  /*de300*/  IMAD.MOV.U32 R5, RZ, RZ, R0 ;  /* 0x000000ffff057224 */ /* 0x000fe200078e0000 */
[----:B------:R-:W5:Y:S04]  /*de310*/  LDL.LU R11, [R1+0x4a54] ;  /* 0x004a5400010b7983 */ /* 0x000f680000300800 */
[----:B------:R-:W5:Y:S04]  /*de320*/  LDL.LU R0, [R1+0x4a50] ;  /* 0x004a500001007983 */ /* 0x000f680000300800 */
[----:B------:R-:W-:Y:S04]  /*de330*/  STL.64 [R1+0x49d8], R4 ;  /* 0x0049d80401007387 */ /* 0x000fe80000100a00 */
[----:B---3--:R0:W-:Y:S04]  /*de340*/  STL.64 [R1+0x4988], R18 ;  /* 0x0049881201007387 */ /* 0x0081e80000100a00 */
[----:B--2---:R5:W-:Y:S01]  /*de350*/  STL.64 [R1+0x4980], R16 ;  /* 0x0049801001007387 */ /* 0x004be20000100a00 */
[----:B0-----:R-:W-:-:S02]  /*de360*/  IMAD.MOV.U32 R19, RZ, RZ, R24 ;  /* 0x000000ffff137224 */ /* 0x001fc400078e0018 */
[----:B----4-:R-:W-:Y:S01]  /*de370*/  IMAD.MOV.U32 R18, RZ, RZ, R25 ;  /* 0x000000ffff127224 */ /* 0x010fe200078e0019 */
[----:B------:R-:W2:Y:S01]  /*de380*/  LDL.LU R24, [R1+0x160] ;  /* 0x0001600001187983 */ /* 0x000ea20000300800 */
[----:B-----5:R-:W-:-:S03]  /*de390*/  IMAD.MOV.U32 R17, RZ, RZ, R26 ;  /* 0x000000ffff117224 */ /* 0x020fc600078e001a */
[----:B------:R-:W2:Y:S01]  /*de3a0*/  LDL.LU R25, [R1+0x164] ;  /* 0x0001640001197983 */ /* 0x000ea20000300800 */
[----:B------:R-:W-:-:S03]  /*de3b0*/  IMAD.MOV.U32 R16, RZ, RZ, R27 ;  /* 0x000000ffff107224 */ /* 0x000fc600078e001b */
[----:B------:R-:W3:Y:S04]  /*de3c0*/  LDL.LU R26, [R1+0x168] ;  /* 0x00016800011a7983 */ /* 0x000ee80000300800 */
[----:B------:R-:W3:Y:S01]  /*de3d0*/  LDL.LU R27, [R1+0x16c] ;  /* 0x00016c00011b7983 */ /* 0x000ee20000300800 */
[----:B------:R-:W-:Y:S02]  /*de3e0*/  IMAD.MOV.U32 R5, RZ, RZ, R20 ;  /* 0x000000ffff057224 */ /* 0x000fe400078e0014 */
[----:B------:R-:W-:Y:S02]  /*de3f0*/  IMAD.MOV.U32 R4, RZ, RZ, R21 ;  /* 0x000000ffff047224 */ /* 0x000fe400078e0015 */
[----:B------:R-:W-:Y:S02]  /*de400*/  IMAD.MOV.U32 R7, RZ, RZ, R22 ;  /* 0x000000ffff077224 */ /* 0x000fe400078e0016 */
[----:B------:R-:W-:Y:S01]  /*de410*/  IMAD.MOV.U32 R6, RZ, RZ, R23 ;  /* 0x000000ffff067224 */ /* 0x000fe200078e0017 */
        /* <DEDUP_REMOVED lines=10> */
[----:B------:R-:W-:Y:S04]  /*de4c0*/  STL.64 [R1+0x49f0], R6 ;  /* 0x0049f00601007387 */ /* 0x000fe80000100a00 */
[----:B------:R-:W-:Y:S04]  /*de4d0*/  STL.64 [R1+0x49a0], R18 ;  /* 0x0049a01201007387 */ /* 0x000fe80000100a00 */
[----:B------:R0:W-:Y:S04]  /*de4e0*/  STL.64 [R1+0x4998], R16 ;  /* 0x0049981001007387 */ /* 0x0001e80000100a00 */
[----:B0-----:R-:W4:Y:S04]  /*de4f0*/  LDL.LU R16, [R1+0xb0] ;  /* 0x0000b00001107983 */ /* 0x001f280000300800 */
[----:B------:R-:W4:Y:S04]  /*de500*/  LDL.LU R17, [R1+0xb4] ;  /* 0x0000b40001117983 */ /* 0x000f280000300800 */
[----:B------:R-:W5:Y:S01]  /*de510*/  LDL.LU R18, [R1+0xb8] ;  /* 0x0000b80001127983 */ /* 0x000f620000300800 */
[----:B------:R-:W-:-:S03]  /*de520*/  IMAD.MOV.U32 R19, RZ, RZ, R0 ;  /* 0x000000ffff137224 */ /* 0x000fc600078e0000 */
        /* <DEDUP_REMOVED lines=11> */
[----:B------:R-:W5:Y:S01]  /*de5e0*/  LDL.LU R18, [R1+0xe8] ;  /* 0x0000e80001127983 */ /* 0x000f620000300800 */
[----:B--2---:R-:W-:-:S03]  /*de5f0*/  IMAD.MOV.U32 R19, RZ, RZ, R0 ;  /* 0x000000ffff137224 */ /* 0x004fc600078e0000 */
[----:B------:R-:W2:Y:S01]  /*de600*/  LDL.LU R0, [R1+0x4a48] ;  /* 0x004a480001007983 */ /* 0x000ea20000300800 */
        /* <DEDUP_REMOVED lines=12> */
[----:B------:R-:W-:Y:S04]  /*de6d0*/  STL.64 [R1+0xae0], R24 ;  /* 0x000ae01801007387 */ /* 0x000fe80000100a00 */
[----:B------:R0:W-:Y:S04]  /*de6e0*/  STL.64 [R1+0xae8], R26 ;  /* 0x000ae81a01007387 */ /* 0x0001e80000100a00 */
[----:B0-----:R-:W4:Y:S04]  /*de6f0*/  LDL.LU.64 R26, [R1+0x4a40] ;  /* 0x004a4000011a7983 */ /* 0x001f280000300a00 */
[----:B------:R-:W4:Y:S01]  /*de700*/  LDL.LU.64 R24, [R1+0x4a38] ;  /* 0x004a380001187983 */ /* 0x000f220000300a00 */
[----:B------:R-:W-:-:S15]  /*de710*/  HMMA.16816.F32 R20, R12, R28, R20 ;  /* 0x0000001c0c14723c */ /* 0x000fde0000001814 */
[----:B------:R-:W-:-:S08]  /*de720*/  NOP ;  /* 0x0000000000007918 */ /* 0x000fd00000000000 */
[----:B------:R0:W-:Y:S04]  /*de730*/  STL.64 [R1+0x1750], R20 ;  /* 0x0017501401007387 */ /* 0x0001e80000100a00 */
[----:B------:R-:W-:Y:S04]  /*de740*/  STL.64 [R1+0x1758], R22 ;  /* 0x0017581601007387 */ /* 0x000fe80000100a00 */
[----:B0-----:R-:W5:Y:S01]  /*de750*/  LDL.LU R20, [R1+0x4a30] ;  /* 0x004a300001147983 */ /* 0x001f620000300800 */
[----:B------:R-:W-:-:S03]  /*de760*/  IMAD.MOV.U32 R21, RZ, RZ, R28 ;  /* 0x000000ffff157224 */ /* 0x000fc600078e001c */
[----:B------:R-:W5:Y:S01]  /*de770*/  LDL.LU R28, [R1+0x19f8] ;  /* 0x0019f800011c7983 */ /* 0x000f620000300800 */
[----:B----4-:R-:W-:-:S15]  /*de780*/  HMMA.16816.F32 R24, R12, R8, R24 ;  /* 0x000000080c18723c */ /* 0x010fde0000001818 */
[----:B------:R-:W-:-:S08]  /*de790*/  NOP ;  /* 0x0000000000007918 */ /* 0x000fd00000000000 */
[----:B------:R-:W-:Y:S04]  /*de7a0*/  STL.64 [R1+0x1740], R24 ;  /* 0x0017401801007387 */ /* 0x000fe80000100a00 */
[----:B------:R0:W-:Y:S04]  /*de7b0*/  STL.64 [R1+0x1748], R26 ;  /* 0x0017481a01007387 */ /* 0x0001e80000100a00 */
[----:B0-----:R-:W4:Y:S04]  /*de7c0*/  LDL.LU.64 R26, [R1+0x4a28] ;  /* 0x004a2800011a7983 */ /* 0x001f280000300a00 */
[----:B------:R-:W4:Y:S01]  /*de7d0*/  LDL.LU.64 R24, [R1+0x4a20] ;  /* 0x004a200001187983 */ /* 0x000f220000300a00 */
[----:B--2---:R-:W-:-:S02]  /*de7e0*/  IMAD.MOV.U32 R19, RZ, RZ, R0 ;  /* 0x000000ffff137224 */ /* 0x004fc400078e0000 */
[----:B------:R-:W-:Y:S02]  /*de7f0*/  IMAD.MOV.U32 R23, RZ, RZ, R8 ;  /* 0x000000ffff177224 */ /* 0x000fe400078e0008 */
[----:B------:R-:W-:Y:S02]  /*de800*/  IMAD.MOV.U32 R0, RZ, RZ, R9 ;  /* 0x000000ffff007224 */ /* 0x000fe400078e0009 */
[----:B------:R-:W2:Y:S01]  /*de810*/  LDL.LU.64 R8, [R1+0x4a18] ;  /* 0x004a180001087983 */ /* 0x000ea20000300a00 */
[----:B----4-:R-:W-:Y:S03]  /*de820*/  HMMA.16816.F32 R12, R12, R2, R24 ;  /* 0x000000020c0c723c */ /* 0x010fe60000001818 */
[----:B------:R-:W3:Y:S04]  /*de830*/  LDL.LU.64 R26, [R1+0x4a10] ;  /* 0x004a1000011a7983 */ /* 0x000ee80000300a00 */
[----:B------:R-:W3:-:S15]  /*de840*/  LDL.LU.64 R24, [R1+0x4a08] ;  /* 0x004a080001187983 */ /* 0x000ede0000300a00 */
[----:B------:R-:W-:-:S01]  /*de850*/  NOP ;  /* 0x0000000000007918 */ /* 0x000fc20000000000 */
[----:B------:R-:W-:Y:S04]  /*de860*/  STL.64 [R1+0xab0], R12 ;  /* 0x000ab00c01007387 */ /* 0x000fe80000100a00 */
[----:B------:R0:W-:Y:S04]  /*de870*/  STL.64 [R1+0xab8], R14 ;  /* 0x000ab80e01007387 */ /* 0x0001e80000100a00 */
[----:B0-----:R-:W4:Y:S04]  /*de880*/  LDL.LU R14, [R1+0x19f4] ;  /* 0x0019f400010e7983 */ /* 0x001f280000300800 */
        /* <DEDUP_REMOVED lines=77> */
[----:B------:R-:W3:Y:S01]  /*ded60*/  LDL.LU.64 R4, [R1+0x4900] ;  /* 0x0049000001047983 */ /* 0x000ee20000300a00 */
[----:B------:R-:W-:-:S03]  /*ded70*/  IMAD.MOV.U32 R22, RZ, RZ, R29 ;  /* 0x000000ffff167224 */ /* 0x000fc600078e001d */
        /* <DEDUP_REMOVED lines=8> */
[----:B------:R-:W4:Y:S02]  /*dee00*/  LDL.LU.64 R16, [R1+0x48e0] ;  /* 0x0048e00001107983 */ /* 0x000f240000300a00 */
[----:B----4-:R-:W-:Y:S02]  /*dee10*/  HMMA.16816.F32 R16, R24, R10, R16 ;  /* 0x0000000a1810723c */ /* 0x010fe40000001810 */
[----:B------:R-:W4:-:S15]  /*dee20*/  LDL.LU.64 R10, [R1+0x48d8] ;  /* 0x0048d800010a7983 */ /* 0x000f1e0000300a00 */
[----:B------:R-:W-:-:S06]  /*dee30*/  NOP ;  /* 0x0000000000007918 */ /* 0x000fcc0000000000 */
[----:B------:R0:W-:Y:S04]  /*dee40*/  STL.64 [R1+0x6e0], R16 ;  /* 0x0006e01001007387 */ /* 0x0001e80000100a00 */
[----:B------:R1:W-:Y:S01]  /*dee50*/  STL.64 [R1+0x6e8], R18 ;  /* 0x0006e81201007387 */ /* 0x0003e20000100a00 */
[----:B0-----:R-:W-:Y:S02]  /*dee60*/  IMAD.MOV.U32 R16, RZ, RZ, R21 ;  /* 0x000000ffff107224 */ /* 0x001fe400078e0015 */
[----:B------:R-:W-:Y:S01]  /*dee70*/  IMAD.MOV.U32 R17, RZ, RZ, R22 ;  /* 0x000000ffff117224 */ /* 0x000fe200078e0016 */
[----:B------:R-:W4:Y:S04]  /*dee80*/  LDL.LU R21, [R1+0x48d4] ;  /* 0x0048d40001157983 */ /* 0x000f280000300800 */
[----:B------:R-:W4:Y:S01]  /*dee90*/  LDL.LU R22, [R1+0x48d0] ;  /* 0x0048d00001167983 */ /* 0x000f220000300800 */
[----:B-1----:R-:W-:-:S03]  /*deea0*/  IMAD.MOV.U32 R18, RZ, RZ, R23 ;  /* 0x000000ffff127224 */ /* 0x002fc600078e0017 */
[----:B------:R-:W4:Y:S01]  /*deeb0*/  LDL.LU R23, [R1+0x48cc] ;  /* 0x0048cc0001177983 */ /* 0x000f220000300800 */
[----:B------:R-:W-:-:S03]  /*deec0*/  IMAD.MOV.U32 R19, RZ, RZ, R0 ;  /* 0x000000ffff137224 */ /* 0x000fc600078e0000 */
[----:B------:R-:W4:Y:S04]  /*deed0*/  LDL.LU R0, [R1+0x1a00] ;  /* 0x001a000001007983 */ /* 0x000f280000300800 */
[----:B---3--:R-:W-:Y:S01]  /*deee0*/  HMMA.16816.F32 R4, R24, R18, R4 ;  /* 0x000000121804723c */ /* 0x008fe20000001804 */
[----:B------:R-:W-:-:S06]  /*deef0*/  USHF.L.U32 UR11, UR4, 0x7, URZ ;  /* 0x00000007040b7899 */ /* 0x000fcc000800063f */
[----:B------:R-:W-:Y:S02]  /*def00*/  IADD3 R14, P3, R14, UR11, RZ ;  /* 0x0000000b0e0e7c10 */ /* 0x000fe4000ff7e0ff */
[----:B------:R-:W-:Y:S01]  /*def10*/  IADD3 R28, P2, R28, UR11, RZ ;  /* 0x0000000b1c1c7c10 */ /* 0x000fe2000ff5e0ff */
[----:B--2---:R-:W-:Y:S01]  /*def20*/  VIADD R12, R12, 0x1 ;  /* 0x000000010c0c7836 */ /* 0x004fe20000000000 */
[----:B-----5:R-:W-:Y:S01]  /*def30*/  IADD3 R29, P1, R29, UR11, RZ ;  /* 0x0000000b1d1d7c10 */ /* 0x020fe2000ff3e0ff */
[----:B----4-:R-:W-:-:S15]  /*def40*/  HMMA.16816.F32 R8, R24, R16, R8 ;  /* 0x000000101808723c */ /* 0x010fde0000001808 */
[----:B------:R-:W-:-:S08]  /*def50*/  NOP ;  /* 0x0000000000007918 */ /* 0x000fd00000000000 */
[----:B------:R-:W-:Y:S04]  /*def60*/  STL.64 [R1+0x6c0], R8 ;  /* 0x0006c00801007387 */ /* 0x000fe80000100a00 */
[----:B------:R-:W-:Y:S04]  /*def70*/  STL.64 [R1+0x6c8], R10 ;  /* 0x0006c80a01007387 */ /* 0x000fe80000100a00 */
[----:B------:R-:W-:Y:S04]  /*def80*/  STL.64 [R1+0x580], R4 ;  /* 0x0005800401007387 */ /* 0x000fe80000100a00 */
[----:B------:R0:W-:Y:S04]  /*def90*/  STL.64 [R1+0x588], R6 ;  /* 0x0005880601007387 */ /* 0x0001e80000100a00 */
[----:B------:R-:W2:Y:S01]  /*defa0*/  LDL.LU R15, [R1+0x28c0] ;  /* 0x0028c000010f7983 */ /* 0x000ea20000300800 */
[----:B0-----:R-:W-:-:S15]  /*defb0*/  HMMA.16816.F32 R4, R24, R2, R20 ;  /* 0x000000021804723c */ /* 0x001fde0000001814 */
[----:B------:R-:W-:-:S08]  /*defc0*/  NOP ;  /* 0x0000000000007918 */ /* 0x000fd00000000000 */
[----:B------:R0:W-:Y:S04]  /*defd0*/  STL.64 [R1+0x560], R4 ;  /* 0x0005600401007387 */ /* 0x0001e80000100a00 */
[----:B------:R-:W-:Y:S04]  /*defe0*/  STL.64 [R1+0x568], R6 ;  /* 0x0005680601007387 */ /* 0x000fe80000100a00 */
[----:B------:R-:W3:Y:S04]  /*deff0*/  LDL.LU R24, [R1+0x28b8] ;  /* 0x0028b80001187983 */ /* 0x000ee80000300800 */
[----:B------:R-:W4:Y:S04]  /*df000*/  LDL.LU R25, [R1+0x28b0] ;  /* 0x0028b00001197983 */ /* 0x000f280000300800 */
[----:B------:R-:W-:Y:S04]  /*df010*/  STL [R1+0x19f4], R14 ;  /* 0x0019f40e01007387 */ /* 0x000fe80000100800 */
        /* <DEDUP_REMOVED lines=9> */
[----:B0-----:R-:W5:Y:S04]  /*df0b0*/  LDL.LU R4, [R1+0x28bc] ;  /* 0x0028bc0001047983 */ /* 0x001f680000300800 */
[----:B------:R-:W5:Y:S04]  /*df0c0*/  LDL.LU R5, [R1+0x2888] ;  /* 0x0028880001057983 */ /* 0x000f680000300800 */
[----:B-1----:R-:W5:Y:S04]  /*df0d0*/  LDL.LU R28, [R1+0x28b4] ;  /* 0x0028b400011c7983 */ /* 0x002f680000300800 */
[----:B------:R-:W-:Y:S04]  /*df0e0*/  STL [R1+0x2064], R12 ;  /* 0x0020640c01007387 */ /* 0x000fe80000100800 */
[----:B------:R-:W5:Y:S04]  /*df0f0*/  LDL.LU R6, [R1+0x2880] ;  /* 0x0028800001067983 */ /* 0x000f680000300800 */
[----:B------:R-:W5:Y:S04]  /*df100*/  LDL.LU R7, [R1+0x28ac] ;  /* 0x0028ac0001077983 */ /* 0x000f680000300800 */
[----:B------:R-:W5:Y:S04]  /*df110*/  LDL.LU R8, [R1+0x2878] ;  /* 0x0028780001087983 */ /* 0x000f680000300800 */
[----:B------:R0:W-:Y:S01]  /*df120*/  STL [R1+0x19fc], R29 ;  /* 0x0019fc1d01007387 */ /* 0x0001e20000100800 */
[----:B------:R-:W-:-:S03]  /*df130*/  IADD3 R0, P0, R0, UR11, RZ ;  /* 0x0000000b00007c10 */ /* 0x000fc6000ff1e0ff */
[----:B0-----:R-:W5:Y:S04]  /*df140*/  LDL.LU R29, [R1+0x28a4] ;  /* 0x0028a400011d7983 */ /* 0x001f680000300800 */
[----:B------:R-:W5:Y:S04]  /*df150*/  LDL.LU R9, [R1+0x2870] ;  /* 0x0028700001097983 */ /* 0x000f680000300800 */
[----:B------:R-:W5:Y:S04]  /*df160*/  LDL.LU R10, [R1+0x289c] ;  /* 0x00289c00010a7983 */ /* 0x000f680000300800 */
[----:B------:R-:W5:Y:S04]  /*df170*/  LDL.LU R11, [R1+0x2868] ;  /* 0x00286800010b7983 */ /* 0x000f680000300800 */
[----:B------:R0:W-:Y:S04]  /*df180*/  STL [R1+0x1a00], R0 ;  /* 0x001a000001007387 */ /* 0x0001e80000100800 */
[----:B------:R-:W5:Y:S04]  /*df190*/  LDL.LU R16, [R1+0x2894] ;  /* 0x0028940001107983 */ /* 0x000f680000300800 */
[----:B0-----:R-:W5:Y:S04]  /*df1a0*/  LDL.LU R0, [R1+0x2860] ;  /* 0x0028600001007983 */ /* 0x001f680000300800 */
[----:B------:R-:W5:Y:S04]  /*df1b0*/  LDL.LU R17, [R1+0x288c] ;  /* 0x00288c0001117983 */ /* 0x000f680000300800 */
[----:B------:R-:W5:Y:S04]  /*df1c0*/  LDL.LU R18, [R1+0x2858] ;  /* 0x0028580001127983 */ /* 0x000f680000300800 */
[----:B------:R-:W5:Y:S01]  /*df1d0*/  LDL.LU R19, [R1+0x2884] ;  /* 0x0028840001137983 */ /* 0x000f620000300800 */
[----:B------:R-:W-:-:S02]  /*df1e0*/  USHF.R.S32.HI UR12, URZ, 0x1f, UR11 ;  /* 0x0000001f3f0c7899 */ /* 0x000fc4000801140b */
[----:B--2---:R-:W-:-:S05]  /*df1f0*/  IADD3 R15, P4, R15, UR11, RZ ;  /* 0x0000000b0f0f7c10 */ /* 0x004fca000ff9e0ff */
[----:B------:R0:W-:Y:S04]  /*df200*/  STL [R1+0x28c0], R15 ;  /* 0x0028c00f01007387 */ /* 0x0001e80000100800 */
[----:B------:R-:W2:Y:S04]  /*df210*/  LDL.LU R13, [R1+0x2850] ;  /* 0x00285000010d7983 */ /* 0x000ea80000300800 */
[----:B------:R-:W2:Y:S04]  /*df220*/  LDL.LU R14, [R1+0x287c] ;  /* 0x00287c00010e7983 */ /* 0x000ea80000300800 */
[----:B0-----:R-:W2:Y:S01]  /*df230*/  LDL.LU R15, [R1+0x2848] ;  /* 0x00284800010f7983 */ /* 0x001ea20000300800 */
[----:B---3--:R-:W-:-:S02]  /*df240*/  IADD3 R24, P6, R24, UR11, RZ ;  /* 0x0000000b18187c10 */ /* 0x008fc4000ffde0ff */
[----:B----4-:R-:W-:Y:S02]  /*df250*/  IADD3 R25, P5, R25, UR11, RZ ;  /* 0x0000000b19197c10 */ /* 0x010fe4000ffbe0ff */
[----:B-----5:R-:W-:Y:S02]  /*df260*/  IADD3.X R26, R26, UR12, RZ, P3, !PT ;  /* 0x0000000c1a1a7c10 */ /* 0x020fe40009ffe4ff */
[----:B------:R-:W-:Y:S02]  /*df270*/  IADD3 R27, P3, R27, UR11, RZ ;  /* 0x0000000b1b1b7c10 */ /* 0x000fe4000ff7e0ff */
[----:B------:R-:W-:Y:S01]  /*df280*/  IADD3.X R2, R2, UR12, RZ, P2, !PT ;  /* 0x0000000c02027c10 */ /* 0x000fe200097fe4ff */
[----:B------:R-:W-:Y:S01]  /*df290*/  STL [R1+0x28b8], R24 ;  /* 0x0028b81801007387 */ /* 0x000fe20000100800 */
[----:B------:R-:W-:-:S03]  /*df2a0*/  IADD3 R3, P2, R3, UR11, RZ ;  /* 0x0000000b03037c10 */ /* 0x000fc6000ff5e0ff */
[----:B------:R-:W-:Y:S01]  /*df2b0*/  STL [R1+0x28b0], R25 ;  /* 0x0028b01901007387 */ /* 0x000fe20000100800 */
[----:B------:R-:W-:-:S03]  /*df2c0*/  IADD3.X R20, R20, UR12, RZ, P1, !PT ;  /* 0x0000000c14147c10 */ /* 0x000fc60008ffe4ff */
        /* <DEDUP_REMOVED lines=9> */
[----:B------:R-:W-:-:S03]  /*df360*/  IADD3.X R4, R4, UR12, RZ, P4, !PT ;  /* 0x0000000c04047c10 */ /* 0x000fc6000a7fe4ff */
[----:B------:R-:W-:Y:S04]  /*df370*/  STL [R1+0x2898], R21 ;  /* 0x0028981501007387 */ /* 0x000fe80000100800 */
[----:B------:R-:W-:Y:S04]  /*df380*/  STL [R1+0x19e4], R22 ;  /* 0x0019e41601007387 */ /* 0x000fe80000100800 */
[----:B------:R-:W-:Y:S04]  /*df390*/  STL [R1+0x2890], R23 ;  /* 0x0028901701007387 */ /* 0x000fe80000100800 */
[----:B------:R0:W-:Y:S01]  /*df3a0*/  STL [R1+0x28b4], R28 ;  /* 0x0028b41c01007387 */ /* 0x0001e20000100800 */
[----:B------:R-:W-:-:S03]  /*df3b0*/  IADD3 R5, P4, R5, UR11, RZ ;  /* 0x0000000b05057c10 */ /* 0x000fc6000ff9e0ff */
[----:B------:R-:W-:Y:S01]  /*df3c0*/  STL [R1+0x28bc], R4 ;  /* 0x0028bc0401007387 */ /* 0x000fe20000100800 */
[----:B------:R-:W-:Y:S02]  /*df3d0*/  IADD3 R6, P6, R6, UR11, RZ ;  /* 0x0000000b06067c10 */ /* 0x000fe4000ffde0ff */
[----:B------:R-:W-:Y:S02]  /*df3e0*/  IADD3.X R7, R7, UR12, RZ, P5, !PT ;  /* 0x0000000c07077c10 */ /* 0x000fe4000affe4ff */
[----:B------:R-:W-:Y:S01]  /*df3f0*/  IADD3.X R29, R29, UR12, RZ, P3, !PT ;  /* 0x0000000c1d1d7c10 */ /* 0x000fe20009ffe4ff */
[----:B0-----:R-:W3:Y:S04]  /*df400*/  LDL.LU R28, [R1+0x2874] ;  /* 0x00287400011c7983 */ /* 0x001ee80000300800 */
[----:B------:R-:W-:Y:S04]  /*df410*/  STL [R1+0x2888], R5 ;  /* 0x0028880501007387 */ /* 0x000fe80000100800 */
[----:B------:R-:W-:Y:S04]  /*df420*/  STL [R1+0x2880], R6 ;  /* 0x0028800601007387 */ /* 0x000fe80000100800 */
[----:B------:R0:W-:Y:S01]  /*df430*/  STL [R1+0x28a4], R29 ;  /* 0x0028a41d01007387 */ /* 0x0001e20000100800 */
[----:B------:R-:W-:-:S03]  /*df440*/  IADD3 R8, P5, R8, UR11, RZ ;  /* 0x0000000b08087c10 */ /* 0x000fc6000ffbe0ff */
[----:B------:R-:W-:Y:S01]  /*df450*/  STL [R1+0x28ac], R7 ;  /* 0x0028ac0701007387 */ /* 0x000fe20000100800 */
[----:B------:R-:W-:Y:S02]  /*df460*/  IADD3 R9, P3, R9, UR11, RZ ;  /* 0x0000000b09097c10 */ /* 0x000fe4000ff7e0ff */
[----:B------:R-:W-:Y:S02]  /*df470*/  IADD3.X R10, R10, UR12, RZ, P2, !PT ;  /* 0x0000000c0a0a7c10 */ /* 0x000fe400097fe4ff */
[----:B------:R-:W-:Y:S02]  /*df480*/  IADD3.X R16, R16, UR12, RZ, P1, !PT ;  /* 0x0000000c10107c10 */ /* 0x000fe40008ffe4ff */
[----:B------:R-:W-:Y:S02]  /*df490*/  IADD3 R0, P1, R0, UR11, RZ ;  /* 0x0000000b00007c10 */ /* 0x000fe4000ff3e0ff */
[----:B------:R-:W-:Y:S01]  /*df4a0*/  IADD3 R11, P2, R11, UR11, RZ ;  /* 0x0000000b0b0b7c10 */ /* 0x000fe2000ff5e0ff */
[----:B0-----:R-:W4:Y:S04]  /*df4b0*/  LDL.LU R29, [R1+0x2840] ;  /* 0x00284000011d7983 */ /* 0x001f280000300800 */
[----:B------:R-:W-:Y:S04]  /*df4c0*/  STL [R1+0x2878], R8 ;  /* 0x0028780801007387 */ /* 0x000fe80000100800 */
[----:B------:R-:W-:Y:S04]  /*df4d0*/  STL [R1+0x2870], R9 ;  /* 0x0028700901007387 */ /* 0x000fe80000100800 */
[----:B------:R-:W-:Y:S04]  /*df4e0*/  STL [R1+0x289c], R10 ;  /* 0x00289c0a01007387 */ /* 0x000fe80000100800 */
[----:B------:R0:W-:Y:S04]  /*df4f0*/  STL [R1+0x2860], R0 ;  /* 0x0028600001007387 */ /* 0x0001e80000100800 */
[----:B------:R-:W-:Y:S04]  /*df500*/  STL [R1+0x2868], R11 ;  /* 0x0028680b01007387 */ /* 0x000fe80000100800 */
[----:B0-----:R-:W5:Y:S01]  /*df510*/  LDL.LU R0, [R1+0x286c] ;  /* 0x00286c0001007983 */ /* 0x001f620000300800 */
[----:B------:R-:W-:-:S02]  /*df520*/  IADD3.X R17, R17, UR12, RZ, P0, !PT ;  /* 0x0000000c11117c10 */ /* 0x000fc400087fe4ff */
[----:B------:R-:W-:Y:S02]  /*df530*/  IADD3 R18, P0, R18, UR11, RZ ;  /* 0x0000000b12127c10 */ /* 0x000fe4000ff1e0ff */
[----:B------:R-:W-:Y:S01]  /*df540*/  IADD3.X R19, R19, UR12, RZ, P4, !PT ;  /* 0x0000000c13137c10 */ /* 0x000fe2000a7fe4ff */
[----:B------:R-:W-:Y:S04]  /*df550*/  STL [R1+0x2894], R16 ;  /* 0x0028941001007387 */ /* 0x000fe80000100800 */
[----:B------:R-:W-:Y:S04]  /*df560*/  STL [R1+0x288c], R17 ;  /* 0x00288c1101007387 */ /* 0x000fe80000100800 */
[----:B------:R-:W-:Y:S04]  /*df570*/  STL [R1+0x2858], R18 ;  /* 0x0028581201007387 */ /* 0x000fe80000100800 */
[----:B------:R-:W-:Y:S04]  /*df580*/  STL [R1+0x2884], R19 ;  /* 0x0028841301007387 */ /* 0x000fe80000100800 */
[----:B------:R-:W5:Y:S01]  /*df590*/  LDL.LU R24, [R1+0x2838] ;  /* 0x0028380001187983 */ /* 0x000f620000300800 */
[----:B--2---:R-:W-:-:S02]  /*df5a0*/  IADD3 R13, P4, R13, UR11, RZ ;  /* 0x0000000b0d0d7c10 */ /* 0x004fc4000ff9e0ff */
[----:B------:R-:W-:-:S03]  /*df5b0*/  IADD3.X R14, R14, UR12, RZ, P6, !PT ;  /* 0x0000000c0e0e7c10 */ /* 0x000fc6000b7fe4ff */
[----:B------:R-:W-:Y:S04]  /*df5c0*/  STL [R1+0x2850], R13 ;  /* 0x0028500d01007387 */ /* 0x000fe80000100800 */
[----:B------:R-:W2:Y:S01]  /*df5d0*/  LDL.LU R25, [R1+0x2864] ;  /* 0x0028640001197983 */ /* 0x000ea20000300800 */
[----:B------:R-:W-:-:S03]  /*df5e0*/  IADD3 R15, P6, R15, UR11, RZ ;  /* 0x0000000b0f0f7c10 */ /* 0x000fc6000ffde0ff */
[----:B------:R-:W-:Y:S04]  /*df5f0*/  STL [R1+0x287c], R14 ;  /* 0x00287c0e01007387 */ /* 0x000fe80000100800 */
[----:B------:R-:W2:Y:S04]  /*df600*/  LDL.LU R26, [R1+0x2830] ;  /* 0x00283000011a7983 */ /* 0x000ea80000300800 */
        /* <DEDUP_REMOVED lines=13> */
[----:B------:R-:W2:Y:S01]  /*df6e0*/  LDL.LU R8, [R1+0x282c] ;  /* 0x00282c0001087983 */ /* 0x000ea20000300800 */
[----:B---3--:R-:W-:-:S05]  /*df6f0*/  IADD3.X R28, R28, UR12, RZ, P5, !PT ;  /* 0x0000000c1c1c7c10 */ /* 0x008fca000affe4ff */
[----:B------:R0:W-:Y:S01]  /*df700*/  STL [R1+0x2874], R28 ;  /* 0x0028741c01007387 */ /* 0x0001e20000100800 */
[----:B----4-:R-:W-:-:S03]  /*df710*/  IADD3 R29, P5, R29, UR11, RZ ;  /* 0x0000000b1d1d7c10 */ /* 0x010fc6000ffbe0ff */
[----:B0-----:R-:W3:Y:S04]  /*df720*/  LDL.LU R28, [R1+0x2810] ;  /* 0x00281000011c7983 */ /* 0x001ee80000300800 */
[----:B------:R-:W4:Y:S04]  /*df730*/  LDL.LU R9, [R1+0x2824] ;  /* 0x0028240001097983 */ /* 0x000f280000300800 */
[----:B------:R-:W4:Y:S04]  /*df740*/  LDL.LU R10, [R1+0x2808] ;  /* 0x00280800010a7983 */ /* 0x000f280000300800 */
[----:B------:R-:W4:Y:S04]  /*df750*/  LDL.LU R11, [R1+0x28d4] ;  /* 0x0028d400010b7983 */ /* 0x000f280000300800 */
[----:B------:R0:W-:Y:S04]  /*df760*/  STL [R1+0x2840], R29 ;  /* 0x0028401d01007387 */ /* 0x0001e80000100800 */
[----:B------:R-:W4:Y:S01]  /*df770*/  LDL.LU R16, [R1+0x2800] ;  /* 0x0028000001107983 */ /* 0x000f220000300800 */
[----:B-----5:R-:W-:-:S03]  /*df780*/  IADD3.X R0, R0, UR12, RZ, P3, !PT ;  /* 0x0000000c00007c10 */ /* 0x020fc60009ffe4ff */
[----:B0-----:R-:W5:Y:S04]  /*df790*/  LDL.LU R29, [R1+0x28cc] ;  /* 0x0028cc00011d7983 */ /* 0x001f680000300800 */
[----:B------:R-:W5:Y:S04]  /*df7a0*/  LDL.LU R17, [R1+0x27f8] ;  /* 0x0027f80001117983 */ /* 0x000f680000300800 */
[----:B------:R-:W5:Y:S04]  /*df7b0*/  LDL.LU R18, [R1+0x28c4] ;  /* 0x0028c40001127983 */ /* 0x000f680000300800 */
[----:B------:R-:W5:Y:S04]  /*df7c0*/  LDL.LU R19, [R1+0x27f0] ;  /* 0x0027f00001137983 */ /* 0x000f680000300800 */
[----:B------:R0:W-:Y:S04]  /*df7d0*/  STL [R1+0x286c], R0 ;  /* 0x00286c0001007387 */ /* 0x0001e80000100800 */
[----:B------:R-:W5:Y:S04]  /*df7e0*/  LDL.LU R13, [R1+0x281c] ;  /* 0x00281c00010d7983 */ /* 0x000f680000300800 */
[----:B------:R-:W5:Y:S04]  /*df7f0*/  LDL.LU R14, [R1+0x27e8] ;  /* 0x0027e800010e7983 */ /* 0x000f680000300800 */
[----:B0-----:R-:W5:Y:S01]  /*df800*/  LDL.LU R0, [R1+0x2814] ;  /* 0x0028140001007983 */ /* 0x001f620000300800 */
[----:B------:R-:W-:-:S05]  /*df810*/  IADD3 R24, P3, R24, UR11, RZ ;  /* 0x0000000b18187c10 */ /* 0x000fca000ff7e0ff */
[----:B------:R-:W-:Y:S01]  /*df820*/  STL [R1+0x2838], R24 ;  /* 0x0028381801007387 */ /* 0x000fe20000100800 */
[----:B--2---:R-:W-:Y:S02]  /*df830*/  IADD3.X R25, R25, UR12, RZ, P2, !PT ;  /* 0x0000000c19197c10 */ /* 0x004fe400097fe4ff */
[----:B------:R-:W-:-:S03]  /*df840*/  IADD3 R26, P2, R26, UR11, RZ ;  /* 0x0000000b1a1a7c10 */ /* 0x000fc6000ff5e0ff */
[----:B------:R-:W-:Y:S01]  /*df850*/  STL [R1+0x2864], R25 ;  /* 0x0028641901007387 */ /* 0x000fe20000100800 */
[----:B------:R-:W-:Y:S02]  /*df860*/  IADD3.X R27, R27, UR12, RZ, P1, !PT ;  /* 0x0000000c1b1b7c10 */ /* 0x000fe40008ffe4ff */
[----:B------:R-:W-:Y:S02]  /*df870*/  IADD3 R2, P1, R2, UR11, RZ ;  /* 0x0000000b02027c10 */ /* 0x000fe4000ff3e0ff */
[----:B------:R-:W-:Y:S02]  /*df880*/  IADD3.X R3, R3, UR12, RZ, P0, !PT ;  /* 0x0000000c03037c10 */ /* 0x000fe400087fe4ff */
[----:B------:R-:W-:Y:S01]  /*df890*/  IADD3 R20, P0, R20, UR11, RZ ;  /* 0x0000000b14147c10 */ /* 0x000fe2000ff1e0ff */
[----:B------:R-:W-:Y:S01]  /*df8a0*/  STL [R1+0x2830], R26 ;  /* 0x0028301a01007387 */ /* 0x000fe20000100800 */
[----:B------:R-:W-:-:S03]  /*df8b0*/  IADD3.X R21, R21, UR12, RZ, P4, !PT ;  /* 0x0000000c15157c10 */ /* 0x000fc6000a7fe4ff */
[----:B------:R-:W-:Y:S01]  /*df8c0*/  STL [R1+0x285c], R27 ;  /* 0x00285c1b01007387 */ /* 0x000fe20000100800 */
[----:B------:R-:W-:-:S03]  /*df8d0*/  IADD3 R22, P4, R22, UR11, RZ ;  /* 0x0000000b16167c10 */ /* 0x000fc6000ff9e0ff */
[----:B------:R-:W-:Y:S01]  /*df8e0*/  STL [R1+0x2828], R2 ;  /* 0x0028280201007387 */ /* 0x000fe20000100800 */
[----:B------:R-:W-:Y:S02]  /*df8f0*/  IADD3.X R23, R23, UR12, RZ, P6, !PT ;  /* 0x0000000c17177c10 */ /* 0x000fe4000b7fe4ff */
[----:B------:R-:W-:Y:S01]  /*df900*/  IADD3.X R5, R5, UR12, RZ, P5, !PT ;  /* 0x0000000c05057c10 */ /* 0x000fe2000affe4ff */
[----:B------:R-:W-:Y:S01]  /*df910*/  STL [R1+0x2854], R3 ;  /* 0x0028540301007387 */ /* 0x000fe20000100800 */
[----:B------:R-:W-:-:S03]  /*df920*/  IADD3 R15, P5, R15, UR11, RZ ;  /* 0x0000000b0f0f7c10 */ /* 0x000fc6000ffbe0ff */
[----:B------:R-:W-:Y:S01]  /*df930*/  STL [R1+0x28d8], R20 ;  /* 0x0028d81401007387 */ /* 0x000fe20000100800 */
[----:B------:R-:W-:-:S03]  /*df940*/  IADD3 R4, P6, R4, UR11, RZ ;  /* 0x0000000b04047c10 */ /* 0x000fc6000ffde0ff */
[----:B------:R-:W-:Y:S04]  /*df950*/  STL [R1+0x284c], R21 ;  /* 0x00284c1501007387 */ /* 0x000fe80000100800 */
[----:B------:R-:W-:Y:S04]  /*df960*/  STL [R1+0x28d0], R22 ;  /* 0x0028d01601007387 */ /* 0x000fe80000100800 */
[----:B------:R-:W-:Y:S04]  /*df970*/  STL [R1+0x2844], R23 ;  /* 0x0028441701007387 */ /* 0x000fe80000100800 */
[----:B------:R0:W-:Y:S04]  /*df980*/  STL [R1+0x2820], R15 ;  /* 0x0028200f01007387 */ /* 0x0001e80000100800 */
[----:B------:R-:W-:Y:S01]  /*df990*/  STL [R1+0x28c8], R4 ;  /* 0x0028c80401007387 */ /* 0x000fe20000100800 */
[----:B------:R-:W-:-:S02]  /*df9a0*/  IADD3.X R6, R6, UR12, RZ, P3, !PT ;  /* 0x0000000c06067c10 */ /* 0x000fc40009ffe4ff */
[----:B------:R-:W-:Y:S02]  /*df9b0*/  IADD3.X R8, R8, UR12, RZ, P2, !PT ;  /* 0x0000000c08087c10 */ /* 0x000fe400097fe4ff */
[----:B------:R-:W-:Y:S01]  /*df9c0*/  IADD3 R7, P3, R7, UR11, RZ ;  /* 0x0000000b07077c10 */ /* 0x000fe2000ff7e0ff */
[----:B0-----:R-:W2:Y:S04]  /*df9d0*/  LDL.LU R15, [R1+0x27e0] ;  /* 0x0027e000010f7983 */ /* 0x001ea80000300800 */
[----:B------:R-:W-:Y:S04]  /*df9e0*/  STL [R1+0x283c], R5 ;  /* 0x00283c0501007387 */ /* 0x000fe80000100800 */
[----:B------:R-:W-:Y:S01]  /*df9f0*/  STL [R1+0x2834], R6 ;  /* 0x0028340601007387 */ /* 0x000fe20000100800 */
[----:B---3--:R-:W-:-:S02]  /*dfa00*/  IADD3 R28, P2, R28, UR11, RZ ;  /* 0x0000000b1c1c7c10 */ /* 0x008fc4000ff5e0ff */
[----:B----4-:R-:W-:Y:S02]  /*dfa10*/  IADD3.X R9, R9, UR12, RZ, P1, !PT ;  /* 0x0000000c09097c10 */ /* 0x010fe40008ffe4ff */
[----:B------:R-:W-:Y:S01]  /*dfa20*/  IADD3 R10, P1, R10, UR11, RZ ;  /* 0x0000000b0a0a7c10 */ /* 0x000fe2000ff3e0ff */
[----:B------:R0:W-:Y:S04]  /*dfa30*/  STL [R1+0x2810], R28 ;  /* 0x0028101c01007387 */ /* 0x0001e80000100800 */
[----:B------:R-:W-:Y:S01]  /*dfa40*/  STL [R1+0x2818], R7 ;  /* 0x0028180701007387 */ /* 0x000fe20000100800 */
[----:B------:R-:W-:Y:S02]  /*dfa50*/  IADD3.X R11, R11, UR12, RZ, P0, !PT ;  /* 0x0000000c0b0b7c10 */ /* 0x000fe400087fe4ff */
[----:B------:R-:W-:Y:S01]  /*dfa60*/  IADD3 R16, P0, R16, UR11, RZ ;  /* 0x0000000b10107c10 */ /* 0x000fe2000ff1e0ff */
[----:B0-----:R-:W3:Y:S01]  /*dfa70*/  LDL.LU R28, [R1+0x280c] ;  /* 0x00280c00011c7983 */ /* 0x001ee20000300800 */
[----:B-----5:R-:W-:-:S03]  /*dfa80*/  IADD3.X R29, R29, UR12, RZ, P4, !PT ;  /* 0x0000000c1d1d7c10 */ /* 0x020fc6000a7fe4ff */
[----:B------:R-:W-:Y:S04]  /*dfa90*/  STL [R1+0x282c], R8 ;  /* 0x00282c0801007387 */ /* 0x000fe80000100800 */
[----:B------:R-:W-:Y:S04]  /*dfaa0*/  STL [R1+0x2824], R9 ;  /* 0x0028240901007387 */ /* 0x000fe80000100800 */
[----:B------:R-:W-:Y:S01]  /*dfab0*/  STL [R1+0x2808], R10 ;  /* 0x0028080a01007387 */ /* 0x000fe20000100800 */
[----:B------:R-:W-:-:S03]  /*dfac0*/  IADD3 R17, P4, R17, UR11, RZ ;  /* 0x0000000b11117c10 */ /* 0x000fc6000ff9e0ff */
[----:B------:R0:W-:Y:S01]  /*dfad0*/  STL [R1+0x28cc], R29 ;  /* 0x0028cc1d01007387 */ /* 0x0001e20000100800 */
[----:B------:R-:W-:-:S03]  /*dfae0*/  IADD3.X R18, R18, UR12, RZ, P6, !PT ;  /* 0x0000000c12127c10 */ /* 0x000fc6000b7fe4ff */
[----:B------:R-:W-:Y:S01]  /*dfaf0*/  STL [R1+0x28d4], R11 ;  /* 0x0028d40b01007387 */ /* 0x000fe20000100800 */
[----:B------:R-:W-:Y:S02]  /*dfb00*/  IADD3 R19, P6, R19, UR11, RZ ;  /* 0x0000000b13137c10 */ /* 0x000fe4000ffde0ff */
[----:B------:R-:W-:Y:S02]  /*dfb10*/  IADD3.X R13, R13, UR12, RZ, P5, !PT ;  /* 0x0000000c0d0d7c10 */ /* 0x000fe4000affe4ff */
[----:B------:R-:W-:Y:S01]  /*dfb20*/  IADD3 R14, P5, R14, UR11, RZ ;  /* 0x0000000b0e0e7c10 */ /* 0x000fe2000ffbe0ff */
[----:B0-----:R-:W4:Y:S04]  /*dfb30*/  LDL.LU R29, [R1+0x27d8] ;  /* 0x0027d800011d7983 */ /* 0x001f280000300800 */
[----:B------:R-:W-:Y:S04]  /*dfb40*/  STL [R1+0x2800], R16 ;  /* 0x0028001001007387 */ /* 0x000fe80000100800 */
[----:B------:R-:W-:Y:S04]  /*dfb50*/  STL [R1+0x27f8], R17 ;  /* 0x0027f81101007387 */ /* 0x000fe80000100800 */
[----:B------:R-:W-:Y:S04]  /*dfb60*/  STL [R1+0x28c4], R18 ;  /* 0x0028c41201007387 */ /* 0x000fe80000100800 */
[----:B------:R-:W-:Y:S01]  /*dfb70*/  STL [R1+0x27f0], R19 ;  /* 0x0027f01301007387 */ /* 0x000fe20000100800 */
[----:B------:R-:W-:-:S03]  /*dfb80*/  IADD3.X R0, R0, UR12, RZ, P3, !PT ;  /* 0x0000000c00007c10 */ /* 0x000fc60009ffe4ff */
[----:B------:R-:W5:Y:S04]  /*dfb90*/  LDL.LU R24, [R1+0x2804] ;  /* 0x0028040001187983 */ /* 0x000f680000300800 */
[----:B------:R-:W-:Y:S04]  /*dfba0*/  STL [R1+0x281c], R13 ;  /* 0x00281c0d01007387 */ /* 0x000fe80000100800 */
[----:B------:R-:W5:Y:S04]  /*dfbb0*/  LDL.LU R25, [R1+0x27d0] ;  /* 0x0027d00001197983 */ /* 0x000f680000300800 */
        /* <DEDUP_REMOVED lines=14> */
[----:B------:R-:W5:Y:S04]  /*dfca0*/  LDL.LU R7, [R1+0x27cc] ;  /* 0x0027cc0001077983 */ /* 0x000f680000300800 */
[----:B------:R-:W5:Y:S01]  /*dfcb0*/  LDL.LU R8, [R1+0x2798] ;  /* 0x0027980001087983 */ /* 0x000f620000300800 */
[----:B--2---:R-:W-:-:S05]  /*dfcc0*/  IADD3 R15, P3, R15, UR11, RZ ;  /* 0x0000000b0f0f7c10 */ /* 0x004fca000ff7e0ff */
[----:B------:R0:W-:Y:S04]  /*dfcd0*/  STL [R1+0x27e0], R15 ;  /* 0x0027e00f01007387 */ /* 0x0001e80000100800 */
[----:B0-----:R-:W2:Y:S04]  /*dfce0*/  LDL.LU R15, [R1+0x27c4] ;  /* 0x0027c400010f7983 */ /* 0x001ea80000300800 */
[----:B------:R-:W2:Y:S04]  /*dfcf0*/  LDL.LU R9, [R1+0x2790] ;  /* 0x0027900001097983 */ /* 0x000ea80000300800 */
[----:B------:R-:W2:Y:S04]  /*dfd00*/  LDL.LU R10, [R1+0x27bc] ;  /* 0x0027bc00010a7983 */ /* 0x000ea80000300800 */
[----:B------:R-:W2:Y:S01]  /*dfd10*/  LDL.LU R11, [R1+0x2788] ;  /* 0x00278800010b7983 */ /* 0x000ea20000300800 */
[----:B---3--:R-:W-:-:S05]  /*dfd20*/  IADD3.X R28, R28, UR12, RZ, P2, !PT ;  /* 0x0000000c1c1c7c10 */ /* 0x008fca00097fe4ff */
[----:B------:R0:W-:Y:S04]  /*dfd30*/  STL [R1+0x280c], R28 ;  /* 0x00280c1c01007387 */ /* 0x0001e80000100800 */
[----:B------:R-:W3:Y:S04]  /*dfd40*/  LDL.LU R16, [R1+0x27b4] ;  /* 0x0027b40001107983 */ /* 0x000ee80000300800 */
[----:B0-----:R-:W3:Y:S01]  /*dfd50*/  LDL.LU R28, [R1+0x2780] ;  /* 0x00278000011c7983 */ /* 0x001ee20000300800 */
[----:B----4-:R-:W-:-:S03]  /*dfd60*/  IADD3 R29, P2, R29, UR11, RZ ;  /* 0x0000000b1d1d7c10 */ /* 0x010fc6000ff5e0ff */
[----:B------:R-:W4:Y:S04]  /*dfd70*/  LDL.LU R17, [R1+0x27ac] ;  /* 0x0027ac0001117983 */ /* 0x000f280000300800 */
[----:B------:R-:W4:Y:S04]  /*dfd80*/  LDL.LU R18, [R1+0x2778] ;  /* 0x0027780001127983 */ /* 0x000f280000300800 */
[----:B------:R-:W4:Y:S04]  /*dfd90*/  LDL.LU R19, [R1+0x27a4] ;  /* 0x0027a40001137983 */ /* 0x000f280000300800 */
[----:B------:R0:W-:Y:S04]  /*dfda0*/  STL [R1+0x27d8], R29 ;  /* 0x0027d81d01007387 */ /* 0x0001e80000100800 */
[----:B------:R-:W4:Y:S04]  /*dfdb0*/  LDL.LU R13, [R1+0x2770] ;  /* 0x00277000010d7983 */ /* 0x000f280000300800 */
[----:B------:R-:W4:Y:S01]  /*dfdc0*/  LDL.LU R14, [R1+0x279c] ;  /* 0x00279c00010e7983 */ /* 0x000f220000300800 */
[----:B-----5:R-:W-:-:S02]  /*dfdd0*/  IADD3.X R24, R24, UR12, RZ, P1, !PT ;  /* 0x0000000c18187c10 */ /* 0x020fc40008ffe4ff */
[----:B------:R-:W-:Y:S02]  /*dfde0*/  IADD3 R25, P1, R25, UR11, RZ ;  /* 0x0000000b19197c10 */ /* 0x000fe4000ff3e0ff */
[----:B------:R-:W-:Y:S01]  /*dfdf0*/  IADD3.X R26, R26, UR12, RZ, P0, !PT ;  /* 0x0000000c1a1a7c10 */ /* 0x000fe200087fe4ff */
[----:B0-----:R-:W5:Y:S01]  /*dfe00*/  LDL.LU R29, [R1+0x2768] ;  /* 0x00276800011d7983 */ /* 0x001f620000300800 */
        /* <DEDUP_REMOVED lines=19> */
[----:B------:R0:W-:Y:S04]  /*dff40*/  STL [R1+0x27d4], R0 ;  /* 0x0027d40001007387 */ /* 0x0001e80000100800 */
[----:B------:R-:W-:Y:S04]  /*dff50*/  STL [R1+0x27dc], R4 ;  /* 0x0027dc0401007387 */ /* 0x000fe80000100800 */
[----:B0-----:R-:W5:Y:S01]  /*dff60*/  LDL.LU R0, [R1+0x2794] ;  /* 0x0027940001007983 */ /* 0x001f620000300800 */
[----:B------:R-:W-:-:S02]  /*dff70*/  IADD3 R5, P3, R5, UR11, RZ ;  /* 0x0000000b05057c10 */ /* 0x000fc4000ff7e0ff */
[----:B------:R-:W-:Y:S02]  /*dff80*/  IADD3 R6, P2, R6, UR11, RZ ;  /* 0x0000000b06067c10 */ /* 0x000fe4000ff5e0ff */
[----:B------:R-:W-:Y:S01]  /*dff90*/  IADD3.X R7, R7, UR12, RZ, P1, !PT ;  /* 0x0000000c07077c10 */ /* 0x000fe20008ffe4ff */
[----:B------:R-:W-:Y:S04]  /*dffa0*/  STL [R1+0x27a8], R5 ;  /* 0x0027a80501007387 */ /* 0x000fe80000100800 */
[----:B------:R-:W-:Y:S01]  /*dffb0*/  STL [R1+0x27a0], R6 ;  /* 0x0027a00601007387 */ /* 0x000fe20000100800 */
[----:B------:R-:W-:Y:S02]  /*dffc0*/  IADD3 R8, P1, R8, UR11, RZ ;  /* 0x0000000b08087c10 */ /* 0x000fe4000ff3e0ff */
[----:B--2---:R-:W-:-:S02]  /*dffd0*/  IADD3.X R15, R15, UR12, RZ, P0, !PT ;  /* 0x0000000c0f0f7c10 */ /* 0x004fc400087fe4ff */
[----:B------:R-:W-:Y:S02]  /*dffe0*/  IADD3 R9, P0, R9, UR11, RZ ;  /* 0x0000000b09097c10 */ /* 0x000fe4000ff1e0ff */
[----:B------:R-:W-:Y:S01]  /*dfff0*/  IADD3.X R10, R10, UR12, RZ, P4, !PT ;  /* 0x0000000c0a0a7c10 */ /* 0x000fe2000a7fe4ff */
[----:B------:R0:W-:Y:S04]  /*e0000*/  STL [R1+0x27c4], R15 ;  /* 0x0027c40f01007387 */ /* 0x0001e80000100800 */
[----:B------:R-:W-:Y:S01]  /*e0010*/  STL [R1+0x27cc], R7 ;  /* 0x0027cc0701007387 */ /* 0x000fe20000100800 */
[----:B------:R-:W-:-:S03]  /*e0020*/  IADD3 R11, P4, R11, UR11, RZ ;  /* 0x0000000b0b0b7c10 */ /* 0x000fc6000ff9e0ff */
[----:B0-----:R-:W2:Y:S04]  /*e0030*/  LDL.LU R15, [R1+0x2760] ;  /* 0x00276000010f7983 */ /* 0x001ea80000300800 */
[----:B------:R-:W-:Y:S04]  /*e0040*/  STL [R1+0x2798], R8 ;  /* 0x0027980801007387 */ /* 0x000fe80000100800 */
[----:B------:R-:W-:Y:S04]  /*e0050*/  STL [R1+0x2790], R9 ;  /* 0x0027900901007387 */ /* 0x000fe80000100800 */
[----:B------:R-:W-:Y:S01]  /*e0060*/  STL [R1+0x27bc], R10 ;  /* 0x0027bc0a01007387 */ /* 0x000fe20000100800 */
[----:B---3--:R-:W-:-:S02]  /*e0070*/  IADD3.X R16, R16, UR12, RZ, P6, !PT ;  /* 0x0000000c10107c10 */ /* 0x008fc4000b7fe4ff */
[----:B------:R-:W-:Y:S02]  /*e0080*/  IADD3 R28, P6, R28, UR11, RZ ;  /* 0x0000000b1c1c7c10 */ /* 0x000fe4000ffde0ff */
[----:B----4-:R-:W-:Y:S02]  /*e0090*/  IADD3.X R17, R17, UR12, RZ, P5, !PT ;  /* 0x0000000c11117c10 */ /* 0x010fe4000affe4ff */
[----:B------:R-:W-:Y:S02]  /*e00a0*/  IADD3 R18, P5, R18, UR11, RZ ;  /* 0x0000000b12127c10 */ /* 0x000fe4000ffbe0ff */
[----:B------:R-:W-:Y:S01]  /*e00b0*/  IADD3.X R19, R19, UR12, RZ, P3, !PT ;  /* 0x0000000c13137c10 */ /* 0x000fe20009ffe4ff */
[----:B------:R0:W-:Y:S04]  /*e00c0*/  STL [R1+0x2780], R28 ;  /* 0x0027801c01007387 */ /* 0x0001e80000100800 */
[----:B------:R-:W-:Y:S01]  /*e00d0*/  STL [R1+0x2788], R11 ;  /* 0x0027880b01007387 */ /* 0x000fe20000100800 */
[----:B------:R-:W-:-:S02]  /*e00e0*/  IADD3 R13, P3, R13, UR11, RZ ;  /* 0x0000000b0d0d7c10 */ /* 0x000fc4000ff7e0ff */
[----:B------:R-:W-:Y:S01]  /*e00f0*/  IADD3.X R14, R14, UR12, RZ, P2, !PT ;  /* 0x0000000c0e0e7c10 */ /* 0x000fe200097fe4ff */
[----:B0-----:R-:W3:Y:S04]  /*e0100*/  LDL.LU R28, [R1+0x278c] ;  /* 0x00278c00011c7983 */ /* 0x001ee80000300800 */
[----:B------:R-:W-:Y:S04]  /*e0110*/  STL [R1+0x27b4], R16 ;  /* 0x0027b41001007387 */ /* 0x000fe80000100800 */
[----:B------:R-:W-:Y:S04]  /*e0120*/  STL [R1+0x27ac], R17 ;  /* 0x0027ac1101007387 */ /* 0x000fe80000100800 */
[----:B------:R-:W-:Y:S04]  /*e0130*/  STL [R1+0x2778], R18 ;  /* 0x0027781201007387 */ /* 0x000fe80000100800 */
[----:B------:R-:W-:Y:S01]  /*e0140*/  STL [R1+0x27a4], R19 ;  /* 0x0027a41301007387 */ /* 0x000fe20000100800 */
[----:B-----5:R-:W-:-:S03]  /*e0150*/  IADD3 R29, P2, R29, UR11, RZ ;  /* 0x0000000b1d1d7c10 */ /* 0x020fc6000ff5e0ff */
[----:B------:R-:W4:Y:S04]  /*e0160*/  LDL.LU R24, [R1+0x2758] ;  /* 0x0027580001187983 */ /* 0x000f280000300800 */
        /* <DEDUP_REMOVED lines=18> */
[----:B------:R-:W-:-:S05]  /*e0290*/  IADD3.X R0, R0, UR12, RZ, P1, !PT ;  /* 0x0000000c00007c10 */ /* 0x000fca0008ffe4ff */
[----:B------:R0:W-:Y:S04]  /*e02a0*/  STL [R1+0x2794], R0 ;  /* 0x0027940001007387 */ /* 0x0001e80000100800 */
[----:B0-----:R-:W5:Y:S04]  /*e02b0*/  LDL.LU R0, [R1+0x2718] ;  /* 0x0027180001007983 */ /* 0x001f680000300800 */
[----:B------:R-:W5:Y:S04]  /*e02c0*/  LDL.LU R9, [R1+0x2744] ;  /* 0x0027440001097983 */ /* 0x000f680000300800 */
[----:B------:R-:W5:Y:S04]  /*e02d0*/  LDL.LU R10, [R1+0x2710] ;  /* 0x00271000010a7983 */ /* 0x000f680000300800 */
[----:B------:R-:W5:Y:S01]  /*e02e0*/  LDL.LU R11, [R1+0x273c] ;  /* 0x00273c00010b7983 */ /* 0x000f620000300800 */
[----:B--2---:R-:W-:-:S05]  /*e02f0*/  IADD3 R15, P1, R15, UR11, RZ ;  /* 0x0000000b0f0f7c10 */ /* 0x004fca000ff3e0ff */
[----:B------:R0:W-:Y:S04]  /*e0300*/  STL [R1+0x2760], R15 ;  /* 0x0027600f01007387 */ /* 0x0001e80000100800 */
[----:B------:R-:W2:Y:S04]  /*e0310*/  LDL.LU R16, [R1+0x2708] ;  /* 0x0027080001107983 */ /* 0x000ea80000300800 */
[----:B0-----:R-:W2:Y:S04]  /*e0320*/  LDL.LU R15, [R1+0x2734] ;  /* 0x00273400010f7983 */ /* 0x001ea80000300800 */
[----:B------:R-:W2:Y:S04]  /*e0330*/  LDL.LU R17, [R1+0x2700] ;  /* 0x0027000001117983 */ /* 0x000ea80000300800 */
[----:B------:R-:W2:Y:S04]  /*e0340*/  LDL.LU R18, [R1+0x272c] ;  /* 0x00272c0001127983 */ /* 0x000ea80000300800 */
[----:B------:R-:W2:Y:S01]  /*e0350*/  LDL.LU R19, [R1+0x26f8] ;  /* 0x0026f80001137983 */ /* 0x000ea20000300800 */
[----:B---3--:R-:W-:-:S05]  /*e0360*/  IADD3.X R28, R28, UR12, RZ, P0, !PT ;  /* 0x0000000c1c1c7c10 */ /* 0x008fca00087fe4ff */
[----:B------:R0:W-:Y:S04]  /*e0370*/  STL [R1+0x278c], R28 ;  /* 0x00278c1c01007387 */ /* 0x0001e80000100800 */
[----:B------:R-:W3:Y:S04]  /*e0380*/  LDL.LU R13, [R1+0x2724] ;  /* 0x00272400010d7983 */ /* 0x000ee80000300800 */
[----:B------:R-:W3:Y:S01]  /*e0390*/  LDL.LU R14, [R1+0x26f0] ;  /* 0x0026f000010e7983 */ /* 0x000ee20000300800 */
[----:B----4-:R-:W-:Y:S02]  /*e03a0*/  IADD3 R24, P0, R24, UR11, RZ ;  /* 0x0000000b18187c10 */ /* 0x010fe4000ff1e0ff */
[----:B-----5:R-:W-:-:S02]  /*e03b0*/  IADD3.X R25, R25, UR12, RZ, P4, !PT ;  /* 0x0000000c19197c10 */ /* 0x020fc4000a7fe4ff */
[----:B------:R-:W-:Y:S02]  /*e03c0*/  IADD3 R26, P4, R26, UR11, RZ ;  /* 0x0000000b1a1a7c10 */ /* 0x000fe4000ff9e0ff */
[----:B------:R-:W-:Y:S01]  /*e03d0*/  IADD3.X R27, R27, UR12, RZ, P6, !PT ;  /* 0x0000000c1b1b7c10 */ /* 0x000fe2000b7fe4ff */
[----:B0-----:R-:W4:Y:S01]  /*e03e0*/  LDL.LU R28, [R1+0x271c] ;  /* 0x00271c00011c7983 */ /* 0x001f220000300800 */
        /* <DEDUP_REMOVED lines=24> */
[----:B0-----:R-:W5:Y:S01]  /*e0570*/  LDL.LU R29, [R1+0x26e8] ;  /* 0x0026e800011d7983 */ /* 0x001f620000300800 */
[----:B------:R-:W-:-:S03]  /*e0580*/  IADD3 R0, P4, R0, UR11, RZ ;  /* 0x0000000b00007c10 */ /* 0x000fc6000ff9e0ff */
        /* <DEDUP_REMOVED lines=10> */
[----:B------:R-:W-:Y:S01]  /*e0630*/  STL [R1+0x2710], R10 ;  /* 0x0027100a01007387 */ /* 0x000fe20000100800 */
[----:B--2---:R-:W-:-:S02]  /*e0640*/  IADD3 R16, P5, R16, UR11, RZ ;  /* 0x0000000b10107c10 */ /* 0x004fc4000ffbe0ff */
[----:B------:R-:W-:Y:S02]  /*e0650*/  IADD3.X R15, R15, UR12, RZ, P3, !PT ;  /* 0x0000000c0f0f7c10 */ /* 0x000fe40009ffe4ff */
[----:B------:R-:W-:Y:S02]  /*e0660*/  IADD3 R17, P3, R17, UR11, RZ ;  /* 0x0000000b11117c10 */ /* 0x000fe4000ff7e0ff */
[----:B------:R-:W-:Y:S02]  /*e0670*/  IADD3.X R18, R18, UR12, RZ, P2, !PT ;  /* 0x0000000c12127c10 */ /* 0x000fe400097fe4ff */
[----:B------:R-:W-:Y:S01]  /*e0680*/  IADD3 R19, P2, R19, UR11, RZ ;  /* 0x0000000b13137c10 */ /* 0x000fe2000ff5e0ff */
[----:B------:R0:W-:Y:S04]  /*e0690*/  STL [R1+0x2734], R15 ;  /* 0x0027340f01007387 */ /* 0x0001e80000100800 */
[----:B------:R-:W-:Y:S04]  /*e06a0*/  STL [R1+0x273c], R11 ;  /* 0x00273c0b01007387 */ /* 0x000fe80000100800 */
[----:B0-----:R-:W2:Y:S04]  /*e06b0*/  LDL.LU R15, [R1+0x26e0] ;  /* 0x0026e000010f7983 */ /* 0x001ea80000300800 */
[----:B------:R-:W-:Y:S04]  /*e06c0*/  STL [R1+0x2708], R16 ;  /* 0x0027081001007387 */ /* 0x000fe80000100800 */
[----:B------:R-:W-:Y:S04]  /*e06d0*/  STL [R1+0x2700], R17 ;  /* 0x0027001101007387 */ /* 0x000fe80000100800 */
[----:B------:R-:W-:Y:S04]  /*e06e0*/  STL [R1+0x272c], R18 ;  /* 0x00272c1201007387 */ /* 0x000fe80000100800 */
[----:B------:R-:W-:Y:S04]  /*e06f0*/  STL [R1+0x26f8], R19 ;  /* 0x0026f81301007387 */ /* 0x000fe80000100800 */
[----:B------:R-:W2:Y:S01]  /*e0700*/  LDL.LU R24, [R1+0x270c] ;  /* 0x00270c0001187983 */ /* 0x000ea20000300800 */
[----:B---3--:R-:W-:-:S02]  /*e0710*/  IADD3.X R13, R13, UR12, RZ, P1, !PT ;  /* 0x0000000c0d0d7c10 */ /* 0x008fc40008ffe4ff */
[----:B------:R-:W-:-:S03]  /*e0720*/  IADD3 R14, P1, R14, UR11, RZ ;  /* 0x0000000b0e0e7c10 */ /* 0x000fc6000ff3e0ff */
[----:B------:R-:W-:Y:S04]  /*e0730*/  STL [R1+0x2724], R13 ;  /* 0x0027240d01007387 */ /* 0x000fe80000100800 */
[----:B------:R-:W3:Y:S01]  /*e0740*/  LDL.LU R25, [R1+0x26d8] ;  /* 0x0026d80001197983 */ /* 0x000ee20000300800 */
[----:B----4-:R-:W-:-:S03]  /*e0750*/  IADD3.X R28, R28, UR12, RZ, P0, !PT ;  /* 0x0000000c1c1c7c10 */ /* 0x010fc600087fe4ff */
[----:B------:R-:W-:Y:S04]  /*e0760*/  STL [R1+0x26f0], R14 ;  /* 0x0026f00e01007387 */ /* 0x000fe80000100800 */
[----:B------:R-:W4:Y:S04]  /*e0770*/  LDL.LU R26, [R1+0x2704] ;  /* 0x00270400011a7983 */ /* 0x000f280000300800 */
        /* <DEDUP_REMOVED lines=10> */
[----:B0-----:R-:W4:Y:S04]  /*e0820*/  LDL.LU R28, [R1+0x26dc] ;  /* 0x0026dc00011c7983 */ /* 0x001f280000300800 */
[----:B------:R-:W4:Y:S04]  /*e0830*/  LDL.LU R6, [R1+0x26a8] ;  /* 0x0026a80001067983 */ /* 0x000f280000300800 */
[----:B------:R-:W4:Y:S04]  /*e0840*/  LDL.LU R7, [R1+0x26d4] ;  /* 0x0026d40001077983 */ /* 0x000f280000300800 */
[----:B------:R-:W4:Y:S01]  /*e0850*/  LDL.LU R8, [R1+0x26a0] ;  /* 0x0026a00001087983 */ /* 0x000f220000300800 */
[----:B-----5:R-:W-:-:S05]  /*e0860*/  IADD3 R29, P0, R29, UR11, RZ ;  /* 0x0000000b1d1d7c10 */ /* 0x020fca000ff1e0ff */
[----:B------:R0:W-:Y:S04]  /*e0870*/  STL [R1+0x26e8], R29 ;  /* 0x0026e81d01007387 */ /* 0x0001e80000100800 */
[----:B0-----:R-:W5:Y:S01]  /*e0880*/  LDL.LU R29, [R1+0x26cc] ;  /* 0x0026cc00011d7983 */ /* 0x001f620000300800 */
[----:B------:R-:W-:-:S03]  /*e0890*/  IADD3.X R0, R0, UR12, RZ, P4, !PT ;  /* 0x0000000c00007c10 */ /* 0x000fc6000a7fe4ff */
        /* <DEDUP_REMOVED lines=9> */
[----:B--2---:R-:W-:-:S05]  /*e0930*/  IADD3 R15, P4, R15, UR11, RZ ;  /* 0x0000000b0f0f7c10 */ /* 0x004fca000ff9e0ff */
[----:B------:R0:W-:Y:S04]  /*e0940*/  STL [R1+0x26e0], R15 ;  /* 0x0026e00f01007387 */ /* 0x0001e80000100800 */
[----:B------:R-:W2:Y:S04]  /*e0950*/  LDL.LU R13, [R1+0x2678] ;  /* 0x00267800010d7983 */ /* 0x000ea80000300800 */
[----:B------:R-:W2:Y:S01]  /*e0960*/  LDL.LU R14, [R1+0x26a4] ;  /* 0x0026a400010e7983 */ /* 0x000ea20000300800 */
[----:B------:R-:W-:-:S03]  /*e0970*/  IADD3.X R24, R24, UR12, RZ, P6, !PT ;  /* 0x0000000c18187c10 */ /* 0x000fc6000b7fe4ff */
[----:B0-----:R-:W2:Y:S04]  /*e0980*/  LDL.LU R15, [R1+0x2670] ;  /* 0x00267000010f7983 */ /* 0x001ea80000300800 */
[----:B------:R-:W-:Y:S01]  /*e0990*/  STL [R1+0x270c], R24 ;  /* 0x00270c1801007387 */ /* 0x000fe20000100800 */
[----:B---3--:R-:W-:Y:S02]  /*e09a0*/  IADD3 R25, P6, R25, UR11, RZ ;  /* 0x0000000b19197c10 */ /* 0x008fe4000ffde0ff */
[----:B----4-:R-:W-:-:S03]  /*e09b0*/  IADD3.X R26, R26, UR12, RZ, P5, !PT ;  /* 0x0000000c1a1a7c10 */ /* 0x010fc6000affe4ff */
[----:B------:R-:W-:Y:S01]  /*e09c0*/  STL [R1+0x26d8], R25 ;  /* 0x0026d81901007387 */ /* 0x000fe20000100800 */
[----:B------:R-:W-:Y:S02]  /*e09d0*/  IADD3 R27, P5, R27, UR11, RZ ;  /* 0x0000000b1b1b7c10 */ /* 0x000fe4000ffbe0ff */
[----:B------:R-:W-:Y:S02]  /*e09e0*/  IADD3.X R2, R2, UR12, RZ, P3, !PT ;  /* 0x0000000c02027c10 */ /* 0x000fe40009ffe4ff */
        /* <DEDUP_REMOVED lines=19> */
[----:B------:R-:W-:Y:S01]  /*e0b20*/  IADD3.X R7, R7, UR12, RZ, P6, !PT ;  /* 0x0000000c07077c10 */ /* 0x000fe2000b7fe4ff */
[----:B0-----:R-:W3:Y:S04]  /*e0b30*/  LDL.LU R28, [R1+0x269c] ;  /* 0x00269c00011c7983 */ /* 0x001ee80000300800 */
[----:B------:R-:W-:Y:S04]  /*e0b40*/  STL [R1+0x26b0], R5 ;  /* 0x0026b00501007387 */ /* 0x000fe80000100800 */
[----:B------:R-:W-:Y:S01]  /*e0b50*/  STL [R1+0x26a8], R6 ;  /* 0x0026a80601007387 */ /* 0x000fe20000100800 */
[----:B------:R-:W-:-:S02]  /*e0b60*/  IADD3 R8, P6, R8, UR11, RZ ;  /* 0x0000000b08087c10 */ /* 0x000fc4000ffde0ff */
[----:B-----5:R-:W-:Y:S02]  /*e0b70*/  IADD3.X R29, R29, UR12, RZ, P5, !PT ;  /* 0x0000000c1d1d7c10 */ /* 0x020fe4000affe4ff */
[----:B------:R-:W-:-:S03]  /*e0b80*/  IADD3 R9, P5, R9, UR11, RZ ;  /* 0x0000000b09097c10 */ /* 0x000fc6000ffbe0ff */
[----:B------:R0:W-:Y:S04]  /*e0b90*/  STL [R1+0x26cc], R29 ;  /* 0x0026cc1d01007387 */ /* 0x0001e80000100800 */
[----:B------:R-:W-:Y:S01]  /*e0ba0*/  STL [R1+0x26d4], R7 ;  /* 0x0026d40701007387 */ /* 0x000fe20000100800 */
[----:B------:R-:W-:Y:S02]  /*e0bb0*/  IADD3.X R10, R10, UR12, RZ, P3, !PT ;  /* 0x0000000c0a0a7c10 */ /* 0x000fe40009ffe4ff */
[----:B------:R-:W-:Y:S02]  /*e0bc0*/  IADD3.X R16, R16, UR12, RZ, P2, !PT ;  /* 0x0000000c10107c10 */ /* 0x000fe400097fe4ff */
[----:B------:R-:W-:Y:S01]  /*e0bd0*/  IADD3 R11, P3, R11, UR11, RZ ;  /* 0x0000000b0b0b7c10 */ /* 0x000fe2000ff7e0ff */
[----:B0-----:R-:W4:Y:S01]  /*e0be0*/  LDL.LU R29, [R1+0x2668] ;  /* 0x00266800011d7983 */ /* 0x001f220000300800 */
[----:B------:R-:W-:-:S03]  /*e0bf0*/  IADD3 R0, P2, R0, UR11, RZ ;  /* 0x0000000b00007c10 */ /* 0x000fc6000ff5e0ff */
        /* <DEDUP_REMOVED lines=36> */
[----:B------:R0:W-:Y:S04]  /*e0e40*/  STL [R1+0x269c], R28 ;  /* 0x00269c1c01007387 */ /* 0x0001e80000100800 */
[----:B0-----:R-:W3:Y:S04]  /*e0e50*/  LDL.LU R28, [R1+0x2620] ;  /* 0x00262000011c7983 */ /* 0x001ee80000300800 */
[----:B------:R-:W3:Y:S04]  /*e0e60*/  LDL.LU R9, [R1+0x264c] ;  /* 0x00264c0001097983 */ /* 0x000ee80000300800 */
[----:B------:R-:W3:Y:S04]  /*e0e70*/  LDL.LU R10, [R1+0x2618] ;  /* 0x00261800010a7983 */ /* 0x000ee80000300800 */
[----:B------:R-:W3:Y:S01]  /*e0e80*/  LDL.LU R11, [R1+0x2644] ;  /* 0x00264400010b7983 */ /* 0x000ee20000300800 */
[----:B----4-:R-:W-:-:S05]  /*e0e90*/  IADD3 R29, P6, R29, UR11, RZ ;  /* 0x0000000b1d1d7c10 */ /* 0x010fca000ffde0ff */
[----:B------:R0:W-:Y:S04]  /*e0ea0*/  STL [R1+0x2668], R29 ;  /* 0x0026681d01007387 */ /* 0x0001e80000100800 */
[----:B------:R-:W4:Y:S04]  /*e0eb0*/  LDL.LU R16, [R1+0x2610] ;  /* 0x0026100001107983 */ /* 0x000f280000300800 */
[----:B0-----:R-:W4:Y:S01]  /*e0ec0*/  LDL.LU R29, [R1+0x263c] ;  /* 0x00263c00011d7983 */ /* 0x001f220000300800 */
[----:B-----5:R-:W-:-:S03]  /*e0ed0*/  IADD3.X R0, R0, UR12, RZ, P5, !PT ;  /* 0x0000000c00007c10 */ /* 0x020fc6000affe4ff */
        /* <DEDUP_REMOVED lines=39> */
[----:B------:R-:W-:Y:S02]  /*e1150*/  IADD3.X R9, R9, UR12, RZ, P2, !PT ;  /* 0x0000000c09097c10 */ /* 0x000fe400097fe4ff */
[----:B------:R-:W-:Y:S01]  /*e1160*/  IADD3 R10, P2, R10, UR11, RZ ;  /* 0x0000000b0a0a7c10 */ /* 0x000fe2000ff5e0ff */
[----:B------:R0:W-:Y:S04]  /*e1170*/  STL [R1+0x2620], R28 ;  /* 0x0026201c01007387 */ /* 0x0001e80000100800 */
[----:B------:R-:W-:Y:S01]  /*e1180*/  STL [R1+0x2628], R7 ;  /* 0x0026280701007387 */ /* 0x000fe20000100800 */
[----:B------:R-:W-:-:S03]  /*e1190*/  IADD3.X R11, R11, UR12, RZ, P1, !PT ;  /* 0x0000000c0b0b7c10 */ /* 0x000fc60008ffe4ff */
[----:B0-----:R-:W3:Y:S04]  /*e11a0*/  LDL.LU R28, [R1+0x261c] ;  /* 0x00261c00011c7983 */ /* 0x001ee80000300800 */
[----:B------:R-:W-:Y:S04]  /*e11b0*/  STL [R1+0x2654], R8 ;  /* 0x0026540801007387 */ /* 0x000fe80000100800 */
[----:B------:R-:W-:Y:S01]  /*e11c0*/  STL [R1+0x264c], R9 ;  /* 0x00264c0901007387 */ /* 0x000fe20000100800 */
[----:B----4-:R-:W-:-:S03]  /*e11d0*/  IADD3 R16, P1, R16, UR11, RZ ;  /* 0x0000000b10107c10 */ /* 0x010fc6000ff3e0ff */
[----:B------:R-:W-:Y:S01]  /*e11e0*/  STL [R1+0x2618], R10 ;  /* 0x0026180a01007387 */ /* 0x000fe20000100800 */
[----:B------:R-:W-:Y:S02]  /*e11f0*/  IADD3.X R29, R29, UR12, RZ, P0, !PT ;  /* 0x0000000c1d1d7c10 */ /* 0x000fe400087fe4ff */
[----:B-----5:R-:W-:Y:S02]  /*e1200*/  IADD3 R17, P0, R17, UR11, RZ ;  /* 0x0000000b11117c10 */ /* 0x020fe4000ff1e0ff */
[----:B------:R-:W-:Y:S02]  /*e1210*/  IADD3.X R18, R18, UR12, RZ, P4, !PT ;  /* 0x0000000c12127c10 */ /* 0x000fe4000a7fe4ff */
[----:B------:R-:W-:Y:S01]  /*e1220*/  IADD3 R19, P4, R19, UR11, RZ ;  /* 0x0000000b13137c10 */ /* 0x000fe2000ff9e0ff */
[----:B------:R0:W-:Y:S04]  /*e1230*/  STL [R1+0x263c], R29 ;  /* 0x00263c1d01007387 */ /* 0x0001e80000100800 */
[----:B------:R-:W-:Y:S01]  /*e1240*/  STL [R1+0x2644], R11 ;  /* 0x0026440b01007387 */ /* 0x000fe20000100800 */
[----:B------:R-:W-:-:S02]  /*e1250*/  IADD3.X R13, R13, UR12, RZ, P6, !PT ;  /* 0x0000000c0d0d7c10 */ /* 0x000fc4000b7fe4ff */
        /* <DEDUP_REMOVED lines=35> */
[----:B0-----:R-:W3:Y:S04]  /*e1490*/  LDL.LU R28, [R1+0x2590] ;  /* 0x00259000011c7983 */ /* 0x001ee80000300800 */
[----:B------:R-:W3:Y:S04]  /*e14a0*/  LDL.LU R17, [R1+0x25bc] ;  /* 0x0025bc0001117983 */ /* 0x000ee80000300800 */
[----:B------:R-:W3:Y:S04]  /*e14b0*/  LDL.LU R18, [R1+0x2588] ;  /* 0x0025880001127983 */ /* 0x000ee80000300800 */
[----:B------:R-:W3:Y:S01]  /*e14c0*/  LDL.LU R19, [R1+0x25b4] ;  /* 0x0025b40001137983 */ /* 0x000ee20000300800 */
[----:B----4-:R-:W-:-:S05]  /*e14d0*/  IADD3 R29, P3, R29, UR11, RZ ;  /* 0x0000000b1d1d7c10 */ /* 0x010fca000ff7e0ff */
[----:B------:R0:W-:Y:S04]  /*e14e0*/  STL [R1+0x25e8], R29 ;  /* 0x0025e81d01007387 */ /* 0x0001e80000100800 */
[----:B------:R-:W4:Y:S04]  /*e14f0*/  LDL.LU R13, [R1+0x2580] ;  /* 0x00258000010d7983 */ /* 0x000f280000300800 */
[----:B------:R-:W4:Y:S01]  /*e1500*/  LDL.LU R14, [R1+0x25ac] ;  /* 0x0025ac00010e7983 */ /* 0x000f220000300800 */
[----:B-----5:R-:W-:Y:S02]  /*e1510*/  IADD3.X R24, R24, UR12, RZ, P2, !PT ;  /* 0x0000000c18187c10 */ /* 0x020fe400097fe4ff */
[----:B------:R-:W-:-:S02]  /*e1520*/  IADD3 R25, P2, R25, UR11, RZ ;  /* 0x0000000b19197c10 */ /* 0x000fc4000ff5e0ff */
[----:B------:R-:W-:Y:S02]  /*e1530*/  IADD3.X R26, R26, UR12, RZ, P1, !PT ;  /* 0x0000000c1a1a7c10 */ /* 0x000fe40008ffe4ff */
[----:B------:R-:W-:Y:S01]  /*e1540*/  IADD3 R27, P1, R27, UR11, RZ ;  /* 0x0000000b1b1b7c10 */ /* 0x000fe2000ff3e0ff */
[----:B0-----:R-:W5:Y:S01]  /*e1550*/  LDL.LU R29, [R1+0x2578] ;  /* 0x00257800011d7983 */ /* 0x001f620000300800 */
        /* <DEDUP_REMOVED lines=39> */
[----:B------:R-:W-:Y:S02]  /*e17d0*/  IADD3.X R17, R17, UR12, RZ, P6, !PT ;  /* 0x0000000c11117c10 */ /* 0x000fe4000b7fe4ff */
[----:B------:R-:W-:Y:S02]  /*e17e0*/  IADD3 R18, P6, R18, UR11, RZ ;  /* 0x0000000b12127c10 */ /* 0x000fe4000ffde0ff */
[----:B------:R-:W-:Y:S01]  /*e17f0*/  IADD3.X R19, R19, UR12, RZ, P5, !PT ;  /* 0x0000000c13137c10 */ /* 0x000fe2000affe4ff */
[----:B------:R0:W-:Y:S04]  /*e1800*/  STL [R1+0x2590], R28 ;  /* 0x0025901c01007387 */ /* 0x0001e80000100800 */
[----:B------:R-:W-:Y:S04]  /*e1810*/  STL [R1+0x2598], R11 ;  /* 0x0025980b01007387 */ /* 0x000fe80000100800 */
[----:B0-----:R-:W3:Y:S04]  /*e1820*/  LDL.LU R28, [R1+0x259c] ;  /* 0x00259c00011c7983 */ /* 0x001ee80000300800 */
[----:B------:R-:W-:Y:S04]  /*e1830*/  STL [R1+0x25c4], R16 ;  /* 0x0025c41001007387 */ /* 0x000fe80000100800 */
[----:B------:R-:W-:Y:S01]  /*e1840*/  STL [R1+0x25bc], R17 ;  /* 0x0025bc1101007387 */ /* 0x000fe20000100800 */
[----:B----4-:R-:W-:-:S02]  /*e1850*/  IADD3 R13, P5, R13, UR11, RZ ;  /* 0x0000000b0d0d7c10 */ /* 0x010fc4000ffbe0ff */
[----:B------:R-:W-:Y:S01]  /*e1860*/  IADD3.X R14, R14, UR12, RZ, P3, !PT ;  /* 0x0000000c0e0e7c10 */ /* 0x000fe20009ffe4ff */
[----:B------:R-:W-:Y:S04]  /*e1870*/  STL [R1+0x2588], R18 ;  /* 0x0025881201007387 */ /* 0x000fe80000100800 */
[----:B------:R-:W-:Y:S04]  /*e1880*/  STL [R1+0x25b4], R19 ;  /* 0x0025b41301007387 */ /* 0x000fe80000100800 */
[----:B------:R-:W4:Y:S04]  /*e1890*/  LDL.LU R24, [R1+0x2568] ;  /* 0x0025680001187983 */ /* 0x000f280000300800 */
[----:B------:R-:W-:Y:S04]  /*e18a0*/  STL [R1+0x2580], R13 ;  /* 0x0025800d01007387 */ /* 0x000fe80000100800 */
[----:B------:R-:W4:Y:S01]  /*e18b0*/  LDL.LU R25, [R1+0x2594] ;  /* 0x0025940001197983 */ /* 0x000f220000300800 */
[----:B-----5:R-:W-:-:S03]  /*e18c0*/  IADD3 R29, P3, R29, UR11, RZ ;  /* 0x0000000b1d1d7c10 */ /* 0x020fc6000ff7e0ff */
        /* <DEDUP_REMOVED lines=34> */
[----:B------:R-:W-:Y:S01]  /*e1af0*/  IADD3.X R25, R25, UR12, RZ, P0, !PT ;  /* 0x0000000c19197c10 */ /* 0x000fe200087fe4ff */
[----:B0-----:R-:W4:Y:S01]  /*e1b00*/  LDL.LU R28, [R1+0x252c] ;  /* 0x00252c00011c7983 */ /* 0x001f220000300800 */
[----:B-----5:R-:W-:-:S02]  /*e1b10*/  IADD3 R26, P0, R26, UR11, RZ ;  /* 0x0000000b1a1a7c10 */ /* 0x020fc4000ff1e0ff */
[----:B------:R-:W-:Y:S02]  /*e1b20*/  IADD3.X R27, R27, UR12, RZ, P4, !PT ;  /* 0x0000000c1b1b7c10 */ /* 0x000fe4000a7fe4ff */
[----:B------:R-:W-:Y:S01]  /*e1b30*/  IADD3 R2, P4, R2, UR11, RZ ;  /* 0x0000000b02027c10 */ /* 0x000fe2000ff9e0ff */
        /* <DEDUP_REMOVED lines=23> */
[----:B0-----:R-:W5:Y:S04]  /*e1cb0*/  LDL.LU R29, [R1+0x24f8] ;  /* 0x0024f800011d7983 */ /* 0x001f680000300800 */
[----:B------:R-:W-:Y:S04]  /*e1cc0*/  STL [R1+0x256c], R5 ;  /* 0x00256c0501007387 */ /* 0x000fe80000100800 */
[----:B------:R-:W-:Y:S01]  /*e1cd0*/  STL [R1+0x2564], R6 ;  /* 0x0025640601007387 */ /* 0x000fe20000100800 */
[----:B------:R-:W-:-:S05]  /*e1ce0*/  IADD3 R0, P0, R0, UR11, RZ ;  /* 0x0000000b00007c10 */ /* 0x000fca000ff1e0ff */
[----:B------:R0:W-:Y:S04]  /*e1cf0*/  STL [R1+0x2528], R0 ;  /* 0x0025280001007387 */ /* 0x0001e80000100800 */
[----:B------:R-:W-:Y:S04]  /*e1d00*/  STL [R1+0x2530], R7 ;  /* 0x0025300701007387 */ /* 0x000fe80000100800 */
[----:B0-----:R-:W5:Y:S01]  /*e1d10*/  LDL.LU R0, [R1+0x2524] ;  /* 0x0025240001007983 */ /* 0x001f620000300800 */
[----:B------:R-:W-:Y:S02]  /*e1d20*/  IADD3.X R9, R9, UR12, RZ, P4, !PT ;  /* 0x0000000c09097c10 */ /* 0x000fe4000a7fe4ff */
[----:B------:R-:W-:-:S02]  /*e1d30*/  IADD3 R10, P4, R10, UR11, RZ ;  /* 0x0000000b0a0a7c10 */ /* 0x000fc4000ff9e0ff */
        /* <DEDUP_REMOVED lines=40> */
[----:B0-----:R-:W5:Y:S04]  /*e1fc0*/  LDL.LU R29, [R1+0x24dc] ;  /* 0x0024dc00011d7983 */ /* 0x001f680000300800 */
[----:B------:R-:W5:Y:S04]  /*e1fd0*/  LDL.LU R9, [R1+0x24a8] ;  /* 0x0024a80001097983 */ /* 0x000f680000300800 */
[----:B------:R-:W5:Y:S04]  /*e1fe0*/  LDL.LU R10, [R1+0x24d4] ;  /* 0x0024d400010a7983 */ /* 0x000f680000300800 */
[----:B------:R-:W5:Y:S01]  /*e1ff0*/  LDL.LU R11, [R1+0x24a0] ;  /* 0x0024a000010b7983 */ /* 0x000f620000300800 */
[----:B------:R-:W-:-:S05]  /*e2000*/  IADD3.X R0, R0, UR12, RZ, P0, !PT ;  /* 0x0000000c00007c10 */ /* 0x000fca00087fe4ff */
        /* <DEDUP_REMOVED lines=43> */
[----:B------:R-:W-:Y:S02]  /*e22c0*/  IADD3 R9, P6, R9, UR11, RZ ;  /* 0x0000000b09097c10 */ /* 0x000fe4000ffde0ff */
[----:B------:R-:W-:Y:S01]  /*e22d0*/  IADD3.X R10, R10, UR12, RZ, P5, !PT ;  /* 0x0000000c0a0a7c10 */ /* 0x000fe2000affe4ff */
[----:B------:R0:W-:Y:S04]  /*e22e0*/  STL [R1+0x24dc], R29 ;  /* 0x0024dc1d01007387 */ /* 0x0001e80000100800 */
[----:B------:R-:W-:Y:S01]  /*e22f0*/  STL [R1+0x24e4], R7 ;  /* 0x0024e40701007387 */ /* 0x000fe20000100800 */
[----:B------:R-:W-:-:S02]  /*e2300*/  IADD3 R11, P5, R11, UR11, RZ ;  /* 0x0000000b0b0b7c10 */ /* 0x000fc4000ffbe0ff */
[----:B------:R-:W-:Y:S01]  /*e2310*/  IADD3.X R16, R16, UR12, RZ, P3, !PT ;  /* 0x0000000c10107c10 */ /* 0x000fe20009ffe4ff */
[----:B0-----:R-:W4:Y:S04]  /*e2320*/  LDL.LU R29, [R1+0x2478] ;  /* 0x00247800011d7983 */ /* 0x001f280000300800 */
[----:B------:R-:W-:Y:S04]  /*e2330*/  STL [R1+0x24b0], R8 ;  /* 0x0024b00801007387 */ /* 0x000fe80000100800 */
        /* <DEDUP_REMOVED lines=44> */
[----:B0-----:R-:W4:Y:S04]  /*e2600*/  LDL.LU R29, [R1+0x244c] ;  /* 0x00244c00011d7983 */ /* 0x001f280000300800 */
[----:B------:R-:W4:Y:S04]  /*e2610*/  LDL.LU R17, [R1+0x2418] ;  /* 0x0024180001117983 */ /* 0x000f280000300800 */
[----:B------:R-:W4:Y:S04]  /*e2620*/  LDL.LU R18, [R1+0x2444] ;  /* 0x0024440001127983 */ /* 0x000f280000300800 */
[----:B------:R-:W4:Y:S01]  /*e2630*/  LDL.LU R19, [R1+0x2410] ;  /* 0x0024100001137983 */ /* 0x000f220000300800 */
[----:B-----5:R-:W-:-:S05]  /*e2640*/  IADD3.X R0, R0, UR12, RZ, P6, !PT ;  /* 0x0000000c00007c10 */ /* 0x020fca000b7fe4ff */
        /* <DEDUP_REMOVED lines=43> */
[----:B------:R-:W-:Y:S04]  /*e2900*/  STL [R1+0x245c], R9 ;  /* 0x00245c0901007387 */ /* 0x000fe80000100800 */
[----:B------:R-:W-:Y:S01]  /*e2910*/  STL [R1+0x2428], R10 ;  /* 0x0024280a01007387 */ /* 0x000fe20000100800 */
[----:B----4-:R-:W-:-:S02]  /*e2920*/  IADD3 R16, P2, R16, UR11, RZ ;  /* 0x0000000b10107c10 */ /* 0x010fc4000ff5e0ff */
[----:B------:R-:W-:Y:S02]  /*e2930*/  IADD3.X R29, R29, UR12, RZ, P1, !PT ;  /* 0x0000000c1d1d7c10 */ /* 0x000fe40008ffe4ff */
[----:B------:R-:W-:Y:S02]  /*e2940*/  IADD3 R17, P1, R17, UR11, RZ ;  /* 0x0000000b11117c10 */ /* 0x000fe4000ff3e0ff */
[----:B------:R-:W-:Y:S02]  /*e2950*/  IADD3.X R18, R18, UR12, RZ, P0, !PT ;  /* 0x0000000c12127c10 */ /* 0x000fe400087fe4ff */
[----:B------:R-:W-:Y:S01]  /*e2960*/  IADD3 R19, P0, R19, UR11, RZ ;  /* 0x0000000b13137c10 */ /* 0x000fe2000ff1e0ff */
[----:B------:R0:W-:Y:S04]  /*e2970*/  STL [R1+0x244c], R29 ;  /* 0x00244c1d01007387 */ /* 0x0001e80000100800 */
[----:B------:R-:W-:Y:S01]  /*e2980*/  STL [R1+0x2454], R11 ;  /* 0x0024540b01007387 */ /* 0x000fe20000100800 */
[----:B-----5:R-:W-:-:S03]  /*e2990*/  IADD3.X R13, R13, UR12, RZ, P4, !PT ;  /* 0x0000000c0d0d7c10 */ /* 0x020fc6000a7fe4ff */
[----:B0-----:R-:W4:Y:S04]  /*e29a0*/  LDL.LU R29, [R1+0x23f8] ;  /* 0x0023f800011d7983 */ /* 0x001f280000300800 */
[----:B------:R-:W-:Y:S04]  /*e29b0*/  STL [R1+0x2420], R16 ;  /* 0x0024201001007387 */ /* 0x000fe80000100800 */
[----:B------:R-:W-:Y:S01]  /*e29c0*/  STL [R1+0x2418], R17 ;  /* 0x0024181101007387 */ /* 0x000fe20000100800 */
[----:B------:R-:W-:-:S03]  /*e29d0*/  IADD3 R14, P4, R14, UR11, RZ ;  /* 0x0000000b0e0e7c10 */ /* 0x000fc6000ff9e0ff */
[----:B------:R-:W-:Y:S04]  /*e29e0*/  STL [R1+0x2444], R18 ;  /* 0x0024441201007387 */ /* 0x000fe80000100800 */
[----:B------:R-:W-:Y:S04]  /*e29f0*/  STL [R1+0x2410], R19 ;  /* 0x0024101301007387 */ /* 0x000fe80000100800 */
[----:B------:R-:W5:Y:S04]  /*e2a00*/  LDL.LU R24, [R1+0x2424] ;  /* 0x0024240001187983 */ /* 0x000f680000300800 */
[----:B------:R-:W-:Y:S01]  /*e2a10*/  STL [R1+0x243c], R13 ;  /* 0x00243c0d01007387 */ /* 0x000fe20000100800 */
[----:B------:R-:W-:-:S03]  /*e2a20*/  IADD3.X R0, R0, UR12, RZ, P6, !PT ;  /* 0x0000000c00007c10 */ /* 0x000fc6000b7fe4ff */
        /* <DEDUP_REMOVED lines=85> */
[----:B------:R-:W-:Y:S04]  /*e2f80*/  STL [R1+0x23cc], R17 ;  /* 0x0023cc1101007387 */ /* 0x000fe80000100800 */
[----:B------:R-:W-:Y:S01]  /*e2f90*/  STL [R1+0x2398], R18 ;  /* 0x0023981201007387 */ /* 0x000fe20000100800 */
[----:B----4-:R-:W-:-:S02]  /*e2fa0*/  IADD3 R13, P6, R13, UR11, RZ ;  /* 0x0000000b0d0d7c10 */ /* 0x010fc4000ffde0ff */
[----:B------:R-:W-:Y:S01]  /*e2fb0*/  IADD3.X R14, R14, UR12, RZ, P5, !PT ;  /* 0x0000000c0e0e7c10 */ /* 0x000fe2000affe4ff */
[----:B------:R-:W-:Y:S04]  /*e2fc0*/  STL [R1+0x23c4], R19 ;  /* 0x0023c41301007387 */ /* 0x000fe80000100800 */
[----:B------:R-:W4:Y:S04]  /*e2fd0*/  LDL.LU R24, [R1+0x2378] ;  /* 0x0023780001187983 */ /* 0x000f280000300800 */
[----:B------:R-:W-:Y:S04]  /*e2fe0*/  STL [R1+0x2390], R13 ;  /* 0x0023900d01007387 */ /* 0x000fe80000100800 */
[----:B------:R-:W4:Y:S04]  /*e2ff0*/  LDL.LU R25, [R1+0x23a4] ;  /* 0x0023a40001197983 */ /* 0x000f280000300800 */
[----:B------:R-:W-:Y:S04]  /*e3000*/  STL [R1+0x23bc], R14 ;  /* 0x0023bc0e01007387 */ /* 0x000fe80000100800 */
[----:B------:R-:W4:Y:S01]  /*e3010*/  LDL.LU R26, [R1+0x2370] ;  /* 0x00237000011a7983 */ /* 0x000f220000300800 */
[----:B-----5:R-:W-:-:S05]  /*e3020*/  IADD3 R29, P5, R29, UR11, RZ ;  /* 0x0000000b1d1d7c10 */ /* 0x020fca000ffbe0ff */
        /* <DEDUP_REMOVED lines=32> */
[----:B------:R-:W-:-:S02]  /*e3230*/  IADD3.X R25, R25, UR12, RZ, P1, !PT ;  /* 0x0000000c19197c10 */ /* 0x000fc40008ffe4ff */
[----:B------:R-:W-:Y:S01]  /*e3240*/  IADD3 R26, P1, R26, UR11, RZ ;  /* 0x0000000b1a1a7c10 */ /* 0x000fe2000ff3e0ff */
[----:B0-----:R-:W4:Y:S04]  /*e3250*/  LDL.LU R28, [R1+0x233c] ;  /* 0x00233c00011c7983 */ /* 0x001f280000300800 */
[----:B------:R-:W-:Y:S04]  /*e3260*/  STL [R1+0x2378], R24 ;  /* 0x0023781801007387 */ /* 0x000fe80000100800 */
[----:B------:R-:W-:Y:S01]  /*e3270*/  STL [R1+0x23a4], R25 ;  /* 0x0023a41901007387 */ /* 0x000fe20000100800 */
[----:B-----5:R-:W-:-:S02]  /*e3280*/  IADD3.X R27, R27, UR12, RZ, P0, !PT ;  /* 0x0000000c1b1b7c10 */ /* 0x020fc400087fe4ff */
        /* <DEDUP_REMOVED lines=123> */
[----:B------:R-:W-:-:S03]  /*e3a40*/  IADD3 R11, P6, R11, UR11, RZ ;  /* 0x0000000b0b0b7c10 */ /* 0x000fc6000ffde0ff */
[----:B0-----:R-:W4:Y:S01]  /*e3a50*/  LDL.LU R29, [R1+0x2288] ;  /* 0x00228800011d7983 */ /* 0x001f220000300800 */
[----:B------:R-:W-:-:S03]  /*e3a60*/  IADD3.X R16, R16, UR12, RZ, P5, !PT ;  /* 0x0000000c10107c10 */ /* 0x000fc6000affe4ff */
        /* <DEDUP_REMOVED lines=101> */
[----:B------:R-:W-:Y:S04]  /*e40c0*/  STL [R1+0x2264], R11 ;  /* 0x0022640b01007387 */ /* 0x000fe80000100800 */
[----:B0-----:R-:W4:Y:S04]  /*e40d0*/  LDL.LU R29, [R1+0x41f4] ;  /* 0x0041f400011d7983 */ /* 0x001f280000300800 */
[----:B------:R-:W-:Y:S01]  /*e40e0*/  STL [R1+0x421c], R16 ;  /* 0x00421c1001007387 */ /* 0x000fe20000100800 */
[----:B-----5:R-:W-:-:S03]  /*e40f0*/  IADD3.X R13, R13, UR12, RZ, P0, !PT ;  /* 0x0000000c0d0d7c10 */ /* 0x020fc600087fe4ff */
[----:B------:R-:W-:Y:S01]  /*e4100*/  STL [R1+0x4214], R17 ;  /* 0x0042141101007387 */ /* 0x000fe20000100800 */
[----:B------:R-:W-:-:S03]  /*e4110*/  IADD3 R14, P0, R14, UR11, RZ ;  /* 0x0000000b0e0e7c10 */ /* 0x000fc6000ff1e0ff */
[----:B------:R-:W-:Y:S04]  /*e4120*/  STL [R1+0x2258], R18 ;  /* 0x0022581201007387 */ /* 0x000fe80000100800 */
[----:B------:R-:W-:Y:S04]  /*e4130*/  STL [R1+0x420c], R19 ;  /* 0x00420c1301007387 */ /* 0x000fe80000100800 */
[----:B------:R-:W5:Y:S04]  /*e4140*/  LDL.LU R24, [R1+0x4220] ;  /* 0x0042200001187983 */ /* 0x000f680000300800 */
[----:B------:R-:W-:Y:S04]  /*e4150*/  STL [R1+0x2254], R13 ;  /* 0x0022540d01007387 */ /* 0x000fe80000100800 */
[----:B------:R-:W5:Y:S01]  /*e4160*/  LDL.LU R25, [R1+0x41ec] ;  /* 0x0041ec0001197983 */ /* 0x000f620000300800 */
[----:B------:R-:W-:-:S03]  /*e4170*/  IADD3.X R0, R0, UR12, RZ, P4, !PT ;  /* 0x0000000c00007c10 */ /* 0x000fc6000a7fe4ff */
        /* <DEDUP_REMOVED lines=85> */
[----:B------:R-:W-:Y:S04]  /*e46d0*/  STL [R1+0x4194], R18 ;  /* 0x0041941201007387 */ /* 0x000fe80000100800 */
[----:B------:R-:W-:Y:S04]  /*e46e0*/  STL [R1+0x41c0], R19 ;  /* 0x0041c01301007387 */ /* 0x000fe80000100800 */
[----:B------:R-:W3:Y:S01]  /*e46f0*/  LDL.LU R24, [R1+0x4174] ;  /* 0x0041740001187983 */ /* 0x000ee20000300800 */
[----:B----4-:R-:W-:-:S02]  /*e4700*/  IADD3 R13, P4, R13, UR11, RZ ;  /* 0x0000000b0d0d7c10 */ /* 0x010fc4000ff9e0ff */
[----:B------:R-:W-:-:S03]  /*e4710*/  IADD3.X R14, R14, UR12, RZ, P6, !PT ;  /* 0x0000000c0e0e7c10 */ /* 0x000fc6000b7fe4ff */
        /* <DEDUP_REMOVED lines=36> */
[----:B------:R-:W-:Y:S02]  /*e4960*/  IADD3 R24, P3, R24, UR11, RZ ;  /* 0x0000000b18187c10 */ /* 0x000fe4000ff7e0ff */
[----:B----4-:R-:W-:Y:S01]  /*e4970*/  IADD3.X R25, R25, UR12, RZ, P2, !PT ;  /* 0x0000000c19197c10 */ /* 0x010fe200097fe4ff */
[----:B0-----:R-:W4:Y:S01]  /*e4980*/  LDL.LU R28, [R1+0x4138] ;  /* 0x00413800011c7983 */ /* 0x001f220000300800 */
[----:B-----5:R-:W-:-:S03]  /*e4990*/  IADD3 R26, P2, R26, UR11, RZ ;  /* 0x0000000b1a1a7c10 */ /* 0x020fc6000ff5e0ff */
[----:B------:R-:W-:Y:S01]  /*e49a0*/  STL [R1+0x4174], R24 ;  /* 0x0041741801007387 */ /* 0x000fe20000100800 */
        /* <DEDUP_REMOVED lines=367> */
[----:B------:R-:W-:-:S03]  /*e60a0*/  IADD3 R24, P5, R24, UR11, RZ ;  /* 0x0000000b18187c10 */ /* 0x000fc6000ffbe0ff */
[----:B0-----:R-:W3:Y:S01]  /*e60b0*/  LDL.LU R28, [R1+0x3f48] ;  /* 0x003f4800011c7983 */ /* 0x001ee20000300800 */
[----:B----4-:R-:W-:-:S03]  /*e60c0*/  IADD3.X R25, R25, UR12, RZ, P3, !PT ;  /* 0x0000000c19197c10 */ /* 0x010fc60009ffe4ff */
[----:B------:R-:W-:Y:S01]  /*e60d0*/  STL [R1+0x3f84], R24 ;  /* 0x003f841801007387 */ /* 0x000fe20000100800 */
[----:B-----5:R-:W-:-:S03]  /*e60e0*/  IADD3 R26, P3, R26, UR11, RZ ;  /* 0x0000000b1a1a7c10 */ /* 0x020fc6000ff7e0ff */
        /* <DEDUP_REMOVED lines=24> */
[----:B0-----:R-:W4:Y:S04]  /*e6270*/  LDL.LU R29, [R1+0x3f14] ;  /* 0x003f1400011d7983 */ /* 0x001f280000300800 */
        /* <DEDUP_REMOVED lines=29> */
[----:B------:R-:W-:-:S03]  /*e6450*/  IADD3.X R28, R28, UR12, RZ, P5, !PT ;  /* 0x0000000c1c1c7c10 */ /* 0x000fc6000affe4ff */
[----:B------:R-:W-:Y:S04]  /*e6460*/  STL [R1+0x3f1c], R14 ;  /* 0x003f1c0e01007387 */ /* 0x000fe80000100800 */
[----:B------:R-:W3:Y:S04]  /*e6470*/  LDL.LU R26, [R1+0x3f30] ;  /* 0x003f3000011a7983 */ /* 0x000ee80000300800 */
[----:B------:R0:W-:Y:S04]  /*e6480*/  STL [R1+0x3f48], R28 ;  /* 0x003f481c01007387 */ /* 0x0001e80000100800 */
        /* <DEDUP_REMOVED lines=9> */
[----:B0-----:R-:W3:Y:S04]  /*e6520*/  LDL.LU R28, [R1+0x3f08] ;  /* 0x003f0800011c7983 */ /* 0x001ee80000300800 */
[----:B------:R-:W3:Y:S04]  /*e6530*/  LDL.LU R6, [R1+0x3ed4] ;  /* 0x003ed40001067983 */ /* 0x000ee80000300800 */
[----:B------:R-:W3:Y:S04]  /*e6540*/  LDL.LU R7, [R1+0x3f00] ;  /* 0x003f000001077983 */ /* 0x000ee80000300800 */
[----:B------:R-:W3:Y:S01]  /*e6550*/  LDL.LU R8, [R1+0x3ecc] ;  /* 0x003ecc0001087983 */ /* 0x000ee20000300800 */
[----:B----4-:R-:W-:-:S05]  /*e6560*/  IADD3 R29, P5, R29, UR11, RZ ;  /* 0x0000000b1d1d7c10 */ /* 0x010fca000ffbe0ff */
[----:B------:R0:W-:Y:S04]  /*e6570*/  STL [R1+0x3f14], R29 ;  /* 0x003f141d01007387 */ /* 0x0001e80000100800 */
[----:B0-----:R-:W4:Y:S04]  /*e6580*/  LDL.LU R29, [R1+0x3ef8] ;  /* 0x003ef800011d7983 */ /* 0x001f280000300800 */
[----:B------:R-:W4:Y:S04]  /*e6590*/  LDL.LU R9, [R1+0x3ec4] ;  /* 0x003ec40001097983 */ /* 0x000f280000300800 */
[----:B------:R-:W4:Y:S04]  /*e65a0*/  LDL.LU R10, [R1+0x3ef0] ;  /* 0x003ef000010a7983 */ /* 0x000f280000300800 */
[----:B------:R-:W4:Y:S01]  /*e65b0*/  LDL.LU R11, [R1+0x3ebc] ;  /* 0x003ebc00010b7983 */ /* 0x000f220000300800 */
[----:B-----5:R-:W-:-:S05]  /*e65c0*/  IADD3.X R0, R0, UR12, RZ, P3, !PT ;  /* 0x0000000c00007c10 */ /* 0x020fca0009ffe4ff */
        /* <DEDUP_REMOVED lines=14> */
[----:B------:R-:W-:-:S03]  /*e66b0*/  IADD3.X R26, R26, UR12, RZ, P1, !PT ;  /* 0x0000000c1a1a7c10 */ /* 0x000fc60008ffe4ff */
        /* <DEDUP_REMOVED lines=27> */
[----:B----4-:R-:W-:Y:S02]  /*e6870*/  IADD3.X R29, R29, UR12, RZ, P1, !PT ;  /* 0x0000000c1d1d7c10 */ /* 0x010fe40008ffe4ff */
[----:B------:R-:W-:Y:S02]  /*e6880*/  IADD3 R9, P1, R9, UR11, RZ ;  /* 0x0000000b09097c10 */ /* 0x000fe4000ff3e0ff */
[----:B------:R-:W-:Y:S01]  /*e6890*/  IADD3.X R10, R10, UR12, RZ, P0, !PT ;  /* 0x0000000c0a0a7c10 */ /* 0x000fe200087fe4ff */
[----:B------:R0:W-:Y:S04]  /*e68a0*/  STL [R1+0x3ef8], R29 ;  /* 0x003ef81d01007387 */ /* 0x0001e80000100800 */
[----:B------:R-:W-:Y:S01]  /*e68b0*/  STL [R1+0x3f00], R7 ;  /* 0x003f000701007387 */ /* 0x000fe20000100800 */
[----:B------:R-:W-:-:S03]  /*e68c0*/  IADD3 R11, P0, R11, UR11, RZ ;  /* 0x0000000b0b0b7c10 */ /* 0x000fc6000ff1e0ff */
[----:B0-----:R-:W4:Y:S01]  /*e68d0*/  LDL.LU R29, [R1+0x3e94] ;  /* 0x003e9400011d7983 */ /* 0x001f220000300800 */
[----:B-----5:R-:W-:-:S03]  /*e68e0*/  IADD3.X R16, R16, UR12, RZ, P4, !PT ;  /* 0x0000000c10107c10 */ /* 0x020fc6000a7fe4ff */
        /* <DEDUP_REMOVED lines=1072> */
[----:B------:R-:W-:Y:S01]  /*eabf0*/  USHF.L.U32 UR9, UR6, 0x7, URZ ;  /* 0x0000000706097899 */ /* 0x000fe2000800063f */
        /* <DEDUP_REMOVED lines=98> */
[----:B------:R-:W-:-:S02]  /*eb220*/  USHF.R.S32.HI UR10, URZ, 0x1f, UR9 ;  /* 0x0000001f3f0a7899 */ /* 0x000fc40008011409 */
        /* <DEDUP_REMOVED lines=558> */
[----:B0-----:R-:W3:Y:S04]  /*ed510*/  LDL.LU R28, [R1+0x3598] ;  /* 0x00359800011c7983 */ /* 0x001ee80000300800 */
[----:B------:R-:W-:Y:S01]  /*ed520*/  STL [R1+0x35d4], R24 ;  /* 0x0035d41801007387 */ /* 0x000fe20000100800 */
[----:B----4-:R-:W-:Y:S02]  /*ed530*/  IADD3.X R25, R25, UR10, RZ, P1, !PT ;  /* 0x0000000a19197c10 */ /* 0x010fe40008ffe4ff */
        /* <DEDUP_REMOVED lines=1575> */
[----:B------:R-:W2:Y:S01]  /*f37b0*/  LDL.LU R13, [R1+0x2d34] ;  /* 0x002d3400010d7983 */ /* 0x000ea20000300800 */
[----:B------:R-:W-:-:S03]  /*f37c0*/  IADD3.X R24, R24, UR10, RZ, P5, !PT ;  /* 0x0000000a18187c10 */ /* 0x000fc6000affe4ff */
[----:B------:R-:W2:Y:S04]  /*f37d0*/  LDL.LU R14, [R1+0x2d60] ;  /* 0x002d6000010e7983 */ /* 0x000ea80000300800 */
        /* <DEDUP_REMOVED lines=115> */
[----:B------:R-:W-:Y:S01]  /*f3f10*/  STL [R1+0x2d28], R23 ;  /* 0x002d281701007387 */ /* 0x000fe20000100800 */
[----:B------:R-:W-:Y:S02]  /*f3f20*/  IADD3.X R6, R6, UR10, RZ, P3, !PT ;  /* 0x0000000a06067c10 */ /* 0x000fe40009ffe4ff */
[----:B------:R-:W-:Y:S01]  /*f3f30*/  IADD3.X R8, R8, UR10, RZ, P2, !PT ;  /* 0x0000000a08087c10 */ /* 0x000fe200097fe4ff */
[----:B------:R0:W-:Y:S04]  /*f3f40*/  STL [R1+0x2cec], R15 ;  /* 0x002cec0f01007387 */ /* 0x0001e80000100800 */
[----:B------:R-:W-:Y:S01]  /*f3f50*/  STL [R1+0x2cf4], R4 ;  /* 0x002cf40401007387 */ /* 0x000fe20000100800 */
[----:B------:R-:W-:-:S03]  /*f3f60*/  IADD3 R7, P3, R7, UR9, RZ ;  /* 0x0000000907077c10 */ /* 0x000fc6000ff7e0ff */
[----:B0-----:R-:W2:Y:S04]  /*f3f70*/  LDL.LU R15, [R1+0x2cac] ;  /* 0x002cac00010f7983 */ /* 0x001ea80000300800 */
[----:B------:R-:W-:Y:S04]  /*f3f80*/  STL [R1+0x2d20], R5 ;  /* 0x002d200501007387 */ /* 0x000fe80000100800 */
[----:B------:R-:W-:Y:S01]  /*f3f90*/  STL [R1+0x2d18], R6 ;  /* 0x002d180601007387 */ /* 0x000fe20000100800 */
[----:B---3--:R-:W-:Y:S02]  /*f3fa0*/  IADD3 R28, P2, R28, UR9, RZ ;  /* 0x000000091c1c7c10 */ /* 0x008fe4000ff5e0ff */
[----:B------:R-:W-:-:S02]  /*f3fb0*/  IADD3.X R9, R9, UR10, RZ, P1, !PT ;  /* 0x0000000a09097c10 */ /* 0x000fc40008ffe4ff */
        /* <DEDUP_REMOVED lines=87> */
[----:B------:R-:W-:Y:S02]  /*f4530*/  IADD3.X R7, R7, UR10, RZ, P1, !PT ;  /* 0x0000000a07077c10 */ /* 0x000fe40008ffe4ff */
[----:B------:R-:W-:Y:S01]  /*f4540*/  IADD3 R8, P1, R8, UR9, RZ ;  /* 0x0000000908087c10 */ /* 0x000fe2000ff3e0ff */
[----:B------:R-:W-:Y:S04]  /*f4550*/  STL [R1+0x2c74], R5 ;  /* 0x002c740501007387 */ /* 0x000fe80000100800 */
[----:B------:R-:W-:Y:S01]  /*f4560*/  STL [R1+0x2c6c], R6 ;  /* 0x002c6c0601007387 */ /* 0x000fe20000100800 */
[----:B--2---:R-:W-:-:S02]  /*f4570*/  IADD3.X R15, R15, UR10, RZ, P0, !PT ;  /* 0x0000000a0f0f7c10 */ /* 0x004fc400087fe4ff */
        /* <DEDUP_REMOVED lines=58> */
[----:B------:R-:W3:Y:S01]  /*f4920*/  LDL.LU R13, [R1+0x2bf0] ;  /* 0x002bf000010d7983 */ /* 0x000ee20000300800 */
[----:B------:R-:W-:-:S03]  /*f4930*/  IADD3 R24, P0, R24, UR9, RZ ;  /* 0x0000000918187c10 */ /* 0x000fc6000ff1e0ff */
[----:B------:R-:W3:Y:S04]  /*f4940*/  LDL.LU R14, [R1+0x2bbc] ;  /* 0x002bbc00010e7983 */ /* 0x000ee80000300800 */
        /* <DEDUP_REMOVED lines=93> */
[----:B0-----:R-:W2:Y:S01]  /*f4f20*/  LDL.LU R15, [R1+0x2b3c] ;  /* 0x002b3c00010f7983 */ /* 0x001ea20000300800 */
[----:B---3--:R-:W-:-:S03]  /*f4f30*/  IADD3 R25, P6, R25, UR9, RZ ;  /* 0x0000000919197c10 */ /* 0x008fc6000ffde0ff */
[----:B------:R-:W-:Y:S01]  /*f4f40*/  STL [R1+0x2bd8], R24 ;  /* 0x002bd81801007387 */ /* 0x000fe20000100800 */
        /* <DEDUP_REMOVED lines=16> */
[----:B------:R-:W-:Y:S01]  /*f5050*/  STL [R1+0x2b8c], R21 ;  /* 0x002b8c1501007387 */ /* 0x000fe20000100800 */
[----:B------:R-:W-:-:S03]  /*f5060*/  IADD3 R5, P0, R5, UR9, RZ ;  /* 0x0000000905057c10 */ /* 0x000fc6000ff1e0ff */
[----:B------:R-:W-:Y:S04]  /*f5070*/  STL [R1+0x2bb8], R22 ;  /* 0x002bb81601007387 */ /* 0x000fe80000100800 */
[----:B------:R-:W-:Y:S01]  /*f5080*/  STL [R1+0x2b84], R23 ;  /* 0x002b841701007387 */ /* 0x000fe20000100800 */
[----:B------:R-:W-:-:S03]  /*f5090*/  IADD3 R6, P4, R6, UR9, RZ ;  /* 0x0000000906067c10 */ /* 0x000fc6000ff9e0ff */
[----:B------:R0:W-:Y:S04]  /*f50a0*/  STL [R1+0x2ba8], R28 ;  /* 0x002ba81c01007387 */ /* 0x0001e80000100800 */
[----:B------:R-:W-:Y:S01]  /*f50b0*/  STL [R1+0x2bb0], R4 ;  /* 0x002bb00401007387 */ /* 0x000fe20000100800 */
[----:B------:R-:W-:Y:S02]  /*f50c0*/  IADD3.X R7, R7, UR10, RZ, P6, !PT ;  /* 0x0000000a07077c10 */ /* 0x000fe4000b7fe4ff */
[----:B------:R-:W-:Y:S01]  /*f50d0*/  IADD3 R8, P6, R8, UR9, RZ ;  /* 0x0000000908087c10 */ /* 0x000fe2000ffde0ff */
[----:B0-----:R-:W3:Y:S04]  /*f50e0*/  LDL.LU R28, [R1+0x2b68] ;  /* 0x002b6800011c7983 */ /* 0x001ee80000300800 */
[----:B------:R-:W-:Y:S04]  /*f50f0*/  STL [R1+0x2b7c], R5 ;  /* 0x002b7c0501007387 */ /* 0x000fe80000100800 */
[----:B------:R-:W-:Y:S01]  /*f5100*/  STL [R1+0x2b74], R6 ;  /* 0x002b740601007387 */ /* 0x000fe20000100800 */
[----:B----4-:R-:W-:-:S02]  /*f5110*/  IADD3.X R29, R29, UR10, RZ, P5, !PT ;  /* 0x0000000a1d1d7c10 */ /* 0x010fc4000affe4ff */
        /* <DEDUP_REMOVED lines=151> */
[----:B------:R-:W4:Y:S01]  /*f5a90*/  LDL.LU R13, [R1+0x2a4c] ;  /* 0x002a4c00010d7983 */ /* 0x000f220000300800 */
[----:B-----5:R-:W-:-:S03]  /*f5aa0*/  IADD3.X R24, R24, UR10, RZ, P2, !PT ;  /* 0x0000000a18187c10 */ /* 0x020fc600097fe4ff */
[----:B------:R-:W5:Y:S01]  /*f5ab0*/  LDL.LU R14, [R1+0x2a78] ;  /* 0x002a7800010e7983 */ /* 0x000f620000300800 */
        /* <DEDUP_REMOVED lines=55> */
[----:B-----5:R-:W-:-:S03]  /*f5e30*/  IADD3.X R14, R14, UR10, RZ, P3, !PT ;  /* 0x0000000a0e0e7c10 */ /* 0x020fc60009ffe4ff */
[----:B------:R-:W-:Y:S04]  /*f5e40*/  STL [R1+0x2a4c], R13 ;  /* 0x002a4c0d01007387 */ /* 0x000fe80000100800 */
[----:B------:R-:W4:Y:S01]  /*f5e50*/  LDL.LU R25, [R1+0x2a60] ;  /* 0x002a600001197983 */ /* 0x000f220000300800 */
[----:B------:R-:W-:-:S03]  /*f5e60*/  IADD3 R29, P3, R29, UR9, RZ ;  /* 0x000000091d1d7c10 */ /* 0x000fc6000ff7e0ff */
        /* <DEDUP_REMOVED lines=167> */
[----:B------:R-:W-:Y:S04]  /*f68e0*/  STL [R1+0x2974], R9 ;  /* 0x0029740901007387 */ /* 0x000fe80000100800 */
[----:B------:R-:W-:Y:S01]  /*f68f0*/  STL [R1+0x29a0], R10 ;  /* 0x0029a00a01007387 */ /* 0x000fe20000100800 */
[----:B------:R-:W-:-:S05]  /*f6900*/  IADD3 R0, P3, R0, UR9, RZ ;  /* 0x0000000900007c10 */ /* 0x000fca000ff7e0ff */
[----:B------:R0:W-:Y:S04]  /*f6910*/  STL [R1+0x2964], R0 ;  /* 0x0029640001007387 */ /* 0x0001e80000100800 */
[----:B------:R1:W-:Y:S04]  /*f6920*/  STL [R1+0x296c], R11 ;  /* 0x00296c0b01007387 */ /* 0x0003e80000100800 */
[----:B0-----:R-:W5:Y:S01]  /*f6930*/  LDL.LU R0, [R1+0x2970] ;  /* 0x0029700001007983 */ /* 0x001f620000300800 */
[----:B------:R-:W-:Y:S02]  /*f6940*/  IADD3.X R17, R17, UR10, RZ, P2, !PT ;  /* 0x0000000a11117c10 */ /* 0x000fe400097fe4ff */
[----:B------:R-:W-:-:S02]  /*f6950*/  IADD3 R18, P2, R18, UR9, RZ ;  /* 0x0000000912127c10 */ /* 0x000fc4000ff5e0ff */
[----:B------:R-:W-:Y:S01]  /*f6960*/  IADD3.X R19, R19, UR10, RZ, P1, !PT ;  /* 0x0000000a13137c10 */ /* 0x000fe20008ffe4ff */
[----:B------:R0:W-:Y:S04]  /*f6970*/  STL [R1+0x2998], R16 ;  /* 0x0029981001007387 */ /* 0x0001e80000100800 */
[----:B------:R0:W-:Y:S04]  /*f6980*/  STL [R1+0x2990], R17 ;  /* 0x0029901101007387 */ /* 0x0001e80000100800 */
[----:B------:R4:W-:Y:S04]  /*f6990*/  STL [R1+0x295c], R18 ;  /* 0x00295c1201007387 */ /* 0x0009e80000100800 */
[----:B------:R4:W-:Y:S04]  /*f69a0*/  STL [R1+0x2988], R19 ;  /* 0x0029881301007387 */ /* 0x0009e80000100800 */
[----:B------:R-:W5:Y:S01]  /*f69b0*/  LDL.LU R24, [R1+0x38d8] ;  /* 0x0038d80001187983 */ /* 0x000f620000300800 */
[----:B--2---:R-:W-:-:S02]  /*f69c0*/  IADD3 R13, P1, R13, UR9, RZ ;  /* 0x000000090d0d7c10 */ /* 0x004fc4000ff3e0ff */
[----:B------:R-:W-:-:S03]  /*f69d0*/  IADD3.X R14, R14, UR10, RZ, P0, !PT ;  /* 0x0000000a0e0e7c10 */ /* 0x000fc600087fe4ff */
[----:B------:R2:W-:Y:S04]  /*f69e0*/  STL [R1+0x2954], R13 ;  /* 0x0029540d01007387 */ /* 0x0005e80000100800 */
[----:B------:R-:W5:Y:S01]  /*f69f0*/  LDL.LU R25, [R1+0x2968] ;  /* 0x0029680001197983 */ /* 0x000f620000300800 */
[----:B------:R-:W-:-:S03]  /*f6a00*/  IADD3 R15, P0, R15, UR9, RZ ;  /* 0x000000090f0f7c10 */ /* 0x000fc6000ff1e0ff */
[----:B------:R2:W-:Y:S04]  /*f6a10*/  STL [R1+0x2980], R14 ;  /* 0x0029800e01007387 */ /* 0x0005e80000100800 */
        /* <DEDUP_REMOVED lines=15> */
[----:B---3--:R-:W-:-:S05]  /*f6b10*/  IADD3.X R28, R28, UR10, RZ, P4, !PT ;  /* 0x0000000a1c1c7c10 */ /* 0x008fca000a7fe4ff */
[----:B------:R3:W-:Y:S04]  /*f6b20*/  STL [R1+0x2978], R28 ;  /* 0x0029781c01007387 */ /* 0x0007e80000100800 */
[----:B------:R-:W3:Y:S04]  /*f6b30*/  LDL.LU R10, [R1+0x2920] ;  /* 0x00292000010a7983 */ /* 0x000ee80000300800 */
[----:B-1----:R-:W3:Y:S04]  /*f6b40*/  LDL.LU R11, [R1+0x293c] ;  /* 0x00293c00010b7983 */ /* 0x002ee80000300800 */
[----:B0-----:R-:W3:Y:S04]  /*f6b50*/  LDL.LU R16, [R1+0x2918] ;  /* 0x0029180001107983 */ /* 0x001ee80000300800 */
[----:B------:R-:W3:Y:S01]  /*f6b60*/  LDL.LU R17, [R1+0x2938] ;  /* 0x0029380001117983 */ /* 0x000ee20000300800 */
[----:B----4-:R-:W-:-:S05]  /*f6b70*/  IADD3 R29, P4, R29, UR9, RZ ;  /* 0x000000091d1d7c10 */ /* 0x010fca000ff9e0ff */
[----:B------:R0:W-:Y:S04]  /*f6b80*/  STL [R1+0x38c8], R29 ;  /* 0x0038c81d01007387 */ /* 0x0001e80000100800 */
[----:B------:R-:W4:Y:S04]  /*f6b90*/  LDL.LU R18, [R1+0x2910] ;  /* 0x0029100001127983 */ /* 0x000f280000300800 */
[----:B------:R-:W4:Y:S04]  /*f6ba0*/  LDL.LU R19, [R1+0x38c4] ;  /* 0x0038c40001137983 */ /* 0x000f280000300800 */
[----:B--2---:R-:W2:Y:S04]  /*f6bb0*/  LDL.LU R13, [R1+0x2934] ;  /* 0x00293400010d7983 */ /* 0x004ea80000300800 */
[----:B------:R-:W2:Y:S04]  /*f6bc0*/  LDL.LU R14, [R1+0x292c] ;  /* 0x00292c00010e7983 */ /* 0x000ea80000300800 */
[----:B------:R-:W2:Y:S01]  /*f6bd0*/  LDL.LU R15, [R1+0x2924] ;  /* 0x00292400010f7983 */ /* 0x000ea20000300800 */
[----:B-----5:R-:W-:-:S05]  /*f6be0*/  IADD3.X R0, R0, UR10, RZ, P6, !PT ;  /* 0x0000000a00007c10 */ /* 0x020fca000b7fe4ff */
[----:B------:R1:W-:Y:S04]  /*f6bf0*/  STL [R1+0x2970], R0 ;  /* 0x0029700001007387 */ /* 0x0003e80000100800 */
[----:B---3--:R-:W3:Y:S04]  /*f6c00*/  LDL.LU R28, [R1+0x291c] ;  /* 0x00291c00011c7983 */ /* 0x008ee80000300800 */
[----:B0-----:R-:W5:Y:S04]  /*f6c10*/  LDL.LU R29, [R1+0x2914] ;  /* 0x00291400011d7983 */ /* 0x001f680000300800 */
[----:B-1----:R-:W5:Y:S01]  /*f6c20*/  LDL.LU R0, [R1+0x290c] ;  /* 0x00290c0001007983 */ /* 0x002f620000300800 */
[----:B------:R-:W-:-:S05]  /*f6c30*/  IADD3 R24, P6, R24, UR9, RZ ;  /* 0x0000000918187c10 */ /* 0x000fca000ffde0ff */
[----:B------:R1:W-:Y:S01]  /*f6c40*/  STL [R1+0x38d8], R24 ;  /* 0x0038d81801007387 */ /* 0x0003e20000100800 */
[----:B------:R-:W-:-:S04]  /*f6c50*/  UIADD3 UR7, UR5, 0x7f, URZ ;  /* 0x0000007f05077890 */ /* 0x000fc8000fffe03f */
[----:B------:R-:W-:-:S04]  /*f6c60*/  USHF.R.S32.HI UR8, URZ, 0x1f, UR7 ;  /* 0x0000001f3f087899 */ /* 0x000fc80008011407 */
[----:B------:R-:W-:-:S04]  /*f6c70*/  ULEA.HI UR8, UR8, UR7, URZ, 0x7 ;  /* 0x0000000708087291 */ /* 0x000fc8000f8f383f */
[----:B------:R-:W-:Y:S01]  /*f6c80*/  USHF.R.S32.HI UR8, URZ, 0x7, UR8 ;  /* 0x000000073f087899 */ /* 0x000fe20008011408 */
[----:B------:R-:W-:Y:S02]  /*f6c90*/  IADD3.X R25, R25, UR10, RZ, P5, !PT ;  /* 0x0000000a19197c10 */ /* 0x000fe4000affe4ff */
[----:B------:R-:W-:-:S03]  /*f6ca0*/  IADD3 R26, P5, R26, UR9, RZ ;  /* 0x000000091a1a7c10 */ /* 0x000fc6000ffbe0ff */
[----:B------:R1:W-:Y:S01]  /*f6cb0*/  STL [R1+0x2968], R25 ;  /* 0x0029681901007387 */ /* 0x0003e20000100800 */
[----:B------:R-:W-:Y:S02]  /*f6cc0*/  IADD3.X R27, R27, UR10, RZ, P3, !PT ;  /* 0x0000000a1b1b7c10 */ /* 0x000fe40009ffe4ff */
[----:B------:R-:W-:Y:S02]  /*f6cd0*/  IADD3 R2, P3, R2, UR9, RZ ;  /* 0x0000000902027c10 */ /* 0x000fe4000ff7e0ff */
[----:B------:R-:W-:Y:S02]  /*f6ce0*/  IADD3.X R3, R3, UR10, RZ, P2, !PT ;  /* 0x0000000a03037c10 */ /* 0x000fe400097fe4ff */
[----:B------:R-:W-:Y:S01]  /*f6cf0*/  IADD3 R20, P2, R20, UR9, RZ ;  /* 0x0000000914147c10 */ /* 0x000fe2000ff5e0ff */
[----:B------:R1:W-:Y:S01]  /*f6d00*/  STL [R1+0x38d4], R26 ;  /* 0x0038d41a01007387 */ /* 0x0003e20000100800 */
[----:B------:R-:W-:-:S03]  /*f6d10*/  IADD3.X R21, R21, UR10, RZ, P1, !PT ;  /* 0x0000000a15157c10 */ /* 0x000fc60008ffe4ff */
[----:B------:R1:W-:Y:S01]  /*f6d20*/  STL [R1+0x2960], R27 ;  /* 0x0029601b01007387 */ /* 0x0003e20000100800 */
[----:B------:R-:W-:-:S03]  /*f6d30*/  IADD3 R22, P1, R22, UR9, RZ ;  /* 0x0000000916167c10 */ /* 0x000fc6000ff3e0ff */
        /* <DEDUP_REMOVED lines=14> */
[----:B------:R1:W-:Y:S04]  /*f6e20*/  STL [R1+0x2948], R5 ;  /* 0x0029480501007387 */ /* 0x0003e80000100800 */
[----:B------:R1:W-:Y:S04]  /*f6e30*/  STL [R1+0x2930], R6 ;  /* 0x0029300601007387 */ /* 0x0003e80000100800 */
[----:B------:R1:W-:Y:S04]  /*f6e40*/  STL [R1+0x2944], R7 ;  /* 0x0029440701007387 */ /* 0x0003e80000100800 */
[----:B------:R1:W-:Y:S04]  /*f6e50*/  STL [R1+0x2928], R8 ;  /* 0x0029280801007387 */ /* 0x0003e80000100800 */
[----:B------:R1:W-:Y:S01]  /*f6e60*/  STL [R1+0x2940], R9 ;  /* 0x0029400901007387 */ /* 0x0003e20000100800 */
[----:B------:R-:W-:-:S02]  /*f6e70*/  IADD3 R10, P5, R10, UR9, RZ ;  /* 0x000000090a0a7c10 */ /* 0x000fc4000ffbe0ff */
[----:B------:R-:W-:Y:S02]  /*f6e80*/  IADD3.X R11, R11, UR10, RZ, P3, !PT ;  /* 0x0000000a0b0b7c10 */ /* 0x000fe40009ffe4ff */
[----:B------:R-:W-:Y:S02]  /*f6e90*/  IADD3 R16, P3, R16, UR9, RZ ;  /* 0x0000000910107c10 */ /* 0x000fe4000ff7e0ff */
[----:B------:R-:W-:Y:S01]  /*f6ea0*/  IADD3.X R17, R17, UR10, RZ, P2, !PT ;  /* 0x0000000a11117c10 */ /* 0x000fe200097fe4ff */
[----:B------:R1:W-:Y:S04]  /*f6eb0*/  STL [R1+0x2920], R10 ;  /* 0x0029200a01007387 */ /* 0x0003e80000100800 */
[----:B------:R1:W-:Y:S04]  /*f6ec0*/  STL [R1+0x293c], R11 ;  /* 0x00293c0b01007387 */ /* 0x0003e80000100800 */
[----:B------:R1:W-:Y:S04]  /*f6ed0*/  STL [R1+0x2918], R16 ;  /* 0x0029181001007387 */ /* 0x0003e80000100800 */
[----:B------:R1:W-:Y:S01]  /*f6ee0*/  STL [R1+0x2938], R17 ;  /* 0x0029381101007387 */ /* 0x0003e20000100800 */
[----:B----4-:R-:W-:-:S02]  /*f6ef0*/  IADD3 R18, P2, R18, UR9, RZ ;  /* 0x0000000912127c10 */ /* 0x010fc4000ff5e0ff */
[----:B------:R-:W-:Y:S02]  /*f6f00*/  IADD3.X R19, R19, UR10, RZ, P1, !PT ;  /* 0x0000000a13137c10 */ /* 0x000fe40008ffe4ff */
[----:B--2---:R-:W-:Y:S02]  /*f6f10*/  IADD3.X R13, R13, UR10, RZ, P0, !PT ;  /* 0x0000000a0d0d7c10 */ /* 0x004fe400087fe4ff */
[----:B------:R-:W-:Y:S02]  /*f6f20*/  IADD3.X R14, R14, UR10, RZ, P4, !PT ;  /* 0x0000000a0e0e7c10 */ /* 0x000fe4000a7fe4ff */
[----:B------:R-:W-:Y:S01]  /*f6f30*/  IADD3.X R15, R15, UR10, RZ, P6, !PT ;  /* 0x0000000a0f0f7c10 */ /* 0x000fe2000b7fe4ff */
[----:B------:R1:W-:Y:S04]  /*f6f40*/  STL [R1+0x2910], R18 ;  /* 0x0029101201007387 */ /* 0x0003e80000100800 */
[----:B------:R1:W-:Y:S04]  /*f6f50*/  STL [R1+0x38c4], R19 ;  /* 0x0038c41301007387 */ /* 0x0003e80000100800 */
[----:B------:R1:W-:Y:S04]  /*f6f60*/  STL [R1+0x2934], R13 ;  /* 0x0029340d01007387 */ /* 0x0003e80000100800 */
[----:B------:R1:W-:Y:S04]  /*f6f70*/  STL [R1+0x292c], R14 ;  /* 0x00292c0e01007387 */ /* 0x0003e80000100800 */
[----:B------:R1:W-:Y:S01]  /*f6f80*/  STL [R1+0x2924], R15 ;  /* 0x0029240f01007387 */ /* 0x0003e20000100800 */
[----:B------:R-:W-:-:S02]  /*f6f90*/  ISETP.NE.U32.AND P1, PT, R12, UR8, PT ;  /* 0x000000080c007c0c */ /* 0x000fc4000bf25070 */
[----:B---3--:R-:W-:Y:S02]  /*f6fa0*/  IADD3.X R28, R28, UR10, RZ, P5, !PT ;  /* 0x0000000a1c1c7c10 */ /* 0x008fe4000affe4ff */
[----:B-----5:R-:W-:Y:S02]  /*f6fb0*/  IADD3.X R29, R29, UR10, RZ, P3, !PT ;  /* 0x0000000a1d1d7c10 */ /* 0x020fe40009ffe4ff */
[----:B------:R-:W-:-:S05]  /*f6fc0*/  IADD3.X R0, R0, UR10, RZ, P2, !PT ;  /* 0x0000000a00007c10 */ /* 0x000fca00097fe4ff */
[----:B------:R1:W-:Y:S04]  /*f6fd0*/  STL [R1+0x290c], R0 ;  /* 0x00290c0001007387 */ /* 0x0003e80000100800 */
[----:B------:R1:W-:Y:S04]  /*f6fe0*/  STL [R1+0x291c], R28 ;  /* 0x00291c1c01007387 */ /* 0x0003e80000100800 */
[----:B------:R1:W-:Y:S01]  /*f6ff0*/  STL [R1+0x2914], R29 ;  /* 0x0029141d01007387 */ /* 0x0003e20000100800 */
[----:B------:R-:W-:Y:S05]  /*f7000*/  @P1 BRA `(.L_x_2) ;  /* 0xfffff3cc00d01947 */ /* 0x000fea000383ffff */
.L_x_1:
[----:B-1----:R-:W3:Y:S01]  /*f7010*/  LDL.LU R29, [R1+0x310] ;  /* 0x00031000011d7983 */ /* 0x002ee20000300800 */
[----:B------:R-:W-:Y:S01]  /*f7020*/  ULDC.64 UR10, c[0x0][0x228] ;  /* 0x00008a00000a7ab9 */ /* 0x000fe20000000a00 */
[----:B------:R-:W-:Y:S01]  /*f7030*/  ULDC.64 UR12, c[0x0][0x228] ;  /* 0x00008a00000c7ab9 */ /* 0x000fe20000000a00 */
[----:B------:R-:W-:Y:S01]  /*f7040*/  ULDC UR7, c[0x0][0x248] ;  /* 0x0000920000077ab9 */ /* 0x000fe20000000800 */
[----:B------:R-:W-:Y:S01]  /*f7050*/  ULDC UR8, c[0x0][0x248] ;  /* 0x0000920000087ab9 */ /* 0x000fe20000000800 */
[----:B------:R-:W-:Y:S01]  /*f7060*/  ULDC UR9, c[0x0][0x248] ;  /* 0x0000920000097ab9 */ /* 0x000fe20000000800 */
[----:B------:R-:W-:Y:S01]  /*f7070*/  ULDC UR16, c[0x0][0x248] ;  /* 0x0000920000107ab9 */ /* 0x000fe20000000800 */
[----:B------:R-:W-:Y:S01]  /*f7080*/  ULDC.64 UR14, c[0x0][0x220] ;  /* 0x00008800000e7ab9 */ /* 0x000fe20000000a00 */
        /* <DEDUP_REMOVED lines=43> */
[----:B---3--:R0:W-:Y:S04]  /*f7340*/  STL [R1+0x5188], R29 ;  /* 0x0051881d01007387 */ /* 0x0081e80000100800 */
[----:B0-----:R-:W3:Y:S04]  /*f7350*/  LDL.LU R29, [R1+0x228] ;  /* 0x00022800011d7983 */ /* 0x001ee80000300800 */
[----:B---3--:R0:W-:Y:S04]  /*f7360*/  STL [R1+0x518c], R29 ;  /* 0x00518c1d01007387 */ /* 0x0081e80000100800 */
[----:B0-----:R-:W3:Y:S04]  /*f7370*/  LDL.LU R29, [R1+0x224] ;  /* 0x00022400011d7983 */ /* 0x001ee80000300800 */
[----:B------:R-:W4:Y:S04]  /*f7380*/  LDL.LU R28, [R1+0x314] ;  /* 0x00031400011c7983 */ /* 0x000f280000300800 */
[----:B----4-:R0:W-:Y:S04]  /*f7390*/  STL [R1+0x5190], R28 ;  /* 0x0051901c01007387 */ /* 0x0101e80000100800 */
[----:B0-----:R-:W3:Y:S04]  /*f73a0*/  LDL.LU R28, [R1+0x220] ;  /* 0x00022000011c7983 */ /* 0x001ee80000300800 */
        /* <DEDUP_REMOVED lines=25> */
[----:B--2---:R-:W2:Y:S04]  /*f7540*/  LDL.LU R0, [R1+0x95c] ;  /* 0x00095c0001007983 */ /* 0x004ea80000300800 */
[----:B------:R0:W-:Y:S04]  /*f7550*/  STL [R1+0x48e0], R13 ;  /* 0x0048e00d01007387 */ /* 0x0001e80000100800 */
[----:B0-----:R-:W4:Y:S01]  /*f7560*/  LDL.LU R13, [R1+0x22c] ;  /* 0x00022c00010d7983 */ /* 0x001f220000300800 */
[----:B---3--:R-:W-:-:S03]  /*f7570*/  F2FP.SATFINITE.E4M3.F32.PACK_AB_MERGE_C R29, R29, R28, RZ ;  /* 0x0000001c1d1d723e */ /* 0x008fc600048070ff */
[----:B------:R-:W3:Y:S04]  /*f7580*/  LDL.LU R28, [R1+0x5190] ;  /* 0x00519000011c7983 */ /* 0x000ee80000300800 */
[----:B------:R0:W-:Y:S04]  /*f7590*/  STL [R1+0x6b0], R29 ;  /* 0x0006b01d01007387 */ /* 0x0001e80000100800 */
[----:B0-----:R-:W4:Y:S02]  /*f75a0*/  LDL.LU R29, [R1+0x518c] ;  /* 0x00518c00011d7983 */ /* 0x001f240000300800 */
[----:B----4-:R-:W-:-:S02]  /*f75b0*/  F2FP.SATFINITE.E4M3.F32.PACK_AB_MERGE_C R13, R13, R29, RZ ;  /* 0x0000001d0d0d723e */ /* 0x010fc400048070ff */
[----:B------:R-:W3:Y:S01]  /*f75c0*/  LDL.LU R29, [R1+0x5188] ;  /* 0x00518800011d7983 */ /* 0x000ee20000300800 */
[----:B------:R-:W-:Y:S02]  /*f75d0*/  F2FP.SATFINITE.E4M3.F32.PACK_AB_MERGE_C R24, R24, R25, RZ ;  /* 0x000000191818723e */ /* 0x000fe400048070ff */
[----:B------:R-:W-:Y:S01]  /*f75e0*/  F2FP.SATFINITE.E4M3.F32.PACK_AB_MERGE_C R22, R22, R23, RZ ;  /* 0x000000171616723e */ /* 0x000fe200048070ff */
[----:B------:R0:W-:Y:S01]  /*f75f0*/  STL [R1+0x6ac], R13 ;  /* 0x0006ac0d01007387 */ /* 0x0001e20000100800 */
[----:B------:R-:W-:Y:S02]  /*f7600*/  F2FP.SATFINITE.E4M3.F32.PACK_AB_MERGE_C R18, R18, R19, RZ ;  /* 0x000000131212723e */ /* 0x000fe400048070ff */
[----:B------:R-:W-:Y:S02]  /*f7610*/  F2FP.SATFINITE.E4M3.F32.PACK_AB_MERGE_C R16, R16, R17, RZ ;  /* 0x000000111010723e */ /* 0x000fe400048070ff */
[----:B------:R-:W-:Y:S02]  /*f7620*/  F2FP.SATFINITE.E4M3.F32.PACK_AB_MERGE_C R11, R11, R12, RZ ;  /* 0x0000000c0b0b723e */ /* 0x000fe400048070ff */
[----:B------:R-:W-:-:S02]  /*f7630*/  F2FP.SATFINITE.E4M3.F32.PACK_AB_MERGE_C R9, R9, R10, RZ ;  /* 0x0000000a0909723e */ /* 0x000fc400048070ff */
[----:B------:R-:W-:Y:S02]  /*f7640*/  F2FP.SATFINITE.E4M3.F32.PACK_AB_MERGE_C R7, R7, R8, RZ ;  /* 0x000000080707723e */ /* 0x000fe400048070ff */
[----:B0-----:R-:W-:Y:S02]  /*f7650*/  F2FP.SATFINITE.E4M3.F32.PACK_AB_MERGE_C R13, R26, R27, RZ ;  /* 0x0000001b1a0d723e */ /* 0x001fe400048070ff */
[----:B------:R-:W-:Y:S02]  /*f7660*/  F2FP.SATFINITE.E4M3.F32.PACK_AB_MERGE_C R5, R5, R6, RZ ;  /* 0x000000060505723e */ /* 0x000fe400048070ff */
[----:B------:R-:W-:Y:S02]  /*f7670*/  F2FP.SATFINITE.E4M3.F32.PACK_AB_MERGE_C R3, R3, R4, RZ ;  /* 0x000000040303723e */ /* 0x000fe400048070ff */
[----:B--2---:R-:W-:Y:S02]  /*f7680*/  F2FP.SATFINITE.E4M3.F32.PACK_AB_MERGE_C R0, R0, R2, RZ ;  /* 0x000000020000723e */ /* 0x004fe400048070ff */
[----:B---3--:R-:W-:-:S05]  /*f7690*/  F2FP.SATFINITE.E4M3.F32.PACK_AB_MERGE_C R28, R28, R29, RZ ;  /* 0x0000001d1c1c723e */ /* 0x008fca00048070ff */
[----:B------:R-:W-:Y:S04]  /*f76a0*/  STL [R1+0x6a0], R28 ;  /* 0x0006a01c01007387 */ /* 0x000fe80000100800 */
[----:B------:R0:W-:Y:S04]  /*f76b0*/  STL [R1+0x69c], R13 ;  /* 0x00069c0d01007387 */ /* 0x0001e80000100800 */
[----:B------:R-:W-:Y:S04]  /*f76c0*/  STL [R1+0x694], R24 ;  /* 0x0006941801007387 */ /* 0x000fe80000100800 */
[----:B------:R-:W-:Y:S01]  /*f76d0*/  STL [R1+0x690], R22 ;  /* 0x0006901601007387 */ /* 0x000fe20000100800 */
[----:B0-----:R-:W-:-:S05]  /*f76e0*/  F2FP.SATFINITE.E4M3.F32.PACK_AB_MERGE_C R13, R20, R21, RZ ;  /* 0x00000015140d723e */ /* 0x001fca00048070ff */
[----:B------:R0:W-:Y:S04]  /*f76f0*/  STL [R1+0x670], R13 ;  /* 0x0006700d01007387 */ /* 0x0001e80000100800 */
[----:B------:R-:W-:Y:S04]  /*f7700*/  STL [R1+0x664], R18 ;  /* 0x0006641201007387 */ /* 0x000fe80000100800 */
[----:B------:R-:W-:Y:S01]  /*f7710*/  STL [R1+0x638], R16 ;  /* 0x0006381001007387 */ /* 0x000fe20000100800 */
[----:B0-----:R-:W-:-:S05]  /*f7720*/  F2FP.SATFINITE.E4M3.F32.PACK_AB_MERGE_C R13, R14, R15, RZ ;  /* 0x0000000f0e0d723e */ /* 0x001fca00048070ff */
[----:B------:R0:W-:Y:S04]  /*f7730*/  STL [R1+0x61c], R13 ;  /* 0x00061c0d01007387 */ /* 0x0001e80000100800 */
[----:B------:R-:W-:Y:S04]  /*f7740*/  STL [R1+0x600], R11 ;  /* 0x0006000b01007387 */ /* 0x000fe80000100800 */
[----:B------:R-:W-:Y:S04]  /*f7750*/  STL [R1+0x5fc], R9 ;  /* 0x0005fc0901007387 */ /* 0x000fe80000100800 */
[----:B------:R-:W-:Y:S04]  /*f7760*/  STL [R1+0x5e0], R7 ;  /* 0x0005e00701007387 */ /* 0x000fe80000100800 */
[----:B------:R-:W-:Y:S04]  /*f7770*/  STL [R1+0x5dc], R5 ;  /* 0x0005dc0501007387 */ /* 0x000fe80000100800 */
[----:B0-----:R-:W2:Y:S04]  /*f7780*/  LDL.LU R13, [R1+0x1724] ;  /* 0x00172400010d7983 */ /* 0x001ea80000300800 */
[----:B------:R-:W-:Y:S04]  /*f7790*/  STL [R1+0x5c4], R3 ;  /* 0x0005c40301007387 */ /* 0x000fe80000100800 */
[----:B--2---:R0:W-:Y:S04]  /*f77a0*/  STL [R1+0x5108], R13 ;  /* 0x0051080d01007387 */ /* 0x0041e80000100800 */
[----:B------:R-:W-:Y:S04]  /*f77b0*/  STL [R1+0x5c0], R0 ;  /* 0x0005c00001007387 */ /* 0x000fe80000100800 */
        /* <DEDUP_REMOVED lines=67> */
[----:B------:R-:W4:Y:S04]  /*f7bf0*/  LDL.LU R27, [R1+0x1710] ;  /* 0x00171000011b7983 */ /* 0x000f280000300800 */
[----:B------:R-:W4:Y:S04]  /*f7c00*/  LDL.LU R26, [R1+0x1714] ;  /* 0x00171400011a7983 */ /* 0x000f280000300800 */
        /* <DEDUP_REMOVED lines=24> */
[----:B--2---:R-:W-:-:S03]  /*f7d90*/  F2FP.SATFINITE.E4M3.F32.PACK_AB_MERGE_C R13, R13, R29, RZ ;  /* 0x0000001d0d0d723e */ /* 0x004fc600048070ff */
[----:B------:R-:W2:Y:S04]  /*f7da0*/  LDL.LU R29, [R1+0x5184] ;  /* 0x00518400011d7983 */ /* 0x000ea80000300800 */
[----:B------:R0:W-:Y:S04]  /*f7db0*/  STL [R1+0x534], R13 ;  /* 0x0005340d01007387 */ /* 0x0001e80000100800 */
[----:B0-----:R-:W2:Y:S02]  /*f7dc0*/  LDL.LU R13, [R1+0x5180] ;  /* 0x00518000010d7983 */ /* 0x001ea40000300800 */
[----:B--2---:R-:W-:-:S02]  /*f7dd0*/  F2FP.SATFINITE.E4M3.F32.PACK_AB_MERGE_C R13, R13, R29, RZ ;  /* 0x0000001d0d0d723e */ /* 0x004fc400048070ff */
        /* <DEDUP_REMOVED lines=60> */
[----:B------:R-:W2:Y:S01]  /*f81a0*/  LDL.LU R29, [R1+0x5104] ;  /* 0x00510400011d7983 */ /* 0x000ea20000300800 */
[----:B---3--:R-:W-:Y:S02]  /*f81b0*/  F2FP.SATFINITE.E4M3.F32.PACK_AB_MERGE_C R24, R24, R25, RZ ;  /* 0x000000191818723e */ /* 0x008fe400048070ff */
[----:B----4-:R-:W-:Y:S01]  /*f81c0*/  F2FP.SATFINITE.E4M3.F32.PACK_AB_MERGE_C R22, R22, R23, RZ ;  /* 0x000000171616723e */ /* 0x010fe200048070ff */
        /* <DEDUP_REMOVED lines=9> */
[----:B------:R-:W-:Y:S02]  /*f8260*/  F2FP.SATFINITE.E4M3.F32.PACK_AB_MERGE_C R0, R0, R2, RZ ;  /* 0x000000020000723e */ /* 0x000fe400048070ff */
[----:B--2---:R-:W-:-:S05]  /*f8270*/  F2FP.SATFINITE.E4M3.F32.PACK_AB_MERGE_C R28, R28, R29, RZ ;  /* 0x0000001d1c1c723e */ /* 0x004fca00048070ff */
        /* <DEDUP_REMOVED lines=1111> */
[----:B------:R0:W-:Y:S01]  /*fc7f0*/  STL [R1+0x1ec], R13 ;  /* 0x0001ec0d01007387 */ /* 0x0001e20000100800 */
[----:B---3--:R-:W-:Y:S02]  /*fc800*/  F2FP.SATFINITE.E4M3.F32.PACK_AB_MERGE_C R24, R24, R25, RZ ;  /* 0x000000191818723e */ /* 0x008fe400048070ff */
[----:B----4-:R-:W-:Y:S02]  /*fc810*/  F2FP.SATFINITE.E4M3.F32.PACK_AB_MERGE_C R22, R22, R23, RZ ;  /* 0x000000171616723e */ /* 0x010fe400048070ff */
[----:B------:R-:W-:Y:S02]  /*fc820*/  F2FP.SATFINITE.E4M3.F32.PACK_AB_MERGE_C R7, R7, R19, RZ ;  /* 0x000000130707723e */ /* 0x000fe400048070ff */
[----:B------:R-:W-:-:S02]  /*fc830*/  F2FP.SATFINITE.E4M3.F32.PACK_AB_MERGE_C R6, R6, R18, RZ ;  /* 0x000000120606723e */ /* 0x000fc400048070ff */
[----:B------:R-:W-:Y:S02]  /*fc840*/  F2FP.SATFINITE.E4M3.F32.PACK_AB_MERGE_C R5, R5, R8, RZ ;  /* 0x000000080505723e */ /* 0x000fe400048070ff */
[----:B------:R-:W-:Y:S02]  /*fc850*/  F2FP.SATFINITE.E4M3.F32.PACK_AB_MERGE_C R3, R3, R4, RZ ;  /* 0x000000040303723e */ /* 0x000fe400048070ff */
[----:B------:R-:W-:Y:S02]  /*fc860*/  F2FP.SATFINITE.E4M3.F32.PACK_AB_MERGE_C R0, R0, R2, RZ ;  /* 0x000000020000723e */ /* 0x000fe400048070ff */
[----:B0-----:R-:W-:Y:S02]  /*fc870*/  F2FP.SATFINITE.E4M3.F32.PACK_AB_MERGE_C R13, R26, R27, RZ ;  /* 0x0000001b1a0d723e */ /* 0x001fe400048070ff */
[----:B--2---:R-:W-:-:S05]  /*fc880*/  F2FP.SATFINITE.E4M3.F32.PACK_AB_MERGE_C R28, R28, R29, RZ ;  /* 0x0000001d1c1c723e */ /* 0x004fca00048070ff */
[----:B------:R-:W-:Y:S04]  /*fc890*/  STL [R1+0x1e0], R28 ;  /* 0x0001e01c01007387 */ /* 0x000fe80000100800 */
[----:B------:R0:W-:Y:S04]  /*fc8a0*/  STL [R1+0x1ac], R13 ;  /* 0x0001ac0d01007387 */ /* 0x0001e80000100800 */
[----:B------:R-:W-:Y:S04]  /*fc8b0*/  STL [R1+0x1a8], R24 ;  /* 0x0001a81801007387 */ /* 0x000fe80000100800 */
[----:B------:R-:W-:Y:S04]  /*fc8c0*/  STL [R1+0x168], R22 ;  /* 0x0001681601007387 */ /* 0x000fe80000100800 */
[----:B------:R1:W-:Y:S01]  /*fc8d0*/  STL [R1+0x49ac], R7 ;  /* 0x0049ac0701007387 */ /* 0x0003e20000100800 */
[----:B0-----:R-:W-:-:S02]  /*fc8e0*/  F2FP.SATFINITE.E4M3.F32.PACK_AB_MERGE_C R13, R20, R21, RZ ;  /* 0x00000015140d723e */ /* 0x001fc400048070ff */
[----:B-1----:R-:W-:-:S03]  /*fc8f0*/  F2FP.SATFINITE.E4M3.F32.PACK_AB_MERGE_C R7, R11, R12, RZ ;  /* 0x0000000c0b07723e */ /* 0x002fc600048070ff */
[----:B------:R0:W-:Y:S04]  /*fc900*/  STL [R1+0x158], R13 ;  /* 0x0001580d01007387 */ /* 0x0001e80000100800 */
[----:B------:R1:W-:Y:S01]  /*fc910*/  STL [R1+0x49b0], R6 ;  /* 0x0049b00601007387 */ /* 0x0003e20000100800 */
[----:B0-----:R-:W-:Y:S02]  /*fc920*/  F2FP.SATFINITE.E4M3.F32.PACK_AB_MERGE_C R13, R14, R15, RZ ;  /* 0x0000000f0e0d723e */ /* 0x001fe400048070ff */
[----:B-1----:R-:W-:-:S05]  /*fc930*/  F2FP.SATFINITE.E4M3.F32.PACK_AB_MERGE_C R6, R16, R17, RZ ;  /* 0x000000111006723e */ /* 0x002fca00048070ff */
[----:B------:R0:W-:Y:S04]  /*fc940*/  STL [R1+0x368], R6 ;  /* 0x0003680601007387 */ /* 0x0001e80000100800 */
[----:B------:R-:W-:Y:S04]  /*fc950*/  STL [R1+0x384], R13 ;  /* 0x0003840d01007387 */ /* 0x000fe80000100800 */
[----:B------:R-:W-:Y:S01]  /*fc960*/  STL [R1+0x348], R7 ;  /* 0x0003480701007387 */ /* 0x000fe20000100800 */
[----:B0-----:R-:W-:-:S05]  /*fc970*/  F2FP.SATFINITE.E4M3.F32.PACK_AB_MERGE_C R6, R9, R10, RZ ;  /* 0x0000000a0906723e */ /* 0x001fca00048070ff */
[----:B------:R0:W-:Y:S04]  /*fc980*/  STL [R1+0x340], R6 ;  /* 0x0003400601007387 */ /* 0x0001e80000100800 */
        /* <DEDUP_REMOVED lines=160> */
[----:B--2---:R-:W-:-:S02]  /*fd390*/  F2FP.SATFINITE.E4M3.F32.PACK_AB_MERGE_C R6, R13, R7, RZ ;  /* 0x000000070d06723e */ /* 0x004fc400048070ff */
[----:B------:R-:W-:Y:S02]  /*fd3a0*/  F2FP.SATFINITE.E4M3.F32.PACK_AB_MERGE_C R13, R28, R29, RZ ;  /* 0x0000001d1c0d723e */ /* 0x000fe400048070ff */
[----:B------:R-:W-:Y:S01]  /*fd3b0*/  F2FP.SATFINITE.E4M3.F32.PACK_AB_MERGE_C R7, R26, R27, RZ ;  /* 0x0000001b1a07723e */ /* 0x000fe200048070ff */
[----:B------:R0:W-:Y:S04]  /*fd3c0*/  STL [R1+0x160], R6 ;  /* 0x0001600601007387 */ /* 0x0001e80000100800 */
[----:B------:R1:W-:Y:S04]  /*fd3d0*/  STL [R1+0x13c], R13 ;  /* 0x00013c0d01007387 */ /* 0x0003e80000100800 */
[----:B------:R2:W-:Y:S01]  /*fd3e0*/  STL [R1+0x394], R7 ;  /* 0x0003940701007387 */ /* 0x0005e20000100800 */
[----:B0-----:R-:W-:-:S02]  /*fd3f0*/  F2FP.SATFINITE.E4M3.F32.PACK_AB_MERGE_C R6, R24, R25, RZ ;  /* 0x000000191806723e */ /* 0x001fc400048070ff */
[----:B-1----:R-:W-:Y:S02]  /*fd400*/  F2FP.SATFINITE.E4M3.F32.PACK_AB_MERGE_C R13, R22, R23, RZ ;  /* 0x00000017160d723e */ /* 0x002fe400048070ff */
[----:B--2---:R-:W-:Y:S01]  /*fd410*/  F2FP.SATFINITE.E4M3.F32.PACK_AB_MERGE_C R7, R20, R21, RZ ;  /* 0x000000151407723e */ /* 0x004fe200048070ff */
[----:B------:R0:W-:Y:S04]  /*fd420*/  STL [R1+0x120], R6 ;  /* 0x0001200601007387 */ /* 0x0001e80000100800 */
[----:B------:R-:W-:Y:S04]  /*fd430*/  STL [R1+0x11c], R13 ;  /* 0x00011c0d01007387 */ /* 0x000fe80000100800 */
[----:B------:R1:W-:Y:S04]  /*fd440*/  STL [R1+0x104], R7 ;  /* 0x0001040701007387 */ /* 0x0003e80000100800 */
[----:B------:R2:W-:Y:S01]  /*fd450*/  STL [R1+0x49b4], R5 ;  /* 0x0049b40501007387 */ /* 0x0005e20000100800 */
[----:B0-----:R-:W-:-:S02]  /*fd460*/  F2FP.SATFINITE.E4M3.F32.PACK_AB_MERGE_C R6, R18, R19, RZ ;  /* 0x000000131206723e */ /* 0x001fc400048070ff */
[----:B-1----:R-:W-:Y:S02]  /*fd470*/  F2FP.SATFINITE.E4M3.F32.PACK_AB_MERGE_C R7, R12, R14, RZ ;  /* 0x0000000e0c07723e */ /* 0x002fe400048070ff */
[----:B--2---:R-:W-:Y:S01]  /*fd480*/  F2FP.SATFINITE.E4M3.F32.PACK_AB_MERGE_C R5, R15, R16, RZ ;  /* 0x000000100f05723e */ /* 0x004fe200048070ff */
[----:B------:R0:W-:Y:S04]  /*fd490*/  STL [R1+0xfc], R6 ;  /* 0x0000fc0601007387 */ /* 0x0001e80000100800 */
[----:B------:R1:W-:Y:S04]  /*fd4a0*/  STL [R1+0xd4], R5 ;  /* 0x0000d40501007387 */ /* 0x0003e80000100800 */
[----:B------:R-:W-:Y:S01]  /*fd4b0*/  STL [R1+0x2ec], R7 ;  /* 0x0002ec0701007387 */ /* 0x000fe20000100800 */
[----:B0-----:R-:W-:-:S02]  /*fd4c0*/  F2FP.SATFINITE.E4M3.F32.PACK_AB_MERGE_C R6, R10, R11, RZ ;  /* 0x0000000b0a06723e */ /* 0x001fc400048070ff */
[----:B-1----:R-:W-:-:S03]  /*fd4d0*/  F2FP.SATFINITE.E4M3.F32.PACK_AB_MERGE_C R5, R8, R9, RZ ;  /* 0x000000090805723e */ /* 0x002fc600048070ff */
[----:B------:R-:W-:Y:S04]  /*fd4e0*/  STL [R1+0x2e8], R6 ;  /* 0x0002e80601007387 */ /* 0x000fe80000100800 */
[----:B------:R0:W-:Y:S04]  /*fd4f0*/  STL [R1+0x2d0], R5 ;  /* 0x0002d00501007387 */ /* 0x0001e80000100800 */
        /* <DEDUP_REMOVED lines=166> */
[----:B0-----:R-:W-:Y:S02]  /*fdf60*/  F2FP.SATFINITE.E4M3.F32.PACK_AB_MERGE_C R5, R27, R28, RZ ;  /* 0x0000001c1b05723e */ /* 0x001fe400048070ff */
[----:B--2---:R-:W-:-:S02]  /*fdf70*/  F2FP.SATFINITE.E4M3.F32.PACK_AB_MERGE_C R7, R7, R6, RZ ;  /* 0x000000060707723e */ /* 0x004fc400048070ff */
[----:B------:R-:W-:-:S03]  /*fdf80*/  F2FP.SATFINITE.E4M3.F32.PACK_AB_MERGE_C R6, R29, R13, RZ ;  /* 0x0000000d1d06723e */ /* 0x000fc600048070ff */
[----:B------:R0:W-:Y:S04]  /*fdf90*/  STL [R1+0xf4], R7 ;  /* 0x0000f40701007387 */ /* 0x0001e80000100800 */
[----:B------:R1:W-:Y:S04]  /*fdfa0*/  STL [R1+0xe8], R6 ;  /* 0x0000e80601007387 */ /* 0x0003e80000100800 */
[----:B------:R2:W-:Y:S01]  /*fdfb0*/  STL [R1+0xc4], R5 ;  /* 0x0000c40501007387 */ /* 0x0005e20000100800 */
[----:B0-----:R-:W-:Y:S02]  /*fdfc0*/  F2FP.SATFINITE.E4M3.F32.PACK_AB_MERGE_C R7, R25, R26, RZ ;  /* 0x0000001a1907723e */ /* 0x001fe400048070ff */
[----:B-1----:R-:W-:-:S02]  /*fdfd0*/  F2FP.SATFINITE.E4M3.F32.PACK_AB_MERGE_C R6, R23, R24, RZ ;  /* 0x000000181706723e */ /* 0x002fc400048070ff */
[----:B--2---:R-:W-:Y:S01]  /*fdfe0*/  F2FP.SATFINITE.E4M3.F32.PACK_AB_MERGE_C R5, R21, R22, RZ ;  /* 0x000000161505723e */ /* 0x004fe200048070ff */
[----:B------:R0:W-:Y:S04]  /*fdff0*/  STL [R1+0xc0], R7 ;  /* 0x0000c00701007387 */ /* 0x0001e80000100800 */
[----:B------:R1:W-:Y:S04]  /*fe000*/  STL [R1+0xb0], R6 ;  /* 0x0000b00601007387 */ /* 0x0003e80000100800 */
[----:B------:R2:W-:Y:S01]  /*fe010*/  STL [R1+0xa4], R5 ;  /* 0x0000a40501007387 */ /* 0x0005e20000100800 */
[----:B0-----:R-:W-:-:S02]  /*fe020*/  F2FP.SATFINITE.E4M3.F32.PACK_AB_MERGE_C R7, R19, R20, RZ ;  /* 0x000000141307723e */ /* 0x001fc400048070ff */
[----:B-1----:R-:W-:Y:S02]  /*fe030*/  F2FP.SATFINITE.E4M3.F32.PACK_AB_MERGE_C R6, R17, R18, RZ ;  /* 0x000000121106723e */ /* 0x002fe400048070ff */
[----:B--2---:R-:W-:Y:S01]  /*fe040*/  F2FP.SATFINITE.E4M3.F32.PACK_AB_MERGE_C R5, R15, R16, RZ ;  /* 0x000000100f05723e */ /* 0x004fe200048070ff */
[----:B------:R0:W-:Y:S04]  /*fe050*/  STL [R1+0x94], R7 ;  /* 0x0000940701007387 */ /* 0x0001e80000100800 */
[----:B------:R1:W-:Y:S04]  /*fe060*/  STL [R1+0x8c], R6 ;  /* 0x00008c0601007387 */ /* 0x0003e80000100800 */
[----:B------:R2:W-:Y:S01]  /*fe070*/  STL [R1+0x74], R5 ;  /* 0x0000740501007387 */ /* 0x0005e20000100800 */
[----:B0-----:R-:W-:-:S02]  /*fe080*/  F2FP.SATFINITE.E4M3.F32.PACK_AB_MERGE_C R7, R12, R14, RZ ;  /* 0x0000000e0c07723e */ /* 0x001fc400048070ff */
[----:B-1----:R-:W-:Y:S02]  /*fe090*/  F2FP.SATFINITE.E4M3.F32.PACK_AB_MERGE_C R6, R10, R11, RZ ;  /* 0x0000000b0a06723e */ /* 0x002fe400048070ff */
[----:B--2---:R-:W-:Y:S01]  /*fe0a0*/  F2FP.SATFINITE.E4M3.F32.PACK_AB_MERGE_C R5, R8, R9, RZ ;  /* 0x000000090805723e */ /* 0x004fe200048070ff */
[----:B------:R-:W-:Y:S04]  /*fe0b0*/  STL [R1+0x70], R7 ;  /* 0x0000700701007387 */ /* 0x000fe80000100800 */
        /* <DEDUP_REMOVED lines=93> */
[----:B------:R-:W3:Y:S04]  /*fe690*/  LDL.LU R2, [R1+0xbc8] ;  /* 0x000bc80001027983 */ /* 0x000ee80000300800 */
[----:B------:R-:W3:Y:S01]  /*fe6a0*/  LDL.LU R0, [R1+0xbcc] ;  /* 0x000bcc0001007983 */ /* 0x000ee20000300800 */
        /* <DEDUP_REMOVED lines=63> */
[----:B----4-:R-:W-:Y:S02]  /*feaa0*/  F2FP.SATFINITE.E4M3.F32.PACK_AB_MERGE_C R3, R3, R4, RZ ;  /* 0x000000040303723e */ /* 0x010fe400048070ff */
[----:B---3--:R-:W-:Y:S02]  /*feab0*/  F2FP.SATFINITE.E4M3.F32.PACK_AB_MERGE_C R0, R0, R2, RZ ;  /* 0x000000020000723e */ /* 0x008fe400048070ff */
[----:B0-----:R-:W-:Y:S02]  /*feac0*/  F2FP.SATFINITE.E4M3.F32.PACK_AB_MERGE_C R5, R29, R13, RZ ;  /* 0x0000000d1d05723e */ /* 0x001fe400048070ff */
[----:B------:R-:W-:-:S02]  /*fead0*/  F2FP.SATFINITE.E4M3.F32.PACK_AB_MERGE_C R13, R21, R22, RZ ;  /* 0x00000016150d723e */ /* 0x000fc400048070ff */
[----:B--2---:R-:W-:Y:S02]  /*feae0*/  F2FP.SATFINITE.E4M3.F32.PACK_AB_MERGE_C R6, R7, R6, RZ ;  /* 0x000000060706723e */ /* 0x004fe400048070ff */
        /* <DEDUP_REMOVED lines=20> */
[----:B------:R-:W-:Y:S04]  /*fec30*/  STL [R1+0x30], R5 ;  /* 0x0000300501007387 */ /* 0x000fe80000100800 */
[----:B------:R-:W2:Y:S04]  /*fec40*/  LDL.LU R13, [R1+0xc7c] ;  /* 0x000c7c00010d7983 */ /* 0x000ea80000300800 */
        /* <DEDUP_REMOVED lines=121> */
[----:B------:R-:W3:Y:S04]  /*ff3e0*/  LDL.LU R5, [R1+0x4c24] ;  /* 0x004c240001057983 */ /* 0x000ee80000300800 */
[----:B------:R-:W-:Y:S01]  /*ff3f0*/  STL [R1+0x88], R13 ;  /* 0x0000880d01007387 */ /* 0x000fe20000100800 */
[----:B---3--:R-:W-:Y:S02]  /*ff400*/  F2FP.SATFINITE.E4M3.F32.PACK_AB_MERGE_C R6, R6, R5, RZ ;  /* 0x000000050606723e */ /* 0x008fe400048070ff */
[----:B----4-:R-:W-:Y:S02]  /*ff410*/  F2FP.SATFINITE.E4M3.F32.PACK_AB_MERGE_C R5, R29, R7, RZ ;  /* 0x000000071d05723e */ /* 0x010fe400048070ff */
[----:B------:R-:W-:Y:S02]  /*ff420*/  F2FP.SATFINITE.E4M3.F32.PACK_AB_MERGE_C R7, R27, R28, RZ ;  /* 0x0000001c1b07723e */ /* 0x000fe400048070ff */
[----:B------:R-:W-:-:S02]  /*ff430*/  F2FP.SATFINITE.E4M3.F32.PACK_AB_MERGE_C R29, R15, R16, RZ ;  /* 0x000000100f1d723e */ /* 0x000fc400048070ff */
[----:B------:R-:W-:Y:S01]  /*ff440*/  F2FP.SATFINITE.E4M3.F32.PACK_AB_MERGE_C R28, R12, R14, RZ ;  /* 0x0000000e0c1c723e */ /* 0x000fe200048070ff */
[----:B------:R0:W-:Y:S04]  /*ff450*/  STL [R1+0x7c], R6 ;  /* 0x00007c0601007387 */ /* 0x0001e80000100800 */
[----:B------:R1:W-:Y:S04]  /*ff460*/  STL [R1+0x78], R5 ;  /* 0x0000780501007387 */ /* 0x0003e80000100800 */
[----:B------:R2:W-:Y:S01]  /*ff470*/  STL [R1+0x5c], R7 ;  /* 0x00005c0701007387 */ /* 0x0005e20000100800 */
[----:B0-----:R-:W-:-:S02]  /*ff480*/  F2FP.SATFINITE.E4M3.F32.PACK_AB_MERGE_C R6, R25, R26, RZ ;  /* 0x0000001a1906723e */ /* 0x001fc400048070ff */
[----:B-1----:R-:W-:Y:S02]  /*ff490*/  F2FP.SATFINITE.E4M3.F32.PACK_AB_MERGE_C R5, R23, R24, RZ ;  /* 0x000000181705723e */ /* 0x002fe400048070ff */
[----:B--2---:R-:W-:Y:S02]  /*ff4a0*/  F2FP.SATFINITE.E4M3.F32.PACK_AB_MERGE_C R7, R21, R22, RZ ;  /* 0x000000161507723e */ /* 0x004fe400048070ff */
[----:B------:R-:W-:Y:S02]  /*ff4b0*/  F2FP.SATFINITE.E4M3.F32.PACK_AB_MERGE_C R25, R10, R11, RZ ;  /* 0x0000000b0a19723e */ /* 0x000fe400048070ff */
[----:B------:R-:W-:Y:S01]  /*ff4c0*/  F2FP.SATFINITE.E4M3.F32.PACK_AB_MERGE_C R24, R8, R9, RZ ;  /* 0x000000090818723e */ /* 0x000fe200048070ff */
[----:B------:R0:W-:Y:S04]  /*ff4d0*/  STL [R1+0x58], R6 ;  /* 0x0000580601007387 */ /* 0x0001e80000100800 */
[----:B------:R1:W-:Y:S04]  /*ff4e0*/  STL [R1+0x4c], R5 ;  /* 0x00004c0501007387 */ /* 0x0003e80000100800 */
[----:B------:R-:W-:Y:S01]  /*ff4f0*/  STL [R1+0x48], R7 ;  /* 0x0000480701007387 */ /* 0x000fe20000100800 */
[----:B------:R-:W-:-:S02]  /*ff500*/  F2FP.SATFINITE.E4M3.F32.PACK_AB_MERGE_C R22, R3, R4, RZ ;  /* 0x000000040316723e */ /* 0x000fc400048070ff */
[----:B------:R-:W-:Y:S02]  /*ff510*/  F2FP.SATFINITE.E4M3.F32.PACK_AB_MERGE_C R21, R0, R2, RZ ;  /* 0x000000020015723e */ /* 0x000fe400048070ff */
[----:B0-----:R-:W-:Y:S02]  /*ff520*/  F2FP.SATFINITE.E4M3.F32.PACK_AB_MERGE_C R6, R19, R20, RZ ;  /* 0x000000141306723e */ /* 0x001fe400048070ff */
[----:B-1----:R-:W-:-:S03]  /*ff530*/  F2FP.SATFINITE.E4M3.F32.PACK_AB_MERGE_C R5, R17, R18, RZ ;  /* 0x000000121105723e */ /* 0x002fc600048070ff */
[----:B------:R-:W-:Y:S04]  /*ff540*/  STL [R1+0x3c], R6 ;  /* 0x00003c0601007387 */ /* 0x000fe80000100800 */
[----:B------:R-:W-:Y:S04]  /*ff550*/  STL [R1+0x4978], R29 ;  /* 0x0049781d01007387 */ /* 0x000fe80000100800 */
[----:B------:R-:W-:Y:S04]  /*ff560*/  STL [R1+0x38], R5 ;  /* 0x0000380501007387 */ /* 0x000fe80000100800 */
[----:B------:R-:W-:Y:S04]  /*ff570*/  STL [R1+0x497c], R28 ;  /* 0x00497c1c01007387 */ /* 0x000fe80000100800 */
[----:B------:R-:W-:Y:S04]  /*ff580*/  STL [R1+0x4980], R25 ;  /* 0x0049801901007387 */ /* 0x000fe80000100800 */
[----:B------:R-:W-:Y:S04]  /*ff590*/  STL [R1+0x4984], R24 ;  /* 0x0049841801007387 */ /* 0x000fe80000100800 */
[----:B------:R-:W-:Y:S04]  /*ff5a0*/  STL [R1+0x4990], R22 ;  /* 0x0049901601007387 */ /* 0x000fe80000100800 */
[----:B------:R-:W2:Y:S04]  /*ff5b0*/  LDL.LU R18, [R1+0x17c4] ;  /* 0x0017c40001127983 */ /* 0x000ea80000300800 */
[----:B------:R-:W3:Y:S04]  /*ff5c0*/  LDL.LU R17, [R1+0x17cc] ;  /* 0x0017cc0001117983 */ /* 0x000ee80000300800 */
[----:B---3--:R0:W-:Y:S04]  /*ff5d0*/  STL [R1+0x4c20], R17 ;  /* 0x004c201101007387 */ /* 0x0081e80000100800 */
[----:B0-----:R-:W2:Y:S04]  /*ff5e0*/  LDL.LU R17, [R1+0x17c0] ;  /* 0x0017c00001117983 */ /* 0x001ea80000300800 */
[----:B------:R-:W3:Y:S04]  /*ff5f0*/  LDL.LU R4, [R1+0xd14] ;  /* 0x000d140001047983 */ /* 0x000ee80000300800 */
[----:B---3--:R0:W-:Y:S04]  /*ff600*/  STL [R1+0x4c1c], R4 ;  /* 0x004c1c0401007387 */ /* 0x0081e80000100800 */
[----:B0-----:R-:W3:Y:S04]  /*ff610*/  LDL.LU R4, [R1+0x17c8] ;  /* 0x0017c80001047983 */ /* 0x001ee80000300800 */
[----:B------:R-:W4:Y:S04]  /*ff620*/  LDL.LU R3, [R1+0xd1c] ;  /* 0x000d1c0001037983 */ /* 0x000f280000300800 */
[----:B----4-:R0:W-:Y:S04]  /*ff630*/  STL [R1+0x4c18], R3 ;  /* 0x004c180301007387 */ /* 0x0101e80000100800 */
[----:B0-----:R-:W4:Y:S04]  /*ff640*/  LDL.LU R3, [R1+0xd10] ;  /* 0x000d100001037983 */ /* 0x001f280000300800 */
        /* <DEDUP_REMOVED lines=23> */
[----:B0-----:R-:W3:Y:S01]  /*ff7c0*/  LDL.LU R24, [R1+0xd28] ;  /* 0x000d280001187983 */ /* 0x001ee20000300800 */
[----:B------:R-:W-:-:S03]  /*ff7d0*/  F2FP.SATFINITE.E4M3.F32.PACK_AB_MERGE_C R18, R18, R17, RZ ;  /* 0x000000111212723e */ /* 0x000fc600048070ff */
[----:B---3--:R0:W-:Y:S04]  /*ff7e0*/  STL [R1+0x4c10], R24 ;  /* 0x004c101801007387 */ /* 0x0081e80000100800 */
[----:B0-----:R-:W3:Y:S04]  /*ff7f0*/  LDL.LU R24, [R1+0xd20] ;  /* 0x000d200001187983 */ /* 0x001ee80000300800 */
        /* <DEDUP_REMOVED lines=22> */
[----:B------:R0:W-:Y:S04]  /*ff960*/  STL [R1+0x4994], R21 ;  /* 0x0049941501007387 */ /* 0x0001e80000100800 */
[----:B0-----:R-:W3:Y:S04]  /*ff970*/  LDL.LU R21, [R1+0xd8c] ;  /* 0x000d8c0001157983 */ /* 0x001ee80000300800 */
[----:B------:R-:W4:Y:S04]  /*ff980*/  LDL.LU R17, [R1+0x4c20] ;  /* 0x004c200001117983 */ /* 0x000f280000300800 */
[----:B------:R0:W-:Y:S04]  /*ff990*/  STL [R1+0x49a0], R18 ;  /* 0x0049a01201007387 */ /* 0x0001e80000100800 */
[----:B0-----:R-:W3:Y:S01]  /*ff9a0*/  LDL.LU R18, [R1+0xd88] ;  /* 0x000d880001127983 */ /* 0x001ee20000300800 */
[----:B----4-:R-:W-:-:S03]  /*ff9b0*/  F2FP.SATFINITE.E4M3.F32.PACK_AB_MERGE_C R17, R17, R4, RZ ;  /* 0x000000041111723e */ /* 0x010fc600048070ff */
[----:B------:R-:W4:Y:S04]  /*ff9c0*/  LDL.LU R4, [R1+0x4c1c] ;  /* 0x004c1c0001047983 */ /* 0x000f280000300800 */
[----:B------:R0:W-:Y:S04]  /*ff9d0*/  STL [R1+0x49a4], R17 ;  /* 0x0049a41101007387 */ /* 0x0001e80000100800 */
[----:B0-----:R-:W3:Y:S01]  /*ff9e0*/  LDL.LU R17, [R1+0xd84] ;  /* 0x000d840001117983 */ /* 0x001ee20000300800 */
[----:B----4-:R-:W-:-:S03]  /*ff9f0*/  F2FP.SATFINITE.E4M3.F32.PACK_AB_MERGE_C R4, R4, R3, RZ ;  /* 0x000000030404723e */ /* 0x010fc600048070ff */
[----:B------:R-:W2:Y:S04]  /*ffa00*/  LDL.LU R3, [R1+0x4c18] ;  /* 0x004c180001037983 */ /* 0x000ea80000300800 */
[----:B------:R0:W-:Y:S04]  /*ffa10*/  STL [R1+0x49b8], R4 ;  /* 0x0049b80401007387 */ /* 0x0001e80000100800 */
[----:B0-----:R-:W4:Y:S01]  /*ffa20*/  LDL.LU R4, [R1+0xd80] ;  /* 0x000d800001047983 */ /* 0x001f220000300800 */
[----:B--2---:R-:W-:-:S03]  /*ffa30*/  F2FP.SATFINITE.E4M3.F32.PACK_AB_MERGE_C R3, R3, R22, RZ ;  /* 0x000000160303723e */ /* 0x004fc600048070ff */
[----:B------:R-:W3:Y:S04]  /*ffa40*/  LDL.LU R22, [R1+0x4c14] ;  /* 0x004c140001167983 */ /* 0x000ee80000300800 */
[----:B------:R0:W-:Y:S04]  /*ffa50*/  STL [R1+0x49bc], R3 ;  /* 0x0049bc0301007387 */ /* 0x0001e80000100800 */
[----:B0-----:R-:W2:Y:S01]  /*ffa60*/  LDL.LU R3, [R1+0xd7c] ;  /* 0x000d7c0001037983 */ /* 0x001ea20000300800 */
[----:B---3--:R-:W-:-:S03]  /*ffa70*/  F2FP.SATFINITE.E4M3.F32.PACK_AB_MERGE_C R22, R22, R24, RZ ;  /* 0x000000181616723e */ /* 0x008fc600048070ff */
[----:B------:R-:W3:Y:S04]  /*ffa80*/  LDL.LU R24, [R1+0x4c10] ;  /* 0x004c100001187983 */ /* 0x000ee80000300800 */
[----:B------:R0:W-:Y:S04]  /*ffa90*/  STL [R1+0xdc], R22 ;  /* 0x0000dc1601007387 */ /* 0x0001e80000100800 */
[----:B0-----:R-:W3:Y:S02]  /*ffaa0*/  LDL.LU R22, [R1+0x4c0c] ;  /* 0x004c0c0001167983 */ /* 0x001ee40000300800 */
[----:B---3--:R-:W-:-:S02]  /*ffab0*/  F2FP.SATFINITE.E4M3.F32.PACK_AB_MERGE_C R22, R22, R24, RZ ;  /* 0x000000181616723e */ /* 0x008fc400048070ff */
        /* <DEDUP_REMOVED lines=14> */
[----:B0-----:R-:W2:Y:S02]  /*ffba0*/  LDL.LU R22, [R1+0x4bec] ;  /* 0x004bec0001167983 */ /* 0x001ea40000300800 */
[----:B--2---:R-:W-:-:S02]  /*ffbb0*/  F2FP.SATFINITE.E4M3.F32.PACK_AB_MERGE_C R3, R3, R22, RZ ;  /* 0x000000160303723e */ /* 0x004fc400048070ff */
[----:B------:R-:W3:Y:S04]  /*ffbc0*/  LDL.LU R22, [R1+0x4be8] ;  /* 0x004be80001167983 */ /* 0x000ee80000300800 */
[----:B------:R4:W-:Y:S01]  /*ffbd0*/  STL [R1+0x9c], R3 ;  /* 0x00009c0301007387 */ /* 0x0009e20000100800 */
[----:B------:R-:W-:Y:S02]  /*ffbe0*/  F2FP.SATFINITE.E4M3.F32.PACK_AB_MERGE_C R13, R13, R29, RZ ;  /* 0x0000001d0d0d723e */ /* 0x000fe400048070ff */
[----:B------:R-:W-:Y:S02]  /*ffbf0*/  F2FP.SATFINITE.E4M3.F32.PACK_AB_MERGE_C R0, R0, R2, RZ ;  /* 0x000000020000723e */ /* 0x000fe400048070ff */
[----:B----4-:R-:W-:Y:S02]  /*ffc00*/  F2FP.SATFINITE.E4M3.F32.PACK_AB_MERGE_C R3, R17, R4, RZ ;  /* 0x000000041103723e */ /* 0x010fe400048070ff */
[----:B------:R-:W-:-:S03]  /*ffc10*/  F2FP.SATFINITE.E4M3.F32.PACK_AB_MERGE_C R17, R21, R18, RZ ;  /* 0x000000121511723e */ /* 0x000fc600048070ff */
[----:B------:R0:W-:Y:S04]  /*ffc20*/  STL [R1+0x84], R3 ;  /* 0x0000840301007387 */ /* 0x0001e80000100800 */
[----:B------:R-:W-:Y:S01]  /*ffc30*/  STL [R1+0xe0], R17 ;  /* 0x0000e01101007387 */ /* 0x000fe20000100800 */
[----:B0-----:R-:W-:Y:S02]  /*ffc40*/  F2FP.SATFINITE.E4M3.F32.PACK_AB_MERGE_C R3, R28, R25, RZ ;  /* 0x000000191c03723e */ /* 0x001fe400048070ff */
[----:B---3--:R-:W-:-:S05]  /*ffc50*/  F2FP.SATFINITE.E4M3.F32.PACK_AB_MERGE_C R4, R24, R22, RZ ;  /* 0x000000161804723e */ /* 0x008fca00048070ff */
[----:B------:R0:W-:Y:S04]  /*ffc60*/  STL [R1+0x6c], R4 ;  /* 0x00006c0401007387 */ /* 0x0001e80000100800 */
[----:B------:R1:W-:Y:S04]  /*ffc70*/  STL [R1+0x64], R3 ;  /* 0x0000640301007387 */ /* 0x0003e80000100800 */
[----:B------:R-:W-:Y:S01]  /*ffc80*/  STL [R1+0x50], R13 ;  /* 0x0000500d01007387 */ /* 0x000fe20000100800 */
[----:B0-----:R-:W-:Y:S02]  /*ffc90*/  F2FP.SATFINITE.E4M3.F32.PACK_AB_MERGE_C R4, R6, R5, RZ ;  /* 0x000000050604723e */ /* 0x001fe400048070ff */
[----:B-1----:R-:W-:-:S02]  /*ffca0*/  F2FP.SATFINITE.E4M3.F32.PACK_AB_MERGE_C R3, R27, R7, RZ ;  /* 0x000000071b03723e */ /* 0x002fc400048070ff */
[----:B------:R-:W-:Y:S02]  /*ffcb0*/  F2FP.SATFINITE.E4M3.F32.PACK_AB_MERGE_C R5, R23, R26, RZ ;  /* 0x0000001a1705723e */ /* 0x000fe400048070ff */
[----:B------:R-:W-:Y:S02]  /*ffcc0*/  F2FP.SATFINITE.E4M3.F32.PACK_AB_MERGE_C R26, R12, R14, RZ ;  /* 0x0000000e0c1a723e */ /* 0x000fe400048070ff */
[----:B------:R-:W-:Y:S01]  /*ffcd0*/  F2FP.SATFINITE.E4M3.F32.PACK_AB_MERGE_C R27, R10, R11, RZ ;  /* 0x0000000b0a1b723e */ /* 0x000fe200048070ff */
[----:B------:R0:W-:Y:S04]  /*ffce0*/  STL [R1+0x54], R4 ;  /* 0x0000540401007387 */ /* 0x0001e80000100800 */
[----:B------:R1:W-:Y:S04]  /*ffcf0*/  STL [R1+0x44], R3 ;  /* 0x0000440301007387 */ /* 0x0003e80000100800 */
[----:B------:R-:W-:Y:S01]  /*ffd00*/  STL [R1+0xd8], R5 ;  /* 0x0000d80501007387 */ /* 0x000fe20000100800 */
[----:B------:R-:W-:-:S02]  /*ffd10*/  F2FP.SATFINITE.E4M3.F32.PACK_AB_MERGE_C R23, R8, R9, RZ ;  /* 0x000000090817723e */ /* 0x000fc400048070ff */
[----:B0-----:R-:W-:Y:S02]  /*ffd20*/  F2FP.SATFINITE.E4M3.F32.PACK_AB_MERGE_C R4, R19, R20, RZ ;  /* 0x000000141304723e */ /* 0x001fe400048070ff */
[----:B-1----:R-:W-:-:S03]  /*ffd30*/  F2FP.SATFINITE.E4M3.F32.PACK_AB_MERGE_C R3, R15, R16, RZ ;  /* 0x000000100f03723e */ /* 0x002fc600048070ff */
[----:B------:R-:W-:Y:S04]  /*ffd40*/  STL [R1+0x34], R4 ;  /* 0x0000340401007387 */ /* 0x000fe80000100800 */
[----:B------:R-:W-:Y:S04]  /*ffd50*/  STL [R1+0x4988], R26 ;  /* 0x0049881a01007387 */ /* 0x000fe80000100800 */
[----:B------:R-:W-:Y:S04]  /*ffd60*/  STL [R1+0x2c], R3 ;  /* 0x00002c0301007387 */ /* 0x000fe80000100800 */
[----:B------:R-:W-:Y:S04]  /*ffd70*/  STL [R1+0x498c], R27 ;  /* 0x00498c1b01007387 */ /* 0x000fe80000100800 */
[----:B------:R-:W-:Y:S04]  /*ffd80*/  STL [R1+0x4998], R23 ;  /* 0x0049981701007387 */ /* 0x000fe80000100800 */
[----:B------:R-:W2:Y:S04]  /*ffd90*/  LDL.LU R20, [R1+0xdf4] ;  /* 0x000df40001147983 */ /* 0x000ea80000300800 */
[----:B------:R-:W3:Y:S04]  /*ffda0*/  LDL.LU R19, [R1+0xdfc] ;  /* 0x000dfc0001137983 */ /* 0x000ee80000300800 */
[----:B------:R-:W-:Y:S04]  /*ffdb0*/  STL [R1+0xec], R0 ;  /* 0x0000ec0001007387 */ /* 0x000fe80000100800 */
        /* <DEDUP_REMOVED lines=11> */
[----:B------:R-:W3:Y:S04]  /*ffe70*/  LDL.LU R12, [R1+0x17b4] ;  /* 0x0017b400010c7983 */ /* 0x000ee80000300800 */
[----:B---3--:R0:W-:Y:S04]  /*ffe80*/  STL [R1+0x4bcc], R12 ;  /* 0x004bcc0c01007387 */ /* 0x0081e80000100800 */
[----:B0-----:R-:W3:Y:S04]  /*ffe90*/  LDL.LU R12, [R1+0xe1c] ;  /* 0x000e1c00010c7983 */ /* 0x001ee80000300800 */
[----:B---3--:R0:W-:Y:S04]  /*ffea0*/  STL [R1+0x4bd4], R12 ;  /* 0x004bd40c01007387 */ /* 0x0081e80000100800 */
[----:B0-----:R-:W3:Y:S04]  /*ffeb0*/  LDL.LU R12, [R1+0xe10] ;  /* 0x000e1000010c7983 */ /* 0x001ee80000300800 */
[----:B------:R-:W4:Y:S04]  /*ffec0*/  LDL.LU R11, [R1+0x17bc] ;  /* 0x0017bc00010b7983 */ /* 0x000f280000300800 */
[----:B----4-:R0:W-:Y:S04]  /*ffed0*/  STL [R1+0x4bc8], R11 ;  /* 0x004bc80b01007387 */ /* 0x0101e80000100800 */
[----:B0-----:R-:W4:Y:S04]  /*ffee0*/  LDL.LU R11, [R1+0x17b0] ;  /* 0x0017b000010b7983 */ /* 0x001f280000300800 */
[----:B----4-:R0:W-:Y:S04]  /*ffef0*/  STL [R1+0x4bd0], R11 ;  /* 0x004bd00b01007387 */ /* 0x0101e80000100800 */
[----:B0-----:R-:W4:Y:S04]  /*fff00*/  LDL.LU R11, [R1+0xe18] ;  /* 0x000e1800010b7983 */ /* 0x001f280000300800 */
[----:B------:R-:W2:Y:S01]  /*fff10*/  LDL.LU R10, [R1+0x17a4] ;  /* 0x0017a400010a7983 */ /* 0x000ea20000300800 */
[----:B------:R-:W-:-:S03]  /*fff20*/  F2FP.SATFINITE.E4M3.F32.PACK_AB_MERGE_C R20, R20, R19, RZ ;  /* 0x000000131414723e */ /* 0x000fc600048070ff */
        /* <DEDUP_REMOVED lines=23> */
[----:B------:R-:W3:Y:S04]  /*1000a0*/  LDL.LU R19, [R1+0x4be4] ;  /* 0x004be40001137983 */ /* 0x000ee80000300800 */
[----:B------:R0:W-:Y:S04]  /*1000b0*/  STL [R1+0x499c], R20 ;  /* 0x00499c1401007387 */ /* 0x0001e80000100800 */
[----:B0-----:R-:W2:Y:S01]  /*1000c0*/  LDL.LU R20, [R1+0xe34] ;  /* 0x000e340001147983 */ /* 0x001ea20000300800 */
[----:B---3--:R-:W-:-:S03]  /*1000d0*/  F2FP.SATFINITE.E4M3.F32.PACK_AB_MERGE_C R19, R19, R15, RZ ;  /* 0x0000000f1313723e */ /* 0x008fc600048070ff */
        /* <DEDUP_REMOVED lines=12> */
[----:B------:R-:W4:Y:S04]  /*1001a0*/  LDL.LU R12, [R1+0x4bd4] ;  /* 0x004bd400010c7983 */ /* 0x000f280000300800 */
[----:B------:R0:W-:Y:S04]  /*1001b0*/  STL [R1+0x49c8], R14 ;  /* 0x0049c80e01007387 */ /* 0x0001e80000100800 */
[----:B0-----:R-:W3:Y:S01]  /*1001c0*/  LDL.LU R14, [R1+0x17a8] ;  /* 0x0017a800010e7983 */ /* 0x001ee20000300800 */
[----:B----4-:R-:W-:-:S03]  /*1001d0*/  F2FP.SATFINITE.E4M3.F32.PACK_AB_MERGE_C R12, R12, R11, RZ ;  /* 0x0000000b0c0c723e */ /* 0x010fc600048070ff */
[----:B------:R-:W4:Y:S04]  /*1001e0*/  LDL.LU R11, [R1+0x4bd0] ;  /* 0x004bd000010b7983 */ /* 0x000f280000300800 */
[----:B------:R0:W-:Y:S04]  /*1001f0*/  STL [R1+0x100], R12 ;  /* 0x0001000c01007387 */ /* 0x0001e80000100800 */
[----:B0-----:R-:W4:Y:S02]  /*100200*/  LDL.LU R12, [R1+0x4bcc] ;  /* 0x004bcc00010c7983 */ /* 0x001f240000300800 */
[----:B----4-:R-:W-:-:S02]  /*100210*/  F2FP.SATFINITE.E4M3.F32.PACK_AB_MERGE_C R12, R12, R11, RZ ;  /* 0x0000000b0c0c723e */ /* 0x010fc400048070ff */
[----:B------:R-:W2:Y:S04]  /*100220*/  LDL.LU R11, [R1+0x4bc8] ;  /* 0x004bc800010b7983 */ /* 0x000ea80000300800 */
[----:B------:R0:W-:Y:S04]  /*100230*/  STL [R1+0x49cc], R12 ;  /* 0x0049cc0c01007387 */ /* 0x0001e80000100800 */
[----:B0-----:R-:W4:Y:S01]  /*100240*/  LDL.LU R12, [R1+0x17a0] ;  /* 0x0017a000010c7983 */ /* 0x001f220000300800 */
[----:B--2---:R-:W-:-:S03]  /*100250*/  F2FP.SATFINITE.E4M3.F32.PACK_AB_MERGE_C R11, R11, R10, RZ ;  /* 0x0000000a0b0b723e */ /* 0x004fc600048070ff */
[----:B------:R-:W4:Y:S01]  /*100260*/  LDL.LU R10, [R1+0x4bc4] ;  /* 0x004bc400010a7983 */ /* 0x000f220000300800 */
[----:B---3--:R-:W-:Y:S02]  /*100270*/  F2FP.SATFINITE.E4M3.F32.PACK_AB_MERGE_C R9, R9, R14, RZ ;  /* 0x0000000e0909723e */ /* 0x008fe400048070ff */
[----:B------:R-:W-:Y:S02]  /*100280*/  F2FP.SATFINITE.E4M3.F32.PACK_AB_MERGE_C R2, R2, R16, RZ ;  /* 0x000000100202723e */ /* 0x000fe400048070ff */
[----:B------:R-:W-:Y:S01]  /*100290*/  F2FP.SATFINITE.E4M3.F32.PACK_AB_MERGE_C R8, R8, R15, RZ ;  /* 0x0000000f0808723e */ /* 0x000fe200048070ff */
[----:B------:R-:W-:Y:S01]  /*1002a0*/  STL [R1+0x49d0], R11 ;  /* 0x0049d00b01007387 */ /* 0x000fe20000100800 */
[----:B------:R-:W-:Y:S02]  /*1002b0*/  F2FP.SATFINITE.E4M3.F32.PACK_AB_MERGE_C R4, R17, R4, RZ ;  /* 0x000000041104723e */ /* 0x000fe400048070ff */
[----:B------:R-:W-:Y:S02]  /*1002c0*/  F2FP.SATFINITE.E4M3.F32.PACK_AB_MERGE_C R0, R0, R7, RZ ;  /* 0x000000070000723e */ /* 0x000fe400048070ff */
[----:B----4-:R-:W-:-:S05]  /*1002d0*/  F2FP.SATFINITE.E4M3.F32.PACK_AB_MERGE_C R10, R10, R12, RZ ;  /* 0x0000000c0a0a723e */ /* 0x010fca00048070ff */
[----:B------:R-:W-:Y:S04]  /*1002e0*/  STL [R1+0x49d4], R10 ;  /* 0x0049d40a01007387 */ /* 0x000fe80000100800 */
[----:B------:R0:W-:Y:S04]  /*1002f0*/  STL [R1+0x49d8], R9 ;  /* 0x0049d80901007387 */ /* 0x0001e80000100800 */
[----:B------:R1:W-:Y:S04]  /*100300*/  STL [R1+0x49dc], R2 ;  /* 0x0049dc0201007387 */ /* 0x0003e80000100800 */
[----:B------:R2:W-:Y:S01]  /*100310*/  STL [R1+0x49e0], R8 ;  /* 0x0049e00801007387 */ /* 0x0005e20000100800 */
[----:B0-----:R-:W-:-:S02]  /*100320*/  F2FP.SATFINITE.E4M3.F32.PACK_AB_MERGE_C R9, R20, R19, RZ ;  /* 0x000000131409723e */ /* 0x001fc400048070ff */
[----:B-1----:R-:W-:Y:S02]  /*100330*/  F2FP.SATFINITE.E4M3.F32.PACK_AB_MERGE_C R2, R3, R26, RZ ;  /* 0x0000001a0302723e */ /* 0x002fe400048070ff */
[----:B--2---:R-:W-:Y:S02]  /*100340*/  F2FP.SATFINITE.E4M3.F32.PACK_AB_MERGE_C R8, R27, R23, RZ ;  /* 0x000000171b08723e */ /* 0x004fe400048070ff */
[----:B------:R-:W-:Y:S01]  /*100350*/  F2FP.SATFINITE.E4M3.F32.PACK_AB_MERGE_C R3, R21, R18, RZ ;  /* 0x000000121503723e */ /* 0x000fe200048070ff */
[----:B------:R-:W-:Y:S04]  /*100360*/  STL [R1+0xa4c], R9 ;  /* 0x000a4c0901007387 */ /* 0x000fe80000100800 */
[----:B------:R-:W-:Y:S04]  /*100370*/  STL [R1+0xa48], R8 ;  /* 0x000a480801007387 */ /* 0x000fe80000100800 */
        /* <DEDUP_REMOVED lines=8> */
[----:B------:R-:W-:Y:S04]  /*100400*/  STL [R1+0xac8], R3 ;  /* 0x000ac80301007387 */ /* 0x000fe80000100800 */
[----:B------:R-:W2:Y:S01]  /*100410*/  LDL.LU R8, [R1+0x1794] ;  /* 0x0017940001087983 */ /* 0x000ea20000300800 */
[----:B0-----:R-:W-:-:S05]  /*100420*/  F2FP.SATFINITE.E4M3.F32.PACK_AB_MERGE_C R2, R6, R5, RZ ;  /* 0x000000050602723e */ /* 0x001fca00048070ff */
        /* <DEDUP_REMOVED lines=164> */
[----:B0-----:R-:W-:Y:S02]  /*100e70*/  F2FP.SATFINITE.E4M3.F32.PACK_AB_MERGE_C R8, R14, R12, RZ ;  /* 0x0000000c0e08723e */ /* 0x001fe400048070ff */
[----:B--2---:R-:W-:Y:S02]  /*100e80*/  F2FP.SATFINITE.E4M3.F32.PACK_AB_MERGE_C R2, R9, R2, RZ ;  /* 0x000000020902723e */ /* 0x004fe400048070ff */
[----:B----4-:R-:W-:-:S03]  /*100e90*/  F2FP.SATFINITE.E4M3.F32.PACK_AB_MERGE_C R9, R11, R10, RZ ;  /* 0x0000000a0b09723e */ /* 0x010fc600048070ff */
        /* <DEDUP_REMOVED lines=8> */
[----:B------:R-:W-:Y:S01]  /*100f20*/  STL [R1+0xa14], R8 ;  /* 0x000a140801007387 */ /* 0x000fe20000100800 */
[----:B0-----:R-:W-:-:S02]  /*100f30*/  F2FP.SATFINITE.E4M3.F32.PACK_AB_MERGE_C R2, R3, R26, RZ ;  /* 0x0000001a0302723e */ /* 0x001fc400048070ff */
        /* <DEDUP_REMOVED lines=9> */
[----:B------:R-:W-:Y:S04]  /*100fd0*/  STL [R1+0xa7c], R3 ;  /* 0x000a7c0301007387 */ /* 0x000fe80000100800 */
[----:B------:R-:W2:Y:S01]  /*100fe0*/  LDL.LU R8, [R1+0x103c] ;  /* 0x00103c0001087983 */ /* 0x000ea20000300800 */
[----:B------:R-:W-:-:S02]  /*100ff0*/  F2FP.SATFINITE.E4M3.F32.PACK_AB_MERGE_C R0, R0, R7, RZ ;  /* 0x000000070000723e */ /* 0x000fc400048070ff */
        /* <DEDUP_REMOVED lines=396> */
[----:B----4-:R0:W-:Y:S04]  /*1028c0*/  STL [R1+0x4a0c], R17 ;  /* 0x004a0c1101007387 */ /* 0x0101e80000100800 */
[----:B0-----:R-:W4:Y:S04]  /*1028d0*/  LDL.LU R17, [R1+0x87c] ;  /* 0x00087c0001117983 */ /* 0x001f280000300800 */
[----:B----4-:R0:W-:Y:S04]  /*1028e0*/  STL [R1+0x4a14], R17 ;  /* 0x004a141101007387 */ /* 0x0101e80000100800 */
[----:B0-----:R-:W4:Y:S04]  /*1028f0*/  LDL.LU R17, [R1+0x874] ;  /* 0x0008740001117983 */ /* 0x001f280000300800 */
        /* <DEDUP_REMOVED lines=27> */
[----:B0-----:R-:W2:Y:S01]  /*102ab0*/  LDL.LU R2, [R1+0x7e0] ;  /* 0x0007e00001027983 */ /* 0x001ea20000300800 */
        /* <DEDUP_REMOVED lines=35> */
[----:B------:R0:W-:Y:S01]  /*102cf0*/  STL [R1+0xa20], R28 ;  /* 0x000a201c01007387 */ /* 0x0001e20000100800 */
[----:B----4-:R-:W-:-:S03]  /*102d00*/  F2FP.SATFINITE.E4M3.F32.PACK_AB_MERGE_C R17, R17, R8, RZ ;  /* 0x000000081111723e */ /* 0x010fc600048070ff */
[----:B0-----:R-:W4:Y:S01]  /*102d10*/  LDL.LU R28, [R1+0x15c] ;  /* 0x00015c00011c7983 */ /* 0x001f220000300800 */
[----:B---3--:R-:W-:-:S03]  /*102d20*/  F2FP.SATFINITE.E4M3.F32.PACK_AB_MERGE_C R13, R13, R29, RZ ;  /* 0x0000001d0d0d723e */ /* 0x008fc600048070ff */
[----:B------:R-:W3:Y:S04]  /*102d30*/  LDL.LU R29, [R1+0x164] ;  /* 0x00016400011d7983 */ /* 0x000ee80000300800 */
[----:B------:R0:W-:Y:S04]  /*102d40*/  STL [R1+0xa44], R13 ;  /* 0x000a440d01007387 */ /* 0x0001e80000100800 */
[----:B0-----:R-:W3:Y:S04]  /*102d50*/  LDL.LU R13, [R1+0x140] ;  /* 0x00014000010d7983 */ /* 0x001ee80000300800 */
        /* <DEDUP_REMOVED lines=14> */
[----:B0-----:R-:W4:Y:S01]  /*102e40*/  LDL R17, [R1+0x1820] ;  /* 0x0018200001117983 */ /* 0x001f220000100800 */
        /* <DEDUP_REMOVED lines=19> */
[----:B------:R-:W-:Y:S02]  /*102f80*/  F2FP.SATFINITE.E4M3.F32.PACK_AB_MERGE_C R11, R11, R10, RZ ;  /* 0x0000000a0b0b723e */ /* 0x000fe400048070ff */
[----:B------:R-:W-:Y:S02]  /*102f90*/  F2FP.SATFINITE.E4M3.F32.PACK_AB_MERGE_C R14, R14, R12, RZ ;  /* 0x0000000c0e0e723e */ /* 0x000fe400048070ff */
[----:B------:R-:W-:Y:S01]  /*102fa0*/  F2FP.SATFINITE.E4M3.F32.PACK_AB_MERGE_C R15, R15, R16, RZ ;  /* 0x000000100f0f723e */ /* 0x000fe200048070ff */
[----:B0-----:R-:W3:Y:S01]  /*102fb0*/  LDL.LU R8, [R1+0x49e0] ;  /* 0x0049e00001087983 */ /* 0x001ee20000300800 */
[----:B------:R-:W-:-:S02]  /*102fc0*/  F2FP.SATFINITE.E4M3.F32.PACK_AB_MERGE_C R4, R4, R3, RZ ;  /* 0x000000030404723e */ /* 0x000fc400048070ff */
[----:B------:R-:W-:Y:S02]  /*102fd0*/  F2FP.SATFINITE.E4M3.F32.PACK_AB_MERGE_C R6, R6, R5, RZ ;  /* 0x000000050606723e */ /* 0x000fe400048070ff */
[----:B------:R-:W-:Y:S02]  /*102fe0*/  F2FP.SATFINITE.E4M3.F32.PACK_AB_MERGE_C R19, R19, R7, RZ ;  /* 0x000000071313723e */ /* 0x000fe400048070ff */
[----:B--2---:R-:W-:Y:S02]  /*102ff0*/  F2FP.SATFINITE.E4M3.F32.PACK_AB_MERGE_C R9, R9, R2, RZ ;  /* 0x000000020909723e */ /* 0x004fe400048070ff */
        /* <DEDUP_REMOVED lines=18> */
[----:B------:R-:W2:Y:S01]  /*103120*/  LDL.LU R7, [R1+0x49ac] ;  /* 0x0049ac0001077983 */ /* 0x000ea20000300800 */
[----:B------:R-:W-:-:S03]  /*103130*/  F2FP.SATFINITE.E4M3.F32.PACK_AB_MERGE_C R20, R23, R20, RZ ;  /* 0x000000141714723e */ /* 0x000fc600048070ff */
[----:B------:R0:W-:Y:S01]  /*103140*/  STL [R1+0xbd0], R19 ;  /* 0x000bd01301007387 */ /* 0x0001e20000100800 */
[----:B------:R-:W-:-:S03]  /*103150*/  F2FP.SATFINITE.E4M3.F32.PACK_AB_MERGE_C R18, R0, R18, RZ ;  /* 0x000000120012723e */ /* 0x000fc600048070ff */
[----:B------:R-:W-:Y:S01]  /*103160*/  STL [R1+0xbcc], R20 ;  /* 0x000bcc1401007387 */ /* 0x000fe20000100800 */
[----:B0-----:R-:W-:Y:S01]  /*103170*/  F2FP.SATFINITE.E4M3.F32.PACK_AB_MERGE_C R19, R26, R27, RZ ;  /* 0x0000001b1a13723e */ /* 0x001fe200048070ff */
[----:B----4-:R-:W-:-:S04]  /*103180*/  VIADD R0, R17, 0xab ;  /* 0x000000ab11007836 */ /* 0x010fc80000000000 */
[----:B------:R0:W-:Y:S04]  /*103190*/  STL [R1+0xbf0], R19 ;  /* 0x000bf01301007387 */ /* 0x0001e80000100800 */
[----:B------:R1:W-:Y:S01]  /*1031a0*/  STL [R1+0xbec], R18 ;  /* 0x000bec1201007387 */ /* 0x0003e20000100800 */
[----:B------:R-:W-:Y:S02]  /*1031b0*/  LOP3.LUT R26, R28, 0xffff, RZ, 0xc0, !PT ;  /* 0x0000ffff1c1a7812 */ /* 0x000fe400078ec0ff */
[----:B------:R-:W-:Y:S02]  /*1031c0*/  ISETP.GE.AND P1, PT, R0, UR11, PT ;  /* 0x0000000b00007c0c */ /* 0x000fe4000bf26270 */
[----:B0-----:R-:W-:Y:S02]  /*1031d0*/  F2FP.SATFINITE.E4M3.F32.PACK_AB_MERGE_C R19, R22, R21, RZ ;  /* 0x000000151613723e */ /* 0x001fe400048070ff */
[----:B-1----:R-:W-:-:S02]  /*1031e0*/  F2FP.SATFINITE.E4M3.F32.PACK_AB_MERGE_C R18, R25, R24, RZ ;  /* 0x000000181912723e */ /* 0x002fc400048070ff */
[----:B---3--:R-:W-:Y:S01]  /*1031f0*/  LOP3.LUT R23, R29, 0xffff, RZ, 0xc0, !PT ;  /* 0x0000ffff1d177812 */ /* 0x008fe200078ec0ff */
[----:B------:R-:W-:Y:S01]  /*103200*/  VIADD R0, R17, 0xaa ;  /* 0x000000aa11007836 */ /* 0x000fe20000000000 */
[----:B------:R-:W-:Y:S01]  /*103210*/  ULDC UR11, c[0x0][0x248] ;  /* 0x00009200000b7ab9 */ /* 0x000fe20000000800 */
[----:B------:R0:W-:Y:S04]  /*103220*/  STL [R1+0xc10], R19 ;  /* 0x000c101301007387 */ /* 0x0001e80000100800 */
[----:B------:R1:W-:Y:S04]  /*103230*/  STL [R1+0xbfc], R18 ;  /* 0x000bfc1201007387 */ /* 0x0003e80000100800 */
[----:B------:R-:W3:Y:S04]  /*103240*/  LDL.LU R21, [R1+0x218] ;  /* 0x0002180001157983 */ /* 0x000ee80000300800 */
[----:B------:R-:W4:Y:S04]  /*103250*/  LDL.LU R22, [R1+0x1cc] ;  /* 0x0001cc0001167983 */ /* 0x000f280000300800 */
[----:B------:R-:W4:Y:S04]  /*103260*/  LDL.LU R17, [R1+0x208] ;  /* 0x0002080001117983 */ /* 0x000f280000300800 */
[----:B------:R-:W-:Y:S01]  /*103270*/  STL [R1+0x15c], R26 ;  /* 0x00015c1a01007387 */ /* 0x000fe20000100800 */
[----:B0-----:R-:W-:-:S03]  /*103280*/  LOP3.LUT R19, R13, 0xffff, RZ, 0xc0, !PT ;  /* 0x0000ffff0d137812 */ /* 0x001fc600078ec0ff */
[----:B-1----:R-:W4:Y:S04]  /*103290*/  LDL.LU R18, [R1+0x1c4] ;  /* 0x0001c40001127983 */ /* 0x002f280000300800 */
[----:B------:R-:W-:Y:S04]  /*1032a0*/  STL [R1+0x174], R23 ;  /* 0x0001741701007387 */ /* 0x000fe80000100800 */
[----:B------:R-:W4:Y:S04]  /*1032b0*/  LDL.LU R24, [R1+0x198] ;  /* 0x0001980001187983 */ /* 0x000f280000300800 */
[----:B------:R-:W-:Y:S04]  /*1032c0*/  STL [R1+0x20c], R19 ;  /* 0x00020c1301007387 */ /* 0x000fe80000100800 */
[----:B------:R-:W4:Y:S01]  /*1032d0*/  LDL.LU R25, [R1+0x188] ;  /* 0x0001880001197983 */ /* 0x000f220000300800 */
[----:B------:R-:W-:Y:S01]  /*1032e0*/  ISETP.GE.AND P0, PT, R0, UR13, PT ;  /* 0x0000000d00007c0c */ /* 0x000fe2000bf06270 */
[----:B------:R-:W-:Y:S01]  /*1032f0*/  ULDC UR13, c[0x0][0x248] ;  /* 0x00009200000d7ab9 */ /* 0x000fe20000000800 */
[----:B--2---:R-:W-:-:S02]  /*103300*/  LOP3.LUT R27, R2, 0xffff, RZ, 0xc0, !PT ;  /* 0x0000ffff021b7812 */ /* 0x004fc400078ec0ff */
[----:B------:R-:W-:Y:S02]  /*103310*/  LOP3.LUT R3, R3, 0xffff, RZ, 0xc0, !PT ;  /* 0x0000ffff03037812 */ /* 0x000fe400078ec0ff */
[----:B------:R-:W-:Y:S02]  /*103320*/  LOP3.LUT R4, R4, 0xffff, RZ, 0xc0, !PT ;  /* 0x0000ffff04047812 */ /* 0x000fe400078ec0ff */
[----:B------:R-:W-:Y:S02]  /*103330*/  LOP3.LUT R20, R5, 0xffff, RZ, 0xc0, !PT ;  /* 0x0000ffff05147812 */ /* 0x000fe400078ec0ff */
[----:B------:R-:W-:Y:S02]  /*103340*/  PRMT R2, R4, 0x3340, R1 ;  /* 0x0000334004027816 */ /* 0x000fe40000000001 */
[----:B------:R-:W-:Y:S02]  /*103350*/  LOP3.LUT R7, R7, 0xffff, RZ, 0xc0, !PT ;  /* 0x0000ffff07077812 */ /* 0x000fe400078ec0ff */
[----:B------:R-:W-:-:S02]  /*103360*/  LOP3.LUT R6, R6, 0xffff, RZ, 0xc0, !PT ;  /* 0x0000ffff06067812 */ /* 0x000fc400078ec0ff */
[----:B------:R-:W-:Y:S01]  /*103370*/  PRMT R5, R26, 0x3340, R7 ;  /* 0x000033401a057816 */ /* 0x000fe20000000007 */
[----:B------:R-:W-:Y:S04]  /*103380*/  STL [R1+0x170], R7 ;  /* 0x0001700701007387 */ /* 0x000fe80000100800 */
[----:B------:R-:W-:Y:S04]  /*103390*/  STL [R1+0x164], R4 ;  /* 0x0001640401007387 */ /* 0x000fe80000100800 */
[----:B------:R0:W-:Y:S04]  /*1033a0*/  STL [R1+0x16c], R6 ;  /* 0x00016c0601007387 */ /* 0x0001e80000100800 */
[----:B------:R1:W-:Y:S04]  /*1033b0*/  STL [R1+0x1e4], R3 ;  /* 0x0001e40301007387 */ /* 0x0003e80000100800 */
[----:B------:R-:W-:Y:S04]  /*1033c0*/  STL [R1+0x1fc], R27 ;  /* 0x0001fc1b01007387 */ /* 0x000fe80000100800 */
[----:B------:R-:W2:Y:S01]  /*1033d0*/  LDL.LU R28, [R1+0x180] ;  /* 0x00018000011c7983 */ /* 0x000ea20000300800 */
[----:B------:R-:W-:-:S03]  /*1033e0*/  PRMT R0, R5, 0x5410, R2 ;  /* 0x0000541005007816 */ /* 0x000fc60000000002 */
[----:B------:R-:W2:Y:S04]  /*1033f0*/  LDL.LU R13, [R1+0xd4] ;  /* 0x0000d400010d7983 */ /* 0x000ea80000300800 */
[----:B------:R-:W-:Y:S04]  /*103400*/  STL [R1+0x1c0], R20 ;  /* 0x0001c01401007387 */ /* 0x000fe80000100800 */
[----:B------:R-:W2:Y:S04]  /*103410*/  LDL.LU R29, [R1+0x28] ;  /* 0x00002800011d7983 */ /* 0x000ea80000300800 */
[----:B------:R-:W2:Y:S01]  /*103420*/  LDL.LU R2, [R1+0x74] ;  /* 0x0000740001027983 */ /* 0x000ea20000300800 */
[----:B0-----:R-:W-:-:S02]  /*103430*/  PRMT R6, R23, 0x3340, R6 ;  /* 0x0000334017067816 */ /* 0x001fc40000000006 */
[----:B-1----:R-:W-:Y:S01]  /*103440*/  PRMT R3, R3, 0x3340, R1 ;  /* 0x0000334003037816 */ /* 0x002fe20000000001 */
[----:B------:R0:W-:Y:S03]  /*103450*/  STL [R1+0xd4c], R0 ;  /* 0x000d4c0001007387 */ /* 0x0001e60000100800 */
[----:B------:R-:W-:Y:S02]  /*103460*/  PRMT R5, R6, 0x5410, R3 ;  /* 0x0000541006057816 */ /* 0x000fe40000000003 */
[----:B------:R-:W2:Y:S01]  /*103470*/  LDL.LU R3, [R1+0x70] ;  /* 0x0000700001037983 */ /* 0x000ea20000300800 */
[----:B------:R-:W-:Y:S02]  /*103480*/  PRMT R4, R27, 0x3340, R1 ;  /* 0x000033401b047816 */ /* 0x000fe40000000001 */
[----:B------:R-:W-:-:S04]  /*103490*/  PRMT R7, R19, 0x3340, R20 ;  /* 0x0000334013077816 */ /* 0x000fc80000000014 */
[----:B0-----:R-:W-:Y:S01]  /*1034a0*/  PRMT R0, R7, 0x5410, R4 ;  /* 0x0000541007007816 */ /* 0x001fe20000000004 */
[----:B------:R0:W-:Y:S01]  /*1034b0*/  STL [R1+0xd48], R5 ;  /* 0x000d480501007387 */ /* 0x0001e20000100800 */
[----:B---3--:R-:W-:Y:S02]  /*1034c0*/  LOP3.LUT R6, R21, 0xffff, RZ, 0xc0, !PT ;  /* 0x0000ffff15067812 */ /* 0x008fe400078ec0ff */
[----:B----4-:R-:W-:Y:S01]  /*1034d0*/  LOP3.LUT R7, R22, 0xffff, RZ, 0xc0, !PT ;  /* 0x0000ffff16077812 */ /* 0x010fe200078ec0ff */
[----:B------:R1:W-:Y:S04]  /*1034e0*/  STL [R1+0xd44], R0 ;  /* 0x000d440001007387 */ /* 0x0003e80000100800 */
[----:B------:R-:W3:Y:S04]  /*1034f0*/  LDL.LU R27, [R1+0x290] ;  /* 0x00029000011b7983 */ /* 0x000ee80000300800 */
[----:B------:R-:W4:Y:S04]  /*103500*/  LDL.LU R26, [R1+0x274] ;  /* 0x00027400011a7983 */ /* 0x000f280000300800 */
[----:B------:R1:W-:Y:S01]  /*103510*/  STL [R1+0x1b8], R6 ;  /* 0x0001b80601007387 */ /* 0x0003e20000100800 */
[----:B------:R-:W-:-:S03]  /*103520*/  LOP3.LUT R20, R17, 0xffff, RZ, 0xc0, !PT ;  /* 0x0000ffff11147812 */ /* 0x000fc600078ec0ff */
[----:B------:R-:W3:Y:S04]  /*103530*/  LDL.LU R21, [R1+0x200] ;  /* 0x0002000001157983 */ /* 0x000ee80000300800 */
[----:B------:R1:W-:Y:S01]  /*103540*/  STL [R1+0x1cc], R7 ;  /* 0x0001cc0701007387 */ /* 0x0003e20000100800 */
[----:B0-----:R-:W-:-:S03]  /*103550*/  LOP3.LUT R5, R18, 0xffff, RZ, 0xc0, !PT ;  /* 0x0000ffff12057812 */ /* 0x001fc600078ec0ff */
[----:B------:R-:W3:Y:S01]  /*103560*/  LDL.LU R22, [R1+0x1e8] ;  /* 0x0001e80001167983 */ /* 0x000ee20000300800 */
[----:B------:R-:W-:-:S03]  /*103570*/  LOP3.LUT R17, R24, 0xffff, RZ, 0xc0, !PT ;  /* 0x0000ffff18117812 */ /* 0x000fc600078ec0ff */
[----:B------:R-:W3:Y:S01]  /*103580*/  LDL.LU R24, [R1+0x194] ;  /* 0x0001940001187983 */ /* 0x000ee20000300800 */
[----:B------:R-:W-:-:S03]  /*103590*/  LOP3.LUT R18, R25, 0xffff, RZ, 0xc0, !PT ;  /* 0x0000ffff19127812 */ /* 0x000fc600078ec0ff */
[----:B------:R-:W-:Y:S04]  /*1035a0*/  STL [R1+0x79c], R20 ;  /* 0x00079c1401007387 */ /* 0x000fe80000100800 */
[----:B------:R0:W-:Y:S04]  /*1035b0*/  STL [R1+0x140], R5 ;  /* 0x0001400501007387 */ /* 0x0001e80000100800 */
[----:B------:R-:W-:Y:S04]  /*1035c0*/  STL [R1+0x1f4], R17 ;  /* 0x0001f41101007387 */ /* 0x000fe80000100800 */
[----:B------:R-:W3:Y:S04]  /*1035d0*/  LDL.LU R25, [R1+0x168] ;  /* 0x0001680001197983 */ /* 0x000ee80000300800 */
[----:B------:R-:W-:Y:S01]  /*1035e0*/  STL [R1+0x208], R18 ;  /* 0x0002081201007387 */ /* 0x000fe20000100800 */
[----:B-1----:R-:W-:-:S02]  /*1035f0*/  LOP3.LUT R0, R8, 0xffff, RZ, 0xc0, !PT ;  /* 0x0000ffff08007812 */ /* 0x002fc400078ec0ff */
[----:B------:R-:W-:Y:S02]  /*103600*/  PRMT R6, R6, 0x3340, R17 ;  /* 0x0000334006067816 */ /* 0x000fe40000000011 */
[----:B------:R-:W-:Y:S02]  /*103610*/  PRMT R7, R7, 0x3340, R18 ;  /* 0x0000334007077816 */ /* 0x000fe40000000012 */
[----:B--2---:R-:W-:Y:S02]  /*103620*/  LOP3.LUT R23, R28, 0xffff, RZ, 0xc0, !PT ;  /* 0x0000ffff1c177812 */ /* 0x004fe400078ec0ff */
[----:B------:R-:W-:Y:S01]  /*103630*/  LOP3.LUT R19, R13, 0xffff, RZ, 0xc0, !PT ;  /* 0x0000ffff0d137812 */ /* 0x000fe200078ec0ff */
[----:B------:R-:W2:Y:S04]  /*103640*/  LDL.LU R28, [R1+0x158] ;  /* 0x00015800011c7983 */ /* 0x000ea80000300800 */
[----:B------:R-:W2:Y:S01]  /*103650*/  LDL.LU R13, [R1+0xfc] ;  /* 0x0000fc00010d7983 */ /* 0x000ea20000300800 */
[----:B------:R-:W-:-:S02]  /*103660*/  LOP3.LUT R2, R2, 0xffff, RZ, 0xc0, !PT ;  /* 0x0000ffff02027812 */ /* 0x000fc400078ec0ff */
[----:B------:R-:W-:Y:S01]  /*103670*/  LOP3.LUT R4, R29, 0xffff, RZ, 0xc0, !PT ;  /* 0x0000ffff1d047812 */ /* 0x000fe200078ec0ff */
[----:B------:R1:W-:Y:S04]  /*103680*/  STL [R1+0xd4], R19 ;  /* 0x0000d41301007387 */ /* 0x0003e80000100800 */
[----:B------:R-:W-:Y:S04]  /*103690*/  STL [R1+0x798], R23 ;  /* 0x0007981701007387 */ /* 0x000fe80000100800 */
[----:B------:R4:W-:Y:S04]  /*1036a0*/  STL [R1+0x1b0], R0 ;  /* 0x0001b00001007387 */ /* 0x0009e80000100800 */
[----:B------:R-:W2:Y:S01]  /*1036b0*/  LDL.LU R29, [R1+0x30] ;  /* 0x00003000011d7983 */ /* 0x000ea20000300800 */
[----:B------:R-:W-:-:S03]  /*1036c0*/  LOP3.LUT R3, R3, 0xffff, RZ, 0xc0, !PT ;  /* 0x0000ffff03037812 */ /* 0x000fc600078ec0ff */
[----:B------:R4:W-:Y:S01]  /*1036d0*/  STL [R1+0x1d0], R2 ;  /* 0x0001d00201007387 */ /* 0x0009e20000100800 */
[----:B0-----:R-:W-:-:S03]  /*1036e0*/  PRMT R5, R5, 0x3340, R19 ;  /* 0x0000334005057816 */ /* 0x001fc60000000013 */
[----:B------:R0:W-:Y:S04]  /*1036f0*/  STL [R1+0x218], R3 ;  /* 0x0002180301007387 */ /* 0x0001e80000100800 */
[----:B------:R0:W-:Y:S04]  /*103700*/  STL [R1+0x7a0], R4 ;  /* 0x0007a00401007387 */ /* 0x0001e80000100800 */
[----:B-1----:R-:W2:Y:S04]  /*103710*/  LDL.LU R19, [R1+0x49a8] ;  /* 0x0049a80001137983 */ /* 0x002ea80000300800 */
[----:B------:R-:W2:Y:S04]  /*103720*/  LDL.LU R17, [R1+0x49a4] ;  /* 0x0049a40001117983 */ /* 0x000ea80000300800 */
[----:B------:R-:W2:Y:S01]  /*103730*/  LDL.LU R18, [R1+0x49a0] ;  /* 0x0049a00001127983 */ /* 0x000ea20000300800 */
[----:B----4-:R-:W-:-:S02]  /*103740*/  PRMT R0, R0, 0x3340, R1 ;  /* 0x0000334000007816 */ /* 0x010fc40000000001 */
[----:B------:R-:W-:Y:S02]  /*103750*/  PRMT R2, R2, 0x3340, R1 ;  /* 0x0000334002027816 */ /* 0x000fe40000000001 */
[----:B------:R-:W-:Y:S02]  /*103760*/  PRMT R8, R20, 0x3340, R23 ;  /* 0x0000334014087816 */ /* 0x000fe40000000017 */
[----:B------:R-:W-:Y:S02]  /*103770*/  PRMT R0, R5, 0x5410, R0 ;  /* 0x0000541005007816 */ /* 0x000fe40000000000 */
[--C-:B0-----:R-:W-:Y:S02]  /*103780*/  PRMT R3, R3, 0x3340, R1.reuse ;  /* 0x0000334003037816 */ /* 0x101fe40000000001 */
[----:B------:R-:W-:Y:S02]  /*103790*/  PRMT R5, R6, 0x5410, R2 ;  /* 0x0000541006057816 */ /* 0x000fe40000000002 */
[----:B------:R-:W-:-:S02]  /*1037a0*/  PRMT R4, R4, 0x3340, R1 ;  /* 0x0000334004047816 */ /* 0x000fc40000000001 */
[----:B------:R-:W-:Y:S01]  /*1037b0*/  PRMT R2, R7, 0x5410, R3 ;  /* 0x0000541007027816 */ /* 0x000fe20000000003 */
[----:B------:R0:W-:Y:S04]  /*1037c0*/  STL [R1+0xd40], R0 ;  /* 0x000d400001007387 */ /* 0x0001e80000100800 */
[----:B------:R1:W-:Y:S01]  /*1037d0*/  STL [R1+0xd3c], R5 ;  /* 0x000d3c0501007387 */ /* 0x0003e20000100800 */
[----:B------:R-:W-:Y:S02]  /*1037e0*/  LOP3.LUT R6, R26, 0xffff, RZ, 0xc0, !PT ;  /* 0x0000ffff1a067812 */ /* 0x000fe400078ec0ff */
[----:B---3--:R-:W-:Y:S01]  /*1037f0*/  LOP3.LUT R7, R21, 0xffff, RZ, 0xc0, !PT ;  /* 0x0000ffff15077812 */ /* 0x008fe200078ec0ff */
[----:B------:R-:W-:Y:S01]  /*103800*/  STL [R1+0xd38], R2 ;  /* 0x000d380201007387 */ /* 0x000fe20000100800 */
[----:B0-----:R-:W-:-:S02]  /*103810*/  PRMT R0, R8, 0x5410, R4 ;  /* 0x0000541008007816 */ /* 0x001fc40000000004 */
[----:B-1----:R-:W-:Y:S02]  /*103820*/  LOP3.LUT R5, R27, 0xffff, RZ, 0xc0, !PT ;  /* 0x0000ffff1b057812 */ /* 0x002fe400078ec0ff */
[----:B------:R-:W-:Y:S02]  /*103830*/  LOP3.LUT R8, R22, 0xffff, RZ, 0xc0, !PT ;  /* 0x0000ffff16087812 */ /* 0x000fe400078ec0ff */
[----:B------:R-:W-:Y:S01]  /*103840*/  LOP3.LUT R20, R24, 0xffff, RZ, 0xc0, !PT ;  /* 0x0000ffff18147812 */ /* 0x000fe200078ec0ff */
[----:B------:R-:W-:Y:S04]  /*103850*/  STL [R1+0xd34], R0 ;  /* 0x000d340001007387 */ /* 0x000fe80000100800 */
[----:B------:R0:W-:Y:S04]  /*103860*/  STL [R1+0x790], R5 ;  /* 0x0007900501007387 */ /* 0x0001e80000100800 */
[----:B------:R-:W3:Y:S01]  /*103870*/  LDL.LU R26, [R1+0x314] ;  /* 0x00031400011a7983 */ /* 0x000ee20000300800 */
[----:B------:R-:W-:-:S03]  /*103880*/  LOP3.LUT R23, R25, 0xffff, RZ, 0xc0, !PT ;  /* 0x0000ffff19177812 */ /* 0x000fc600078ec0ff */
[----:B------:R1:W-:Y:S04]  /*103890*/  STL [R1+0x180], R6 ;  /* 0x0001800601007387 */ /* 0x0003e80000100800 */
[----:B------:R4:W-:Y:S04]  /*1038a0*/  STL [R1+0x188], R7 ;  /* 0x0001880701007387 */ /* 0x0009e80000100800 */
[----:B------:R-:W-:Y:S04]  /*1038b0*/  STL [R1+0x784], R8 ;  /* 0x0007840801007387 */ /* 0x000fe80000100800 */
[----:B------:R-:W-:Y:S04]  /*1038c0*/  STL [R1+0x78c], R20 ;  /* 0x00078c1401007387 */ /* 0x000fe80000100800 */
[----:B------:R-:W-:Y:S04]  /*1038d0*/  STL [R1+0x198], R23 ;  /* 0x0001981701007387 */ /* 0x000fe80000100800 */
[----:B------:R-:W3:Y:S04]  /*1038e0*/  LDL.LU R22, [R1+0x2e4] ;  /* 0x0002e40001167983 */ /* 0x000ee80000300800 */
[----:B------:R-:W3:Y:S01]  /*1038f0*/  LDL.LU R24, [R1+0x2e0] ;  /* 0x0002e00001187983 */ /* 0x000ee20000300800 */
[----:B------:R-:W-:-:S02]  /*103900*/  LOP3.LUT R4, R9, 0xffff, RZ, 0xc0, !PT ;  /* 0x0000ffff09047812 */ /* 0x000fc400078ec0ff */
[----:B0-----:R-:W-:Y:S02]  /*103910*/  PRMT R5, R5, 0x3340, R20 ;  /* 0x0000334005057816 */ /* 0x001fe40000000014 */
[----:B-1----:R-:W-:Y:S02]  /*103920*/  PRMT R6, R6, 0x3340, R23 ;  /* 0x0000334006067816 */ /* 0x002fe40000000017 */
[----:B--2---:R-:W-:Y:S02]  /*103930*/  LOP3.LUT R27, R28, 0xffff, RZ, 0xc0, !PT ;  /* 0x0000ffff1c1b7812 */ /* 0x004fe400078ec0ff */
[----:B------:R-:W-:-:S03]  /*103940*/  LOP3.LUT R13, R13, 0xffff, RZ, 0xc0, !PT ;  /* 0x0000ffff0d0d7812 */ /* 0x000fc600078ec0ff */
[----:B------:R-:W-:Y:S01]  /*103950*/  STL [R1+0x194], R27 ;  /* 0x0001941b01007387 */ /* 0x000fe20000100800 */
[----:B------:R-:W-:-:S03]  /*103960*/  LOP3.LUT R0, R29, 0xffff, RZ, 0xc0, !PT ;  /* 0x0000ffff1d007812 */ /* 0x000fc600078ec0ff */
[----:B------:R-:W-:Y:S04]  /*103970*/  STL [R1+0x780], R13 ;  /* 0x0007800d01007387 */ /* 0x000fe80000100800 */
[----:B------:R-:W2:Y:S04]  /*103980*/  LDL.LU R25, [R1+0x270] ;  /* 0x0002700001197983 */ /* 0x000ea80000300800 */
[----:B------:R0:W-:Y:S01]  /*103990*/  STL [R1+0x794], R0 ;  /* 0x0007940001007387 */ /* 0x0001e20000100800 */
[----:B----4-:R-:W-:Y:S02]  /*1039a0*/  PRMT R7, R7, 0x3340, R27 ;  /* 0x0000334007077816 */ /* 0x010fe4000000001b */
[----:B------:R-:W-:-:S02]  /*1039b0*/  LOP3.LUT R2, R18, 0xffff, RZ, 0xc0, !PT ;  /* 0x0000ffff12027812 */ /* 0x000fc400078ec0ff */
[----:B------:R-:W-:Y:S02]  /*1039c0*/  LOP3.LUT R3, R17, 0xffff, RZ, 0xc0, !PT ;  /* 0x0000ffff11037812 */ /* 0x000fe400078ec0ff */
[----:B0-----:R-:W-:Y:S01]  /*1039d0*/  PRMT R0, R0, 0x3340, R1 ;  /* 0x0000334000007816 */ /* 0x001fe20000000001 */
[----:B------:R0:W-:Y:S04]  /*1039e0*/  STL [R1+0x168], R2 ;  /* 0x0001680201007387 */ /* 0x0001e80000100800 */
[----:B------:R-:W4:Y:S04]  /*1039f0*/  LDL.LU R28, [R1+0x1d8] ;  /* 0x0001d800011c7983 */ /* 0x000f280000300800 */
[----:B------:R1:W-:Y:S04]  /*103a00*/  STL [R1+0x200], R3 ;  /* 0x0002000301007387 */ /* 0x0003e80000100800 */
[----:B------:R1:W-:Y:S04]  /*103a10*/  STL [R1+0x788], R4 ;  /* 0x0007880401007387 */ /* 0x0003e80000100800 */
[----:B------:R-:W4:Y:S04]  /*103a20*/  LDL.LU R17, [R1+0x1d4] ;  /* 0x0001d40001117983 */ /* 0x000f280000300800 */
[----:B------:R-:W4:Y:S01]  /*103a30*/  LDL.LU R21, [R1+0x1b4] ;  /* 0x0001b40001157983 */ /* 0x000f220000300800 */
[----:B------:R-:W-:-:S03]  /*103a40*/  PRMT R5, R5, 0x5410, R0 ;  /* 0x0000541005057816 */ /* 0x000fc60000000000 */
[----:B------:R-:W4:Y:S04]  /*103a50*/  LDL.LU R29, [R1+0x104] ;  /* 0x00010400011d7983 */ /* 0x000f280000300800 */
[----:B------:R-:W4:Y:S04]  /*103a60*/  LDL.LU R20, [R1+0x499c] ;  /* 0x00499c0001147983 */ /* 0x000f280000300800 */
[----:B------:R-:W4:Y:S01]  /*103a70*/  LDL.LU R23, [R1+0x4998] ;  /* 0x0049980001177983 */ /* 0x000f220000300800 */
[--C-:B0-----:R-:W-:Y:S02]  /*103a80*/  PRMT R2, R2, 0x3340, R1.reuse ;  /* 0x0000334002027816 */ /* 0x101fe40000000001 */
[----:B-1----:R-:W-:-:S02]  /*103a90*/  PRMT R3, R3, 0x3340, R1 ;  /* 0x0000334003037816 */ /* 0x002fc40000000001 */
[----:B------:R-:W-:Y:S02]  /*103aa0*/  PRMT R4, R4, 0x3340, R1 ;  /* 0x0000334004047816 */ /* 0x000fe40000000001 */
[----:B------:R-:W-:Y:S02]  /*103ab0*/  PRMT R0, R6, 0x5410, R2 ;  /* 0x0000541006007816 */ /* 0x000fe40000000002 */
[----:B------:R-:W-:Y:S02]  /*103ac0*/  PRMT R8, R8, 0x3340, R13 ;  /* 0x0000334008087816 */ /* 0x000fe4000000000d */
[----:B------:R-:W-:Y:S01]  /*103ad0*/  PRMT R2, R7, 0x5410, R3 ;  /* 0x0000541007027816 */ /* 0x000fe20000000003 */
[----:B------:R-:W4:Y:S04]  /*103ae0*/  LDL.LU R13, [R1+0x94] ;  /* 0x00009400010d7983 */ /* 0x000f280000300800 */
[----:B------:R-:W-:Y:S04]  /*103af0*/  STL [R1+0xd30], R5 ;  /* 0x000d300501007387 */ /* 0x000fe80000100800 */
[----:B------:R-:W4:Y:S04]  /*103b00*/  LDL.LU R3, [R1+0x8c] ;  /* 0x00008c0001037983 */ /* 0x000f280000300800 */
[----:B------:R0:W-:Y:S04]  /*103b10*/  STL [R1+0xd2c], R0 ;  /* 0x000d2c0001007387 */ /* 0x0001e80000100800 */
[----:B------:R-:W-:Y:S01]  /*103b20*/  STL [R1+0xd28], R2 ;  /* 0x000d280201007387 */ /* 0x000fe20000100800 */
[----:B0-----:R-:W-:-:S03]  /*103b30*/  PRMT R0, R8, 0x5410, R4 ;  /* 0x0000541008007816 */ /* 0x001fc60000000004 */
[----:B------:R-:W4:Y:S01]  /*103b40*/  LDL.LU R4, [R1+0x40] ;  /* 0x0000400001047983 */ /* 0x000f220000300800 */
[----:B---3--:R-:W-:-:S03]  /*103b50*/  LOP3.LUT R6, R26, 0xffff, RZ, 0xc0, !PT ;  /* 0x0000ffff1a067812 */ /* 0x008fc600078ec0ff */
[----:B------:R0:W-:Y:S04]  /*103b60*/  STL [R1+0xd24], R0 ;  /* 0x000d240001007387 */ /* 0x0001e80000100800 */
[----:B------:R-:W3:Y:S01]  /*103b70*/  LDL.LU R18, [R1+0x2b8] ;  /* 0x0002b80001127983 */ /* 0x000ee20000300800 */
[----:B------:R-:W-:-:S03]  /*103b80*/  LOP3.LUT R7, R22, 0xffff, RZ, 0xc0, !PT ;  /* 0x0000ffff16077812 */ /* 0x000fc600078ec0ff */
[----:B------:R-:W3:Y:S04]  /*103b90*/  LDL.LU R27, [R1+0x2b0] ;  /* 0x0002b000011b7983 */ /* 0x000ee80000300800 */
[----:B------:R-:W3:Y:S01]  /*103ba0*/  LDL.LU R26, [R1+0x28c] ;  /* 0x00028c00011a7983 */ /* 0x000ee20000300800 */
[----:B------:R-:W-:-:S03]  /*103bb0*/  LOP3.LUT R8, R24, 0xffff, RZ, 0xc0, !PT ;  /* 0x0000ffff18087812 */ /* 0x000fc600078ec0ff */
[----:B------:R-:W-:Y:S04]  /*103bc0*/  STL [R1+0x70], R6 ;  /* 0x0000700601007387 */ /* 0x000fe80000100800 */
[----:B------:R-:W3:Y:S04]  /*103bd0*/  LDL.LU R24, [R1+0x2a8] ;  /* 0x0002a80001187983 */ /* 0x000ee80000300800 */
[----:B------:R-:W-:Y:S01]  /*103be0*/  STL [R1+0x1bc], R7 ;  /* 0x0001bc0701007387 */ /* 0x000fe20000100800 */
[----:B0-----:R-:W-:Y:S02]  /*103bf0*/  LOP3.LUT R0, R10, 0xffff, RZ, 0xc0, !PT ;  /* 0x0000ffff0a007812 */ /* 0x001fe400078ec0ff */
[----:B--2---:R-:W-:-:S02]  /*103c00*/  LOP3.LUT R5, R25, 0xffff, RZ, 0xc0, !PT ;  /* 0x0000ffff19057812 */ /* 0x004fc400078ec0ff */
[----:B------:R-:W2:Y:S04]  /*103c10*/  LDL.LU R25, [R1+0x1ac] ;  /* 0x0001ac0001197983 */ /* 0x000ea80000300800 */
[----:B------:R-:W-:Y:S04]  /*103c20*/  STL [R1+0x1c4], R8 ;  /* 0x0001c40801007387 */ /* 0x000fe80000100800 */
[----:B------:R0:W-:Y:S01]  /*103c30*/  STL [R1+0x74], R5 ;  /* 0x0000740501007387 */ /* 0x0001e20000100800 */
[----:B----4-:R-:W-:-:S03]  /*103c40*/  LOP3.LUT R22, R28, 0xffff, RZ, 0xc0, !PT ;  /* 0x0000ffff1c167812 */ /* 0x010fc600078ec0ff */
[----:B------:R-:W4:Y:S01]  /*103c50*/  LDL.LU R28, [R1+0x1a8] ;  /* 0x0001a800011c7983 */ /* 0x000f220000300800 */
[----:B------:R-:W-:Y:S02]  /*103c60*/  LOP3.LUT R17, R17, 0xffff, RZ, 0xc0, !PT ;  /* 0x0000ffff11117812 */ /* 0x000fe400078ec0ff */
[----:B------:R-:W-:Y:S02]  /*103c70*/  LOP3.LUT R9, R21, 0xffff, RZ, 0xc0, !PT ;  /* 0x0000ffff15097812 */ /* 0x000fe400078ec0ff */
[----:B------:R-:W-:Y:S01]  /*103c80*/  LOP3.LUT R21, R29, 0xffff, RZ, 0xc0, !PT ;  /* 0x0000ffff1d157812 */ /* 0x000fe200078ec0ff */
[----:B------:R-:W-:Y:S04]  /*103c90*/  STL [R1+0x158], R22 ;  /* 0x0001581601007387 */ /* 0x000fe80000100800 */
[----:B------:R-:W4:Y:S04]  /*103ca0*/  LDL.LU R29, [R1+0x120] ;  /* 0x00012000011d7983 */ /* 0x000f280000300800 */
[----:B------:R-:W-:Y:S04]  /*103cb0*/  STL [R1+0x1d8], R17 ;  /* 0x0001d81101007387 */ /* 0x000fe80000100800 */
[----:B------:R1:W-:Y:S04]  /*103cc0*/  STL [R1+0x104], R21 ;  /* 0x0001041501007387 */ /* 0x0003e80000100800 */
[----:B------:R-:W-:Y:S04]  /*103cd0*/  STL [R1+0x1e8], R9 ;  /* 0x0001e80901007387 */ /* 0x000fe80000100800 */
[----:B------:R1:W-:Y:S01]  /*103ce0*/  STL [R1+0xfc], R0 ;  /* 0x0000fc0001007387 */ /* 0x0003e20000100800 */
[----:B------:R-:W-:-:S02]  /*103cf0*/  LOP3.LUT R2, R13, 0xffff, RZ, 0xc0, !PT ;  /* 0x0000ffff0d027812 */ /* 0x000fc400078ec0ff */
[----:B------:R-:W-:Y:S01]  /*103d00*/  LOP3.LUT R3, R3, 0xffff, RZ, 0xc0, !PT ;  /* 0x0000ffff03037812 */ /* 0x000fe200078ec0ff */
[----:B------:R-:W4:Y:S04]  /*103d10*/  LDL.LU R13, [R1+0x11c] ;  /* 0x00011c00010d7983 */ /* 0x000f280000300800 */
[----:B------:R1:W-:Y:S01]  /*103d20*/  STL [R1+0x1d4], R2 ;  /* 0x0001d40201007387 */ /* 0x0003e20000100800 */
[----:B0-----:R-:W-:-:S03]  /*103d30*/  PRMT R5, R5, 0x3340, R21 ;  /* 0x0000334005057816 */ /* 0x001fc60000000015 */
[----:B------:R0:W-:Y:S01]  /*103d40*/  STL [R1+0x1b4], R3 ;  /* 0x0001b40301007387 */ /* 0x0001e20000100800 */
[----:B------:R-:W-:Y:S02]  /*103d50*/  PRMT R6, R6, 0x3340, R22 ;  /* 0x0000334006067816 */ /* 0x000fe40000000016 */
[----:B------:R-:W-:-:S05]  /*103d60*/  LOP3.LUT R4, R4, 0xffff, RZ, 0xc0, !PT ;  /* 0x0000ffff04047812 */ /* 0x000fca00078ec0ff */
[----:B------:R3:W-:Y:S04]  /*103d70*/  STL [R1+0x290], R4 ;  /* 0x0002900401007387 */ /* 0x0007e80000100800 */
[----:B-1----:R-:W4:Y:S04]  /*103d80*/  LDL.LU R21, [R1+0x4994] ;  /* 0x0049940001157983 */ /* 0x002f280000300800 */
[----:B------:R-:W4:Y:S01]  /*103d90*/  LDL.LU R22, [R1+0x4990] ;  /* 0x0049900001167983 */ /* 0x000f220000300800 */
[--C-:B------:R-:W-:Y:S02]  /*103da0*/  PRMT R0, R0, 0x3340, R1.reuse ;  /* 0x0000334000007816 */ /* 0x100fe40000000001 */
[----:B------:R-:W-:-:S02]  /*103db0*/  PRMT R2, R2, 0x3340, R1 ;  /* 0x0000334002027816 */ /* 0x000fc40000000001 */
[----:B0-----:R-:W-:Y:S02]  /*103dc0*/  PRMT R3, R3, 0x3340, R1 ;  /* 0x0000334003037816 */ /* 0x001fe40000000001 */
[----:B------:R-:W-:Y:S02]  /*103dd0*/  PRMT R7, R7, 0x3340, R17 ;  /* 0x0000334007077816 */ /* 0x000fe40000000011 */
[----:B------:R-:W-:Y:S02]  /*103de0*/  PRMT R0, R5, 0x5410, R0 ;  /* 0x0000541005007816 */ /* 0x000fe40000000000 */
[----:B------:R-:W-:Y:S02]  /*103df0*/  PRMT R8, R8, 0x3340, R9 ;  /* 0x0000334008087816 */ /* 0x000fe40000000009 */
[----:B------:R-:W-:Y:S02]  /*103e00*/  PRMT R5, R6, 0x5410, R2 ;  /* 0x0000541006057816 */ /* 0x000fe40000000002 */
[----:B---3--:R-:W-:-:S02]  /*103e10*/  PRMT R4, R4, 0x3340, R1 ;  /* 0x0000334004047816 */ /* 0x008fc40000000001 */
[----:B------:R-:W-:Y:S01]  /*103e20*/  PRMT R2, R7, 0x5410, R3 ;  /* 0x0000541007027816 */ /* 0x000fe20000000003 */
[----:B------:R0:W-:Y:S04]  /*103e30*/  STL [R1+0xd20], R0 ;  /* 0x000d200001007387 */ /* 0x0001e80000100800 */
[----:B------:R1:W-:Y:S01]  /*103e40*/  STL [R1+0xd1c], R5 ;  /* 0x000d1c0501007387 */ /* 0x0003e20000100800 */
[----:B------:R-:W-:Y:S02]  /*103e50*/  LOP3.LUT R6, R27, 0xffff, RZ, 0xc0, !PT ;  /* 0x0000ffff1b067812 */ /* 0x000fe400078ec0ff */
[----:B------:R-:W-:Y:S01]  /*103e60*/  LOP3.LUT R7, R26, 0xffff, RZ, 0xc0, !PT ;  /* 0x0000ffff1a077812 */ /* 0x000fe200078ec0ff */
[----:B------:R-:W-:Y:S01]  /*103e70*/  STL [R1+0xd18], R2 ;  /* 0x000d180201007387 */ /* 0x000fe20000100800 */
[----:B0-----:R-:W-:-:S02]  /*103e80*/  PRMT R0, R8, 0x5410, R4 ;  /* 0x0000541008007816 */ /* 0x001fc40000000004 */
[----:B-1----:R-:W-:Y:S02]  /*103e90*/  LOP3.LUT R5, R18, 0xffff, RZ, 0xc0, !PT ;  /* 0x0000ffff12057812 */ /* 0x002fe400078ec0ff */
[----:B------:R-:W-:Y:S01]  /*103ea0*/  LOP3.LUT R8, R24, 0xffff, RZ, 0xc0, !PT ;  /* 0x0000ffff18087812 */ /* 0x000fe200078ec0ff */
[----:B------:R0:W-:Y:S04]  /*103eb0*/  STL [R1+0xd14], R0 ;  /* 0x000d140001007387 */ /* 0x0001e80000100800 */
[----:B------:R-:W3:Y:S04]  /*103ec0*/  LDL.LU R10, [R1+0x300] ;  /* 0x00030000010a7983 */ /* 0x000ee80000300800 */
[----:B------:R1:W-:Y:S04]  /*103ed0*/  STL [R1+0x40], R5 ;  /* 0x0000400501007387 */ /* 0x0003e80000100800 */
[----:B------:R1:W-:Y:S04]  /*103ee0*/  STL [R1+0x274], R6 ;  /* 0x0002740601007387 */ /* 0x0003e80000100800 */
[----:B------:R-:W-:Y:S01]  /*103ef0*/  STL [R1+0x28c], R7 ;  /* 0x00028c0701007387 */ /* 0x000fe20000100800 */
[----:B------:R-:W-:-:S02]  /*103f00*/  LOP3.LUT R3, R12, 0xffff, RZ, 0xc0, !PT ;  /* 0x0000ffff0c037812 */ /* 0x000fc400078ec0ff */
[----:B------:R-:W-:Y:S02]  /*103f10*/  LOP3.LUT R4, R11, 0xffff, RZ, 0xc0, !PT ;  /* 0x0000ffff0b047812 */ /* 0x000fe400078ec0ff */
[----:B--2---:R-:W-:Y:S02]  /*103f20*/  LOP3.LUT R27, R25, 0xffff, RZ, 0xc0, !PT ;  /* 0x0000ffff191b7812 */ /* 0x004fe400078ec0ff */
[----:B----4-:R-:W-:Y:S02]  /*103f30*/  LOP3.LUT R26, R28, 0xffff, RZ, 0xc0, !PT ;  /* 0x0000ffff1c1a7812 */ /* 0x010fe400078ec0ff */
[----:B------:R-:W2:Y:S04]  /*103f40*/  LDL.LU R28, [R1+0x2fc] ;  /* 0x0002fc00011c7983 */ /* 0x000ea80000300800 */
[----:B------:R4:W-:Y:S04]  /*103f50*/  STL [R1+0x8c], R27 ;  /* 0x00008c1b01007387 */ /* 0x0009e80000100800 */
[----:B------:R-:W-:Y:S01]  /*103f60*/  STL [R1+0x2e4], R8 ;  /* 0x0002e40801007387 */ /* 0x000fe20000100800 */
[----:B------:R-:W-:-:S03]  /*103f70*/  LOP3.LUT R24, R29, 0xffff, RZ, 0xc0, !PT ;  /* 0x0000ffff1d187812 */ /* 0x000fc600078ec0ff */
[----:B------:R4:W-:Y:S04]  /*103f80*/  STL [R1+0x270], R26 ;  /* 0x0002701a01007387 */ /* 0x0009e80000100800 */
[----:B------:R-:W2:Y:S04]  /*103f90*/  LDL.LU R9, [R1+0x2bc] ;  /* 0x0002bc0001097983 */ /* 0x000ea80000300800 */
[----:B------:R-:W2:Y:S04]  /*103fa0*/  LDL.LU R17, [R1+0x1ec] ;  /* 0x0001ec0001117983 */ /* 0x000ea80000300800 */
[----:B------:R4:W-:Y:S04]  /*103fb0*/  STL [R1+0x1ac], R24 ;  /* 0x0001ac1801007387 */ /* 0x0009e80000100800 */
[----:B------:R-:W2:Y:S04]  /*103fc0*/  LDL.LU R18, [R1+0x1e0] ;  /* 0x0001e00001127983 */ /* 0x000ea80000300800 */
[----:B------:R-:W2:Y:S01]  /*103fd0*/  LDL.LU R29, [R1+0xb0] ;  /* 0x0000b000011d7983 */ /* 0x000ea20000300800 */
[----:B------:R-:W-:-:S05]  /*103fe0*/  LOP3.LUT R25, R13, 0xffff, RZ, 0xc0, !PT ;  /* 0x0000ffff0d197812 */ /* 0x000fca00078ec0ff */
[----:B------:R4:W-:Y:S04]  /*103ff0*/  STL [R1+0x2e0], R25 ;  /* 0x0002e01901007387 */ /* 0x0009e80000100800 */
[----:B------:R-:W2:Y:S01]  /*104000*/  LDL.LU R13, [R1+0xa4] ;  /* 0x0000a400010d7983 */ /* 0x000ea20000300800 */
[----:B0-----:R-:W-:Y:S02]  /*104010*/  LOP3.LUT R0, R22, 0xffff, RZ, 0xc0, !PT ;  /* 0x0000ffff16007812 */ /* 0x001fe400078ec0ff */
[----:B------:R-:W-:Y:S01]  /*104020*/  LOP3.LUT R2, R21, 0xffff, RZ, 0xc0, !PT ;  /* 0x0000ffff15027812 */ /* 0x000fe200078ec0ff */
[----:B------:R-:W2:Y:S04]  /*104030*/  LDL.LU R22, [R1+0x308] ;  /* 0x0003080001167983 */ /* 0x000ea80000300800 */
[----:B------:R-:W2:Y:S04]  /*104040*/  LDL.LU R21, [R1+0x31c] ;  /* 0x00031c0001157983 */ /* 0x000ea80000300800 */
[----:B------:R0:W-:Y:S04]  /*104050*/  STL [R1+0x1a8], R0 ;  /* 0x0001a80001007387 */ /* 0x0001e80000100800 */
[----:B------:R-:W2:Y:S04]  /*104060*/  LDL.LU R12, [R1+0x324] ;  /* 0x00032400010c7983 */ /* 0x000ea80000300800 */
[----:B------:R0:W-:Y:S04]  /*104070*/  STL [R1+0x120], R2 ;  /* 0x0001200201007387 */ /* 0x0001e80000100800 */
[----:B------:R0:W-:Y:S04]  /*104080*/  STL [R1+0x2b0], R3 ;  /* 0x0002b00301007387 */ /* 0x0001e80000100800 */
[----:B------:R3:W-:Y:S01]  /*104090*/  STL [R1+0x2b8], R4 ;  /* 0x0002b80401007387 */ /* 0x0007e20000100800 */
[----:B-1----:R-:W-:-:S02]  /*1040a0*/  PRMT R5, R5, 0x3340, R27 ;  /* 0x0000334005057816 */ /* 0x002fc4000000001b */
[----:B------:R-:W-:Y:S01]  /*1040b0*/  PRMT R6, R6, 0x3340, R26 ;  /* 0x0000334006067816 */ /* 0x000fe2000000001a */
[----:B----4-:R-:W4:Y:S04]  /*1040c0*/  LDL.LU R27, [R1+0x498c] ;  /* 0x00498c00011b7983 */ /* 0x010f280000300800 */
[----:B------:R-:W4:Y:S01]  /*1040d0*/  LDL.LU R26, [R1+0x4988] ;  /* 0x00498800011a7983 */ /* 0x000f220000300800 */
[----:B------:R-:W-:Y:S02]  /*1040e0*/  PRMT R7, R7, 0x3340, R24 ;  /* 0x0000334007077816 */ /* 0x000fe40000000018 */
[----:B------:R-:W-:Y:S01]  /*1040f0*/  PRMT R8, R8, 0x3340, R25 ;  /* 0x0000334008087816 */ /* 0x000fe20000000019 */
[----:B------:R-:W4:Y:S04]  /*104100*/  LDL.LU R24, [R1+0x4984] ;  /* 0x0049840001187983 */ /* 0x000f280000300800 */
[----:B------:R-:W4:Y:S01]  /*104110*/  LDL.LU R25, [R1+0x4980] ;  /* 0x0049800001197983 */ /* 0x000f220000300800 */
[----:B0-----:R-:W-:-:S02]  /*104120*/  PRMT R0, R0, 0x3340, R1 ;  /* 0x0000334000007816 */ /* 0x001fc40000000001 */
[--C-:B------:R-:W-:Y:S02]  /*104130*/  PRMT R2, R2, 0x3340, R1.reuse ;  /* 0x0000334002027816 */ /* 0x100fe40000000001 */
[--C-:B------:R-:W-:Y:S02]  /*104140*/  PRMT R3, R3, 0x3340, R1.reuse ;  /* 0x0000334003037816 */ /* 0x100fe40000000001 */
[----:B------:R-:W-:Y:S02]  /*104150*/  PRMT R0, R5, 0x5410, R0 ;  /* 0x0000541005007816 */ /* 0x000fe40000000000 */
[----:B------:R-:W-:Y:S02]  /*104160*/  PRMT R5, R6, 0x5410, R2 ;  /* 0x0000541006057816 */ /* 0x000fe40000000002 */
[----:B---3--:R-:W-:Y:S02]  /*104170*/  PRMT R4, R4, 0x3340, R1 ;  /* 0x0000334004047816 */ /* 0x008fe40000000001 */
[----:B------:R-:W-:Y:S01]  /*104180*/  PRMT R2, R7, 0x5410, R3 ;  /* 0x0000541007027816 */ /* 0x000fe20000000003 */
[----:B------:R0:W-:Y:S04]  /*104190*/  STL [R1+0xd10], R0 ;  /* 0x000d100001007387 */ /* 0x0001e80000100800 */
[----:B------:R-:W-:Y:S04]  /*1041a0*/  STL [R1+0xd0c], R5 ;  /* 0x000d0c0501007387 */ /* 0x000fe80000100800 */
[----:B------:R-:W-:Y:S01]  /*1041b0*/  STL [R1+0xd08], R2 ;  /* 0x000d080201007387 */ /* 0x000fe20000100800 */
[----:B0-----:R-:W-:-:S02]  /*1041c0*/  PRMT R0, R8, 0x5410, R4 ;  /* 0x0000541008007816 */ /* 0x001fc40000000004 */
[----:B------:R-:W-:-:S03]  /*1041d0*/  LOP3.LUT R8, R10, 0xffff, RZ, 0xc0, !PT ;  /* 0x0000ffff0a087812 */ /* 0x000fc600078ec0ff */
[----:B------:R0:W-:Y:S01]  /*1041e0*/  STL [R1+0xd04], R0 ;  /* 0x000d040001007387 */ /* 0x0001e20000100800 */
[----:B--2---:R-:W-:Y:S02]  /*1041f0*/  LOP3.LUT R28, R28, 0xffff, RZ, 0xc0, !PT ;  /* 0x0000ffff1c1c7812 */ /* 0x004fe400078ec0ff */
[----:B------:R-:W-:Y:S02]  /*104200*/  LOP3.LUT R11, R18, 0xffff, RZ, 0xc0, !PT ;  /* 0x0000ffff120b7812 */ /* 0x000fe400078ec0ff */
[----:B0-----:R-:W-:Y:S02]  /*104210*/  LOP3.LUT R0, R29, 0xffff, RZ, 0xc0, !PT ;  /* 0x0000ffff1d007812 */ /* 0x001fe400078ec0ff */
[----:B------:R-:W-:Y:S02]  /*104220*/  LOP3.LUT R2, R13, 0xffff, RZ, 0xc0, !PT ;  /* 0x0000ffff0d027812 */ /* 0x000fe400078ec0ff */
[----:B------:R-:W-:Y:S02]  /*104230*/  LOP3.LUT R7, R22, 0xffff, RZ, 0xc0, !PT ;  /* 0x0000ffff16077812 */ /* 0x000fe400078ec0ff */
[----:B------:R-:W-:-:S02]  /*104240*/  LOP3.LUT R6, R21, 0xffff, RZ, 0xc0, !PT ;  /* 0x0000ffff15067812 */ /* 0x000fc400078ec0ff */
[----:B------:R-:W-:Y:S02]  /*104250*/  LOP3.LUT R5, R12, 0xffff, RZ, 0xc0, !PT ;  /* 0x0000ffff0c057812 */ /* 0x000fe400078ec0ff */
[----:B------:R-:W-:Y:S02]  /*104260*/  LOP3.LUT R21, R9, 0xffff, RZ, 0xc0, !PT ;  /* 0x0000ffff09157812 */ /* 0x000fe400078ec0ff */
[----:B------:R-:W-:Y:S01]  /*104270*/  LOP3.LUT R12, R17, 0xffff, RZ, 0xc0, !PT ;  /* 0x0000ffff110c7812 */ /* 0x000fe200078ec0ff */
[----:B------:R0:W-:Y:S04]  /*104280*/  STL [R1+0x94], R5 ;  /* 0x0000940501007387 */ /* 0x0001e80000100800 */
[----:B------:R-:W2:Y:S04]  /*104290*/  LDL.LU R22, [R1+0x364] ;  /* 0x0003640001167983 */ /* 0x000ea80000300800 */
[----:B------:R-:W-:Y:S04]  /*1042a0*/  STL [R1+0x2a8], R6 ;  /* 0x0002a80601007387 */ /* 0x000fe80000100800 */
[----:B------:R-:W-:Y:S04]  /*1042b0*/  STL [R1+0x314], R7 ;  /* 0x0003140701007387 */ /* 0x000fe80000100800 */
[----:B------:R-:W-:Y:S04]  /*1042c0*/  STL [R1+0x328], R8 ;  /* 0x0003280801007387 */ /* 0x000fe80000100800 */
[----:B------:R-:W-:Y:S04]  /*1042d0*/  STL [R1+0x11c], R28 ;  /* 0x00011c1c01007387 */ /* 0x000fe80000100800 */
[----:B------:R-:W-:Y:S04]  /*1042e0*/  STL [R1+0x2bc], R21 ;  /* 0x0002bc1501007387 */ /* 0x000fe80000100800 */
[----:B------:R-:W3:Y:S04]  /*1042f0*/  LDL.LU R18, [R1+0x34c] ;  /* 0x00034c0001127983 */ /* 0x000ee80000300800 */
[----:B------:R-:W-:Y:S04]  /*104300*/  STL [R1+0x324], R12 ;  /* 0x0003240c01007387 */ /* 0x000fe80000100800 */
[----:B------:R1:W-:Y:S04]  /*104310*/  STL [R1+0xb0], R0 ;  /* 0x0000b00001007387 */ /* 0x0003e80000100800 */
[----:B------:R-:W-:Y:S04]  /*104320*/  STL [R1+0x31c], R11 ;  /* 0x00031c0b01007387 */ /* 0x000fe80000100800 */
[----:B------:R-:W3:Y:S01]  /*104330*/  LDL.LU R13, [R1+0x310] ;  /* 0x00031000010d7983 */ /* 0x000ee20000300800 */
[----:B----4-:R-:W-:-:S03]  /*104340*/  LOP3.LUT R3, R25, 0xffff, RZ, 0xc0, !PT ;  /* 0x0000ffff19037812 */ /* 0x010fc600078ec0ff */
[----:B------:R-:W4:Y:S04]  /*104350*/  LDL.LU R10, [R1+0x33c] ;  /* 0x00033c00010a7983 */ /* 0x000f280000300800 */
[----:B------:R1:W-:Y:S01]  /*104360*/  STL [R1+0xa4], R2 ;  /* 0x0000a40201007387 */ /* 0x0003e20000100800 */
[----:B------:R-:W-:-:S03]  /*104370*/  LOP3.LUT R4, R24, 0xffff, RZ, 0xc0, !PT ;  /* 0x0000ffff18047812 */ /* 0x000fc600078ec0ff */
[----:B------:R-:W4:Y:S04]  /*104380*/  LDL.LU R25, [R1+0x354] ;  /* 0x0003540001197983 */ /* 0x000f280000300800 */
[----:B------:R-:W4:Y:S01]  /*104390*/  LDL.LU R24, [R1+0x350] ;  /* 0x0003500001187983 */ /* 0x000f220000300800 */
[----:B0-----:R-:W-:Y:S02]  /*1043a0*/  PRMT R5, R5, 0x3340, R28 ;  /* 0x0000334005057816 */ /* 0x001fe4000000001c */
[----:B-1----:R-:W-:Y:S01]  /*1043b0*/  PRMT R0, R0, 0x3340, R1 ;  /* 0x0000334000007816 */ /* 0x002fe20000000001 */
[----:B------:R0:W-:Y:S04]  /*1043c0*/  STL [R1+0x308], R3 ;  /* 0x0003080301007387 */ /* 0x0001e80000100800 */
[----:B------:R-:W4:Y:S01]  /*1043d0*/  LDL.LU R9, [R1+0x2c8] ;  /* 0x0002c80001097983 */ /* 0x000f220000300800 */
[----:B------:R-:W-:-:S03]  /*1043e0*/  PRMT R6, R6, 0x3340, R21 ;  /* 0x0000334006067816 */ /* 0x000fc60000000015 */
[----:B------:R1:W-:Y:S01]  /*1043f0*/  STL [R1+0x300], R4 ;  /* 0x0003000401007387 */ /* 0x0003e20000100800 */
[--C-:B------:R-:W-:Y:S02]  /*104400*/  PRMT R2, R2, 0x3340, R1.reuse ;  /* 0x0000334002027816 */ /* 0x100fe40000000001 */
[----:B------:R-:W-:Y:S01]  /*104410*/  PRMT R7, R7, 0x3340, R12 ;  /* 0x0000334007077816 */ /* 0x000fe2000000000c */
[----:B------:R-:W4:Y:S01]  /*104420*/  LDL.LU R29, [R1+0x13c] ;  /* 0x00013c00011d7983 */ /* 0x000f220000300800 */
[----:B------:R-:W-:Y:S02]  /*104430*/  PRMT R5, R5, 0x5410, R0 ;  /* 0x0000541005057816 */ /* 0x000fe40000000000 */
[--C-:B0-----:R-:W-:Y:S02]  /*104440*/  PRMT R3, R3, 0x3340, R1.reuse ;  /* 0x0000334003037816 */ /* 0x101fe40000000001 */
[----:B------:R-:W-:Y:S01]  /*104450*/  PRMT R0, R6, 0x5410, R2 ;  /* 0x0000541006007816 */ /* 0x000fe20000000002 */
[----:B------:R-:W4:Y:S01]  /*104460*/  LDL.LU R17, [R1+0xc4] ;  /* 0x0000c40001117983 */ /* 0x000f220000300800 */
[----:B-1----:R-:W-:-:S02]  /*104470*/  PRMT R4, R4, 0x3340, R1 ;  /* 0x0000334004047816 */ /* 0x002fc40000000001 */
[----:B------:R-:W-:Y:S01]  /*104480*/  PRMT R2, R7, 0x5410, R3 ;  /* 0x0000541007027816 */ /* 0x000fe20000000003 */
[----:B------:R-:W4:Y:S01]  /*104490*/  LDL.LU R28, [R1+0x497c] ;  /* 0x00497c00011c7983 */ /* 0x000f220000300800 */
[----:B------:R-:W-:-:S03]  /*1044a0*/  PRMT R8, R8, 0x3340, R11 ;  /* 0x0000334008087816 */ /* 0x000fc6000000000b */
[----:B------:R-:W-:Y:S04]  /*1044b0*/  STL [R1+0xd00], R5 ;  /* 0x000d000501007387 */ /* 0x000fe80000100800 */
[----:B------:R-:W4:Y:S04]  /*1044c0*/  LDL.LU R3, [R1+0xc0] ;  /* 0x0000c00001037983 */ /* 0x000f280000300800 */
[----:B------:R0:W-:Y:S04]  /*1044d0*/  STL [R1+0xcfc], R0 ;  /* 0x000cfc0001007387 */ /* 0x0001e80000100800 */
[----:B------:R-:W-:Y:S01]  /*1044e0*/  STL [R1+0xcf8], R2 ;  /* 0x000cf80201007387 */ /* 0x000fe20000100800 */
[----:B0-----:R-:W-:-:S03]  /*1044f0*/  PRMT R0, R8, 0x5410, R4 ;  /* 0x0000541008007816 */ /* 0x001fc60000000004 */
[----:B------:R-:W4:Y:S04]  /*104500*/  LDL.LU R4, [R1+0x60] ;  /* 0x0000600001047983 */ /* 0x000f280000300800 */
[----:B------:R0:W-:Y:S04]  /*104510*/  STL [R1+0xcf4], R0 ;  /* 0x000cf40001007387 */ /* 0x0001e80000100800 */
[----:B------:R-:W4:Y:S04]  /*104520*/  LDL.LU R11, [R1+0x3a4] ;  /* 0x0003a400010b7983 */ /* 0x000f280000300800 */
[----:B------:R-:W4:Y:S04]  /*104530*/  LDL.LU R12, [R1+0x3a0] ;  /* 0x0003a000010c7983 */ /* 0x000f280000300800 */
[----:B------:R-:W4:Y:S01]  /*104540*/  LDL.LU R21, [R1+0x39c] ;  /* 0x00039c0001157983 */ /* 0x000f220000300800 */
[----:B0-----:R-:W-:-:S02]  /*104550*/  LOP3.LUT R0, R14, 0xffff, RZ, 0xc0, !PT ;  /* 0x0000ffff0e007812 */ /* 0x001fc400078ec0ff */
[----:B--2---:R-:W-:Y:S02]  /*104560*/  LOP3.LUT R6, R22, 0xffff, RZ, 0xc0, !PT ;  /* 0x0000ffff16067812 */ /* 0x004fe400078ec0ff */
[----:B---3--:R-:W-:-:S03]  /*104570*/  LOP3.LUT R7, R18, 0xffff, RZ, 0xc0, !PT ;  /* 0x0000ffff12077812 */ /* 0x008fc600078ec0ff */
[----:B------:R-:W-:Y:S04]  /*104580*/  STL [R1+0x1e0], R6 ;  /* 0x0001e00601007387 */ /* 0x000fe80000100800 */
[----:B------:R-:W2:Y:S04]  /*104590*/  LDL.LU R22, [R1+0x38c] ;  /* 0x00038c0001167983 */ /* 0x000ea80000300800 */
[----:B------:R-:W3:Y:S01]  /*1045a0*/  LDL.LU R18, [R1+0x2d8] ;  /* 0x0002d80001127983 */ /* 0x000ee20000300800 */
[----:B------:R-:W-:-:S03]  /*1045b0*/  LOP3.LUT R13, R13, 0xffff, RZ, 0xc0, !PT ;  /* 0x0000ffff0d0d7812 */ /* 0x000fc600078ec0ff */
[----:B------:R-:W-:Y:S01]  /*1045c0*/  STL [R1+0x34c], R7 ;  /* 0x00034c0701007387 */ /* 0x000fe20000100800 */
[----:B----4-:R-:W-:Y:S02]  /*1045d0*/  LOP3.LUT R5, R25, 0xffff, RZ, 0xc0, !PT ;  /* 0x0000ffff19057812 */ /* 0x010fe400078ec0ff */
[----:B------:R-:W-:Y:S02]  /*1045e0*/  LOP3.LUT R8, R24, 0xffff, RZ, 0xc0, !PT ;  /* 0x0000ffff18087812 */ /* 0x000fe400078ec0ff */
[----:B------:R-:W-:Y:S01]  /*1045f0*/  LOP3.LUT R25, R10, 0xffff, RZ, 0xc0, !PT ;  /* 0x0000ffff0a197812 */ /* 0x000fe200078ec0ff */
[----:B------:R0:W-:Y:S01]  /*104600*/  STL [R1+0x1ec], R5 ;  /* 0x0001ec0501007387 */ /* 0x0001e20000100800 */
[----:B------:R-:W-:-:S03]  /*104610*/  LOP3.LUT R24, R9, 0xffff, RZ, 0xc0, !PT ;  /* 0x0000ffff09187812 */ /* 0x000fc600078ec0ff */
[----:B------:R-:W-:Y:S01]  /*104620*/  STL [R1+0x350], R8 ;  /* 0x0003500801007387 */ /* 0x000fe20000100800 */
[----:B------:R-:W-:-:S03]  /*104630*/  LOP3.LUT R29, R29, 0xffff, RZ, 0xc0, !PT ;  /* 0x0000ffff1d1d7812 */ /* 0x000fc600078ec0ff */
[----:B------:R-:W-:Y:S04]  /*104640*/  STL [R1+0x310], R13 ;  /* 0x0003100d01007387 */ /* 0x000fe80000100800 */
[----:B------:R-:W-:Y:S04]  /*104650*/  STL [R1+0x364], R25 ;  /* 0x0003641901007387 */ /* 0x000fe80000100800 */
[----:B------:R1:W-:Y:S01]  /*104660*/  STL [R1+0x2fc], R29 ;  /* 0x0002fc1d01007387 */ /* 0x0003e20000100800 */
[----:B------:R-:W-:-:S03]  /*104670*/  LOP3.LUT R2, R17, 0xffff, RZ, 0xc0, !PT ;  /* 0x0000ffff11027812 */ /* 0x000fc600078ec0ff */
[----:B------:R-:W-:Y:S04]  /*104680*/  STL [R1+0x354], R24 ;  /* 0x0003541801007387 */ /* 0x000fe80000100800 */
[----:B------:R4:W-:Y:S04]  /*104690*/  STL [R1+0x13c], R0 ;  /* 0x00013c0001007387 */ /* 0x0009e80000100800 */
[----:B------:R-:W2:Y:S04]  /*1046a0*/  LDL.LU R9, [R1+0x21c] ;  /* 0x00021c0001097983 */ /* 0x000ea80000300800 */
[----:B------:R4:W-:Y:S04]  /*1046b0*/  STL [R1+0xc4], R2 ;  /* 0x0000c40201007387 */ /* 0x0009e80000100800 */
[----:B------:R-:W2:Y:S01]  /*1046c0*/  LDL.LU R10, [R1+0x214] ;  /* 0x00021400010a7983 */ /* 0x000ea20000300800 */
[----:B------:R-:W-:-:S03]  /*1046d0*/  LOP3.LUT R3, R3, 0xffff, RZ, 0xc0, !PT ;  /* 0x0000ffff03037812 */ /* 0x000fc600078ec0ff */
[----:B------:R-:W2:Y:S01]  /*1046e0*/  LDL.LU R17, [R1+0x154] ;  /* 0x0001540001117983 */ /* 0x000ea20000300800 */
[----:B0-----:R-:W-:-:S03]  /*1046f0*/  PRMT R5, R5, 0x3340, R29 ;  /* 0x0000334005057816 */ /* 0x001fc6000000001d */
[----:B------:R0:W-:Y:S01]  /*104700*/  STL [R1+0x3a8], R3 ;  /* 0x0003a80301007387 */ /* 0x0001e20000100800 */
[----:B------:R-:W-:Y:S02]  /*104710*/  LOP3.LUT R4, R4, 0xffff, RZ, 0xc0, !PT ;  /* 0x0000ffff04047812 */ /* 0x000fe400078ec0ff */
[----:B------:R-:W-:-:S03]  /*104720*/  PRMT R6, R6, 0x3340, R13 ;  /* 0x0000334006067816 */ /* 0x000fc6000000000d */
[----:B------:R0:W-:Y:S04]  /*104730*/  STL [R1+0x398], R4 ;  /* 0x0003980401007387 */ /* 0x0001e80000100800 */
[----:B-1----:R-:W2:Y:S04]  /*104740*/  LDL.LU R29, [R1+0x4978] ;  /* 0x00497800011d7983 */ /* 0x002ea80000300800 */
[----:B------:R-:W2:Y:S01]  /*104750*/  LDL.LU R13, [R1+0x4974] ;  /* 0x00497400010d7983 */ /* 0x000ea20000300800 */
[--C-:B----4-:R-:W-:Y:S02]  /*104760*/  PRMT R0, R0, 0x3340, R1.reuse ;  /* 0x0000334000007816 */ /* 0x110fe40000000001 */
[----:B------:R-:W-:-:S02]  /*104770*/  PRMT R2, R2, 0x3340, R1 ;  /* 0x0000334002027816 */ /* 0x000fc40000000001 */
[----:B0-----:R-:W-:Y:S02]  /*104780*/  PRMT R3, R3, 0x3340, R1 ;  /* 0x0000334003037816 */ /* 0x001fe40000000001 */
[----:B------:R-:W-:Y:S02]  /*104790*/  PRMT R7, R7, 0x3340, R25 ;  /* 0x0000334007077816 */ /* 0x000fe40000000019 */
[----:B------:R-:W-:Y:S02]  /*1047a0*/  PRMT R0, R5, 0x5410, R0 ;  /* 0x0000541005007816 */ /* 0x000fe40000000000 */
[----:B------:R-:W-:Y:S02]  /*1047b0*/  PRMT R5, R6, 0x5410, R2 ;  /* 0x0000541006057816 */ /* 0x000fe40000000002 */
[----:B------:R-:W-:Y:S02]  /*1047c0*/  PRMT R8, R8, 0x3340, R24 ;  /* 0x0000334008087816 */ /* 0x000fe40000000018 */
[----:B------:R-:W-:-:S02]  /*1047d0*/  PRMT R4, R4, 0x3340, R1 ;  /* 0x0000334004047816 */ /* 0x000fc40000000001 */
[----:B------:R-:W-:Y:S01]  /*1047e0*/  PRMT R2, R7, 0x5410, R3 ;  /* 0x0000541007027816 */ /* 0x000fe20000000003 */
[----:B------:R0:W-:Y:S04]  /*1047f0*/  STL [R1+0xcf0], R0 ;  /* 0x000cf00001007387 */ /* 0x0001e80000100800 */
[----:B------:R1:W-:Y:S01]  /*104800*/  STL [R1+0xcec], R5 ;  /* 0x000cec0501007387 */ /* 0x0003e20000100800 */
[----:B------:R-:W-:Y:S02]  /*104810*/  LOP3.LUT R6, R12, 0xffff, RZ, 0xc0, !PT ;  /* 0x0000ffff0c067812 */ /* 0x000fe400078ec0ff */
[----:B------:R-:W-:Y:S01]  /*104820*/  LOP3.LUT R7, R21, 0xffff, RZ, 0xc0, !PT ;  /* 0x0000ffff15077812 */ /* 0x000fe200078ec0ff */
[----:B------:R-:W-:Y:S01]  /*104830*/  STL [R1+0xce8], R2 ;  /* 0x000ce80201007387 */ /* 0x000fe20000100800 */
[----:B0-----:R-:W-:-:S02]  /*104840*/  PRMT R0, R8, 0x5410, R4 ;  /* 0x0000541008007816 */ /* 0x001fc40000000004 */
[----:B-1----:R-:W-:-:S03]  /*104850*/  LOP3.LUT R5, R11, 0xffff, RZ, 0xc0, !PT ;  /* 0x0000ffff0b057812 */ /* 0x002fc600078ec0ff */
[----:B------:R0:W-:Y:S04]  /*104860*/  STL [R1+0xce4], R0 ;  /* 0x000ce40001007387 */ /* 0x0001e80000100800 */
[----:B------:R-:W-:Y:S04]  /*104870*/  STL [R1+0x60], R5 ;  /* 0x0000600501007387 */ /* 0x000fe80000100800 */
[----:B------:R-:W-:Y:S04]  /*104880*/  STL [R1+0xc0], R6 ;  /* 0x0000c00601007387 */ /* 0x000fe80000100800 */
[----:B------:R-:W4:Y:S04]  /*104890*/  LDL.LU R24, [R1+0x3f0] ;  /* 0x0003f00001187983 */ /* 0x000f280000300800 */
[----:B------:R-:W-:Y:S01]  /*1048a0*/  STL [R1+0x3a4], R7 ;  /* 0x0003a40701007387 */ /* 0x000fe20000100800 */
[----:B------:R-:W-:-:S02]  /*1048b0*/  LOP3.LUT R4, R15, 0xffff, RZ, 0xc0, !PT ;  /* 0x0000ffff0f047812 */ /* 0x000fc400078ec0ff */
[----:B---3--:R-:W-:Y:S02]  /*1048c0*/  LOP3.LUT R18, R18, 0xffff, RZ, 0xc0, !PT ;  /* 0x0000ffff12127812 */ /* 0x008fe400078ec0ff */
[----:B--2---:R-:W-:-:S03]  /*1048d0*/  LOP3.LUT R8, R22, 0xffff, RZ, 0xc0, !PT ;  /* 0x0000ffff16087812 */ /* 0x004fc600078ec0ff */
[----:B------:R-:W-:Y:S04]  /*1048e0*/  STL [R1+0x33c], R18 ;  /* 0x00033c1201007387 */ /* 0x000fe80000100800 */
[----:B------:R-:W2:Y:S04]  /*1048f0*/  LDL.LU R25, [R1+0x3ec] ;  /* 0x0003ec0001197983 */ /* 0x000ea80000300800 */
[----:B------:R-:W-:Y:S04]  /*104900*/  STL [R1+0x3ac], R8 ;  /* 0x0003ac0801007387 */ /* 0x000fe80000100800 */
[----:B------:R-:W3:Y:S04]  /*104910*/  LDL.LU R11, [R1+0x3d0] ;  /* 0x0003d000010b7983 */ /* 0x000ee80000300800 */
[----:B------:R-:W3:Y:S01]  /*104920*/  LDL.LU R12, [R1+0x390] ;  /* 0x00039000010c7983 */ /* 0x000ee20000300800 */
[----:B------:R-:W-:-:S02]  /*104930*/  LOP3.LUT R9, R9, 0xffff, RZ, 0xc0, !PT ;  /* 0x0000ffff09097812 */ /* 0x000fc400078ec0ff */
[----:B0-----:R-:W-:Y:S02]  /*104940*/  LOP3.LUT R0, R10, 0xffff, RZ, 0xc0, !PT ;  /* 0x0000ffff0a007812 */ /* 0x001fe400078ec0ff */
[----:B------:R-:W-:Y:S01]  /*104950*/  LOP3.LUT R3, R17, 0xffff, RZ, 0xc0, !PT ;  /* 0x0000ffff11037812 */ /* 0x000fe200078ec0ff */
[----:B------:R-:W-:Y:S04]  /*104960*/  STL [R1+0x21c], R9 ;  /* 0x00021c0901007387 */ /* 0x000fe80000100800 */
[----:B------:R-:W-:Y:S04]  /*104970*/  STL [R1+0x3a0], R0 ;  /* 0x0003a00001007387 */ /* 0x000fe80000100800 */
[----:B------:R0:W-:Y:S04]  /*104980*/  STL [R1+0x39c], R3 ;  /* 0x00039c0301007387 */ /* 0x0001e80000100800 */
[----:B------:R-:W3:Y:S04]  /*104990*/  LDL.LU R17, [R1+0x37c] ;  /* 0x00037c0001117983 */ /* 0x000ee80000300800 */
[----:B------:R-:W3:Y:S04]  /*1049a0*/  LDL.LU R14, [R1+0x36c] ;  /* 0x00036c00010e7983 */ /* 0x000ee80000300800 */
[----:B------:R-:W3:Y:S01]  /*1049b0*/  LDL.LU R21, [R1+0x2f8] ;  /* 0x0002f80001157983 */ /* 0x000ee20000300800 */
[----:B------:R-:W-:Y:S01]  /*1049c0*/  LOP3.LUT R2, R29, 0xffff, RZ, 0xc0, !PT ;  /* 0x0000ffff1d027812 */ /* 0x000fe200078ec0ff */
[----:B------:R-:W-:Y:S01]  /*1049d0*/  IMAD.MOV.U32 R29, RZ, RZ, R3 ;  /* 0x000000ffff1d7224 */ /* 0x000fe200078e0003 */
[----:B0-----:R-:W-:-:S02]  /*1049e0*/  LOP3.LUT R3, R28, 0xffff, RZ, 0xc0, !PT ;  /* 0x0000ffff1c037812 */ /* 0x001fc400078ec0ff */
[----:B------:R-:W-:Y:S01]  /*1049f0*/  LOP3.LUT R13, R13, 0xffff, RZ, 0xc0, !PT ;  /* 0x0000ffff0d0d7812 */ /* 0x000fe200078ec0ff */
[----:B------:R0:W-:Y:S04]  /*104a00*/  STL [R1+0x68], R2 ;  /* 0x0000680201007387 */ /* 0x0001e80000100800 */
[----:B------:R1:W-:Y:S04]  /*104a10*/  STL [R1+0x38c], R3 ;  /* 0x00038c0301007387 */ /* 0x0003e80000100800 */
[----:B------:R-:W-:Y:S04]  /*104a20*/  STL [R1+0x4968], R13 ;  /* 0x0049680d01007387 */ /* 0x000fe80000100800 */
[----:B------:R1:W-:Y:S04]  /*104a30*/  STL [R1+0x3e4], R4 ;  /* 0x0003e40401007387 */ /* 0x0003e80000100800 */
[----:B------:R-:W3:Y:S04]  /*104a40*/  LDL.LU R22, [R1+0x160] ;  /* 0x0001600001167983 */ /* 0x000ee80000300800 */
[----:B------:R-:W3:Y:S01]  /*104a50*/  LDL.LU R10, [R1+0xf4] ;  /* 0x0000f400010a7983 */ /* 0x000ee20000300800 */
[----:B------:R-:W-:-:S02]  /*104a60*/  PRMT R6, R6, 0x3340, R9 ;  /* 0x0000334006067816 */ /* 0x000fc40000000009 */
[----:B------:R-:W-:Y:S01]  /*104a70*/  PRMT R5, R5, 0x3340, R18 ;  /* 0x0000334005057816 */ /* 0x000fe20000000012 */
[----:B------:R-:W3:Y:S04]  /*104a80*/  LDL.LU R9, [R1+0xe8] ;  /* 0x0000e80001097983 */ /* 0x000ee80000300800 */
[----:B------:R-:W3:Y:S01]  /*104a90*/  LDL.LU R18, [R1+0x80] ;  /* 0x0000800001127983 */ /* 0x000ee20000300800 */
[----:B------:R-:W-:Y:S01]  /*104aa0*/  IMAD.MOV.U32 R28, RZ, RZ, R0 ;  /* 0x000000ffff1c7224 */ /* 0x000fe200078e0000 */
[--C-:B------:R-:W-:Y:S02]  /*104ab0*/  PRMT R0, R13, 0x3340, R1.reuse ;  /* 0x000033400d007816 */ /* 0x100fe40000000001 */
[--C-:B0-----:R-:W-:Y:S02]  /*104ac0*/  PRMT R2, R2, 0x3340, R1.reuse ;  /* 0x0000334002027816 */ /* 0x101fe40000000001 */
[----:B-1----:R-:W-:-:S02]  /*104ad0*/  PRMT R3, R3, 0x3340, R1 ;  /* 0x0000334003037816 */ /* 0x002fc40000000001 */
[----:B------:R-:W-:Y:S02]  /*104ae0*/  PRMT R0, R5, 0x5410, R0 ;  /* 0x0000541005007816 */ /* 0x000fe40000000000 */
[----:B------:R-:W-:Y:S02]  /*104af0*/  PRMT R7, R7, 0x3340, R28 ;  /* 0x0000334007077816 */ /* 0x000fe4000000001c */
[----:B------:R-:W-:Y:S02]  /*104b00*/  PRMT R4, R4, 0x3340, R1 ;  /* 0x0000334004047816 */ /* 0x000fe40000000001 */
[----:B------:R-:W-:Y:S02]  /*104b10*/  PRMT R8, R8, 0x3340, R29 ;  /* 0x0000334008087816 */ /* 0x000fe4000000001d */
[----:B------:R-:W-:Y:S02]  /*104b20*/  PRMT R5, R6, 0x5410, R2 ;  /* 0x0000541006057816 */ /* 0x000fe40000000002 */
[----:B------:R-:W-:Y:S01]  /*104b30*/  PRMT R2, R7, 0x5410, R3 ;  /* 0x0000541007027816 */ /* 0x000fe20000000003 */
[----:B------:R0:W-:Y:S04]  /*104b40*/  STL [R1+0xce0], R0 ;  /* 0x000ce00001007387 */ /* 0x0001e80000100800 */
[----:B------:R-:W-:Y:S01]  /*104b50*/  STL [R1+0xcdc], R5 ;  /* 0x000cdc0501007387 */ /* 0x000fe20000100800 */
[----:B----4-:R-:W-:-:S03]  /*104b60*/  LOP3.LUT R6, R24, 0xffff, RZ, 0xc0, !PT ;  /* 0x0000ffff18067812 */ /* 0x010fc600078ec0ff */
[----:B------:R-:W-:Y:S01]  /*104b70*/  STL [R1+0xcd8], R2 ;  /* 0x000cd80201007387 */ /* 0x000fe20000100800 */
[----:B0-----:R-:W-:-:S05]  /*104b80*/  PRMT R0, R8, 0x5410, R4 ;  /* 0x0000541008007816 */ /* 0x001fca0000000004 */
[----:B------:R0:W-:Y:S04]  /*104b90*/  STL [R1+0xcd4], R0 ;  /* 0x000cd40001007387 */ /* 0x0001e80000100800 */
[----:B------:R-:W-:Y:S04]  /*104ba0*/  STL [R1+0x154], R6 ;  /* 0x0001540601007387 */ /* 0x000fe80000100800 */
[----:B------:R-:W4:Y:S01]  /*104bb0*/  LDL.LU R24, [R1+0x408] ;  /* 0x0004080001187983 */ /* 0x000f220000300800 */
[----:B0-----:R-:W-:Y:S02]  /*104bc0*/  LOP3.LUT R0, R16, 0xffff, RZ, 0xc0, !PT ;  /* 0x0000ffff10007812 */ /* 0x001fe400078ec0ff */
[----:B--2---:R-:W-:-:S02]  /*104bd0*/  LOP3.LUT R7, R25, 0xffff, RZ, 0xc0, !PT ;  /* 0x0000ffff19077812 */ /* 0x004fc400078ec0ff */
[----:B---3--:R-:W-:Y:S02]  /*104be0*/  LOP3.LUT R5, R12, 0xffff, RZ, 0xc0, !PT ;  /* 0x0000ffff0c057812 */ /* 0x008fe400078ec0ff */
[----:B------:R-:W-:Y:S01]  /*104bf0*/  LOP3.LUT R8, R11, 0xffff, RZ, 0xc0, !PT ;  /* 0x0000ffff0b087812 */ /* 0x000fe200078ec0ff */
[----:B------:R-:W-:Y:S04]  /*104c00*/  STL [R1+0x214], R7 ;  /* 0x0002140701007387 */ /* 0x000fe80000100800 */
[----:B------:R-:W-:Y:S04]  /*104c10*/  STL [R1+0x778], R5 ;  /* 0x0007780501007387 */ /* 0x000fe80000100800 */
[----:B------:R-:W2:Y:S04]  /*104c20*/  LDL.LU R25, [R1+0x3d4] ;  /* 0x0003d40001197983 */ /* 0x000ea80000300800 */
[----:B------:R-:W-:Y:S04]  /*104c30*/  STL [R1+0x3f0], R8 ;  /* 0x0003f00801007387 */ /* 0x000fe80000100800 */
[----:B------:R-:W3:Y:S04]  /*104c40*/  LDL.LU R11, [R1+0x404] ;  /* 0x00040400010b7983 */ /* 0x000ee80000300800 */
[----:B------:R-:W3:Y:S01]  /*104c50*/  LDL.LU R12, [R1+0x3e8] ;  /* 0x0003e800010c7983 */ /* 0x000ee20000300800 */
[----:B------:R-:W-:-:S02]  /*104c60*/  LOP3.LUT R28, R17, 0xffff, RZ, 0xc0, !PT ;  /* 0x0000ffff111c7812 */ /* 0x000fc400078ec0ff */
[----:B------:R-:W-:Y:S02]  /*104c70*/  LOP3.LUT R15, R14, 0xffff, RZ, 0xc0, !PT ;  /* 0x0000ffff0e0f7812 */ /* 0x000fe400078ec0ff */
[----:B------:R-:W-:Y:S01]  /*104c80*/  LOP3.LUT R14, R21, 0xffff, RZ, 0xc0, !PT ;  /* 0x0000ffff150e7812 */ /* 0x000fe200078ec0ff */
[----:B------:R-:W3:Y:S04]  /*104c90*/  LDL.LU R17, [R1+0x288] ;  /* 0x0002880001117983 */ /* 0x000ee80000300800 */
[----:B------:R-:W-:Y:S04]  /*104ca0*/  STL [R1+0x390], R28 ;  /* 0x0003901c01007387 */ /* 0x000fe80000100800 */
[----:B------:R-:W-:Y:S04]  /*104cb0*/  STL [R1+0x37c], R15 ;  /* 0x00037c0f01007387 */ /* 0x000fe80000100800 */
[----:B------:R-:W-:Y:S04]  /*104cc0*/  STL [R1+0x3ec], R14 ;  /* 0x0003ec0e01007387 */ /* 0x000fe80000100800 */
[----:B------:R0:W-:Y:S01]  /*104cd0*/  STL [R1+0x774], R0 ;  /* 0x0007740001007387 */ /* 0x0001e20000100800 */
[----:B------:R-:W-:-:S02]  /*104ce0*/  LOP3.LUT R2, R10, 0xffff, RZ, 0xc0, !PT ;  /* 0x0000ffff0a027812 */ /* 0x000fc400078ec0ff */
[----:B------:R-:W-:Y:S02]  /*104cf0*/  LOP3.LUT R3, R9, 0xffff, RZ, 0xc0, !PT ;  /* 0x0000ffff09037812 */ /* 0x000fe400078ec0ff */
[----:B------:R-:W-:Y:S01]  /*104d00*/  LOP3.LUT R4, R18, 0xffff, RZ, 0xc0, !PT ;  /* 0x0000ffff12047812 */ /* 0x000fe200078ec0ff */
[----:B------:R1:W-:Y:S04]  /*104d10*/  STL [R1+0xf4], R2 ;  /* 0x0000f40201007387 */ /* 0x0003e80000100800 */
[----:B------:R-:W3:Y:S01]  /*104d20*/  LDL.LU R21, [R1+0x284] ;  /* 0x0002840001157983 */ /* 0x000ee20000300800 */
[----:B------:R-:W-:-:S03]  /*104d30*/  LOP3.LUT R13, R22, 0xffff, RZ, 0xc0, !PT ;  /* 0x0000ffff160d7812 */ /* 0x000fc600078ec0ff */
[----:B------:R1:W-:Y:S04]  /*104d40*/  STL [R1+0xe8], R3 ;  /* 0x0000e80301007387 */ /* 0x0003e80000100800 */
[----:B------:R-:W3:Y:S04]  /*104d50*/  LDL.LU R22, [R1+0x190] ;  /* 0x0001900001167983 */ /* 0x000ee80000300800 */
[----:B------:R1:W-:Y:S04]  /*104d60*/  STL [R1+0x3d0], R4 ;  /* 0x0003d00401007387 */ /* 0x0003e80000100800 */
[----:B------:R-:W3:Y:S04]  /*104d70*/  LDL.LU R10, [R1+0x18c] ;  /* 0x00018c00010a7983 */ /* 0x000ee80000300800 */
[----:B------:R-:W3:Y:S04]  /*104d80*/  LDL.LU R9, [R1+0x3c] ;  /* 0x00003c0001097983 */ /* 0x000ee80000300800 */
[----:B------:R-:W3:Y:S01]  /*104d90*/  LDL.LU R18, [R1+0x38] ;  /* 0x0000380001127983 */ /* 0x000ee20000300800 */
[----:B0-----:R-:W-:-:S02]  /*104da0*/  PRMT R0, R0, 0x3340, R1 ;  /* 0x0000334000007816 */ /* 0x001fc40000000001 */
[----:B------:R-:W-:Y:S02]  /*104db0*/  PRMT R5, R5, 0x3340, R13 ;  /* 0x0000334005057816 */ /* 0x000fe4000000000d */
[--C-:B-1----:R-:W-:Y:S02]  /*104dc0*/  PRMT R2, R2, 0x3340, R1.reuse ;  /* 0x0000334002027816 */ /* 0x102fe40000000001 */
[----:B------:R-:W-:Y:S02]  /*104dd0*/  PRMT R6, R6, 0x3340, R28 ;  /* 0x0000334006067816 */ /* 0x000fe4000000001c */
[----:B------:R-:W-:Y:S02]  /*104de0*/  PRMT R3, R3, 0x3340, R1 ;  /* 0x0000334003037816 */ /* 0x000fe40000000001 */
[----:B------:R-:W-:Y:S02]  /*104df0*/  PRMT R0, R5, 0x5410, R0 ;  /* 0x0000541005007816 */ /* 0x000fe40000000000 */
[----:B------:R-:W-:-:S02]  /*104e00*/  PRMT R7, R7, 0x3340, R15 ;  /* 0x0000334007077816 */ /* 0x000fc4000000000f */
[----:B------:R-:W-:Y:S02]  /*104e10*/  PRMT R5, R6, 0x5410, R2 ;  /* 0x0000541006057816 */ /* 0x000fe40000000002 */
[----:B------:R-:W-:Y:S02]  /*104e20*/  PRMT R4, R4, 0x3340, R1 ;  /* 0x0000334004047816 */ /* 0x000fe40000000001 */
[----:B------:R-:W-:Y:S01]  /*104e30*/  PRMT R8, R8, 0x3340, R14 ;  /* 0x0000334008087816 */ /* 0x000fe2000000000e */
[----:B------:R-:W-:Y:S01]  /*104e40*/  STL [R1+0x496c], R13 ;  /* 0x00496c0d01007387 */ /* 0x000fe20000100800 */
[----:B------:R-:W-:-:S03]  /*104e50*/  PRMT R2, R7, 0x5410, R3 ;  /* 0x0000541007027816 */ /* 0x000fc60000000003 */
[----:B------:R0:W-:Y:S04]  /*104e60*/  STL [R1+0xcd0], R0 ;  /* 0x000cd00001007387 */ /* 0x0001e80000100800 */
[----:B------:R4:W-:Y:S04]  /*104e70*/  STL [R1+0xccc], R5 ;  /* 0x000ccc0501007387 */ /* 0x0009e80000100800 */
[----:B------:R-:W-:Y:S01]  /*104e80*/  STL [R1+0xcc8], R2 ;  /* 0x000cc80201007387 */ /* 0x000fe20000100800 */
[----:B0-----:R-:W-:Y:S02]  /*104e90*/  PRMT R0, R8, 0x5410, R4 ;  /* 0x0000541008007816 */ /* 0x001fe40000000004 */
[----:B----4-:R-:W-:-:S03]  /*104ea0*/  LOP3.LUT R5, R24, 0xffff, RZ, 0xc0, !PT ;  /* 0x0000ffff18057812 */ /* 0x010fc600078ec0ff */
[----:B------:R0:W-:Y:S04]  /*104eb0*/  STL [R1+0xcc4], R0 ;  /* 0x000cc40001007387 */ /* 0x0001e80000100800 */
[----:B------:R1:W-:Y:S01]  /*104ec0*/  STL [R1+0x160], R5 ;  /* 0x0001600501007387 */ /* 0x0003e20000100800 */
[----:B------:R-:W-:Y:S02]  /*104ed0*/  LOP3.LUT R3, R20, 0xffff, RZ, 0xc0, !PT ;  /* 0x0000ffff14037812 */ /* 0x000fe400078ec0ff */
[----:B------:R-:W-:Y:S02]  /*104ee0*/  LOP3.LUT R4, R19, 0xffff, RZ, 0xc0, !PT ;  /* 0x0000ffff13047812 */ /* 0x000fe400078ec0ff */
[----:B--2---:R-:W-:Y:S02]  /*104ef0*/  LOP3.LUT R6, R25, 0xffff, RZ, 0xc0, !PT ;  /* 0x0000ffff19067812 */ /* 0x004fe400078ec0ff */
[----:B---3--:R-:W-:-:S02]  /*104f00*/  LOP3.LUT R7, R11, 0xffff, RZ, 0xc0, !PT ;  /* 0x0000ffff0b077812 */ /* 0x008fc400078ec0ff */
[----:B------:R-:W-:Y:S01]  /*104f10*/  LOP3.LUT R8, R12, 0xffff, RZ, 0xc0, !PT ;  /* 0x0000ffff0c087812 */ /* 0x000fe200078ec0ff */
[----:B------:R-:W-:Y:S04]  /*104f20*/  STL [R1+0x3d4], R6 ;  /* 0x0003d40601007387 */ /* 0x000fe80000100800 */
[----:B------:R-:W2:Y:S04]  /*104f30*/  LDL.LU R14, [R1+0x4b8] ;  /* 0x0004b800010e7983 */ /* 0x000ea80000300800 */
[----:B------:R-:W-:Y:S01]  /*104f40*/  STL [R1+0x424], R7 ;  /* 0x0004240701007387 */ /* 0x000fe20000100800 */
[----:B------:R-:W-:-:S05]  /*104f50*/  LOP3.LUT R17, R17, 0xffff, RZ, 0xc0, !PT ;  /* 0x0000ffff11117812 */ /* 0x000fca00078ec0ff */
[----:B------:R3:W-:Y:S04]  /*104f60*/  STL [R1+0x3e8], R17 ;  /* 0x0003e81101007387 */ /* 0x0007e80000100800 */
[----:B------:R-:W4:Y:S04]  /*104f70*/  LDL.LU R24, [R1+0x450] ;  /* 0x0004500001187983 */ /* 0x000f280000300800 */
[----:B------:R-:W-:Y:S04]  /*104f80*/  STL [R1+0x420], R8 ;  /* 0x0004200801007387 */ /* 0x000fe80000100800 */
[----:B------:R-:W4:Y:S04]  /*104f90*/  LDL.LU R25, [R1+0x44c] ;  /* 0x00044c0001197983 */ /* 0x000f280000300800 */
[----:B------:R-:W4:Y:S01]  /*104fa0*/  LDL.LU R11, [R1+0x43c] ;  /* 0x00043c00010b7983 */ /* 0x000f220000300800 */
[----:B------:R-:W-:-:S02]  /*104fb0*/  LOP3.LUT R16, R21, 0xffff, RZ, 0xc0, !PT ;  /* 0x0000ffff15107812 */ /* 0x000fc400078ec0ff */
[----:B------:R-:W-:Y:S02]  /*104fc0*/  LOP3.LUT R15, R22, 0xffff, RZ, 0xc0, !PT ;  /* 0x0000ffff160f7812 */ /* 0x000fe400078ec0ff */
[----:B------:R-:W-:Y:S02]  /*104fd0*/  LOP3.LUT R13, R10, 0xffff, RZ, 0xc0, !PT ;  /* 0x0000ffff0a0d7812 */ /* 0x000fe400078ec0ff */
[----:B0-----:R-:W-:Y:S02]  /*104fe0*/  LOP3.LUT R0, R9, 0xffff, RZ, 0xc0, !PT ;  /* 0x0000ffff09007812 */ /* 0x001fe400078ec0ff */
[----:B------:R-:W-:Y:S01]  /*104ff0*/  LOP3.LUT R2, R18, 0xffff, RZ, 0xc0, !PT ;  /* 0x0000ffff12027812 */ /* 0x000fe200078ec0ff */
[----:B------:R-:W-:Y:S04]  /*105000*/  STL [R1+0x288], R16 ;  /* 0x0002881001007387 */ /* 0x000fe80000100800 */
[----:B------:R-:W-:Y:S04]  /*105010*/  STL [R1+0x41c], R15 ;  /* 0x00041c0f01007387 */ /* 0x000fe80000100800 */
[----:B------:R0:W-:Y:S04]  /*105020*/  STL [R1+0x80], R0 ;  /* 0x0000800001007387 */ /* 0x0001e80000100800 */
[----:B------:R-:W-:Y:S04]  /*105030*/  STL [R1+0x418], R13 ;  /* 0x0004180d01007387 */ /* 0x000fe80000100800 */
[----:B------:R0:W-:Y:S04]  /*105040*/  STL [R1+0x18c], R2 ;  /* 0x00018c0201007387 */ /* 0x0001e80000100800 */
[----:B------:R0:W-:Y:S04]  /*105050*/  STL [R1+0x444], R3 ;  /* 0x0004440301007387 */ /* 0x0001e80000100800 */
[----:B------:R-:W4:Y:S04]  /*105060*/  LDL.LU R29, [R1+0x3c0] ;  /* 0x0003c000011d7983 */ /* 0x000f280000300800 */
[----:B------:R-:W4:Y:S04]  /*105070*/  LDL.LU R9, [R1+0x3b8] ;  /* 0x0003b80001097983 */ /* 0x000f280000300800 */
[----:B------:R0:W-:Y:S04]  /*105080*/  STL [R1+0x404], R4 ;  /* 0x0004040401007387 */ /* 0x0001e80000100800 */
[----:B------:R-:W4:Y:S04]  /*105090*/  LDL.LU R12, [R1+0x29c] ;  /* 0x00029c00010c7983 */ /* 0x000f280000300800 */
[----:B------:R-:W4:Y:S04]  /*1050a0*/  LDL.LU R21, [R1+0x298] ;  /* 0x0002980001157983 */ /* 0x000f280000300800 */
[----:B------:R-:W4:Y:S04]  /*1050b0*/  LDL.LU R22, [R1+0x118] ;  /* 0x0001180001167983 */ /* 0x000f280000300800 */
[----:B------:R-:W4:Y:S01]  /*1050c0*/  LDL.LU R10, [R1+0x110] ;  /* 0x00011000010a7983 */ /* 0x000f220000300800 */
[----:B-1----:R-:W-:-:S03]  /*1050d0*/  PRMT R5, R5, 0x3340, R17 ;  /* 0x0000334005057816 */ /* 0x002fc60000000011 */
[----:B---3--:R-:W3:Y:S04]  /*1050e0*/  LDL.LU R17, [R1+0x4c] ;  /* 0x00004c0001117983 */ /* 0x008ee80000300800 */
[----:B------:R-:W3:Y:S01]  /*1050f0*/  LDL.LU R18, [R1+0x48] ;  /* 0x0000480001127983 */ /* 0x000ee20000300800 */
[--C-:B0-----:R-:W-:Y:S02]  /*105100*/  PRMT R0, R0, 0x3340, R1.reuse ;  /* 0x0000334000007816 */ /* 0x101fe40000000001 */
[--C-:B------:R-:W-:Y:S02]  /*105110*/  PRMT R2, R2, 0x3340, R1.reuse ;  /* 0x0000334002027816 */ /* 0x100fe40000000001 */
[----:B------:R-:W-:Y:S02]  /*105120*/  PRMT R6, R6, 0x3340, R16 ;  /* 0x0000334006067816 */ /* 0x000fe40000000010 */
[----:B------:R-:W-:-:S02]  /*105130*/  PRMT R3, R3, 0x3340, R1 ;  /* 0x0000334003037816 */ /* 0x000fc40000000001 */
[----:B------:R-:W-:Y:S02]  /*105140*/  PRMT R0, R5, 0x5410, R0 ;  /* 0x0000541005007816 */ /* 0x000fe40000000000 */
[----:B------:R-:W-:Y:S02]  /*105150*/  PRMT R7, R7, 0x3340, R15 ;  /* 0x0000334007077816 */ /* 0x000fe4000000000f */
[----:B------:R-:W-:Y:S02]  /*105160*/  PRMT R5, R6, 0x5410, R2 ;  /* 0x0000541006057816 */ /* 0x000fe40000000002 */
[----:B------:R-:W-:Y:S02]  /*105170*/  PRMT R4, R4, 0x3340, R1 ;  /* 0x0000334004047816 */ /* 0x000fe40000000001 */
[----:B------:R-:W-:Y:S02]  /*105180*/  PRMT R8, R8, 0x3340, R13 ;  /* 0x0000334008087816 */ /* 0x000fe4000000000d */
[----:B------:R-:W-:Y:S01]  /*105190*/  PRMT R2, R7, 0x5410, R3 ;  /* 0x0000541007027816 */ /* 0x000fe20000000003 */
[----:B------:R0:W-:Y:S04]  /*1051a0*/  STL [R1+0xcc0], R0 ;  /* 0x000cc00001007387 */ /* 0x0001e80000100800 */
[----:B------:R2:W-:Y:S04]  /*1051b0*/  STL [R1+0xcbc], R5 ;  /* 0x000cbc0501007387 */ /* 0x0005e80000100800 */
[----:B------:R-:W-:Y:S01]  /*1051c0*/  STL [R1+0xcb8], R2 ;  /* 0x000cb80201007387 */ /* 0x000fe20000100800 */
[----:B0-----:R-:W-:-:S05]  /*1051d0*/  PRMT R0, R8, 0x5410, R4 ;  /* 0x0000541008007816 */ /* 0x001fca0000000004 */
[----:B------:R0:W-:Y:S01]  /*1051e0*/  STL [R1+0xcb4], R0 ;  /* 0x000cb40001007387 */ /* 0x0001e20000100800 */
[----:B--2---:R-:W-:-:S05]  /*1051f0*/  LOP3.LUT R5, R14, 0xffff, RZ, 0xc0, !PT ;  /* 0x0000ffff0e057812 */ /* 0x004fca00078ec0ff */
[----:B------:R-:W-:Y:S04]  /*105200*/  STL [R1+0x190], R5 ;  /* 0x0001900501007387 */ /* 0x000fe80000100800 */
[----:B------:R-:W2:Y:S01]  /*105210*/  LDL.LU R14, [R1+0x4bc] ;  /* 0x0004bc00010e7983 */ /* 0x000ea20000300800 */
[----:B----4-:R-:W-:Y:S02]  /*105220*/  LOP3.LUT R6, R24, 0xffff, RZ, 0xc0, !PT ;  /* 0x0000ffff18067812 */ /* 0x010fe400078ec0ff */
[----:B------:R-:W-:Y:S02]  /*105230*/  LOP3.LUT R7, R25, 0xffff, RZ, 0xc0, !PT ;  /* 0x0000ffff19077812 */ /* 0x000fe400078ec0ff */
[----:B------:R-:W-:Y:S01]  /*105240*/  LOP3.LUT R8, R11, 0xffff, RZ, 0xc0, !PT ;  /* 0x0000ffff0b087812 */ /* 0x000fe200078ec0ff */
[----:B------:R1:W-:Y:S04]  /*105250*/  STL [R1+0x408], R6 ;  /* 0x0004080601007387 */ /* 0x0003e80000100800 */
[----:B------:R-:W4:Y:S04]  /*105260*/  LDL.LU R24, [R1+0x4c4] ;  /* 0x0004c40001187983 */ /* 0x000f280000300800 */
[----:B------:R-:W-:Y:S04]  /*105270*/  STL [R1+0x450], R7 ;  /* 0x0004500701007387 */ /* 0x000fe80000100800 */
[----:B------:R-:W4:Y:S04]  /*105280*/  LDL.LU R25, [R1+0x4cc] ;  /* 0x0004cc0001197983 */ /* 0x000f280000300800 */
[----:B------:R-:W-:Y:S04]  /*105290*/  STL [R1+0x4d8], R8 ;  /* 0x0004d80801007387 */ /* 0x000fe80000100800 */
[----:B------:R-:W4:Y:S01]  /*1052a0*/  LDL.LU R11, [R1+0x438] ;  /* 0x00043800010b7983 */ /* 0x000f220000300800 */
[----:B------:R-:W-:-:S02]  /*1052b0*/  LOP3.LUT R16, R29, 0xffff, RZ, 0xc0, !PT ;  /* 0x0000ffff1d107812 */ /* 0x000fc400078ec0ff */
[----:B------:R-:W-:Y:S02]  /*1052c0*/  LOP3.LUT R9, R9, 0xffff, RZ, 0xc0, !PT ;  /* 0x0000ffff09097812 */ /* 0x000fe400078ec0ff */
[----:B------:R-:W-:Y:S02]  /*1052d0*/  LOP3.LUT R15, R12, 0xffff, RZ, 0xc0, !PT ;  /* 0x0000ffff0c0f7812 */ /* 0x000fe400078ec0ff */
[----:B------:R-:W-:Y:S02]  /*1052e0*/  LOP3.LUT R13, R21, 0xffff, RZ, 0xc0, !PT ;  /* 0x0000ffff150d7812 */ /* 0x000fe400078ec0ff */
[----:B0-----:R-:W-:Y:S01]  /*1052f0*/  LOP3.LUT R0, R22, 0xffff, RZ, 0xc0, !PT ;  /* 0x0000ffff16007812 */ /* 0x001fe200078ec0ff */
[----:B------:R-:W-:Y:S01]  /*105300*/  STL [R1+0x3c0], R16 ;  /* 0x0003c01001007387 */ /* 0x000fe20000100800 */
[----:B------:R-:W-:-:S03]  /*105310*/  LOP3.LUT R2, R10, 0xffff, RZ, 0xc0, !PT ;  /* 0x0000ffff0a027812 */ /* 0x000fc600078ec0ff */
[----:B------:R0:W-:Y:S04]  /*105320*/  STL [R1+0x3b8], R9 ;  /* 0x0003b80901007387 */ /* 0x0001e80000100800 */
[----:B------:R-:W-:Y:S01]  /*105330*/  STL [R1+0x44c], R15 ;  /* 0x00044c0f01007387 */ /* 0x000fe20000100800 */
[----:B---3--:R-:W-:-:S03]  /*105340*/  LOP3.LUT R3, R17, 0xffff, RZ, 0xc0, !PT ;  /* 0x0000ffff11037812 */ /* 0x008fc600078ec0ff */
[----:B------:R3:W-:Y:S04]  /*105350*/  STL [R1+0x298], R0 ;  /* 0x0002980001007387 */ /* 0x0007e80000100800 */
[----:B------:R-:W-:Y:S04]  /*105360*/  STL [R1+0x4c8], R13 ;  /* 0x0004c80d01007387 */ /* 0x000fe80000100800 */
[----:B------:R3:W-:Y:S01]  /*105370*/  STL [R1+0x110], R2 ;  /* 0x0001100201007387 */ /* 0x0007e20000100800 */
[----:B------:R-:W-:-:S03]  /*105380*/  LOP3.LUT R4, R18, 0xffff, RZ, 0xc0, !PT ;  /* 0x0000ffff12047812 */ /* 0x000fc600078ec0ff */
[----:B------:R-:W4:Y:S04]  /*105390*/  LDL.LU R12, [R1+0x3cc] ;  /* 0x0003cc00010c7983 */ /* 0x000f280000300800 */
[----:B------:R3:W-:Y:S04]  /*1053a0*/  STL [R1+0x43c], R3 ;  /* 0x00043c0301007387 */ /* 0x0007e80000100800 */
[----:B------:R-:W4:Y:S04]  /*1053b0*/  LDL.LU R21, [R1+0x3c8] ;  /* 0x0003c80001157983 */ /* 0x000f280000300800 */
[----:B------:R-:W4:Y:S04]  /*1053c0*/  LDL.LU R22, [R1+0x338] ;  /* 0x0003380001167983 */ /* 0x000f280000300800 */
[----:B------:R3:W-:Y:S04]  /*1053d0*/  STL [R1+0x4b8], R4 ;  /* 0x0004b80401007387 */ /* 0x0007e80000100800 */
[----:B------:R-:W4:Y:S04]  /*1053e0*/  LDL.LU R18, [R1+0x1dc] ;  /* 0x0001dc0001127983 */ /* 0x000f280000300800 */
[----:B------:R-:W4:Y:S01]  /*1053f0*/  LDL.LU R10, [R1+0x12c] ;  /* 0x00012c00010a7983 */ /* 0x000f220000300800 */
[----:B-1----:R-:W-:-:S03]  /*105400*/  PRMT R6, R6, 0x3340, R9 ;  /* 0x0000334006067816 */ /* 0x002fc60000000009 */
[----:B0-----:R-:W4:Y:S04]  /*105410*/  LDL.LU R9, [R1+0x128] ;  /* 0x0001280001097983 */ /* 0x001f280000300800 */
[----:B------:R-:W4:Y:S01]  /*105420*/  LDL.LU R17, [R1+0xac] ;  /* 0x0000ac0001117983 */ /* 0x000f220000300800 */
[--C-:B---3--:R-:W-:Y:S02]  /*105430*/  PRMT R0, R0, 0x3340, R1.reuse ;  /* 0x0000334000007816 */ /* 0x108fe40000000001 */
[----:B------:R-:W-:Y:S02]  /*105440*/  PRMT R5, R5, 0x3340, R16 ;  /* 0x0000334005057816 */ /* 0x000fe40000000010 */
[--C-:B------:R-:W-:Y:S02]  /*105450*/  PRMT R2, R2, 0x3340, R1.reuse ;  /* 0x0000334002027816 */ /* 0x100fe40000000001 */
        /* <DEDUP_REMOVED lines=8> */
[----:B------:R-:W-:Y:S04]  /*1054e0*/  STL [R1+0xcac], R5 ;  /* 0x000cac0501007387 */ /* 0x000fe80000100800 */
[----:B------:R-:W-:Y:S01]  /*1054f0*/  STL [R1+0xca8], R2 ;  /* 0x000ca80201007387 */ /* 0x000fe20000100800 */
[----:B0-----:R-:W-:-:S05]  /*105500*/  PRMT R0, R8, 0x5410, R4 ;  /* 0x0000541008007816 */ /* 0x001fca0000000004 */
[----:B------:R0:W-:Y:S02]  /*105510*/  STL [R1+0xca4], R0 ;  /* 0x000ca40001007387 */ /* 0x0001e40000100800 */
[----:B0-----:R-:W-:Y:S02]  /*105520*/  LOP3.LUT R0, R23, 0xffff, RZ, 0xc0, !PT ;  /* 0x0000ffff17007812 */ /* 0x001fe400078ec0ff */
[----:B--2---:R-:W-:-:S05]  /*105530*/  LOP3.LUT R6, R14, 0xffff, RZ, 0xc0, !PT ;  /* 0x0000ffff0e067812 */ /* 0x004fca00078ec0ff */
[----:B------:R-:W-:Y:S04]  /*105540*/  STL [R1+0x4bc], R6 ;  /* 0x0004bc0601007387 */ /* 0x000fe80000100800 */
[----:B------:R-:W2:Y:S01]  /*105550*/  LDL.LU R14, [R1+0x4fc] ;  /* 0x0004fc00010e7983 */ /* 0x000ea20000300800 */
[----:B----4-:R-:W-:Y:S02]  /*105560*/  LOP3.LUT R7, R24, 0xffff, RZ, 0xc0, !PT ;  /* 0x0000ffff18077812 */ /* 0x010fe400078ec0ff */
[----:B------:R-:W-:Y:S02]  /*105570*/  LOP3.LUT R8, R25, 0xffff, RZ, 0xc0, !PT ;  /* 0x0000ffff19087812 */ /* 0x000fe400078ec0ff */
[----:B------:R-:W-:Y:S01]  /*105580*/  LOP3.LUT R5, R11, 0xffff, RZ, 0xc0, !PT ;  /* 0x0000ffff0b057812 */ /* 0x000fe200078ec0ff */
[----:B------:R-:W-:Y:S04]  /*105590*/  STL [R1+0x4c4], R7 ;  /* 0x0004c40701007387 */ /* 0x000fe80000100800 */
[----:B------:R0:W-:Y:S04]  /*1055a0*/  STL [R1+0x118], R5 ;  /* 0x0001180501007387 */ /* 0x0001e80000100800 */
[----:B------:R-:W3:Y:S04]  /*1055b0*/  LDL.LU R24, [R1+0x4e8] ;  /* 0x0004e80001187983 */ /* 0x000ee80000300800 */
[----:B------:R-:W-:Y:S04]  /*1055c0*/  STL [R1+0x520], R8 ;  /* 0x0005200801007387 */ /* 0x000fe80000100800 */
[----:B------:R-:W4:Y:S04]  /*1055d0*/  LDL.LU R25, [R1+0x4e4] ;  /* 0x0004e40001197983 */ /* 0x000f280000300800 */
[----:B------:R-:W4:Y:S01]  /*1055e0*/  LDL.LU R11, [R1+0x454] ;  /* 0x00045400010b7983 */ /* 0x000f220000300800 */
[----:B------:R-:W-:-:S02]  /*1055f0*/  LOP3.LUT R16, R12, 0xffff, RZ, 0xc0, !PT ;  /* 0x0000ffff0c107812 */ /* 0x000fc400078ec0ff */
[----:B------:R-:W-:Y:S02]  /*105600*/  LOP3.LUT R15, R21, 0xffff, RZ, 0xc0, !PT ;  /* 0x0000ffff150f7812 */ /* 0x000fe400078ec0ff */
[----:B------:R-:W-:Y:S02]  /*105610*/  LOP3.LUT R13, R22, 0xffff, RZ, 0xc0, !PT ;  /* 0x0000ffff160d7812 */ /* 0x000fe400078ec0ff */
[----:B------:R-:W-:Y:S01]  /*105620*/  LOP3.LUT R18, R18, 0xffff, RZ, 0xc0, !PT ;  /* 0x0000ffff12127812 */ /* 0x000fe200078ec0ff */
[----:B------:R-:W-:Y:S01]  /*105630*/  STL [R1+0x438], R16 ;  /* 0x0004381001007387 */ /* 0x000fe20000100800 */
[----:B------:R-:W-:-:S03]  /*105640*/  LOP3.LUT R2, R10, 0xffff, RZ, 0xc0, !PT ;  /* 0x0000ffff0a027812 */ /* 0x000fc600078ec0ff */
[----:B------:R-:W-:Y:S01]  /*105650*/  STL [R1+0x4cc], R15 ;  /* 0x0004cc0f01007387 */ /* 0x000fe20000100800 */
[----:B------:R-:W-:-:S03]  /*105660*/  LOP3.LUT R3, R9, 0xffff, RZ, 0xc0, !PT ;  /* 0x0000ffff09037812 */ /* 0x000fc600078ec0ff */
[----:B------:R1:W-:Y:S04]  /*105670*/  STL [R1+0x48], R18 ;  /* 0x0000481201007387 */ /* 0x0003e80000100800 */
[----:B------:R1:W-:Y:S04]  /*105680*/  STL [R1+0x4c], R0 ;  /* 0x00004c0001007387 */ /* 0x0003e80000100800 */
[----:B------:R-:W-:Y:S01]  /*105690*/  STL [R1+0x51c], R13 ;  /* 0x00051c0d01007387 */ /* 0x000fe20000100800 */
[----:B------:R-:W-:-:S03]  /*1056a0*/  LOP3.LUT R4, R17, 0xffff, RZ, 0xc0, !PT ;  /* 0x0000ffff11047812 */ /* 0x000fc600078ec0ff */
[----:B------:R1:W-:Y:S04]  /*1056b0*/  STL [R1+0x508], R2 ;  /* 0x0005080201007387 */ /* 0x0003e80000100800 */
[----:B------:R-:W4:Y:S04]  /*1056c0*/  LDL.LU R12, [R1+0x344] ;  /* 0x00034400010c7983 */ /* 0x000f280000300800 */
[----:B------:R1:W-:Y:S04]  /*1056d0*/  STL [R1+0x4f4], R3 ;  /* 0x0004f40301007387 */ /* 0x0003e80000100800 */
[----:B------:R-:W4:Y:S04]  /*1056e0*/  LDL.LU R21, [R1+0x2c4] ;  /* 0x0002c40001157983 */ /* 0x000f280000300800 */
[----:B------:R1:W-:Y:S04]  /*1056f0*/  STL [R1+0x504], R4 ;  /* 0x0005040401007387 */ /* 0x0003e80000100800 */
[----:B------:R-:W4:Y:S04]  /*105700*/  LDL.LU R10, [R1+0x2c0] ;  /* 0x0002c000010a7983 */ /* 0x000f280000300800 */
[----:B------:R-:W4:Y:S04]  /*105710*/  LDL.LU R22, [R1+0x204] ;  /* 0x0002040001167983 */ /* 0x000f280000300800 */
[----:B------:R-:W4:Y:S04]  /*105720*/  LDL.LU R9, [R1+0xb8] ;  /* 0x0000b80001097983 */ /* 0x000f280000300800 */
[----:B------:R-:W4:Y:S01]  /*105730*/  LDL.LU R17, [R1+0x5c] ;  /* 0x00005c0001117983 */ /* 0x000f220000300800 */
[----:B0-----:R-:W-:-:S03]  /*105740*/  PRMT R5, R5, 0x3340, R18 ;  /* 0x0000334005057816 */ /* 0x001fc60000000012 */
[----:B-1----:R-:W4:Y:S01]  /*105750*/  LDL.LU R18, [R1+0x58] ;  /* 0x0000580001127983 */ /* 0x002f220000300800 */
[--C-:B------:R-:W-:Y:S02]  /*105760*/  PRMT R0, R0, 0x3340, R1.reuse ;  /* 0x0000334000007816 */ /* 0x100fe40000000001 */
[--C-:B------:R-:W-:Y:S02]  /*105770*/  PRMT R2, R2, 0x3340, R1.reuse ;  /* 0x0000334002027816 */ /* 0x100fe40000000001 */
[----:B------:R-:W-:Y:S02]  /*105780*/  PRMT R6, R6, 0x3340, R16 ;  /* 0x0000334006067816 */ /* 0x000fe40000000010 */
[----:B------:R-:W-:Y:S02]  /*105790*/  PRMT R3, R3, 0x3340, R1 ;  /* 0x0000334003037816 */ /* 0x000fe40000000001 */
[----:B------:R-:W-:Y:S02]  /*1057a0*/  PRMT R0, R5, 0x5410, R0 ;  /* 0x0000541005007816 */ /* 0x000fe40000000000 */
[----:B------:R-:W-:-:S02]  /*1057b0*/  PRMT R7, R7, 0x3340, R15 ;  /* 0x0000334007077816 */ /* 0x000fc4000000000f */
        /* <DEDUP_REMOVED lines=9> */
[----:B------:R-:W-:Y:S02]  /*105850*/  LOP3.LUT R4, R26, 0xffff, RZ, 0xc0, !PT ;  /* 0x0000ffff1a047812 */ /* 0x000fe400078ec0ff */
[----:B--2---:R-:W-:-:S05]  /*105860*/  LOP3.LUT R5, R14, 0xffff, RZ, 0xc0, !PT ;  /* 0x0000ffff0e057812 */ /* 0x004fca00078ec0ff */
[----:B------:R-:W-:Y:S04]  /*105870*/  STL [R1+0x4fc], R5 ;  /* 0x0004fc0501007387 */ /* 0x000fe80000100800 */
[----:B------:R-:W2:Y:S01]  /*105880*/  LDL.LU R14, [R1+0x534] ;  /* 0x00053400010e7983 */ /* 0x000ea20000300800 */
[----:B---3--:R-:W-:Y:S02]  /*105890*/  LOP3.LUT R6, R24, 0xffff, RZ, 0xc0, !PT ;  /* 0x0000ffff18067812 */ /* 0x008fe400078ec0ff */
[----:B----4-:R-:W-:Y:S02]  /*1058a0*/  LOP3.LUT R7, R25, 0xffff, RZ, 0xc0, !PT ;  /* 0x0000ffff19077812 */ /* 0x010fe400078ec0ff */
[----:B------:R-:W-:Y:S01]  /*1058b0*/  LOP3.LUT R8, R11, 0xffff, RZ, 0xc0, !PT ;  /* 0x0000ffff0b087812 */ /* 0x000fe200078ec0ff */
[----:B------:R-:W-:Y:S04]  /*1058c0*/  STL [R1+0x4e8], R6 ;  /* 0x0004e80601007387 */ /* 0x000fe80000100800 */
[----:B------:R-:W3:Y:S04]  /*1058d0*/  LDL.LU R24, [R1+0x53c] ;  /* 0x00053c0001187983 */ /* 0x000ee80000300800 */
[----:B------:R1:W-:Y:S04]  /*1058e0*/  STL [R1+0x4e4], R7 ;  /* 0x0004e40701007387 */ /* 0x0003e80000100800 */
[----:B------:R-:W4:Y:S04]  /*1058f0*/  LDL.LU R25, [R1+0x52c] ;  /* 0x00052c0001197983 */ /* 0x000f280000300800 */
[----:B------:R-:W-:Y:S04]  /*105900*/  STL [R1+0x548], R8 ;  /* 0x0005480801007387 */ /* 0x000fe80000100800 */
[----:B------:R-:W4:Y:S01]  /*105910*/  LDL.LU R11, [R1+0x458] ;  /* 0x00045800010b7983 */ /* 0x000f220000300800 */
[----:B------:R-:W-:-:S02]  /*105920*/  LOP3.LUT R16, R12, 0xffff, RZ, 0xc0, !PT ;  /* 0x0000ffff0c107812 */ /* 0x000fc400078ec0ff */
[----:B------:R-:W-:Y:S01]  /*105930*/  LOP3.LUT R15, R21, 0xffff, RZ, 0xc0, !PT ;  /* 0x0000ffff150f7812 */ /* 0x000fe200078ec0ff */
[----:B------:R-:W4:Y:S01]  /*105940*/  LDL.LU R12, [R1+0x400] ;  /* 0x00040000010c7983 */ /* 0x000f220000300800 */
[----:B------:R-:W-:Y:S02]  /*105950*/  LOP3.LUT R10, R10, 0xffff, RZ, 0xc0, !PT ;  /* 0x0000ffff0a0a7812 */ /* 0x000fe400078ec0ff */
[----:B------:R-:W-:Y:S02]  /*105960*/  LOP3.LUT R13, R22, 0xffff, RZ, 0xc0, !PT ;  /* 0x0000ffff160d7812 */ /* 0x000fe400078ec0ff */
[----:B0-----:R-:W-:Y:S01]  /*105970*/  LOP3.LUT R0, R9, 0xffff, RZ, 0xc0, !PT ;  /* 0x0000ffff09007812 */ /* 0x001fe200078ec0ff */
[----:B------:R-:W-:Y:S01]  /*105980*/  STL [R1+0x454], R16 ;  /* 0x0004541001007387 */ /* 0x000fe20000100800 */
[----:B------:R-:W-:-:S03]  /*105990*/  LOP3.LUT R2, R17, 0xffff, RZ, 0xc0, !PT ;  /* 0x0000ffff11027812 */ /* 0x000fc600078ec0ff */
[----:B------:R-:W-:Y:S01]  /*1059a0*/  STL [R1+0x1dc], R15 ;  /* 0x0001dc0f01007387 */ /* 0x000fe20000100800 */
[----:B------:R-:W-:-:S03]  /*1059b0*/  LOP3.LUT R3, R18, 0xffff, RZ, 0xc0, !PT ;  /* 0x0000ffff12037812 */ /* 0x000fc600078ec0ff */
[----:B------:R0:W-:Y:S04]  /*1059c0*/  STL [R1+0x12c], R10 ;  /* 0x00012c0a01007387 */ /* 0x0001e80000100800 */
[----:B------:R0:W-:Y:S04]  /*1059d0*/  STL [R1+0x76c], R0 ;  /* 0x00076c0001007387 */ /* 0x0001e80000100800 */
[----:B------:R-:W-:Y:S04]  /*1059e0*/  STL [R1+0x544], R13 ;  /* 0x0005440d01007387 */ /* 0x000fe80000100800 */
[----:B------:R0:W-:Y:S04]  /*1059f0*/  STL [R1+0x128], R2 ;  /* 0x0001280201007387 */ /* 0x0001e80000100800 */
[----:B------:R0:W-:Y:S04]  /*105a00*/  STL [R1+0x2c0], R3 ;  /* 0x0002c00301007387 */ /* 0x0001e80000100800 */
[----:B------:R-:W4:Y:S04]  /*105a10*/  LDL.LU R17, [R1+0x3f8] ;  /* 0x0003f80001117983 */ /* 0x000f280000300800 */
[----:B------:R0:W-:Y:S04]  /*105a20*/  STL [R1+0x538], R4 ;  /* 0x0005380401007387 */ /* 0x0001e80000100800 */
[----:B------:R-:W4:Y:S04]  /*105a30*/  LDL.LU R21, [R1+0x360] ;  /* 0x0003600001157983 */ /* 0x000f280000300800 */
[----:B------:R-:W4:Y:S04]  /*105a40*/  LDL.LU R9, [R1+0x210] ;  /* 0x0002100001097983 */ /* 0x000f280000300800 */
[----:B------:R-:W4:Y:S01]  /*105a50*/  LDL.LU R22, [R1+0x150] ;  /* 0x0001500001167983 */ /* 0x000f220000300800 */
[----:B-1----:R-:W-:-:S03]  /*105a60*/  PRMT R7, R7, 0x3340, R10 ;  /* 0x0000334007077816 */ /* 0x002fc6000000000a */
[----:B0-----:R-:W4:Y:S04]  /*105a70*/  LDL.LU R10, [R1+0x148] ;  /* 0x00014800010a7983 */ /* 0x001f280000300800 */
[----:B------:R-:W4:Y:S01]  /*105a80*/  LDL.LU R18, [R1+0xd0] ;  /* 0x0000d00001127983 */ /* 0x000f220000300800 */
[--C-:B------:R-:W-:Y:S02]  /*105a90*/  PRMT R0, R0, 0x3340, R1.reuse ;  /* 0x0000334000007816 */ /* 0x100fe40000000001 */
[----:B------:R-:W-:Y:S02]  /*105aa0*/  PRMT R5, R5, 0x3340, R16 ;  /* 0x0000334005057816 */ /* 0x000fe40000000010 */
[----:B------:R-:W-:Y:S02]  /*105ab0*/  PRMT R2, R2, 0x3340, R1 ;  /* 0x0000334002027816 */ /* 0x000fe40000000001 */
[----:B------:R-:W-:-:S02]  /*105ac0*/  PRMT R6, R6, 0x3340, R15 ;  /* 0x0000334006067816 */ /* 0x000fc4000000000f */
[--C-:B------:R-:W-:Y:S02]  /*105ad0*/  PRMT R3, R3, 0x3340, R1.reuse ;  /* 0x0000334003037816 */ /* 0x100fe40000000001 */
        /* <DEDUP_REMOVED lines=12> */
[----:B------:R-:W-:Y:S01]  /*105ba0*/  STL [R1+0x534], R6 ;  /* 0x0005340601007387 */ /* 0x000fe20000100800 */
[----:B---3--:R-:W-:Y:S02]  /*105bb0*/  LOP3.LUT R7, R24, 0xffff, RZ, 0xc0, !PT ;  /* 0x0000ffff18077812 */ /* 0x008fe400078ec0ff */
[----:B----4-:R-:W-:Y:S02]  /*105bc0*/  LOP3.LUT R8, R25, 0xffff, RZ, 0xc0, !PT ;  /* 0x0000ffff19087812 */ /* 0x010fe400078ec0ff */
[----:B------:R-:W-:Y:S01]  /*105bd0*/  LOP3.LUT R5, R11, 0xffff, RZ, 0xc0, !PT ;  /* 0x0000ffff0b057812 */ /* 0x000fe200078ec0ff */
[----:B------:R-:W-:Y:S04]  /*105be0*/  STL [R1+0xb8], R7 ;  /* 0x0000b80701007387 */ /* 0x000fe80000100800 */
[----:B------:R0:W-:Y:S04]  /*105bf0*/  STL [R1+0x768], R5 ;  /* 0x0007680501007387 */ /* 0x0001e80000100800 */
[----:B------:R-:W2:Y:S04]  /*105c00*/  LDL.LU R29, [R1+0x518] ;  /* 0x00051800011d7983 */ /* 0x000ea80000300800 */
[----:B------:R-:W-:Y:S01]  /*105c10*/  STL [R1+0x53c], R8 ;  /* 0x00053c0801007387 */ /* 0x000fe20000100800 */
[----:B------:R-:W-:-:S05]  /*105c20*/  LOP3.LUT R16, R12, 0xffff, RZ, 0xc0, !PT ;  /* 0x0000ffff0c107812 */ /* 0x000fca00078ec0ff */
[----:B------:R-:W-:Y:S04]  /*105c30*/  STL [R1+0x52c], R16 ;  /* 0x00052c1001007387 */ /* 0x000fe80000100800 */
[----:B------:R-:W3:Y:S04]  /*105c40*/  LDL.LU R14, [R1+0x514] ;  /* 0x00051400010e7983 */ /* 0x000ee80000300800 */
[----:B------:R-:W4:Y:S04]  /*105c50*/  LDL.LU R24, [R1+0x484] ;  /* 0x0004840001187983 */ /* 0x000f280000300800 */
[----:B------:R-:W4:Y:S01]  /*105c60*/  LDL.LU R25, [R1+0x474] ;  /* 0x0004740001197983 */ /* 0x000f220000300800 */
[----:B------:R-:W-:-:S02]  /*105c70*/  LOP3.LUT R15, R17, 0xffff, RZ, 0xc0, !PT ;  /* 0x0000ffff110f7812 */ /* 0x000fc400078ec0ff */
[----:B------:R-:W-:Y:S02]  /*105c80*/  LOP3.LUT R13, R21, 0xffff, RZ, 0xc0, !PT ;  /* 0x0000ffff150d7812 */ /* 0x000fe400078ec0ff */
[----:B------:R-:W-:Y:S01]  /*105c90*/  LOP3.LUT R9, R9, 0xffff, RZ, 0xc0, !PT ;  /* 0x0000ffff09097812 */ /* 0x000fe200078ec0ff */
[----:B------:R-:W4:Y:S01]  /*105ca0*/  LDL.LU R17, [R1+0x2f4] ;  /* 0x0002f40001117983 */ /* 0x000f220000300800 */
[----:B------:R-:W-:-:S03]  /*105cb0*/  LOP3.LUT R2, R22, 0xffff, RZ, 0xc0, !PT ;  /* 0x0000ffff16027812 */ /* 0x000fc600078ec0ff */
[----:B------:R-:W-:Y:S01]  /*105cc0*/  STL [R1+0xac], R15 ;  /* 0x0000ac0f01007387 */ /* 0x000fe20000100800 */
[----:B------:R-:W-:-:S03]  /*105cd0*/  LOP3.LUT R3, R10, 0xffff, RZ, 0xc0, !PT ;  /* 0x0000ffff0a037812 */ /* 0x000fc600078ec0ff */
[----:B------:R1:W-:Y:S04]  /*105ce0*/  STL [R1+0x760], R9 ;  /* 0x0007600901007387 */ /* 0x0003e80000100800 */
[----:B------:R-:W-:Y:S01]  /*105cf0*/  STL [R1+0x458], R13 ;  /* 0x0004580d01007387 */ /* 0x000fe20000100800 */
[----:B------:R-:W-:-:S03]  /*105d00*/  LOP3.LUT R4, R18, 0xffff, RZ, 0xc0, !PT ;  /* 0x0000ffff12047812 */ /* 0x000fc600078ec0ff */
[----:B------:R1:W-:Y:S04]  /*105d10*/  STL [R1+0x764], R0 ;  /* 0x0007640001007387 */ /* 0x0003e80000100800 */
[----:B------:R1:W-:Y:S04]  /*105d20*/  STL [R1+0x204], R2 ;  /* 0x0002040201007387 */ /* 0x0003e80000100800 */
        /* <DEDUP_REMOVED lines=8> */
[----:B-1----:R-:W4:Y:S04]  /*105db0*/  LDL.LU R9, [R1+0x34] ;  /* 0x0000340001097983 */ /* 0x002f280000300800 */
[----:B------:R-:W4:Y:S01]  /*105dc0*/  LDL.LU R18, [R1+0x2c] ;  /* 0x00002c0001127983 */ /* 0x000f220000300800 */
[--C-:B------:R-:W-:Y:S02]  /*105dd0*/  PRMT R0, R0, 0x3340, R1.reuse ;  /* 0x0000334000007816 */ /* 0x100fe40000000001 */
        /* <DEDUP_REMOVED lines=15> */
[----:B------:R1:W-:Y:S01]  /*105ed0*/  STL [R1+0x148], R5 ;  /* 0x0001480501007387 */ /* 0x0003e20000100800 */
[----:B---3--:R-:W-:Y:S02]  /*105ee0*/  LOP3.LUT R6, R14, 0xffff, RZ, 0xc0, !PT ;  /* 0x0000ffff0e067812 */ /* 0x008fe400078ec0ff */
[----:B----4-:R-:W-:Y:S02]  /*105ef0*/  LOP3.LUT R7, R24, 0xffff, RZ, 0xc0, !PT ;  /* 0x0000ffff18077812 */ /* 0x010fe400078ec0ff */
        /* <DEDUP_REMOVED lines=10> */
[----:B------:R-:W-:-:S03]  /*105fa0*/  LOP3.LUT R16, R11, 0xffff, RZ, 0xc0, !PT ;  /* 0x0000ffff0b107812 */ /* 0x000fc600078ec0ff */
[----:B------:R-:W4:Y:S01]  /*105fb0*/  LDL.LU R11, [R1+0x414] ;  /* 0x00041400010b7983 */ /* 0x000f220000300800 */
[----:B------:R-:W-:Y:S02]  /*105fc0*/  LOP3.LUT R15, R12, 0xffff, RZ, 0xc0, !PT ;  /* 0x0000ffff0c0f7812 */ /* 0x000fe400078ec0ff */
[----:B------:R-:W-:Y:S02]  /*105fd0*/  LOP3.LUT R13, R21, 0xffff, RZ, 0xc0, !PT ;  /* 0x0000ffff150d7812 */ /* 0x000fe400078ec0ff */
[----:B0-----:R-:W-:Y:S02]  /*105fe0*/  LOP3.LUT R0, R22, 0xffff, RZ, 0xc0, !PT ;  /* 0x0000ffff16007812 */ /* 0x001fe400078ec0ff */
[----:B------:R-:W-:Y:S01]  /*105ff0*/  LOP3.LUT R2, R10, 0xffff, RZ, 0xc0, !PT ;  /* 0x0000ffff0a027812 */ /* 0x000fe200078ec0ff */
[----:B------:R-:W-:Y:S04]  /*106000*/  STL [R1+0x518], R16 ;  /* 0x0005181001007387 */ /* 0x000fe80000100800 */
[----:B------:R-:W-:Y:S01]  /*106010*/  STL [R1+0x514], R15 ;  /* 0x0005140f01007387 */ /* 0x000fe20000100800 */
[----:B------:R-:W-:-:S03]  /*106020*/  LOP3.LUT R3, R9, 0xffff, RZ, 0xc0, !PT ;  /* 0x0000ffff09037812 */ /* 0x000fc600078ec0ff */
[----:B------:R0:W-:Y:S01]  /*106030*/  STL [R1+0x484], R0 ;  /* 0x0004840001007387 */ /* 0x0001e20000100800 */
[----:B------:R-:W-:-:S03]  /*106040*/  LOP3.LUT R4, R18, 0xffff, RZ, 0xc0, !PT ;  /* 0x0000ffff12047812 */ /* 0x000fc600078ec0ff */
[----:B------:R-:W-:Y:S04]  /*106050*/  STL [R1+0x580], R13 ;  /* 0x0005800d01007387 */ /* 0x000fe80000100800 */
        /* <DEDUP_REMOVED lines=27> */
[----:B------:R-:W-:Y:S01]  /*106210*/  STL [R1+0x24c], R5 ;  /* 0x00024c0501007387 */ /* 0x000fe20000100800 */
[----:B----4-:R-:W-:Y:S02]  /*106220*/  LOP3.LUT R6, R14, 0xffff, RZ, 0xc0, !PT ;  /* 0x0000ffff0e067812 */ /* 0x010fe400078ec0ff */
[----:B------:R-:W-:Y:S02]  /*106230*/  LOP3.LUT R7, R24, 0xffff, RZ, 0xc0, !PT ;  /* 0x0000ffff18077812 */ /* 0x000fe400078ec0ff */
[----:B------:R-:W-:Y:S02]  /*106240*/  LOP3.LUT R8, R25, 0xffff, RZ, 0xc0, !PT ;  /* 0x0000ffff19087812 */ /* 0x000fe400078ec0ff */
[----:B------:R-:W-:Y:S01]  /*106250*/  LOP3.LUT R16, R11, 0xffff, RZ, 0xc0, !PT ;  /* 0x0000ffff0b107812 */ /* 0x000fe200078ec0ff */
[----:B------:R-:W-:Y:S04]  /*106260*/  STL [R1+0x568], R6 ;  /* 0x0005680601007387 */ /* 0x000fe80000100800 */
[----:B------:R-:W2:Y:S04]  /*106270*/  LDL.LU R29, [R1+0x5e0] ;  /* 0x0005e000011d7983 */ /* 0x000ea80000300800 */
[----:B------:R1:W-:Y:S04]  /*106280*/  STL [R1+0x5c4], R7 ;  /* 0x0005c40701007387 */ /* 0x0003e80000100800 */
[----:B------:R-:W-:Y:S04]  /*106290*/  STL [R1+0x210], R16 ;  /* 0x0002101001007387 */ /* 0x000fe80000100800 */
[----:B------:R-:W4:Y:S04]  /*1062a0*/  LDL.LU R14, [R1+0x5dc] ;  /* 0x0005dc00010e7983 */ /* 0x000f280000300800 */
[----:B------:R-:W-:Y:S04]  /*1062b0*/  STL [R1+0x5c0], R8 ;  /* 0x0005c00801007387 */ /* 0x000fe80000100800 */
[----:B------:R-:W4:Y:S04]  /*1062c0*/  LDL.LU R24, [R1+0x5b0] ;  /* 0x0005b00001187983 */ /* 0x000f280000300800 */
[----:B------:R-:W4:Y:S04]  /*1062d0*/  LDL.LU R25, [R1+0x4c0] ;  /* 0x0004c00001197983 */ /* 0x000f280000300800 */
[----:B------:R-:W4:Y:S01]  /*1062e0*/  LDL.LU R11, [R1+0x430] ;  /* 0x00043000010b7983 */ /* 0x000f220000300800 */
[----:B------:R-:W-:-:S02]  /*1062f0*/  LOP3.LUT R15, R12, 0xffff, RZ, 0xc0, !PT ;  /* 0x0000ffff0c0f7812 */ /* 0x000fc400078ec0ff */
[----:B------:R-:W-:Y:S02]  /*106300*/  LOP3.LUT R9, R9, 0xffff, RZ, 0xc0, !PT ;  /* 0x0000ffff09097812 */ /* 0x000fe400078ec0ff */
[----:B------:R-:W-:Y:S02]  /*106310*/  LOP3.LUT R13, R21, 0xffff, RZ, 0xc0, !PT ;  /* 0x0000ffff150d7812 */ /* 0x000fe400078ec0ff */
[----:B0-----:R-:W-:Y:S02]  /*106320*/  LOP3.LUT R0, R22, 0xffff, RZ, 0xc0, !PT ;  /* 0x0000ffff16007812 */ /* 0x001fe400078ec0ff */
[----:B------:R-:W-:Y:S01]  /*106330*/  LOP3.LUT R2, R10, 0xffff, RZ, 0xc0, !PT ;  /* 0x0000ffff0a027812 */ /* 0x000fe200078ec0ff */
[----:B------:R-:W-:Y:S01]  /*106340*/  STL [R1+0x410], R15 ;  /* 0x0004100f01007387 */ /* 0x000fe20000100800 */
[----:B---3--:R-:W-:-:S03]  /*106350*/  LOP3.LUT R3, R17, 0xffff, RZ, 0xc0, !PT ;  /* 0x0000ffff11037812 */ /* 0x008fc600078ec0ff */
[----:B------:R0:W-:Y:S04]  /*106360*/  STL [R1+0x58c], R9 ;  /* 0x00058c0901007387 */ /* 0x0001e80000100800 */
        /* <DEDUP_REMOVED lines=12> */
[----:B0-----:R-:W4:Y:S04]  /*106430*/  LDL.LU R9, [R1+0x1a0] ;  /* 0x0001a00001097983 */ /* 0x001f280000300800 */
[----:B------:R-:W4:Y:S01]  /*106440*/  LDL.LU R18, [R1+0x10c] ;  /* 0x00010c0001127983 */ /* 0x000f220000300800 */
[--C-:B---3--:R-:W-:Y:S02]  /*106450*/  PRMT R0, R0, 0x3340, R1.reuse ;  /* 0x0000334000007816 */ /* 0x108fe40000000001 */
        /* <DEDUP_REMOVED lines=14> */
[----:B--2---:R-:W-:Y:S02]  /*106540*/  LOP3.LUT R6, R29, 0xffff, RZ, 0xc0, !PT ;  /* 0x0000ffff1d067812 */ /* 0x004fe400078ec0ff */
[----:B----4-:R-:W-:Y:S02]  /*106550*/  LOP3.LUT R7, R14, 0xffff, RZ, 0xc0, !PT ;  /* 0x0000ffff0e077812 */ /* 0x010fe400078ec0ff */
[----:B-1----:R-:W-:Y:S02]  /*106560*/  LOP3.LUT R5, R25, 0xffff, RZ, 0xc0, !PT ;  /* 0x0000ffff19057812 */ /* 0x002fe400078ec0ff */
[----:B------:R-:W-:Y:S01]  /*106570*/  LOP3.LUT R8, R24, 0xffff, RZ, 0xc0, !PT ;  /* 0x0000ffff18087812 */ /* 0x000fe200078ec0ff */
[----:B------:R-:W-:Y:S01]  /*106580*/  STL [R1+0x5e4], R6 ;  /* 0x0005e40601007387 */ /* 0x000fe20000100800 */
[----:B------:R-:W-:-:S03]  /*106590*/  LOP3.LUT R16, R11, 0xffff, RZ, 0xc0, !PT ;  /* 0x0000ffff0b107812 */ /* 0x000fc600078ec0ff */
[----:B------:R-:W-:Y:S04]  /*1065a0*/  STL [R1+0x5e8], R7 ;  /* 0x0005e80701007387 */ /* 0x000fe80000100800 */
[----:B------:R1:W-:Y:S04]  /*1065b0*/  STL [R1+0x4c0], R5 ;  /* 0x0004c00501007387 */ /* 0x0003e80000100800 */
[----:B------:R-:W2:Y:S04]  /*1065c0*/  LDL.LU R29, [R1+0x5bc] ;  /* 0x0005bc00011d7983 */ /* 0x000ea80000300800 */
[----:B------:R-:W-:Y:S04]  /*1065d0*/  STL [R1+0x60c], R8 ;  /* 0x00060c0801007387 */ /* 0x000fe80000100800 */
[----:B------:R-:W-:Y:S04]  /*1065e0*/  STL [R1+0x5e0], R16 ;  /* 0x0005e01001007387 */ /* 0x000fe80000100800 */
[----:B------:R-:W3:Y:S04]  /*1065f0*/  LDL.LU R14, [R1+0x554] ;  /* 0x00055400010e7983 */ /* 0x000ee80000300800 */
        /* <DEDUP_REMOVED lines=41> */
[----:B---3--:R-:W-:Y:S02]  /*106890*/  LOP3.LUT R6, R14, 0xffff, RZ, 0xc0, !PT ;  /* 0x0000ffff0e067812 */ /* 0x008fe400078ec0ff */
[----:B----4-:R-:W-:Y:S01]  /*1068a0*/  LOP3.LUT R7, R24, 0xffff, RZ, 0xc0, !PT ;  /* 0x0000ffff18077812 */ /* 0x010fe200078ec0ff */
[----:B------:R-:W-:Y:S01]  /*1068b0*/  STL [R1+0x10c], R5 ;  /* 0x00010c0501007387 */ /* 0x000fe20000100800 */
[----:B------:R-:W-:Y:S02]  /*1068c0*/  LOP3.LUT R16, R11, 0xffff, RZ, 0xc0, !PT ;  /* 0x0000ffff0b107812 */ /* 0x000fe400078ec0ff */
[----:B------:R-:W-:Y:S01]  /*1068d0*/  LOP3.LUT R8, R25, 0xffff, RZ, 0xc0, !PT ;  /* 0x0000ffff19087812 */ /* 0x000fe200078ec0ff */
[----:B------:R-:W-:Y:S04]  /*1068e0*/  STL [R1+0x5f0], R6 ;  /* 0x0005f00601007387 */ /* 0x000fe80000100800 */
[----:B------:R-:W2:Y:S04]  /*1068f0*/  LDL.LU R29, [R1+0x600] ;  /* 0x00060000011d7983 */ /* 0x000ea80000300800 */
[----:B------:R1:W-:Y:S04]  /*106900*/  STL [R1+0x430], R7 ;  /* 0x0004300701007387 */ /* 0x0003e80000100800 */
[----:B------:R-:W-:Y:S04]  /*106910*/  STL [R1+0x90], R16 ;  /* 0x0000901001007387 */ /* 0x000fe80000100800 */
[----:B------:R-:W3:Y:S04]  /*106920*/  LDL.LU R14, [R1+0x5fc] ;  /* 0x0005fc00010e7983 */ /* 0x000ee80000300800 */
        /* <DEDUP_REMOVED lines=43> */
[----:B----4-:R-:W-:Y:S02]  /*106be0*/  LOP3.LUT R5, R25, 0xffff, RZ, 0xc0, !PT ;  /* 0x0000ffff19057812 */ /* 0x010fe400078ec0ff */
        /* <DEDUP_REMOVED lines=10> */
[----:B------:R-:W4:Y:S01]  /*106c90*/  LDL.LU R25, [R1+0x4f8] ;  /* 0x0004f80001197983 */ /* 0x000f220000300800 */
[----:B------:R-:W-:-:S02]  /*106ca0*/  LOP3.LUT R15, R17, 0xffff, RZ, 0xc0, !PT ;  /* 0x0000ffff110f7812 */ /* 0x000fc400078ec0ff */
[----:B------:R-:W-:Y:S02]  /*106cb0*/  LOP3.LUT R13, R12, 0xffff, RZ, 0xc0, !PT ;  /* 0x0000ffff0c0d7812 */ /* 0x000fe400078ec0ff */
[----:B------:R-:W-:Y:S02]  /*106cc0*/  LOP3.LUT R9, R9, 0xffff, RZ, 0xc0, !PT ;  /* 0x0000ffff09097812 */ /* 0x000fe400078ec0ff */
[----:B0-----:R-:W-:Y:S01]  /*106cd0*/  LOP3.LUT R0, R21, 0xffff, RZ, 0xc0, !PT ;  /* 0x0000ffff15007812 */ /* 0x001fe200078ec0ff */
        /* <DEDUP_REMOVED lines=37> */
[----:B------:R1:W-:Y:S01]  /*106f30*/  STL [R1+0x57c], R5 ;  /* 0x00057c0501007387 */ /* 0x0003e20000100800 */
[----:B------:R-:W-:-:S03]  /*106f40*/  LOP3.LUT R8, R25, 0xffff, RZ, 0xc0, !PT ;  /* 0x0000ffff19087812 */ /* 0x000fc600078ec0ff */
        /* <DEDUP_REMOVED lines=206> */
[----:B-1----:R-:W-:Y:S02]  /*107c30*/  LOP3.LUT R5, R11, 0xffff, RZ, 0xc0, !PT ;  /* 0x0000ffff0b057812 */ /* 0x002fe400078ec0ff */
[----:B------:R-:W-:Y:S02]  /*107c40*/  LOP3.LUT R8, R25, 0xffff, RZ, 0xc0, !PT ;  /* 0x0000ffff19087812 */ /* 0x000fe400078ec0ff */
[----:B------:R-:W-:Y:S01]  /*107c50*/  LOP3.LUT R16, R12, 0xffff, RZ, 0xc0, !PT ;  /* 0x0000ffff0c107812 */ /* 0x000fe200078ec0ff */
[----:B------:R-:W-:Y:S04]  /*107c60*/  STL [R1+0x6c8], R7 ;  /* 0x0006c80701007387 */ /* 0x000fe80000100800 */
[----:B------:R1:W-:Y:S04]  /*107c70*/  STL [R1+0x744], R5 ;  /* 0x0007440501007387 */ /* 0x0003e80000100800 */
[----:B------:R-:W2:Y:S04]  /*107c80*/  LDL.LU R14, [R1+0x5d0] ;  /* 0x0005d000010e7983 */ /* 0x000ea80000300800 */
[----:B------:R-:W-:Y:S04]  /*107c90*/  STL [R1+0x6c4], R8 ;  /* 0x0006c40801007387 */ /* 0x000fe80000100800 */
[----:B------:R-:W-:Y:S04]  /*107ca0*/  STL [R1+0x4d4], R16 ;  /* 0x0004d41001007387 */ /* 0x000fe80000100800 */
[----:B------:R-:W4:Y:S04]  /*107cb0*/  LDL.LU R25, [R1+0x5c8] ;  /* 0x0005c80001197983 */ /* 0x000f280000300800 */
        /* <DEDUP_REMOVED lines=9> */
[----:B---3--:R-:W-:-:S03]  /*107d50*/  LOP3.LUT R3, R17, 0xffff, RZ, 0xc0, !PT ;  /* 0x0000ffff11037812 */ /* 0x008fc600078ec0ff */
        /* <DEDUP_REMOVED lines=32> */
[----:B------:R-:W-:Y:S01]  /*107f60*/  LOP3.LUT R7, R11, 0xffff, RZ, 0xc0, !PT ;  /* 0x0000ffff0b077812 */ /* 0x000fe200078ec0ff */
        /* <DEDUP_REMOVED lines=51> */
[----:B----4-:R-:W-:Y:S02]  /*1082a0*/  LOP3.LUT R6, R25, 0xffff, RZ, 0xc0, !PT ;  /* 0x0000ffff19067812 */ /* 0x010fe400078ec0ff */
[----:B------:R-:W-:Y:S02]  /*1082b0*/  LOP3.LUT R7, R11, 0xffff, RZ, 0xc0, !PT ;  /* 0x0000ffff0b077812 */ /* 0x000fe400078ec0ff */
[----:B------:R-:W-:Y:S02]  /*1082c0*/  LOP3.LUT R8, R12, 0xffff, RZ, 0xc0, !PT ;  /* 0x0000ffff0c087812 */ /* 0x000fe400078ec0ff */
[----:B------:R-:W-:Y:S01]  /*1082d0*/  LOP3.LUT R17, R17, 0xffff, RZ, 0xc0, !PT ;  /* 0x0000ffff11117812 */ /* 0x000fe200078ec0ff */
[----:B------:R-:W-:Y:S04]  /*1082e0*/  STL [R1+0x6a0], R6 ;  /* 0x0006a00601007387 */ /* 0x000fe80000100800 */
[----:B------:R-:W2:Y:S04]  /*1082f0*/  LDL.LU R14, [R1+0x6b0] ;  /* 0x0006b000010e7983 */ /* 0x000ea80000300800 */
[----:B------:R-:W-:Y:S04]  /*108300*/  STL [R1+0x71c], R7 ;  /* 0x00071c0701007387 */ /* 0x000fe80000100800 */
[----:B------:R4:W-:Y:S04]  /*108310*/  STL [R1+0x4f0], R17 ;  /* 0x0004f01101007387 */ /* 0x0009e80000100800 */
[----:B------:R-:W2:Y:S04]  /*108320*/  LDL.LU R25, [R1+0x6ac] ;  /* 0x0006ac0001197983 */ /* 0x000ea80000300800 */
[----:B------:R-:W-:Y:S04]  /*108330*/  STL [R1+0x718], R8 ;  /* 0x0007180801007387 */ /* 0x000fe80000100800 */
[----:B------:R-:W2:Y:S04]  /*108340*/  LDL.LU R11, [R1+0x640] ;  /* 0x00064000010b7983 */ /* 0x000ea80000300800 */
[----:B------:R-:W2:Y:S01]  /*108350*/  LDL.LU R12, [R1+0x590] ;  /* 0x00059000010c7983 */ /* 0x000ea20000300800 */
[----:B------:R-:W-:-:S02]  /*108360*/  LOP3.LUT R16, R21, 0xffff, RZ, 0xc0, !PT ;  /* 0x0000ffff15107812 */ /* 0x000fc400078ec0ff */
[----:B------:R-:W-:Y:S02]  /*108370*/  LOP3.LUT R15, R29, 0xffff, RZ, 0xc0, !PT ;  /* 0x0000ffff1d0f7812 */ /* 0x000fe400078ec0ff */
[----:B------:R-:W-:Y:S02]  /*108380*/  LOP3.LUT R13, R24, 0xffff, RZ, 0xc0, !PT ;  /* 0x0000ffff180d7812 */ /* 0x000fe400078ec0ff */
[----:B0-----:R-:W-:Y:S01]  /*108390*/  LOP3.LUT R0, R22, 0xffff, RZ, 0xc0, !PT ;  /* 0x0000ffff16007812 */ /* 0x001fe200078ec0ff */
[----:B------:R-:W2:Y:S01]  /*1083a0*/  LDL.LU R21, [R1+0x510] ;  /* 0x0005100001157983 */ /* 0x000ea20000300800 */
[----:B------:R-:W-:-:S03]  /*1083b0*/  LOP3.LUT R2, R10, 0xffff, RZ, 0xc0, !PT ;  /* 0x0000ffff0a027812 */ /* 0x000fc600078ec0ff */
[----:B------:R-:W-:Y:S01]  /*1083c0*/  STL [R1+0x69c], R16 ;  /* 0x00069c1001007387 */ /* 0x000fe20000100800 */
[----:B---3--:R-:W-:-:S03]  /*1083d0*/  LOP3.LUT R3, R9, 0xffff, RZ, 0xc0, !PT ;  /* 0x0000ffff09037812 */ /* 0x008fc600078ec0ff */
[----:B------:R-:W-:Y:S04]  /*1083e0*/  STL [R1+0x714], R15 ;  /* 0x0007140f01007387 */ /* 0x000fe80000100800 */
[----:B------:R0:W-:Y:S01]  /*1083f0*/  STL [R1+0x5d8], R0 ;  /* 0x0005d80001007387 */ /* 0x0001e20000100800 */
[----:B------:R-:W-:-:S03]  /*108400*/  LOP3.LUT R4, R18, 0xffff, RZ, 0xc0, !PT ;  /* 0x0000ffff12047812 */ /* 0x000fc600078ec0ff */
[----:B------:R-:W-:Y:S04]  /*108410*/  STL [R1+0x710], R13 ;  /* 0x0007100d01007387 */ /* 0x000fe80000100800 */
[----:B------:R3:W-:Y:S04]  /*108420*/  STL [R1+0x5d4], R2 ;  /* 0x0005d40201007387 */ /* 0x0007e80000100800 */
[----:B------:R3:W-:Y:S04]  /*108430*/  STL [R1+0x70c], R3 ;  /* 0x00070c0301007387 */ /* 0x0007e80000100800 */
[----:B------:R-:W2:Y:S04]  /*108440*/  LDL.LU R22, [R1+0x50c] ;  /* 0x00050c0001167983 */ /* 0x000ea80000300800 */
[----:B------:R3:W-:Y:S04]  /*108450*/  STL [R1+0x708], R4 ;  /* 0x0007080401007387 */ /* 0x0007e80000100800 */
[----:B------:R-:W2:Y:S04]  /*108460*/  LDL.LU R29, [R1+0x460] ;  /* 0x00046000011d7983 */ /* 0x000ea80000300800 */
[----:B------:R-:W2:Y:S04]  /*108470*/  LDL.LU R24, [R1+0x368] ;  /* 0x0003680001187983 */ /* 0x000ea80000300800 */
[----:B------:R-:W2:Y:S04]  /*108480*/  LDL.LU R10, [R1+0xdc] ;  /* 0x0000dc00010a7983 */ /* 0x000ea80000300800 */
[----:B------:R-:W2:Y:S01]  /*108490*/  LDL.LU R9, [R1+0x2ec] ;  /* 0x0002ec0001097983 */ /* 0x000ea20000300800 */
[----:B-1----:R-:W-:-:S03]  /*1084a0*/  PRMT R5, R5, 0x3340, R17 ;  /* 0x0000334005057816 */ /* 0x002fc60000000011 */
[----:B----4-:R-:W4:Y:S04]  /*1084b0*/  LDL.LU R17, [R1+0x2e8] ;  /* 0x0002e80001117983 */ /* 0x010f280000300800 */
[----:B------:R-:W4:Y:S01]  /*1084c0*/  LDL.LU R18, [R1+0x230] ;  /* 0x0002300001127983 */ /* 0x000f220000300800 */
[--C-:B0-----:R-:W-:Y:S02]  /*1084d0*/  PRMT R0, R0, 0x3340, R1.reuse ;  /* 0x0000334000007816 */ /* 0x101fe40000000001 */
[--C-:B---3--:R-:W-:Y:S02]  /*1084e0*/  PRMT R2, R2, 0x3340, R1.reuse ;  /* 0x0000334002027816 */ /* 0x108fe40000000001 */
        /* <DEDUP_REMOVED lines=14> */
[----:B------:R-:W-:Y:S02]  /*1085d0*/  LOP3.LUT R7, R25, 0xffff, RZ, 0xc0, !PT ;  /* 0x0000ffff19077812 */ /* 0x000fe400078ec0ff */
[----:B-1----:R-:W-:Y:S02]  /*1085e0*/  LOP3.LUT R5, R12, 0xffff, RZ, 0xc0, !PT ;  /* 0x0000ffff0c057812 */ /* 0x002fe400078ec0ff */
[----:B------:R-:W-:Y:S01]  /*1085f0*/  LOP3.LUT R8, R11, 0xffff, RZ, 0xc0, !PT ;  /* 0x0000ffff0b087812 */ /* 0x000fe200078ec0ff */
[----:B------:R-:W-:Y:S04]  /*108600*/  STL [R1+0x730], R6 ;  /* 0x0007300601007387 */ /* 0x000fe80000100800 */
[----:B------:R-:W-:Y:S04]  /*108610*/  STL [R1+0x72c], R7 ;  /* 0x00072c0701007387 */ /* 0x000fe80000100800 */
[----:B------:R-:W-:Y:S04]  /*108620*/  STL [R1+0x590], R5 ;  /* 0x0005900501007387 */ /* 0x000fe80000100800 */
[----:B------:R-:W2:Y:S01]  /*108630*/  LDL.LU R25, [R1+0x65c] ;  /* 0x00065c0001197983 */ /* 0x000ea20000300800 */
[----:B------:R-:W-:-:S03]  /*108640*/  LOP3.LUT R15, R21, 0xffff, RZ, 0xc0, !PT ;  /* 0x0000ffff150f7812 */ /* 0x000fc600078ec0ff */
[----:B------:R-:W-:Y:S04]  /*108650*/  STL [R1+0x728], R8 ;  /* 0x0007280801007387 */ /* 0x000fe80000100800 */
[----:B------:R-:W-:Y:S04]  /*108660*/  STL [R1+0x720], R15 ;  /* 0x0007200f01007387 */ /* 0x000fe80000100800 */
[----:B------:R-:W3:Y:S04]  /*108670*/  LDL.LU R11, [R1+0x650] ;  /* 0x00065000010b7983 */ /* 0x000ee80000300800 */
[----:B------:R-:W3:Y:S04]  /*108680*/  LDL.LU R12, [R1+0x648] ;  /* 0x00064800010c7983 */ /* 0x000ee80000300800 */
[----:B------:R-:W3:Y:S01]  /*108690*/  LDL.LU R21, [R1+0x5a4] ;  /* 0x0005a40001157983 */ /* 0x000ee20000300800 */
[----:B------:R-:W-:-:S02]  /*1086a0*/  LOP3.LUT R14, R22, 0xffff, RZ, 0xc0, !PT ;  /* 0x0000ffff160e7812 */ /* 0x000fc400078ec0ff */
[----:B------:R-:W-:Y:S02]  /*1086b0*/  LOP3.LUT R13, R29, 0xffff, RZ, 0xc0, !PT ;  /* 0x0000ffff1d0d7812 */ /* 0x000fe400078ec0ff */
[----:B------:R-:W-:Y:S02]  /*1086c0*/  LOP3.LUT R16, R24, 0xffff, RZ, 0xc0, !PT ;  /* 0x0000ffff18107812 */ /* 0x000fe400078ec0ff */
[----:B0-----:R-:W-:Y:S01]  /*1086d0*/  LOP3.LUT R0, R10, 0xffff, RZ, 0xc0, !PT ;  /* 0x0000ffff0a007812 */ /* 0x001fe200078ec0ff */
[----:B------:R-:W3:Y:S01]  /*1086e0*/  LDL.LU R22, [R1+0x488] ;  /* 0x0004880001167983 */ /* 0x000ee20000300800 */
[----:B------:R-:W-:-:S03]  /*1086f0*/  LOP3.LUT R2, R9, 0xffff, RZ, 0xc0, !PT ;  /* 0x0000ffff09027812 */ /* 0x000fc600078ec0ff */
[----:B------:R-:W-:Y:S01]  /*108700*/  STL [R1+0x6b0], R14 ;  /* 0x0006b00e01007387 */ /* 0x000fe20000100800 */
[----:B----4-:R-:W-:-:S03]  /*108710*/  LOP3.LUT R3, R17, 0xffff, RZ, 0xc0, !PT ;  /* 0x0000ffff11037812 */ /* 0x010fc600078ec0ff */
[----:B------:R-:W-:Y:S04]  /*108720*/  STL [R1+0x50c], R16 ;  /* 0x00050c1001007387 */ /* 0x000fe80000100800 */
[----:B------:R-:W-:Y:S01]  /*108730*/  STL [R1+0x724], R13 ;  /* 0x0007240d01007387 */ /* 0x000fe20000100800 */
[----:B------:R-:W-:-:S03]  /*108740*/  LOP3.LUT R4, R18, 0xffff, RZ, 0xc0, !PT ;  /* 0x0000ffff12047812 */ /* 0x000fc600078ec0ff */
[----:B------:R0:W-:Y:S04]  /*108750*/  STL [R1+0x510], R0 ;  /* 0x0005100001007387 */ /* 0x0001e80000100800 */
[----:B------:R1:W-:Y:S04]  /*108760*/  STL [R1+0x6ac], R2 ;  /* 0x0006ac0201007387 */ /* 0x0003e80000100800 */
[----:B------:R4:W-:Y:S04]  /*108770*/  STL [R1+0x73c], R3 ;  /* 0x00073c0301007387 */ /* 0x0009e80000100800 */
[----:B------:R-:W3:Y:S04]  /*108780*/  LDL.LU R10, [R1+0x480] ;  /* 0x00048000010a7983 */ /* 0x000ee80000300800 */
[----:B------:R4:W-:Y:S04]  /*108790*/  STL [R1+0x738], R4 ;  /* 0x0007380401007387 */ /* 0x0009e80000100800 */
[----:B------:R-:W3:Y:S04]  /*1087a0*/  LDL.LU R28, [R1+0x470] ;  /* 0x00047000011c7983 */ /* 0x000ee80000300800 */
[----:B------:R-:W3:Y:S04]  /*1087b0*/  LDL.LU R29, [R1+0x384] ;  /* 0x00038400011d7983 */ /* 0x000ee80000300800 */
[----:B------:R-:W3:Y:S04]  /*1087c0*/  LDL.LU R24, [R1+0x25c] ;  /* 0x00025c0001187983 */ /* 0x000ee80000300800 */
[----:B------:R-:W3:Y:S04]  /*1087d0*/  LDL.LU R9, [R1+0xf8] ;  /* 0x0000f80001097983 */ /* 0x000ee80000300800 */
[----:B------:R-:W3:Y:S04]  /*1087e0*/  LDL.LU R17, [R1+0x248] ;  /* 0x0002480001117983 */ /* 0x000ee80000300800 */
[----:B------:R-:W3:Y:S01]  /*1087f0*/  LDL.LU R18, [R1+0x23c] ;  /* 0x00023c0001127983 */ /* 0x000ee20000300800 */
[----:B0-----:R-:W-:-:S02]  /*108800*/  PRMT R0, R0, 0x3340, R1 ;  /* 0x0000334000007816 */ /* 0x001fc40000000001 */
[----:B------:R-:W-:Y:S02]  /*108810*/  PRMT R5, R5, 0x3340, R16 ;  /* 0x0000334005057816 */ /* 0x000fe40000000010 */
[----:B-1----:R-:W-:Y:S02]  /*108820*/  PRMT R2, R2, 0x3340, R1 ;  /* 0x0000334002027816 */ /* 0x002fe40000000001 */
[----:B------:R-:W-:Y:S02]  /*108830*/  PRMT R6, R6, 0x3340, R15 ;  /* 0x0000334006067816 */ /* 0x000fe4000000000f */
[----:B----4-:R-:W-:Y:S02]  /*108840*/  PRMT R3, R3, 0x3340, R1 ;  /* 0x0000334003037816 */ /* 0x010fe40000000001 */
        /* <DEDUP_REMOVED lines=14> */
[----:B------:R-:W-:Y:S02]  /*108930*/  LOP3.LUT R6, R21, 0xffff, RZ, 0xc0, !PT ;  /* 0x0000ffff15067812 */ /* 0x000fe400078ec0ff */
[----:B------:R-:W-:Y:S01]  /*108940*/  LOP3.LUT R8, R12, 0xffff, RZ, 0xc0, !PT ;  /* 0x0000ffff0c087812 */ /* 0x000fe200078ec0ff */
[----:B------:R-:W-:Y:S04]  /*108950*/  STL [R1+0x434], R7 ;  /* 0x0004340701007387 */ /* 0x000fe80000100800 */
[----:B------:R-:W2:Y:S01]  /*108960*/  LDL.LU R25, [R1+0x658] ;  /* 0x0006580001197983 */ /* 0x000ea20000300800 */
[----:B------:R-:W-:-:S03]  /*108970*/  LOP3.LUT R11, R22, 0xffff, RZ, 0xc0, !PT ;  /* 0x0000ffff160b7812 */ /* 0x000fc600078ec0ff */
[----:B------:R-:W-:Y:S04]  /*108980*/  STL [R1+0x4ec], R6 ;  /* 0x0004ec0601007387 */ /* 0x000fe80000100800 */
[----:B------:R3:W-:Y:S04]  /*108990*/  STL [R1+0x5a4], R11 ;  /* 0x0005a40b01007387 */ /* 0x0007e80000100800 */
[----:B------:R-:W-:Y:S04]  /*1089a0*/  STL [R1+0x734], R8 ;  /* 0x0007340801007387 */ /* 0x000fe80000100800 */
[----:B------:R-:W4:Y:S04]  /*1089b0*/  LDL.LU R12, [R1+0x644] ;  /* 0x00064400010c7983 */ /* 0x000f280000300800 */
        /* <DEDUP_REMOVED lines=8> */
[----:B------:R-:W-:Y:S01]  /*108a40*/  STL [R1+0xbc], R14 ;  /* 0x0000bc0e01007387 */ /* 0x000fe20000100800 */
[----:B------:R-:W-:-:S03]  /*108a50*/  LOP3.LUT R3, R17, 0xffff, RZ, 0xc0, !PT ;  /* 0x0000ffff11037812 */ /* 0x000fc600078ec0ff */
[----:B------:R-:W-:Y:S04]  /*108a60*/  STL [R1+0x470], R16 ;  /* 0x0004701001007387 */ /* 0x000fe80000100800 */
[----:B------:R-:W-:Y:S01]  /*108a70*/  STL [R1+0x65c], R13 ;  /* 0x00065c0d01007387 */ /* 0x000fe20000100800 */
[----:B------:R-:W-:-:S03]  /*108a80*/  LOP3.LUT R4, R18, 0xffff, RZ, 0xc0, !PT ;  /* 0x0000ffff12047812 */ /* 0x000fc600078ec0ff */
[----:B------:R0:W-:Y:S04]  /*108a90*/  STL [R1+0x480], R0 ;  /* 0x0004800001007387 */ /* 0x0001e80000100800 */
[----:B------:R0:W-:Y:S04]  /*108aa0*/  STL [R1+0x460], R2 ;  /* 0x0004600201007387 */ /* 0x0001e80000100800 */
[----:B------:R0:W-:Y:S04]  /*108ab0*/  STL [R1+0x648], R3 ;  /* 0x0006480301007387 */ /* 0x0001e80000100800 */
[----:B------:R-:W4:Y:S04]  /*108ac0*/  LDL.LU R9, [R1+0x46c] ;  /* 0x00046c0001097983 */ /* 0x000f280000300800 */
[----:B------:R0:W-:Y:S04]  /*108ad0*/  STL [R1+0x650], R4 ;  /* 0x0006500401007387 */ /* 0x0001e80000100800 */
[----:B------:R-:W4:Y:S01]  /*108ae0*/  LDL.LU R15, [R1+0x468] ;  /* 0x00046800010f7983 */ /* 0x000f220000300800 */
[----:B-1----:R-:W-:-:S03]  /*108af0*/  PRMT R5, R5, 0x3340, R11 ;  /* 0x0000334005057816 */ /* 0x002fc6000000000b */
[----:B---3--:R-:W3:Y:S04]  /*108b00*/  LDL.LU R11, [R1+0x370] ;  /* 0x00037000010b7983 */ /* 0x008ee80000300800 */
[----:B------:R-:W3:Y:S04]  /*108b10*/  LDL.LU R28, [R1+0x258] ;  /* 0x00025800011c7983 */ /* 0x000ee80000300800 */
[----:B------:R-:W3:Y:S04]  /*108b20*/  LDL.LU R29, [R1+0xe0] ;  /* 0x0000e000011d7983 */ /* 0x000ee80000300800 */
[----:B------:R-:W3:Y:S04]  /*108b30*/  LDL.LU R17, [R1+0x22c] ;  /* 0x00022c0001117983 */ /* 0x000ee80000300800 */
[----:B------:R-:W3:Y:S01]  /*108b40*/  LDL.LU R18, [R1+0x220] ;  /* 0x0002200001127983 */ /* 0x000ee20000300800 */
[----:B0-----:R-:W-:-:S02]  /*108b50*/  PRMT R0, R0, 0x3340, R1 ;  /* 0x0000334000007816 */ /* 0x001fc40000000001 */
[--C-:B------:R-:W-:Y:S02]  /*108b60*/  PRMT R2, R2, 0x3340, R1.reuse ;  /* 0x0000334002027816 */ /* 0x100fe40000000001 */
[----:B------:R-:W-:Y:S02]  /*108b70*/  PRMT R6, R6, 0x3340, R16 ;  /* 0x0000334006067816 */ /* 0x000fe40000000010 */
[----:B------:R-:W-:Y:S02]  /*108b80*/  PRMT R3, R3, 0x3340, R1 ;  /* 0x0000334003037816 */ /* 0x000fe40000000001 */
[----:B------:R-:W-:Y:S02]  /*108b90*/  PRMT R0, R5, 0x5410, R0 ;  /* 0x0000541005007816 */ /* 0x000fe40000000000 */
[----:B------:R-:W-:Y:S02]  /*108ba0*/  PRMT R7, R7, 0x3340, R14 ;  /* 0x0000334007077816 */ /* 0x000fe4000000000e */
[----:B------:R-:W-:-:S02]  /*108bb0*/  PRMT R5, R6, 0x5410, R2 ;  /* 0x0000541006057816 */ /* 0x000fc40000000002 */
[----:B------:R-:W-:Y:S02]  /*108bc0*/  PRMT R4, R4, 0x3340, R1 ;  /* 0x0000334004047816 */ /* 0x000fe40000000001 */
[----:B------:R-:W-:Y:S01]  /*108bd0*/  PRMT R8, R8, 0x3340, R13 ;  /* 0x0000334008087816 */ /* 0x000fe2000000000d */
[----:B------:R0:W-:Y:S01]  /*108be0*/  STL [R1+0x848], R0 ;  /* 0x0008480001007387 */ /* 0x0001e20000100800 */
[----:B------:R-:W-:-:S03]  /*108bf0*/  PRMT R2, R7, 0x5410, R3 ;  /* 0x0000541007027816 */ /* 0x000fc60000000003 */
        /* <DEDUP_REMOVED lines=14> */
[----:B------:R-:W-:Y:S04]  /*108ce0*/  STL [R1+0x644], R8 ;  /* 0x0006440801007387 */ /* 0x000fe80000100800 */
[----:B------:R-:W4:Y:S04]  /*108cf0*/  LDL.LU R25, [R1+0x654] ;  /* 0x0006540001197983 */ /* 0x000f280000300800 */
[----:B------:R-:W4:Y:S04]  /*108d00*/  LDL.LU R21, [R1+0x64c] ;  /* 0x00064c0001157983 */ /* 0x000f280000300800 */
[----:B------:R-:W4:Y:S01]  /*108d10*/  LDL.LU R22, [R1+0x5a0] ;  /* 0x0005a00001167983 */ /* 0x000f220000300800 */
[----:B------:R-:W-:-:S02]  /*108d20*/  LOP3.LUT R14, R9, 0xffff, RZ, 0xc0, !PT ;  /* 0x0000ffff090e7812 */ /* 0x000fc400078ec0ff */
[----:B------:R-:W-:Y:S01]  /*108d30*/  LOP3.LUT R13, R15, 0xffff, RZ, 0xc0, !PT ;  /* 0x0000ffff0f0d7812 */ /* 0x000fe200078ec0ff */
[----:B------:R-:W4:Y:S04]  /*108d40*/  LDL.LU R9, [R1+0x498] ;  /* 0x0004980001097983 */ /* 0x000f280000300800 */
[----:B------:R-:W4:Y:S01]  /*108d50*/  LDL.LU R10, [R1+0x47c] ;  /* 0x00047c00010a7983 */ /* 0x000f220000300800 */
[----:B---3--:R-:W-:Y:S02]  /*108d60*/  LOP3.LUT R11, R11, 0xffff, RZ, 0xc0, !PT ;  /* 0x0000ffff0b0b7812 */ /* 0x008fe400078ec0ff */
[----:B0-----:R-:W-:Y:S02]  /*108d70*/  LOP3.LUT R0, R28, 0xffff, RZ, 0xc0, !PT ;  /* 0x0000ffff1c007812 */ /* 0x001fe400078ec0ff */
[----:B------:R-:W-:Y:S01]  /*108d80*/  LOP3.LUT R2, R29, 0xffff, RZ, 0xc0, !PT ;  /* 0x0000ffff1d027812 */ /* 0x000fe200078ec0ff */
[----:B------:R-:W-:Y:S01]  /*108d90*/  STL [R1+0x64], R14 ;  /* 0x0000640e01007387 */ /* 0x000fe20000100800 */
[----:B------:R-:W-:-:S03]  /*108da0*/  LOP3.LUT R3, R17, 0xffff, RZ, 0xc0, !PT ;  /* 0x0000ffff11037812 */ /* 0x000fc600078ec0ff */
[----:B------:R-:W-:Y:S04]  /*108db0*/  STL [R1+0x63c], R13 ;  /* 0x00063c0d01007387 */ /* 0x000fe80000100800 */
[----:B------:R0:W-:Y:S01]  /*108dc0*/  STL [R1+0x78], R11 ;  /* 0x0000780b01007387 */ /* 0x0001e20000100800 */
[----:B------:R-:W-:-:S03]  /*108dd0*/  LOP3.LUT R4, R18, 0xffff, RZ, 0xc0, !PT ;  /* 0x0000ffff12047812 */ /* 0x000fc600078ec0ff */
[----:B------:R3:W-:Y:S04]  /*108de0*/  STL [R1+0x84], R0 ;  /* 0x0000840001007387 */ /* 0x0007e80000100800 */
[----:B------:R3:W-:Y:S04]  /*108df0*/  STL [R1+0x7c], R2 ;  /* 0x00007c0201007387 */ /* 0x0007e80000100800 */
[----:B------:R3:W-:Y:S04]  /*108e00*/  STL [R1+0x494], R3 ;  /* 0x0004940301007387 */ /* 0x0007e80000100800 */
[----:B------:R-:W4:Y:S04]  /*108e10*/  LDL.LU R17, [R1+0x478] ;  /* 0x0004780001117983 */ /* 0x000f280000300800 */
[----:B------:R3:W-:Y:S04]  /*108e20*/  STL [R1+0x658], R4 ;  /* 0x0006580401007387 */ /* 0x0007e80000100800 */
[----:B------:R-:W4:Y:S04]  /*108e30*/  LDL.LU R18, [R1+0x378] ;  /* 0x0003780001127983 */ /* 0x000f280000300800 */
[----:B------:R-:W4:Y:S01]  /*108e40*/  LDL.LU R16, [R1+0x254] ;  /* 0x0002540001107983 */ /* 0x000f220000300800 */
[----:B-1----:R-:W-:-:S03]  /*108e50*/  PRMT R6, R6, 0x3340, R11 ;  /* 0x0000334006067816 */ /* 0x002fc6000000000b */
[----:B------:R-:W4:Y:S04]  /*108e60*/  LDL.LU R15, [R1+0xd8] ;  /* 0x0000d800010f7983 */ /* 0x000f280000300800 */
[----:B0-----:R-:W4:Y:S01]  /*108e70*/  LDL.LU R11, [R1+0x238] ;  /* 0x00023800010b7983 */ /* 0x001f220000300800 */
[----:B------:R-:W-:-:S03]  /*108e80*/  PRMT R5, R5, 0x3340, R12 ;  /* 0x0000334005057816 */ /* 0x000fc6000000000c */
[----:B------:R-:W4:Y:S01]  /*108e90*/  LDL.LU R12, [R1+0x228] ;  /* 0x00022800010c7983 */ /* 0x000f220000300800 */
[--C-:B---3--:R-:W-:Y:S02]  /*108ea0*/  PRMT R0, R0, 0x3340, R1.reuse ;  /* 0x0000334000007816 */ /* 0x108fe40000000001 */
[--C-:B------:R-:W-:Y:S02]  /*108eb0*/  PRMT R2, R2, 0x3340, R1.reuse ;  /* 0x0000334002027816 */ /* 0x100fe40000000001 */
[----:B------:R-:W-:Y:S02]  /*108ec0*/  PRMT R3, R3, 0x3340, R1 ;  /* 0x0000334003037816 */ /* 0x000fe40000000001 */
[----:B------:R-:W-:Y:S02]  /*108ed0*/  PRMT R7, R7, 0x3340, R14 ;  /* 0x0000334007077816 */ /* 0x000fe4000000000e */
[----:B------:R-:W-:Y:S02]  /*108ee0*/  PRMT R0, R5, 0x5410, R0 ;  /* 0x0000541005007816 */ /* 0x000fe40000000000 */
[----:B------:R-:W-:-:S02]  /*108ef0*/  PRMT R5, R6, 0x5410, R2 ;  /* 0x0000541006057816 */ /* 0x000fc40000000002 */
        /* <DEDUP_REMOVED lines=11> */
[----:B------:R1:W-:Y:S04]  /*108fb0*/  STL [R1+0x34], R5 ;  /* 0x0000340501007387 */ /* 0x0003e80000100800 */
[----:B------:R-:W-:Y:S01]  /*108fc0*/  STL [R1+0x64c], R8 ;  /* 0x00064c0801007387 */ /* 0x000fe20000100800 */
[----:B------:R-:W-:-:S03]  /*108fd0*/  LOP3.LUT R9, R9, 0xffff, RZ, 0xc0, !PT ;  /* 0x0000ffff09097812 */ /* 0x000fc600078ec0ff */
[----:B------:R-:W-:Y:S01]  /*108fe0*/  STL [R1+0x28], R6 ;  /* 0x0000280601007387 */ /* 0x000fe20000100800 */
[----:B------:R-:W-:Y:S02]  /*108ff0*/  LOP3.LUT R28, R25, 0xffff, RZ, 0xc0, !PT ;  /* 0x0000ffff191c7812 */ /* 0x000fe400078ec0ff */
[----:B------:R-:W-:Y:S01]  /*109000*/  LOP3.LUT R29, R10, 0xffff, RZ, 0xc0, !PT ;  /* 0x0000ffff0a1d7812 */ /* 0x000fe200078ec0ff */
[----:B------:R-:W-:Y:S04]  /*109010*/  STL [R1+0x38], R9 ;  /* 0x0000380901007387 */ /* 0x000fe80000100800 */
[----:B------:R-:W2:Y:S04]  /*109020*/  LDL.LU R24, [R1+0x67c] ;  /* 0x00067c0001187983 */ /* 0x000ea80000300800 */
[----:B------:R-:W3:Y:S04]  /*109030*/  LDL.LU R25, [R1+0x668] ;  /* 0x0006680001197983 */ /* 0x000ee80000300800 */
[----:B------:R-:W4:Y:S04]  /*109040*/  LDL.LU R10, [R1+0x660] ;  /* 0x00066000010a7983 */ /* 0x000f280000300800 */
[----:B------:R-:W3:Y:S04]  /*109050*/  LDL.LU R22, [R1+0x5a8] ;  /* 0x0005a80001167983 */ /* 0x000ee80000300800 */
[----:B------:R-:W3:Y:S01]  /*109060*/  LDL.LU R21, [R1+0x4ac] ;  /* 0x0004ac0001157983 */ /* 0x000ee20000300800 */
[----:B------:R-:W-:-:S02]  /*109070*/  LOP3.LUT R14, R17, 0xffff, RZ, 0xc0, !PT ;  /* 0x0000ffff110e7812 */ /* 0x000fc400078ec0ff */
[----:B------:R-:W-:Y:S02]  /*109080*/  LOP3.LUT R7, R18, 0xffff, RZ, 0xc0, !PT ;  /* 0x0000ffff12077812 */ /* 0x000fe400078ec0ff */
[----:B0-----:R-:W-:Y:S01]  /*109090*/  LOP3.LUT R0, R16, 0xffff, RZ, 0xc0, !PT ;  /* 0x0000ffff10007812 */ /* 0x001fe200078ec0ff */
[----:B------:R-:W3:Y:S01]  /*1090a0*/  LDL.LU R17, [R1+0x490] ;  /* 0x0004900001117983 */ /* 0x000ee20000300800 */
[----:B------:R-:W-:-:S03]  /*1090b0*/  LOP3.LUT R2, R15, 0xffff, RZ, 0xc0, !PT ;  /* 0x0000ffff0f027812 */ /* 0x000fc600078ec0ff */
[----:B------:R-:W3:Y:S01]  /*1090c0*/  LDL.LU R18, [R1+0x48c] ;  /* 0x00048c0001127983 */ /* 0x000ee20000300800 */
[----:B------:R-:W-:-:S03]  /*1090d0*/  LOP3.LUT R3, R11, 0xffff, RZ, 0xc0, !PT ;  /* 0x0000ffff0b037812 */ /* 0x000fc600078ec0ff */
        /* <DEDUP_REMOVED lines=10> */
[----:B------:R-:W3:Y:S01]  /*109180*/  LDL.LU R13, [R1+0x250] ;  /* 0x00025000010d7983 */ /* 0x000ee20000300800 */
[----:B-1----:R-:W-:-:S02]  /*109190*/  PRMT R5, R5, 0x3340, R9 ;  /* 0x0000334005057816 */ /* 0x002fc40000000009 */
[--C-:B0-----:R-:W-:Y:S02]  /*1091a0*/  PRMT R0, R0, 0x3340, R1.reuse ;  /* 0x0000334000007816 */ /* 0x101fe40000000001 */
[----:B------:R-:W-:Y:S02]  /*1091b0*/  PRMT R2, R2, 0x3340, R1 ;  /* 0x0000334002027816 */ /* 0x000fe40000000001 */
[----:B------:R-:W-:Y:S02]  /*1091c0*/  PRMT R6, R6, 0x3340, R7 ;  /* 0x0000334006067816 */ /* 0x000fe40000000007 */
[----:B------:R-:W-:Y:S02]  /*1091d0*/  PRMT R3, R3, 0x3340, R1 ;  /* 0x0000334003037816 */ /* 0x000fe40000000001 */
[----:B------:R-:W-:Y:S02]  /*1091e0*/  PRMT R0, R5, 0x5410, R0 ;  /* 0x0000541005007816 */ /* 0x000fe40000000000 */
[----:B------:R-:W-:-:S02]  /*1091f0*/  PRMT R7, R28, 0x3340, R29 ;  /* 0x000033401c077816 */ /* 0x000fc4000000001d */
[----:B------:R-:W-:Y:S02]  /*109200*/  PRMT R4, R4, 0x3340, R1 ;  /* 0x0000334004047816 */ /* 0x000fe40000000001 */
[----:B------:R-:W-:Y:S01]  /*109210*/  PRMT R8, R8, 0x3340, R14 ;  /* 0x0000334008087816 */ /* 0x000fe2000000000e */
[----:B------:R-:W3:Y:S04]  /*109220*/  LDL.LU R9, [R1+0x244] ;  /* 0x0002440001097983 */ /* 0x000ee80000300800 */
[----:B------:R-:W-:Y:S01]  /*109230*/  STL [R1+0x4970], R29 ;  /* 0x0049701d01007387 */ /* 0x000fe20000100800 */
[----:B------:R-:W-:Y:S02]  /*109240*/  PRMT R5, R6, 0x5410, R2 ;  /* 0x0000541006057816 */ /* 0x000fe40000000002 */
[----:B------:R-:W-:Y:S01]  /*109250*/  PRMT R2, R7, 0x5410, R3 ;  /* 0x0000541007027816 */ /* 0x000fe20000000003 */
[----:B------:R0:W-:Y:S04]  /*109260*/  STL [R1+0x894], R0 ;  /* 0x0008940001007387 */ /* 0x0001e80000100800 */
[----:B------:R1:W-:Y:S04]  /*109270*/  STL [R1+0x9cc], R5 ;  /* 0x0009cc0501007387 */ /* 0x0003e80000100800 */
[----:B------:R-:W-:Y:S01]  /*109280*/  STL [R1+0x9e8], R2 ;  /* 0x0009e80201007387 */ /* 0x000fe20000100800 */
[----:B0-----:R-:W-:-:S05]  /*109290*/  PRMT R0, R8, 0x5410, R4 ;  /* 0x0000541008007816 */ /* 0x001fca0000000004 */
[----:B------:R-:W-:Y:S04]  /*1092a0*/  STL [R1+0x9dc], R0 ;  /* 0x0009dc0001007387 */ /* 0x000fe80000100800 */
[----:B------:R-:W3:Y:S01]  /*1092b0*/  LDL.LU R15, [R1+0x680] ;  /* 0x00068000010f7983 */ /* 0x000ee20000300800 */
[----:B----4-:R-:W-:Y:S02]  /*1092c0*/  LOP3.LUT R10, R10, 0xffff, RZ, 0xc0, !PT ;  /* 0x0000ffff0a0a7812 */ /* 0x010fe400078ec0ff */
[----:B--2---:R-:W-:Y:S02]  /*1092d0*/  LOP3.LUT R27, R24, 0xffff, RZ, 0xc0, !PT ;  /* 0x0000ffff181b7812 */ /* 0x004fe400078ec0ff */
[----:B---3--:R-:W-:Y:S02]  /*1092e0*/  LOP3.LUT R24, R25, 0xffff, RZ, 0xc0, !PT ;  /* 0x0000ffff19187812 */ /* 0x008fe400078ec0ff */
[----:B------:R-:W-:Y:S01]  /*1092f0*/  LOP3.LUT R26, R21, 0xffff, RZ, 0xc0, !PT ;  /* 0x0000ffff151a7812 */ /* 0x000fe200078ec0ff */
[----:B------:R0:W-:Y:S04]  /*109300*/  STL [R1+0x488], R10 ;  /* 0x0004880a01007387 */ /* 0x0001e80000100800 */
[----:B------:R-:W2:Y:S04]  /*109310*/  LDL.LU R20, [R1+0x678] ;  /* 0x0006780001147983 */ /* 0x000ea80000300800 */
[----:B------:R-:W3:Y:S04]  /*109320*/  LDL.LU R14, [R1+0x674] ;  /* 0x00067400010e7983 */ /* 0x000ee80000300800 */
[----:B------:R-:W4:Y:S01]  /*109330*/  LDL.LU R21, [R1+0x5ac] ;  /* 0x0005ac0001157983 */ /* 0x000f220000300800 */
[----:B------:R-:W-:-:S02]  /*109340*/  LOP3.LUT R16, R18, 0xffff, RZ, 0xc0, !PT ;  /* 0x0000ffff12107812 */ /* 0x000fc400078ec0ff */
[----:B------:R-:W-:Y:S02]  /*109350*/  PRMT R7, R27, 0x3340, R26 ;  /* 0x000033401b077816 */ /* 0x000fe4000000001a */
[----:B------:R-:W-:Y:S02]  /*109360*/  LOP3.LUT R19, R17, 0xffff, RZ, 0xc0, !PT ;  /* 0x0000ffff11137812 */ /* 0x000fe400078ec0ff */
[----:B------:R-:W-:Y:S01]  /*109370*/  LOP3.LUT R22, R22, 0xffff, RZ, 0xc0, !PT ;  /* 0x0000ffff16167812 */ /* 0x000fe200078ec0ff */
[----:B------:R0:W-:Y:S04]  /*109380*/  STL [R1+0x47c], R16 ;  /* 0x00047c1001007387 */ /* 0x0001e80000100800 */
[----:B------:R-:W2:Y:S04]  /*109390*/  LDL.LU R18, [R1+0x4b0] ;  /* 0x0004b00001127983 */ /* 0x000ea80000300800 */
[----:B------:R-:W2:Y:S01]  /*1093a0*/  LDL.LU R17, [R1+0x4a4] ;  /* 0x0004a40001117983 */ /* 0x000ea20000300800 */
[----:B-1----:R-:W-:-:S03]  /*1093b0*/  LOP3.LUT R5, R11, 0xffff, RZ, 0xc0, !PT ;  /* 0x0000ffff0b057812 */ /* 0x002fc600078ec0ff */
[----:B------:R-:W2:Y:S01]  /*1093c0*/  LDL.LU R29, [R1+0x4a0] ;  /* 0x0004a000011d7983 */ /* 0x000ea20000300800 */
[----:B------:R-:W-:Y:S02]  /*1093d0*/  LOP3.LUT R25, R12, 0xffff, RZ, 0xc0, !PT ;  /* 0x0000ffff0c197812 */ /* 0x000fe400078ec0ff */
[----:B------:R-:W-:Y:S02]  /*1093e0*/  LOP3.LUT R6, R23, 0xffff, RZ, 0xc0, !PT ;  /* 0x0000ffff17067812 */ /* 0x000fe400078ec0ff */
[----:B------:R-:W-:Y:S02]  /*1093f0*/  LOP3.LUT R3, R13, 0xffff, RZ, 0xc0, !PT ;  /* 0x0000ffff0d037812 */ /* 0x000fe400078ec0ff */
[----:B0-----:R-:W-:Y:S02]  /*109400*/  PRMT R10, R10, 0x3340, R16 ;  /* 0x000033400a0a7816 */ /* 0x001fe40000000010 */
[--C-:B------:R-:W-:Y:S01]  /*109410*/  PRMT R0, R25, 0x3340, R1.reuse ;  /* 0x0000334019007816 */ /* 0x100fe20000000001 */
[----:B------:R-:W2:Y:S04]  /*109420*/  LDL.LU R11, [R1+0x264] ;  /* 0x00026400010b7983 */ /* 0x000ea80000300800 */
[----:B------:R-:W2:Y:S01]  /*109430*/  LDL.LU R12, [R1+0x260] ;  /* 0x00026000010c7983 */ /* 0x000ea20000300800 */
[----:B------:R-:W-:-:S02]  /*109440*/  PRMT R2, R6, 0x3340, R1 ;  /* 0x0000334006027816 */ /* 0x000fc40000000001 */
[----:B------:R-:W-:Y:S01]  /*109450*/  PRMT R16, R7, 0x5410, R0 ;  /* 0x0000541007107816 */ /* 0x000fe20000000000 */
[----:B------:R-:W-:Y:S01]  /*109460*/  STL [R1+0x468], R3 ;  /* 0x0004680301007387 */ /* 0x000fe20000100800 */
[----:B------:R-:W-:-:S03]  /*109470*/  PRMT R8, R22, 0x3340, R5 ;  /* 0x0000334016087816 */ /* 0x000fc60000000005 */
[----:B------:R-:W2:Y:S04]  /*109480*/  LDL.LU R7, [R1+0x280] ;  /* 0x0002800001077983 */ /* 0x000ea80000300800 */
[----:B------:R-:W2:Y:S04]  /*109490*/  LDL.LU R0, [R1+0x100] ;  /* 0x0001000001007983 */ /* 0x000ea80000300800 */
[----:B------:R0:W-:Y:S02]  /*1094a0*/  STL [R1+0xaec], R16 ;  /* 0x000aec1001007387 */ /* 0x0001e40000100800 */
[----:B0-----:R-:W-:-:S02]  /*1094b0*/  PRMT R16, R8, 0x5410, R2 ;  /* 0x0000541008107816 */ /* 0x001fc40000000002 */
[----:B------:R-:W2:Y:S01]  /*1094c0*/  LDL.LU R2, [R1+0x394] ;  /* 0x0003940001027983 */ /* 0x000ea20000300800 */
[----:B------:R-:W-:Y:S02]  /*1094d0*/  LOP3.LUT R13, R9, 0xffff, RZ, 0xc0, !PT ;  /* 0x0000ffff090d7812 */ /* 0x000fe400078ec0ff */
[----:B------:R-:W-:Y:S02]  /*1094e0*/  PRMT R3, R3, 0x3340, R1 ;  /* 0x0000334003037816 */ /* 0x000fe40000000001 */
[----:B------:R-:W-:Y:S02]  /*1094f0*/  PRMT R9, R24, 0x3340, R19 ;  /* 0x0000334018097816 */ /* 0x000fe40000000013 */
[----:B------:R-:W-:Y:S02]  /*109500*/  PRMT R4, R13, 0x3340, R1 ;  /* 0x000033400d047816 */ /* 0x000fe40000000001 */
[----:B------:R-:W-:Y:S02]  /*109510*/  PRMT R8, R9, 0x5410, R3 ;  /* 0x0000541009087816 */ /* 0x000fe40000000003 */
[----:B------:R-:W-:Y:S01]  /*109520*/  PRMT R3, R10, 0x5410, R4 ;  /* 0x000054100a037816 */ /* 0x000fe20000000004 */
[----:B------:R0:W-:Y:S04]  /*109530*/  STL [R1+0xb10], R16 ;  /* 0x000b101001007387 */ /* 0x0001e80000100800 */
[----:B------:R1:W-:Y:S01]  /*109540*/  STL [R1+0xb44], R8 ;  /* 0x000b440801007387 */ /* 0x0003e20000100800 */
[----:B------:R-:W-:-:S03]  /*109550*/  LOP3.LUT R23, R15, 0xffff, RZ, 0xc0, !PT ;  /* 0x0000ffff0f177812 */ /* 0x000fc600078ec0ff */
[----:B0-----:R-:W2:Y:S04]  /*109560*/  LDL.LU R16, [R1+0x688] ;  /* 0x0006880001107983 */ /* 0x001ea80000300800 */
[----:B------:R0:W-:Y:S04]  /*109570*/  STL [R1+0xb3c], R3 ;  /* 0x000b3c0301007387 */ /* 0x0001e80000100800 */
[----:B------:R-:W2:Y:S01]  /*109580*/  LDL.LU R15, [R1+0x174] ;  /* 0x00017400010f7983 */ /* 0x000ea20000300800 */
[----:B---3--:R-:W-:Y:S02]  /*109590*/  LOP3.LUT R14, R14, 0xffff, RZ, 0xc0, !PT ;  /* 0x0000ffff0e0e7812 */ /* 0x008fe400078ec0ff */
[----:B----4-:R-:W-:-:S02]  /*1095a0*/  LOP3.LUT R21, R21, 0xffff, RZ, 0xc0, !PT ;  /* 0x0000ffff15157812 */ /* 0x010fc400078ec0ff */
[----:B--2---:R-:W-:Y:S02]  /*1095b0*/  LOP3.LUT R20, R20, 0xffff, RZ, 0xc0, !PT ;  /* 0x0000ffff14147812 */ /* 0x004fe400078ec0ff */
[----:B------:R-:W-:Y:S02]  /*1095c0*/  LOP3.LUT R18, R18, 0xffff, RZ, 0xc0, !PT ;  /* 0x0000ffff12127812 */ /* 0x000fe400078ec0ff */
[----:B------:R-:W-:Y:S02]  /*1095d0*/  LOP3.LUT R29, R29, 0xffff, RZ, 0xc0, !PT ;  /* 0x0000ffff1d1d7812 */ /* 0x000fe400078ec0ff */
[----:B------:R-:W-:Y:S02]  /*1095e0*/  PRMT R10, R23, 0x3340, R18 ;  /* 0x00003340170a7816 */ /* 0x000fe40000000012 */
[----:B------:R-:W-:Y:S01]  /*1095f0*/  LOP3.LUT R17, R17, 0xffff, RZ, 0xc0, !PT ;  /* 0x0000ffff11117812 */ /* 0x000fe200078ec0ff */
[----:B------:R-:W-:Y:S01]  /*109600*/  STL [R1+0x490], R14 ;  /* 0x0004900e01007387 */ /* 0x000fe20000100800 */
[----:B-1----:R-:W-:-:S02]  /*109610*/  LOP3.LUT R8, R11, 0xffff, RZ, 0xc0, !PT ;  /* 0x0000ffff0b087812 */ /* 0x002fc400078ec0ff */
[----:B------:R-:W-:Y:S02]  /*109620*/  LOP3.LUT R9, R12, 0xffff, RZ, 0xc0, !PT ;  /* 0x0000ffff0c097812 */ /* 0x000fe400078ec0ff */
[----:B0-----:R-:W-:Y:S02]  /*109630*/  LOP3.LUT R3, R7, 0xffff, RZ, 0xc0, !PT ;  /* 0x0000ffff07037812 */ /* 0x001fe400078ec0ff */
[----:B------:R-:W-:Y:S02]  /*109640*/  LOP3.LUT R7, R0, 0xffff, RZ, 0xc0, !PT ;  /* 0x0000ffff00077812 */ /* 0x000fe400078ec0ff */
[----:B------:R-:W-:Y:S01]  /*109650*/  PRMT R0, R3, 0x3340, R1 ;  /* 0x0000334003007816 */ /* 0x000fe20000000001 */
[----:B------:R-:W-:Y:S04]  /*109660*/  STL [R1+0x48c], R29 ;  /* 0x00048c1d01007387 */ /* 0x000fe80000100800 */
[----:B------:R0:W-:Y:S01]  /*109670*/  STL [R1+0x478], R8 ;  /* 0x0004780801007387 */ /* 0x0001e20000100800 */
[----:B------:R-:W-:-:S02]  /*109680*/  PRMT R10, R10, 0x5410, R0 ;  /* 0x000054100a0a7816 */ /* 0x000fc40000000000 */
[----:B------:R-:W-:Y:S02]  /*109690*/  LOP3.LUT R4, R2, 0xffff, RZ, 0xc0, !PT ;  /* 0x0000ffff02047812 */ /* 0x000fe400078ec0ff */
[--C-:B------:R-:W-:Y:S02]  /*1096a0*/  PRMT R2, R7, 0x3340, R1.reuse ;  /* 0x0000334007027816 */ /* 0x100fe40000000001 */
[----:B------:R-:W-:Y:S02]  /*1096b0*/  PRMT R11, R21, 0x3340, R4 ;  /* 0x00003340150b7816 */ /* 0x000fe40000000004 */
[----:B0-----:R-:W-:Y:S01]  /*1096c0*/  PRMT R8, R8, 0x3340, R1 ;  /* 0x0000334008087816 */ /* 0x001fe20000000001 */
[----:B------:R-:W-:Y:S01]  /*1096d0*/  STL [R1+0x4a4], R9 ;  /* 0x0004a40901007387 */ /* 0x000fe20000100800 */
[----:B------:R-:W-:Y:S02]  /*1096e0*/  PRMT R12, R20, 0x3340, R17 ;  /* 0x00003340140c7816 */ /* 0x000fe40000000011 */
[----:B------:R-:W-:-:S02]  /*1096f0*/  PRMT R14, R14, 0x3340, R29 ;  /* 0x000033400e0e7816 */ /* 0x000fc4000000001d */
[----:B------:R-:W-:Y:S01]  /*109700*/  PRMT R2, R11, 0x5410, R2 ;  /* 0x000054100b027816 */ /* 0x000fe20000000002 */
[----:B------:R-:W2:Y:S04]  /*109710*/  LDL.LU R29, [R1+0x4970] ;  /* 0x00497000011d7983 */ /* 0x000ea80000300800 */
[----:B------:R-:W3:Y:S04]  /*109720*/  LDL.LU R0, [R1+0x170] ;  /* 0x0001700001007983 */ /* 0x000ee80000300800 */
[----:B------:R0:W-:Y:S01]  /*109730*/  STL [R1+0xb50], R10 ;  /* 0x000b500a01007387 */ /* 0x0001e20000100800 */
[----:B------:R-:W-:-:S03]  /*109740*/  PRMT R8, R12, 0x5410, R8 ;  /* 0x000054100c087816 */ /* 0x000fc60000000008 */
[----:B0-----:R-:W4:Y:S04]  /*109750*/  LDL.LU R10, [R1+0x16c] ;  /* 0x00016c00010a7983 */ /* 0x001f280000300800 */
[----:B------:R-:W2:Y:S04]  /*109760*/  LDL.LU R11, [R1+0x15c] ;  /* 0x00015c00010b7983 */ /* 0x000ea80000300800 */
[----:B------:R0:W-:Y:S04]  /*109770*/  STL [R1+0xb74], R2 ;  /* 0x000b740201007387 */ /* 0x0001e80000100800 */
[----:B0-----:R-:W4:Y:S04]  /*109780*/  LDL.LU R2, [R1+0x164] ;  /* 0x0001640001027983 */ /* 0x001f280000300800 */
[----:B------:R-:W4:Y:S04]  /*109790*/  LDL.LU R12, [R1+0x4b4] ;  /* 0x0004b400010c7983 */ /* 0x000f280000300800 */
[----:B------:R0:W-:Y:S04]  /*1097a0*/  STL [R1+0xba4], R8 ;  /* 0x000ba40801007387 */ /* 0x0001e80000100800 */
[----:B0-----:R-:W4:Y:S01]  /*1097b0*/  LDL.LU R8, [R1+0x27c] ;  /* 0x00027c0001087983 */ /* 0x001f220000300800 */
[----:B------:R-:W-:-:S02]  /*1097c0*/  PRMT R9, R9, 0x3340, R1 ;  /* 0x0000334009097816 */ /* 0x000fc40000000001 */
[----:B------:R-:W-:Y:S02]  /*1097d0*/  LOP3.LUT R16, R16, 0xffff, RZ, 0xc0, !PT ;  /* 0x0000ffff10107812 */ /* 0x000fe400078ec0ff */
[----:B------:R-:W-:-:S05]  /*1097e0*/  PRMT R14, R14, 0x5410, R9 ;  /* 0x000054100e0e7816 */ /* 0x000fca0000000009 */
[----:B------:R0:W-:Y:S01]  /*1097f0*/  STL [R1+0xba0], R14 ;  /* 0x000ba00e01007387 */ /* 0x0001e20000100800 */
[----:B------:R-:W-:-:S04]  /*109800*/  SHF.R.U32.HI R15, RZ, 0x8, R15 ;  /* 0x00000008ff0f7819 */ /* 0x000fc8000001160f */
[----:B------:R-:W-:Y:S02]  /*109810*/  LOP3.LUT R15, R15, 0xffff, RZ, 0xc0, !PT ;  /* 0x0000ffff0f0f7812 */ /* 0x000fe400078ec0ff */
[----:B---3--:R-:W-:-:S04]  /*109820*/  SHF.R.U32.HI R0, RZ, 0x8, R0 ;  /* 0x00000008ff007819 */ /* 0x008fc80000011600 */
[----:B------:R-:W-:Y:S02]  /*109830*/  LOP3.LUT R0, R0, 0xffff, RZ, 0xc0, !PT ;  /* 0x0000ffff00007812 */ /* 0x000fe400078ec0ff */
[----:B--2---:R-:W-:Y:S02]  /*109840*/  SHF.R.U32.HI R11, RZ, 0x8, R11 ;  /* 0x00000008ff0b7819 */ /* 0x004fe4000001160b */
[----:B----4-:R-:W-:Y:S02]  /*109850*/  SHF.R.U32.HI R10, RZ, 0x8, R10 ;  /* 0x00000008ff0a7819 */ /* 0x010fe4000001160a */
[----:B------:R-:W-:Y:S02]  /*109860*/  LOP3.LUT R11, R11, 0xffff, RZ, 0xc0, !PT ;  /* 0x0000ffff0b0b7812 */ /* 0x000fe400078ec0ff */
[----:B------:R-:W-:Y:S02]  /*109870*/  LOP3.LUT R9, R12, 0xffff, RZ, 0xc0, !PT ;  /* 0x0000ffff0c097812 */ /* 0x000fe400078ec0ff */
[----:B0-----:R-:W-:-:S02]  /*109880*/  SHF.R.U32.HI R14, RZ, 0x8, R2 ;  /* 0x00000008ff0e7819 */ /* 0x001fc40000011602 */
[----:B------:R-:W-:Y:S02]  /*109890*/  PRMT R12, R16, 0x3340, R9 ;  /* 0x00003340100c7816 */ /* 0x000fe40000000009 */
[----:B------:R-:W-:-:S04]  /*1098a0*/  LOP3.LUT R8, R8, 0xffff, RZ, 0xc0, !PT ;  /* 0x0000ffff08087812 */ /* 0x000fc800078ec0ff */
[--C-:B------:R-:W-:Y:S02]  /*1098b0*/  PRMT R2, R8, 0x3340, R1.reuse ;  /* 0x0000334008027816 */ /* 0x100fe40000000001 */
[----:B------:R-:W-:Y:S02]  /*1098c0*/  LOP3.LUT R14, R14, 0xffff, RZ, 0xc0, !PT ;  /* 0x0000ffff0e0e7812 */ /* 0x000fe400078ec0ff */
[----:B------:R-:W-:Y:S02]  /*1098d0*/  PRMT R2, R12, 0x5410, R2 ;  /* 0x000054100c027816 */ /* 0x000fe40000000002 */
[----:B------:R-:W-:Y:S02]  /*1098e0*/  PRMT R11, R11, 0x3340, R0 ;  /* 0x000033400b0b7816 */ /* 0x000fe40000000000 */
[----:B------:R-:W-:Y:S01]  /*1098f0*/  LOP3.LUT R10, R10, 0xffff, RZ, 0xc0, !PT ;  /* 0x0000ffff0a0a7812 */ /* 0x000fe200078ec0ff */
[----:B------:R-:W2:Y:S04]  /*109900*/  LDL.LU R12, [R1+0x20c] ;  /* 0x00020c00010c7983 */ /* 0x000ea80000300800 */
[----:B------:R0:W-:Y:S01]  /*109910*/  STL [R1+0xbbc], R2 ;  /* 0x000bbc0201007387 */ /* 0x0001e20000100800 */
[----:B------:R-:W-:-:S02]  /*109920*/  PRMT R14, R14, 0x3340, R1 ;  /* 0x000033400e0e7816 */ /* 0x000fc40000000001 */
[----:B------:R-:W-:Y:S01]  /*109930*/  PRMT R10, R15, 0x3340, R10 ;  /* 0x000033400f0a7816 */ /* 0x000fe2000000000a */
[----:B0-----:R-:W3:Y:S04]  /*109940*/  LDL.LU R2, [R1+0xd4] ;  /* 0x0000d40001027983 */ /* 0x001ee80000300800 */
[----:B------:R-:W4:Y:S04]  /*109950*/  LDL.LU R0, [R1+0x140] ;  /* 0x0001400001007983 */ /* 0x000f280000300800 */
[----:B------:R0:W-:Y:S04]  /*109960*/  STL [R1+0x3fc], R11 ;  /* 0x0003fc0b01007387 */ /* 0x0001e80000100800 */
[----:B0-----:R-:W3:Y:S04]  /*109970*/  LDL.LU R11, [R1+0x1e4] ;  /* 0x0001e400010b7983 */ /* 0x001ee80000300800 */
[----:B------:R0:W-:Y:S04]  /*109980*/  STL [R1+0x340], R14 ;  /* 0x0003400e01007387 */ /* 0x0001e80000100800 */
[----:B0-----:R-:W4:Y:S04]  /*109990*/  LDL.LU R14, [R1+0x1c0] ;  /* 0x0001c000010e7983 */ /* 0x001f280000300800 */
[----:B------:R-:W4:Y:S04]  /*1099a0*/  LDL R15, [R1+0x1820] ;  /* 0x00182000010f7983 */ /* 0x000f280000100800 */
[----:B------:R0:W-:Y:S04]  /*1099b0*/  STL [R1+0x3f8], R10 ;  /* 0x0003f80a01007387 */ /* 0x0001e80000100800 */
[----:B0-----:R-:W4:Y:S01]  /*1099c0*/  LDL.LU R10, [R1+0x1fc] ;  /* 0x0001fc00010a7983 */ /* 0x001f220000300800 */
[----:B--2---:R-:W-:-:S04]  /*1099d0*/  SHF.R.U32.HI R12, RZ, 0x8, R12 ;  /* 0x00000008ff0c7819 */ /* 0x004fc8000001160c */
[----:B------:R-:W-:Y:S02]  /*1099e0*/  LOP3.LUT R12, R12, 0xffff, RZ, 0xc0, !PT ;  /* 0x0000ffff0c0c7812 */ /* 0x000fe400078ec0ff */
[----:B---3--:R-:W-:-:S04]  /*1099f0*/  SHF.R.U32.HI R11, RZ, 0x8, R11 ;  /* 0x00000008ff0b7819 */ /* 0x008fc8000001160b */
[----:B------:R-:W-:Y:S02]  /*109a00*/  LOP3.LUT R11, R11, 0xffff, RZ, 0xc0, !PT ;  /* 0x0000ffff0b0b7812 */ /* 0x000fe400078ec0ff */
[----:B----4-:R-:W-:Y:S02]  /*109a10*/  SHF.R.U32.HI R14, RZ, 0x8, R14 ;  /* 0x00000008ff0e7819 */ /* 0x010fe4000001160e */
[----:B------:R-:W-:Y:S02]  /*109a20*/  PRMT R11, R11, 0x3340, R1 ;  /* 0x000033400b0b7816 */ /* 0x000fe40000000001 */
[----:B------:R-:W-:Y:S02]  /*109a30*/  LOP3.LUT R14, R14, 0xffff, RZ, 0xc0, !PT ;  /* 0x0000ffff0e0e7812 */ /* 0x000fe400078ec0ff */
[----:B------:R-:W-:Y:S02]  /*109a40*/  SHF.R.U32.HI R10, RZ, 0x8, R10 ;  /* 0x00000008ff0a7819 */ /* 0x000fe4000001160a */
[----:B------:R-:W-:-:S02]  /*109a50*/  PRMT R14, R12, 0x3340, R14 ;  /* 0x000033400c0e7816 */ /* 0x000fc4000000000e */
[----:B------:R-:W-:Y:S01]  /*109a60*/  LOP3.LUT R10, R10, 0xffff, RZ, 0xc0, !PT ;  /* 0x0000ffff0a0a7812 */ /* 0x000fe200078ec0ff */
[----:B------:R0:W-:Y:S03]  /*109a70*/  STL [R1+0x334], R11 ;  /* 0x0003340b01007387 */ /* 0x0001e60000100800 */
[----:B------:R-:W-:Y:S01]  /*109a80*/  PRMT R10, R10, 0x3340, R1 ;  /* 0x000033400a0a7816 */ /* 0x000fe20000000001 */
[----:B0-----:R-:W2:Y:S04]  /*109a90*/  LDL.LU R11, [R1+0x1b0] ;  /* 0x0001b000010b7983 */ /* 0x001ea80000300800 */
[----:B------:R-:W3:Y:S04]  /*109aa0*/  LDL.LU R12, [R1+0x1b8] ;  /* 0x0001b800010c7983 */ /* 0x000ee80000300800 */
[----:B------:R0:W-:Y:S04]  /*109ab0*/  STL [R1+0x3f4], R14 ;  /* 0x0003f40e01007387 */ /* 0x0001e80000100800 */
[----:B0-----:R-:W4:Y:S04]  /*109ac0*/  LDL.LU R14, [R1+0x1f4] ;  /* 0x0001f400010e7983 */ /* 0x001f280000300800 */
[----:B------:R0:W-:Y:S04]  /*109ad0*/  STL [R1+0x32c], R10 ;  /* 0x00032c0a01007387 */ /* 0x0001e80000100800 */
[----:B0-----:R-:W4:Y:S01]  /*109ae0*/  LDL.LU R10, [R1+0x1d0] ;  /* 0x0001d000010a7983 */ /* 0x001f220000300800 */
[----:B------:R-:W-:-:S02]  /*109af0*/  SHF.R.U32.HI R0, RZ, 0x8, R0 ;  /* 0x00000008ff007819 */ /* 0x000fc40000011600 */
[----:B------:R-:W-:Y:S02]  /*109b00*/  SHF.R.U32.HI R2, RZ, 0x8, R2 ;  /* 0x00000008ff027819 */ /* 0x000fe40000011602 */
[----:B------:R-:W-:Y:S02]  /*109b10*/  LOP3.LUT R0, R0, 0xffff, RZ, 0xc0, !PT ;  /* 0x0000ffff00007812 */ /* 0x000fe400078ec0ff */
[----:B------:R-:W-:-:S04]  /*109b20*/  LOP3.LUT R2, R2, 0xffff, RZ, 0xc0, !PT ;  /* 0x0000ffff02027812 */ /* 0x000fc800078ec0ff */
[----:B------:R-:W-:Y:S02]  /*109b30*/  PRMT R2, R0, 0x3340, R2 ;  /* 0x0000334000027816 */ /* 0x000fe40000000002 */
[----:B------:R-:W4:Y:S04]  /*109b40*/  LDL.LU R0, [R1+0x1cc] ;  /* 0x0001cc0001007983 */ /* 0x000f280000300800 */
[----:B------:R0:W-:Y:S04]  /*109b50*/  STL [R1+0x3e0], R2 ;  /* 0x0003e00201007387 */ /* 0x0001e80000100800 */
[----:B0-----:R-:W4:Y:S01]  /*109b60*/  LDL.LU R2, [R1+0x208] ;  /* 0x0002080001027983 */ /* 0x001f220000300800 */
[----:B--2---:R-:W-:-:S02]  /*109b70*/  SHF.R.U32.HI R11, RZ, 0x8, R11 ;  /* 0x00000008ff0b7819 */ /* 0x004fc4000001160b */
[----:B---3--:R-:W-:Y:S02]  /*109b80*/  SHF.R.U32.HI R12, RZ, 0x8, R12 ;  /* 0x00000008ff0c7819 */ /* 0x008fe4000001160c */
[----:B------:R-:W-:Y:S02]  /*109b90*/  LOP3.LUT R11, R11, 0xffff, RZ, 0xc0, !PT ;  /* 0x0000ffff0b0b7812 */ /* 0x000fe400078ec0ff */
[----:B------:R-:W-:Y:S02]  /*109ba0*/  LOP3.LUT R12, R12, 0xffff, RZ, 0xc0, !PT ;  /* 0x0000ffff0c0c7812 */ /* 0x000fe400078ec0ff */
[----:B----4-:R-:W-:Y:S02]  /*109bb0*/  SHF.R.U32.HI R14, RZ, 0x8, R14 ;  /* 0x00000008ff0e7819 */ /* 0x010fe4000001160e */
[----:B------:R-:W-:Y:S02]  /*109bc0*/  PRMT R11, R11, 0x3340, R1 ;  /* 0x000033400b0b7816 */ /* 0x000fe40000000001 */
[----:B------:R-:W-:-:S02]  /*109bd0*/  LOP3.LUT R14, R14, 0xffff, RZ, 0xc0, !PT ;  /* 0x0000ffff0e0e7812 */ /* 0x000fc400078ec0ff */
[----:B------:R-:W-:Y:S02]  /*109be0*/  SHF.R.U32.HI R10, RZ, 0x8, R10 ;  /* 0x00000008ff0a7819 */ /* 0x000fe4000001160a */
[----:B------:R-:W-:Y:S02]  /*109bf0*/  PRMT R14, R12, 0x3340, R14 ;  /* 0x000033400c0e7816 */ /* 0x000fe4000000000e */
        /* <DEDUP_REMOVED lines=49> */
[----:B------:R-:W2:Y:S01]  /*109f10*/  LDL.LU R11, [R1+0x1bc] ;  /* 0x0001bc00010b7983 */ /* 0x000ea20000300800 */
[----:B------:R-:W-:-:S02]  /*109f20*/  LOP3.LUT R14, R14, 0xffff, RZ, 0xc0, !PT ;  /* 0x0000ffff0e0e7812 */ /* 0x000fc400078ec0ff */
[----:B------:R-:W-:Y:S02]  /*109f30*/  SHF.R.U32.HI R10, RZ, 0x8, R10 ;  /* 0x00000008ff0a7819 */ /* 0x000fe4000001160a */
[--C-:B------:R-:W-:Y:S02]  /*109f40*/  PRMT R14, R14, 0x3340, R1.reuse ;  /* 0x000033400e0e7816 */ /* 0x100fe40000000001 */
[----:B------:R-:W-:Y:S01]  /*109f50*/  LOP3.LUT R10, R10, 0xffff, RZ, 0xc0, !PT ;  /* 0x0000ffff0a0a7812 */ /* 0x000fe200078ec0ff */
[----:B------:R0:W-:Y:S03]  /*109f60*/  STL [R1+0x3c4], R12 ;  /* 0x0003c40c01007387 */ /* 0x0001e60000100800 */
[----:B------:R-:W-:Y:S01]  /*109f70*/  PRMT R10, R10, 0x3340, R1 ;  /* 0x000033400a0a7816 */ /* 0x000fe20000000001 */
[----:B0-----:R-:W3:Y:S04]  /*109f80*/  LDL.LU R12, [R1+0x1d8] ;  /* 0x0001d800010c7983 */ /* 0x001ee80000300800 */
        /* <DEDUP_REMOVED lines=18> */
[----:B------:R-:W2:Y:S01]  /*10a0b0*/  LDL.LU R12, [R1+0x290] ;  /* 0x00029000010c7983 */ /* 0x000ea20000300800 */
[----:B------:R-:W-:Y:S02]  /*10a0c0*/  LOP3.LUT R14, R14, 0xffff, RZ, 0xc0, !PT ;  /* 0x0000ffff0e0e7812 */ /* 0x000fe400078ec0ff */
[----:B------:R-:W-:Y:S02]  /*10a0d0*/  SHF.R.U32.HI R10, RZ, 0x8, R10 ;  /* 0x00000008ff0a7819 */ /* 0x000fe4000001160a */
[----:B------:R-:W-:-:S02]  /*10a0e0*/  PRMT R14, R14, 0x3340, R1 ;  /* 0x000033400e0e7816 */ /* 0x000fc40000000001 */
[----:B------:R-:W-:Y:S01]  /*10a0f0*/  LOP3.LUT R10, R10, 0xffff, RZ, 0xc0, !PT ;  /* 0x0000ffff0a0a7812 */ /* 0x000fe200078ec0ff */
[----:B------:R0:W-:Y:S03]  /*10a100*/  STL [R1+0x3b4], R11 ;  /* 0x0003b40b01007387 */ /* 0x0001e60000100800 */
[----:B------:R-:W-:Y:S01]  /*10a110*/  PRMT R10, R10, 0x3340, R1 ;  /* 0x000033400a0a7816 */ /* 0x000fe20000000001 */
[----:B0-----:R-:W3:Y:S04]  /*10a120*/  LDL.LU R11, [R1+0x120] ;  /* 0x00012000010b7983 */ /* 0x001ee80000300800 */
[----:B------:R0:W-:Y:S04]  /*10a130*/  STL [R1+0x2ec], R14 ;  /* 0x0002ec0e01007387 */ /* 0x0001e80000100800 */
[----:B0-----:R-:W4:Y:S04]  /*10a140*/  LDL.LU R14, [R1+0x8c] ;  /* 0x00008c00010e7983 */ /* 0x001f280000300800 */
[----:B------:R0:W-:Y:S04]  /*10a150*/  STL [R1+0x2e8], R10 ;  /* 0x0002e80a01007387 */ /* 0x0001e80000100800 */
[----:B0-----:R-:W2:Y:S01]  /*10a160*/  LDL.LU R10, [R1+0x40] ;  /* 0x00004000010a7983 */ /* 0x001ea20000300800 */
[----:B------:R-:W-:-:S02]  /*10a170*/  SHF.R.U32.HI R2, RZ, 0x8, R2 ;  /* 0x00000008ff027819 */ /* 0x000fc40000011602 */
[----:B------:R-:W-:Y:S02]  /*10a180*/  SHF.R.U32.HI R0, RZ, 0x8, R0 ;  /* 0x00000008ff007819 */ /* 0x000fe40000011600 */
[----:B------:R-:W-:Y:S02]  /*10a190*/  SHF.R.U32.HI R16, RZ, 0x8, R16 ;  /* 0x00000008ff107819 */ /* 0x000fe40000011610 */
[----:B------:R-:W-:Y:S02]  /*10a1a0*/  LOP3.LUT R2, R2, 0xffff, RZ, 0xc0, !PT ;  /* 0x0000ffff02027812 */ /* 0x000fe400078ec0ff */
[----:B------:R-:W-:Y:S02]  /*10a1b0*/  LOP3.LUT R0, R0, 0xffff, RZ, 0xc0, !PT ;  /* 0x0000ffff00007812 */ /* 0x000fe400078ec0ff */
[----:B------:R-:W-:Y:S02]  /*10a1c0*/  SHF.R.U32.HI R9, RZ, 0x8, R9 ;  /* 0x00000008ff097819 */ /* 0x000fe40000011609 */
[----:B------:R-:W-:-:S02]  /*10a1d0*/  SHF.R.U32.HI R8, RZ, 0x8, R8 ;  /* 0x00000008ff087819 */ /* 0x000fc40000011608 */
[----:B------:R-:W-:Y:S02]  /*10a1e0*/  PRMT R2, R2, 0x3340, R0 ;  /* 0x0000334002027816 */ /* 0x000fe40000000000 */
[----:B------:R-:W-:Y:S02]  /*10a1f0*/  LOP3.LUT R16, R16, 0xffff, RZ, 0xc0, !PT ;  /* 0x0000ffff10107812 */ /* 0x000fe400078ec0ff */
[----:B------:R-:W-:Y:S02]  /*10a200*/  LOP3.LUT R9, R9, 0xffff, RZ, 0xc0, !PT ;  /* 0x0000ffff09097812 */ /* 0x000fe400078ec0ff */
[----:B------:R-:W-:Y:S01]  /*10a210*/  LOP3.LUT R8, R8, 0xffff, RZ, 0xc0, !PT ;  /* 0x0000ffff08087812 */ /* 0x000fe200078ec0ff */
[----:B------:R4:W-:Y:S01]  /*10a220*/  STL [R1+0x3b0], R2 ;  /* 0x0003b00201007387 */ /* 0x0009e20000100800 */
[----:B------:R-:W-:Y:S02]  /*10a230*/  PRMT R16, R16, 0x3340, R9 ;  /* 0x0000334010107816 */ /* 0x000fe40000000009 */
[----:B------:R-:W-:-:S02]  /*10a240*/  PRMT R8, R8, 0x3340, R1 ;  /* 0x0000334008087816 */ /* 0x000fc40000000001 */
[----:B----4-:R-:W-:Y:S02]  /*10a250*/  SHF.R.U32.HI R2, RZ, 0x8, R14 ;  /* 0x00000008ff027819 */ /* 0x010fe4000001160e */
[----:B------:R-:W4:Y:S01]  /*10a260*/  LDL.LU R14, [R1+0x2e0] ;  /* 0x0002e000010e7983 */ /* 0x000f220000300800 */
[----:B--2---:R-:W-:Y:S02]  /*10a270*/  SHF.R.U32.HI R0, RZ, 0x8, R10 ;  /* 0x00000008ff007819 */ /* 0x004fe4000001160a */
[----:B------:R-:W-:Y:S02]  /*10a280*/  SHF.R.U32.HI R10, RZ, 0x8, R12 ;  /* 0x00000008ff0a7819 */ /* 0x000fe4000001160c */
[----:B------:R-:W2:Y:S04]  /*10a290*/  LDL.LU R12, [R1+0x2b8] ;  /* 0x0002b800010c7983 */ /* 0x000ea80000300800 */
[----:B------:R-:W4:Y:S01]  /*10a2a0*/  LDL.LU R9, [R1+0x274] ;  /* 0x0002740001097983 */ /* 0x000f220000300800 */
[----:B------:R-:W-:-:S03]  /*10a2b0*/  LOP3.LUT R10, R10, 0xffff, RZ, 0xc0, !PT ;  /* 0x0000ffff0a0a7812 */ /* 0x000fc600078ec0ff */
[----:B------:R0:W-:Y:S01]  /*10a2c0*/  STL [R1+0x394], R16 ;  /* 0x0003941001007387 */ /* 0x0001e20000100800 */
[----:B------:R-:W-:-:S03]  /*10a2d0*/  PRMT R10, R10, 0x3340, R1 ;  /* 0x000033400a0a7816 */ /* 0x000fc60000000001 */
[----:B0-----:R-:W2:Y:S04]  /*10a2e0*/  LDL.LU R16, [R1+0x1a8] ;  /* 0x0001a80001107983 */ /* 0x001ea80000300800 */
[----:B------:R0:W-:Y:S04]  /*10a2f0*/  STL [R1+0x2dc], R8 ;  /* 0x0002dc0801007387 */ /* 0x0001e80000100800 */
[----:B0-----:R-:W2:Y:S04]  /*10a300*/  LDL.LU R8, [R1+0x1ac] ;  /* 0x0001ac0001087983 */ /* 0x001ea80000300800 */
[----:B------:R0:W-:Y:S04]  /*10a310*/  STL [R1+0x2d8], R10 ;  /* 0x0002d80a01007387 */ /* 0x0001e80000100800 */
[----:B0-----:R-:W2:Y:S01]  /*10a320*/  LDL.LU R10, [R1+0x270] ;  /* 0x00027000010a7983 */ /* 0x001ea20000300800 */
[----:B------:R-:W-:-:S02]  /*10a330*/  LOP3.LUT R0, R0, 0xffff, RZ, 0xc0, !PT ;  /* 0x0000ffff00007812 */ /* 0x000fc400078ec0ff */
[----:B------:R-:W-:-:S04]  /*10a340*/  LOP3.LUT R2, R2, 0xffff, RZ, 0xc0, !PT ;  /* 0x0000ffff02027812 */ /* 0x000fc800078ec0ff */
[----:B------:R-:W-:Y:S02]  /*10a350*/  PRMT R0, R0, 0x3340, R2 ;  /* 0x0000334000007816 */ /* 0x000fe40000000002 */
[----:B---3--:R-:W-:Y:S01]  /*10a360*/  SHF.R.U32.HI R11, RZ, 0x8, R11 ;  /* 0x00000008ff0b7819 */ /* 0x008fe2000001160b */
[----:B------:R-:W3:Y:S04]  /*10a370*/  LDL.LU R2, [R1+0x28c] ;  /* 0x00028c0001027983 */ /* 0x000ee80000300800 */
[----:B------:R2:W-:Y:S01]  /*10a380*/  STL [R1+0x388], R0 ;  /* 0x0003880001007387 */ /* 0x0005e20000100800 */
[----:B------:R-:W-:-:S04]  /*10a390*/  LOP3.LUT R11, R11, 0xffff, RZ, 0xc0, !PT ;  /* 0x0000ffff0b0b7812 */ /* 0x000fc800078ec0ff */
[----:B------:R-:W-:Y:S02]  /*10a3a0*/  PRMT R11, R11, 0x3340, R1 ;  /* 0x000033400b0b7816 */ /* 0x000fe40000000001 */
[----:B----4-:R-:W-:-:S04]  /*10a3b0*/  SHF.R.U32.HI R9, RZ, 0x8, R9 ;  /* 0x00000008ff097819 */ /* 0x010fc80000011609 */
[----:B------:R-:W-:Y:S02]  /*10a3c0*/  LOP3.LUT R9, R9, 0xffff, RZ, 0xc0, !PT ;  /* 0x0000ffff09097812 */ /* 0x000fe400078ec0ff */
[----:B--2---:R-:W-:Y:S02]  /*10a3d0*/  SHF.R.U32.HI R0, RZ, 0x8, R8 ;  /* 0x00000008ff007819 */ /* 0x004fe40000011608 */
[----:B------:R-:W-:Y:S02]  /*10a3e0*/  SHF.R.U32.HI R8, RZ, 0x8, R16 ;  /* 0x00000008ff087819 */ /* 0x000fe40000011610 */
[----:B------:R-:W2:Y:S01]  /*10a3f0*/  LDL.LU R16, [R1+0xa4] ;  /* 0x0000a40001107983 */ /* 0x000ea20000300800 */
[----:B------:R-:W-:-:S04]  /*10a400*/  SHF.R.U32.HI R10, RZ, 0x8, R10 ;  /* 0x00000008ff0a7819 */ /* 0x000fc8000001160a */
[----:B------:R-:W-:Y:S02]  /*10a410*/  LOP3.LUT R10, R10, 0xffff, RZ, 0xc0, !PT ;  /* 0x0000ffff0a0a7812 */ /* 0x000fe400078ec0ff */
[----:B------:R-:W-:Y:S02]  /*10a420*/  LOP3.LUT R8, R8, 0xffff, RZ, 0xc0, !PT ;  /* 0x0000ffff08087812 */ /* 0x000fe400078ec0ff */
[----:B------:R-:W-:Y:S02]  /*10a430*/  PRMT R9, R9, 0x3340, R10 ;  /* 0x0000334009097816 */ /* 0x000fe4000000000a */
[----:B------:R-:W4:Y:S04]  /*10a440*/  LDL.LU R10, [R1+0x94] ;  /* 0x00009400010a7983 */ /* 0x000f280000300800 */
[----:B------:R0:W-:Y:S01]  /*10a450*/  STL [R1+0x384], R9 ;  /* 0x0003840901007387 */ /* 0x0001e20000100800 */
[----:B------:R-:W-:-:S03]  /*10a460*/  PRMT R8, R8, 0x3340, R1 ;  /* 0x0000334008087816 */ /* 0x000fc60000000001 */
[----:B0-----:R-:W2:Y:S04]  /*10a470*/  LDL.LU R9, [R1+0x2b0] ;  /* 0x0002b00001097983 */ /* 0x001ea80000300800 */
[----:B------:R0:W-:Y:S04]  /*10a480*/  STL [R1+0x2c8], R11 ;  /* 0x0002c80b01007387 */ /* 0x0001e80000100800 */
[----:B0-----:R-:W2:Y:S04]  /*10a490*/  LDL.LU R11, [R1+0x11c] ;  /* 0x00011c00010b7983 */ /* 0x001ea80000300800 */
[----:B------:R0:W-:Y:S04]  /*10a4a0*/  STL [R1+0x2c4], R8 ;  /* 0x0002c40801007387 */ /* 0x0001e80000100800 */
[----:B0-----:R-:W2:Y:S01]  /*10a4b0*/  LDL.LU R8, [R1+0x2e4] ;  /* 0x0002e40001087983 */ /* 0x001ea20000300800 */
[----:B---3--:R-:W-:-:S02]  /*10a4c0*/  SHF.R.U32.HI R2, RZ, 0x8, R2 ;  /* 0x00000008ff027819 */ /* 0x008fc40000011602 */
[----:B------:R-:W-:Y:S02]  /*10a4d0*/  LOP3.LUT R0, R0, 0xffff, RZ, 0xc0, !PT ;  /* 0x0000ffff00007812 */ /* 0x000fe400078ec0ff */
[----:B------:R-:W-:-:S04]  /*10a4e0*/  LOP3.LUT R2, R2, 0xffff, RZ, 0xc0, !PT ;  /* 0x0000ffff02027812 */ /* 0x000fc800078ec0ff */
[----:B------:R-:W-:-:S05]  /*10a4f0*/  PRMT R2, R2, 0x3340, R0 ;  /* 0x0000334002027816 */ /* 0x000fca0000000000 */
[----:B------:R0:W-:Y:S02]  /*10a500*/  STL [R1+0x380], R2 ;  /* 0x0003800201007387 */ /* 0x0001e40000100800 */
[----:B0-----:R-:W-:Y:S02]  /*10a510*/  SHF.R.U32.HI R2, RZ, 0x8, R14 ;  /* 0x00000008ff027819 */ /* 0x001fe4000001160e */
[----:B------:R-:W3:Y:S02]  /*10a520*/  LDL.LU R14, [R1+0x308] ;  /* 0x00030800010e7983 */ /* 0x000ee40000300800 */
[----:B------:R-:W-:Y:S02]  /*10a530*/  LOP3.LUT R2, R2, 0xffff, RZ, 0xc0, !PT ;  /* 0x0000ffff02027812 */ /* 0x000fe400078ec0ff */
[----:B----4-:R-:W-:-:S04]  /*10a540*/  SHF.R.U32.HI R10, RZ, 0x8, R10 ;  /* 0x00000008ff0a7819 */ /* 0x010fc8000001160a */
[----:B------:R-:W-:Y:S02]  /*10a550*/  LOP3.LUT R10, R10, 0xffff, RZ, 0xc0, !PT ;  /* 0x0000ffff0a0a7812 */ /* 0x000fe400078ec0ff */
[----:B--2---:R-:W-:-:S04]  /*10a560*/  SHF.R.U32.HI R9, RZ, 0x8, R9 ;  /* 0x00000008ff097819 */ /* 0x004fc80000011609 */
[----:B------:R-:W-:Y:S02]  /*10a570*/  LOP3.LUT R9, R9, 0xffff, RZ, 0xc0, !PT ;  /* 0x0000ffff09097812 */ /* 0x000fe400078ec0ff */
[----:B------:R-:W-:Y:S02]  /*10a580*/  SHF.R.U32.HI R11, RZ, 0x8, R11 ;  /* 0x00000008ff0b7819 */ /* 0x000fe4000001160b */
[----:B------:R-:W-:Y:S02]  /*10a590*/  PRMT R9, R9, 0x3340, R1 ;  /* 0x0000334009097816 */ /* 0x000fe40000000001 */
[----:B------:R-:W-:Y:S02]  /*10a5a0*/  LOP3.LUT R11, R11, 0xffff, RZ, 0xc0, !PT ;  /* 0x0000ffff0b0b7812 */ /* 0x000fe400078ec0ff */
[----:B------:R-:W-:Y:S02]  /*10a5b0*/  SHF.R.U32.HI R0, RZ, 0x8, R8 ;  /* 0x00000008ff007819 */ /* 0x000fe40000011608 */
[----:B------:R-:W-:-:S02]  /*10a5c0*/  SHF.R.U32.HI R8, RZ, 0x8, R12 ;  /* 0x00000008ff087819 */ /* 0x000fc4000001160c */
[----:B------:R-:W-:Y:S01]  /*10a5d0*/  PRMT R11, R10, 0x3340, R11 ;  /* 0x000033400a0b7816 */ /* 0x000fe2000000000b */
[----:B------:R-:W2:Y:S01]  /*10a5e0*/  LDL.LU R12, [R1+0x300] ;  /* 0x00030000010c7983 */ /* 0x000ea20000300800 */
[----:B------:R-:W-:-:S03]  /*10a5f0*/  LOP3.LUT R0, R0, 0xffff, RZ, 0xc0, !PT ;  /* 0x0000ffff00007812 */ /* 0x000fc600078ec0ff */
[----:B------:R0:W-:Y:S01]  /*10a600*/  STL [R1+0x2b8], R9 ;  /* 0x0002b80901007387 */ /* 0x0001e20000100800 */
[----:B------:R-:W-:-:S03]  /*10a610*/  PRMT R2, R0, 0x3340, R2 ;  /* 0x0000334000027816 */ /* 0x000fc60000000002 */
[----:B0-----:R-:W4:Y:S04]  /*10a620*/  LDL.LU R9, [R1+0x2bc] ;  /* 0x0002bc0001097983 */ /* 0x001f280000300800 */
[----:B------:R-:W3:Y:S04]  /*10a630*/  LDL.LU R10, [R1+0x324] ;  /* 0x00032400010a7983 */ /* 0x000ee80000300800 */
[----:B------:R0:W-:Y:S04]  /*10a640*/  STL [R1+0x378], R11 ;  /* 0x0003780b01007387 */ /* 0x0001e80000100800 */
[----:B0-----:R-:W2:Y:S04]  /*10a650*/  LDL.LU R11, [R1+0x31c] ;  /* 0x00031c00010b7983 */ /* 0x001ea80000300800 */
[----:B------:R-:W3:Y:S04]  /*10a660*/  LDL.LU R0, [R1+0x2a8] ;  /* 0x0002a80001007983 */ /* 0x000ee80000300800 */
[----:B------:R0:W-:Y:S04]  /*10a670*/  STL [R1+0x374], R2 ;  /* 0x0003740201007387 */ /* 0x0001e80000100800 */
[----:B0-----:R-:W2:Y:S01]  /*10a680*/  LDL.LU R2, [R1+0xb0] ;  /* 0x0000b00001027983 */ /* 0x001ea20000300800 */
[----:B------:R-:W-:-:S04]  /*10a690*/  LOP3.LUT R8, R8, 0xffff, RZ, 0xc0, !PT ;  /* 0x0000ffff08087812 */ /* 0x000fc800078ec0ff */
[----:B------:R-:W-:-:S05]  /*10a6a0*/  PRMT R8, R8, 0x3340, R1 ;  /* 0x0000334008087816 */ /* 0x000fca0000000001 */
[----:B------:R4:W-:Y:S02]  /*10a6b0*/  STL [R1+0x2b4], R8 ;  /* 0x0002b40801007387 */ /* 0x0009e40000100800 */
[----:B----4-:R-:W-:Y:S02]  /*10a6c0*/  SHF.R.U32.HI R8, RZ, 0x8, R9 ;  /* 0x00000008ff087819 */ /* 0x010fe40000011609 */
[----:B------:R-:W-:Y:S02]  /*10a6d0*/  SHF.R.U32.HI R9, RZ, 0x8, R16 ;  /* 0x00000008ff097819 */ /* 0x000fe40000011610 */
[----:B------:R-:W4:Y:S01]  /*10a6e0*/  LDL.LU R16, [R1+0x13c] ;  /* 0x00013c0001107983 */ /* 0x000f220000300800 */
[----:B------:R-:W-:Y:S02]  /*10a6f0*/  LOP3.LUT R8, R8, 0xffff, RZ, 0xc0, !PT ;  /* 0x0000ffff08087812 */ /* 0x000fe400078ec0ff */
[----:B---3--:R-:W-:Y:S02]  /*10a700*/  SHF.R.U32.HI R0, RZ, 0x8, R0 ;  /* 0x00000008ff007819 */ /* 0x008fe40000011600 */
[----:B--2---:R-:W-:-:S04]  /*10a710*/  SHF.R.U32.HI R2, RZ, 0x8, R2 ;  /* 0x00000008ff027819 */ /* 0x004fc80000011602 */
[----:B------:R-:W-:Y:S02]  /*10a720*/  LOP3.LUT R2, R2, 0xffff, RZ, 0xc0, !PT ;  /* 0x0000ffff02027812 */ /* 0x000fe400078ec0ff */
[----:B------:R-:W-:Y:S02]  /*10a730*/  LOP3.LUT R0, R0, 0xffff, RZ, 0xc0, !PT ;  /* 0x0000ffff00007812 */ /* 0x000fe400078ec0ff */
[----:B------:R-:W-:Y:S02]  /*10a740*/  PRMT R2, R2, 0x3340, R1 ;  /* 0x0000334002027816 */ /* 0x000fe40000000001 */
[----:B------:R-:W-:-:S03]  /*10a750*/  PRMT R0, R0, 0x3340, R8 ;  /* 0x0000334000007816 */ /* 0x000fc60000000008 */
[----:B------:R0:W-:Y:S04]  /*10a760*/  STL [R1+0x2b0], R2 ;  /* 0x0002b00201007387 */ /* 0x0001e80000100800 */
[----:B0-----:R-:W2:Y:S04]  /*10a770*/  LDL.LU R2, [R1+0x328] ;  /* 0x0003280001027983 */ /* 0x001ea80000300800 */
[----:B------:R-:W3:Y:S01]  /*10a780*/  LDL.LU R8, [R1+0x314] ;  /* 0x0003140001087983 */ /* 0x000ee20000300800 */
[----:B------:R-:W-:Y:S02]  /*10a790*/  SHF.R.U32.HI R17, RZ, 0x8, R17 ;  /* 0x00000008ff117819 */ /* 0x000fe40000011611 */
[----:B------:R-:W-:-:S02]  /*10a7a0*/  SHF.R.U32.HI R20, RZ, 0x8, R20 ;  /* 0x00000008ff147819 */ /* 0x000fc40000011614 */
[----:B------:R-:W-:Y:S02]  /*10a7b0*/  LOP3.LUT R9, R9, 0xffff, RZ, 0xc0, !PT ;  /* 0x0000ffff09097812 */ /* 0x000fe400078ec0ff */
[----:B------:R-:W-:Y:S02]  /*10a7c0*/  LOP3.LUT R17, R17, 0xffff, RZ, 0xc0, !PT ;  /* 0x0000ffff11117812 */ /* 0x000fe400078ec0ff */
[----:B------:R-:W-:Y:S02]  /*10a7d0*/  LOP3.LUT R20, R20, 0xffff, RZ, 0xc0, !PT ;  /* 0x0000ffff14147812 */ /* 0x000fe400078ec0ff */
[----:B------:R-:W-:Y:S01]  /*10a7e0*/  PRMT R9, R9, 0x3340, R1 ;  /* 0x0000334009097816 */ /* 0x000fe20000000001 */
[----:B------:R0:W-:Y:S01]  /*10a7f0*/  STL [R1+0x370], R0 ;  /* 0x0003700001007387 */ /* 0x0001e20000100800 */
[----:B------:R-:W-:Y:S02]  /*10a800*/  SHF.R.U32.HI R10, RZ, 0x8, R10 ;  /* 0x00000008ff0a7819 */ /* 0x000fe4000001160a */
[----:B0-----:R-:W-:-:S02]  /*10a810*/  PRMT R0, R20, 0x3340, R17 ;  /* 0x0000334014007816 */ /* 0x001fc40000000011 */
[----:B------:R-:W4:Y:S04]  /*10a820*/  LDL.LU R17, [R1+0x2fc] ;  /* 0x0002fc0001117983 */ /* 0x000f280000300800 */
[----:B------:R-:W-:Y:S01]  /*10a830*/  STL [R1+0x2a8], R9 ;  /* 0x0002a80901007387 */ /* 0x000fe20000100800 */
[----:B------:R-:W-:-:S03]  /*10a840*/  LOP3.LUT R10, R10, 0xffff, RZ, 0xc0, !PT ;  /* 0x0000ffff0a0a7812 */ /* 0x000fc600078ec0ff */
[----:B------:R0:W-:Y:S02]  /*10a850*/  STL [R1+0x400], R0 ;  /* 0x0004000001007387 */ /* 0x0001e40000100800 */
[----:B0-----:R-:W-:Y:S02]  /*10a860*/  SHF.R.U32.HI R0, RZ, 0x8, R11 ;  /* 0x00000008ff007819 */ /* 0x001fe4000001160b */
[----:B------:R-:W-:-:S04]  /*10a870*/  SHF.R.U32.HI R11, RZ, 0x8, R14 ;  /* 0x00000008ff0b7819 */ /* 0x000fc8000001160e */
[----:B------:R-:W-:Y:S02]  /*10a880*/  LOP3.LUT R11, R11, 0xffff, RZ, 0xc0, !PT ;  /* 0x0000ffff0b0b7812 */ /* 0x000fe400078ec0ff */
[----:B---3--:R-:W-:-:S04]  /*10a890*/  SHF.R.U32.HI R9, RZ, 0x8, R8 ;  /* 0x00000008ff097819 */ /* 0x008fc80000011608 */
[----:B------:R-:W-:Y:S02]  /*10a8a0*/  LOP3.LUT R9, R9, 0xffff, RZ, 0xc0, !PT ;  /* 0x0000ffff09097812 */ /* 0x000fe400078ec0ff */
[----:B------:R-:W-:Y:S02]  /*10a8b0*/  SHF.R.U32.HI R8, RZ, 0x8, R12 ;  /* 0x00000008ff087819 */ /* 0x000fe4000001160c */
[----:B------:R-:W-:Y:S02]  /*10a8c0*/  PRMT R12, R9, 0x3340, R10 ;  /* 0x00003340090c7816 */ /* 0x000fe4000000000a */
[----:B------:R-:W3:Y:S04]  /*10a8d0*/  LDL.LU R9, [R1+0x1ec] ;  /* 0x0001ec0001097983 */ /* 0x000ee80000300800 */
[----:B------:R-:W3:Y:S04]  /*10a8e0*/  LDL.LU R10, [R1+0x310] ;  /* 0x00031000010a7983 */ /* 0x000ee80000300800 */
[----:B------:R0:W-:Y:S02]  /*10a8f0*/  STL [R1+0x36c], R12 ;  /* 0x00036c0c01007387 */ /* 0x0001e40000100800 */
[----:B0-----:R-:W-:-:S02]  /*10a900*/  PRMT R12, R11, 0x3340, R1 ;  /* 0x000033400b0c7816 */ /* 0x001fc40000000001 */
[----:B------:R-:W3:Y:S01]  /*10a910*/  LDL.LU R11, [R1+0x1e0] ;  /* 0x0001e000010b7983 */ /* 0x000ee20000300800 */
[----:B--2---:R-:W-:Y:S02]  /*10a920*/  SHF.R.U32.HI R2, RZ, 0x8, R2 ;  /* 0x00000008ff027819 */ /* 0x004fe40000011602 */
[----:B------:R-:W-:Y:S01]  /*10a930*/  LOP3.LUT R0, R0, 0xffff, RZ, 0xc0, !PT ;  /* 0x0000ffff00007812 */ /* 0x000fe200078ec0ff */
[----:B------:R-:W2:Y:S01]  /*10a940*/  LDL.LU R20, [R1+0xc4] ;  /* 0x0000c40001147983 */ /* 0x000ea20000300800 */
[----:B------:R-:W-:-:S03]  /*10a950*/  LOP3.LUT R2, R2, 0xffff, RZ, 0xc0, !PT ;  /* 0x0000ffff02027812 */ /* 0x000fc600078ec0ff */
[----:B------:R0:W-:Y:S04]  /*10a960*/  STL [R1+0x2a0], R12 ;  /* 0x0002a00c01007387 */ /* 0x0001e80000100800 */
[----:B------:R-:W2:Y:S01]  /*10a970*/  LDL.LU R14, [R1+0x364] ;  /* 0x00036400010e7983 */ /* 0x000ea20000300800 */
[----:B------:R-:W-:Y:S02]  /*10a980*/  PRMT R0, R2, 0x3340, R0 ;  /* 0x0000334002007816 */ /* 0x000fe40000000000 */
[----:B------:R-:W-:Y:S01]  /*10a990*/  LOP3.LUT R8, R8, 0xffff, RZ, 0xc0, !PT ;  /* 0x0000ffff08087812 */ /* 0x000fe200078ec0ff */
[----:B0-----:R-:W2:Y:S04]  /*10a9a0*/  LDL.LU R12, [R1+0x354] ;  /* 0x00035400010c7983 */ /* 0x001ea80000300800 */
[----:B------:R-:W-:Y:S01]  /*10a9b0*/  STL [R1+0x368], R0 ;  /* 0x0003680001007387 */ /* 0x000fe20000100800 */
[----:B------:R-:W-:-:S05]  /*10a9c0*/  PRMT R8, R8, 0x3340, R1 ;  /* 0x0000334008087816 */ /* 0x000fca0000000001 */
[----:B------:R4:W-:Y:S02]  /*10a9d0*/  STL [R1+0x29c], R8 ;  /* 0x00029c0801007387 */ /* 0x0009e40000100800 */
[----:B----4-:R-:W-:Y:S02]  /*10a9e0*/  SHF.R.U32.HI R8, RZ, 0x8, R16 ;  /* 0x00000008ff087819 */ /* 0x010fe40000011610 */
[----:B---3--:R-:W-:Y:S02]  /*10a9f0*/  SHF.R.U32.HI R0, RZ, 0x8, R9 ;  /* 0x00000008ff007819 */ /* 0x008fe40000011609 */
[----:B------:R-:W-:Y:S02]  /*10aa00*/  SHF.R.U32.HI R9, RZ, 0x8, R10 ;  /* 0x00000008ff097819 */ /* 0x000fe4000001160a */
[----:B------:R-:W-:Y:S02]  /*10aa10*/  SHF.R.U32.HI R10, RZ, 0x8, R17 ;  /* 0x00000008ff0a7819 */ /* 0x000fe40000011611 */
[----:B------:R-:W-:-:S02]  /*10aa20*/  LOP3.LUT R0, R0, 0xffff, RZ, 0xc0, !PT ;  /* 0x0000ffff00007812 */ /* 0x000fc400078ec0ff */
[----:B------:R-:W-:-:S04]  /*10aa30*/  LOP3.LUT R10, R10, 0xffff, RZ, 0xc0, !PT ;  /* 0x0000ffff0a0a7812 */ /* 0x000fc800078ec0ff */
[----:B------:R-:W-:Y:S02]  /*10aa40*/  PRMT R10, R0, 0x3340, R10 ;  /* 0x00003340000a7816 */ /* 0x000fe4000000000a */
[----:B------:R-:W-:Y:S02]  /*10aa50*/  SHF.R.U32.HI R2, RZ, 0x8, R11 ;  /* 0x00000008ff027819 */ /* 0x000fe4000001160b */
[----:B------:R-:W3:Y:S04]  /*10aa60*/  LDL.LU R11, [R1+0x3a8] ;  /* 0x0003a800010b7983 */ /* 0x000ee80000300800 */
[----:B------:R-:W4:Y:S04]  /*10aa70*/  LDL.LU R17, [R1+0x33c] ;  /* 0x00033c0001117983 */ /* 0x000f280000300800 */
[----:B------:R-:W3:Y:S04]  /*10aa80*/  LDL.LU R16, [R1+0x21c] ;  /* 0x00021c0001107983 */ /* 0x000ee80000300800 */
[----:B------:R-:W4:Y:S04]  /*10aa90*/  LDL.LU R0, [R1+0x34c] ;  /* 0x00034c0001007983 */ /* 0x000f280000300800 */
[----:B------:R0:W-:Y:S04]  /*10aaa0*/  STL [R1+0x360], R10 ;  /* 0x0003600a01007387 */ /* 0x0001e80000100800 */
[----:B0-----:R-:W3:Y:S01]  /*10aab0*/  LDL.LU R10, [R1+0x350] ;  /* 0x00035000010a7983 */ /* 0x001ee20000300800 */
[----:B------:R-:W-:-:S02]  /*10aac0*/  LOP3.LUT R8, R8, 0xffff, RZ, 0xc0, !PT ;  /* 0x0000ffff08087812 */ /* 0x000fc400078ec0ff */
[----:B------:R-:W-:Y:S02]  /*10aad0*/  SHF.R.U32.HI R21, RZ, 0x8, R21 ;  /* 0x00000008ff157819 */ /* 0x000fe40000011615 */
[----:B------:R-:W-:Y:S02]  /*10aae0*/  SHF.R.U32.HI R4, RZ, 0x8, R4 ;  /* 0x00000008ff047819 */ /* 0x000fe40000011604 */
[----:B------:R-:W-:Y:S02]  /*10aaf0*/  PRMT R8, R8, 0x3340, R1 ;  /* 0x0000334008087816 */ /* 0x000fe40000000001 */
[----:B------:R-:W-:Y:S02]  /*10ab00*/  LOP3.LUT R2, R2, 0xffff, RZ, 0xc0, !PT ;  /* 0x0000ffff02027812 */ /* 0x000fe400078ec0ff */
[----:B------:R-:W-:Y:S02]  /*10ab10*/  LOP3.LUT R9, R9, 0xffff, RZ, 0xc0, !PT ;  /* 0x0000ffff09097812 */ /* 0x000fe400078ec0ff */
[----:B------:R-:W-:-:S02]  /*10ab20*/  LOP3.LUT R21, R21, 0xffff, RZ, 0xc0, !PT ;  /* 0x0000ffff15157812 */ /* 0x000fc400078ec0ff */
[----:B------:R-:W-:Y:S01]  /*10ab30*/  LOP3.LUT R4, R4, 0xffff, RZ, 0xc0, !PT ;  /* 0x0000ffff04047812 */ /* 0x000fe200078ec0ff */
[----:B------:R0:W-:Y:S02]  /*10ab40*/  STL [R1+0x290], R8 ;  /* 0x0002900801007387 */ /* 0x0001e40000100800 */
[----:B0-----:R-:W-:Y:S02]  /*10ab50*/  PRMT R8, R2, 0x3340, R9 ;  /* 0x0000334002087816 */ /* 0x001fe40000000009 */
[----:B------:R-:W-:Y:S02]  /*10ab60*/  PRMT R2, R21, 0x3340, R4 ;  /* 0x0000334015027816 */ /* 0x000fe40000000004 */
[----:B------:R-:W-:Y:S01]  /*10ab70*/  SHF.R.U32.HI R9, RZ, 0x8, R7 ;  /* 0x00000008ff097819 */ /* 0x000fe20000011607 */
[----:B------:R-:W4:Y:S04]  /*10ab80*/  LDL.LU R21, [R1+0x398] ;  /* 0x0003980001157983 */ /* 0x000f280000300800 */
[----:B------:R2:W-:Y:S01]  /*10ab90*/  STL [R1+0x35c], R8 ;  /* 0x00035c0801007387 */ /* 0x0005e20000100800 */
[----:B------:R-:W-:-:S03]  /*10aba0*/  LOP3.LUT R9, R9, 0xffff, RZ, 0xc0, !PT ;  /* 0x0000ffff09097812 */ /* 0x000fc600078ec0ff */
[----:B------:R3:W-:Y:S01]  /*10abb0*/  STL [R1+0x358], R2 ;  /* 0x0003580201007387 */ /* 0x0007e20000100800 */
[----:B--2---:R-:W-:Y:S02]  /*10abc0*/  SHF.R.U32.HI R8, RZ, 0x8, R20 ;  /* 0x00000008ff087819 */ /* 0x004fe40000011614 */
[--C-:B------:R-:W-:Y:S02]  /*10abd0*/  PRMT R9, R9, 0x3340, R1.reuse ;  /* 0x0000334009097816 */ /* 0x100fe40000000001 */
[----:B------:R-:W-:Y:S02]  /*10abe0*/  LOP3.LUT R8, R8, 0xffff, RZ, 0xc0, !PT ;  /* 0x0000ffff08087812 */ /* 0x000fe400078ec0ff */
[----:B------:R-:W-:Y:S02]  /*10abf0*/  SHF.R.U32.HI R7, RZ, 0x8, R14 ;  /* 0x00000008ff077819 */ /* 0x000fe4000001160e */
[----:B------:R-:W-:Y:S02]  /*10ac00*/  SHF.R.U32.HI R4, RZ, 0x8, R12 ;  /* 0x00000008ff047819 */ /* 0x000fe4000001160c */
[----:B------:R-:W-:-:S02]  /*10ac10*/  PRMT R8, R8, 0x3340, R1 ;  /* 0x0000334008087816 */ /* 0x000fc40000000001 */
[----:B---3--:R-:W-:Y:S02]  /*10ac20*/  SHF.R.U32.HI R2, RZ, 0x8, R10 ;  /* 0x00000008ff027819 */ /* 0x008fe4000001160a */
[----:B------:R-:W2:Y:S04]  /*10ac30*/  LDL.LU R10, [R1+0x68] ;  /* 0x00006800010a7983 */ /* 0x000ea80000300800 */
[----:B------:R-:W3:Y:S04]  /*10ac40*/  LDL.LU R20, [R1+0x3a0] ;  /* 0x0003a00001147983 */ /* 0x000ee80000300800 */
[----:B------:R-:W2:Y:S04]  /*10ac50*/  LDL.LU R14, [R1+0x39c] ;  /* 0x00039c00010e7983 */ /* 0x000ea80000300800 */
[----:B------:R-:W3:Y:S04]  /*10ac60*/  LDL.LU R12, [R1+0x38c] ;  /* 0x00038c00010c7983 */ /* 0x000ee80000300800 */
[----:B------:R0:W-:Y:S04]  /*10ac70*/  STL [R1+0x284], R9 ;  /* 0x0002840901007387 */ /* 0x0001e80000100800 */
[----:B0-----:R-:W2:Y:S04]  /*10ac80*/  LDL.LU R9, [R1+0x60] ;  /* 0x0000600001097983 */ /* 0x001ea80000300800 */
[----:B------:R0:W-:Y:S04]  /*10ac90*/  STL [R1+0x280], R8 ;  /* 0x0002800801007387 */ /* 0x0001e80000100800 */
[----:B0-----:R-:W3:Y:S01]  /*10aca0*/  LDL.LU R8, [R1+0xc0] ;  /* 0x0000c00001087983 */ /* 0x001ee20000300800 */
[----:B----4-:R-:W-:-:S02]  /*10acb0*/  SHF.R.U32.HI R0, RZ, 0x8, R0 ;  /* 0x00000008ff007819 */ /* 0x010fc40000011600 */
[----:B------:R-:W-:Y:S02]  /*10acc0*/  LOP3.LUT R7, R7, 0xffff, RZ, 0xc0, !PT ;  /* 0x0000ffff07077812 */ /* 0x000fe400078ec0ff */
[----:B------:R-:W-:-:S04]  /*10acd0*/  LOP3.LUT R0, R0, 0xffff, RZ, 0xc0, !PT ;  /* 0x0000ffff00007812 */ /* 0x000fc800078ec0ff */
[----:B------:R-:W-:Y:S02]  /*10ace0*/  PRMT R0, R0, 0x3340, R7 ;  /* 0x0000334000007816 */ /* 0x000fe40000000007 */
[----:B------:R-:W-:Y:S02]  /*10acf0*/  LOP3.LUT R2, R2, 0xffff, RZ, 0xc0, !PT ;  /* 0x0000ffff02027812 */ /* 0x000fe400078ec0ff */
[----:B------:R-:W-:Y:S02]  /*10ad00*/  LOP3.LUT R4, R4, 0xffff, RZ, 0xc0, !PT ;  /* 0x0000ffff04047812 */ /* 0x000fe400078ec0ff */
[----:B------:R-:W-:Y:S01]  /*10ad10*/  SHF.R.U32.HI R7, RZ, 0x8, R21 ;  /* 0x00000008ff077819 */ /* 0x000fe20000011615 */
[----:B------:R-:W-:Y:S01]  /*10ad20*/  STL [R1+0x354], R0 ;  /* 0x0003540001007387 */ /* 0x000fe20000100800 */
[----:B------:R-:W-:Y:S02]  /*10ad30*/  PRMT R2, R2, 0x3340, R4 ;  /* 0x0000334002027816 */ /* 0x000fe40000000004 */
[----:B------:R-:W-:-:S02]  /*10ad40*/  LOP3.LUT R7, R7, 0xffff, RZ, 0xc0, !PT ;  /* 0x0000ffff07077812 */ /* 0x000fc400078ec0ff */
[----:B------:R-:W-:Y:S01]  /*10ad50*/  SHF.R.U32.HI R4, RZ, 0x8, R16 ;  /* 0x00000008ff047819 */ /* 0x000fe20000011610 */
[----:B------:R0:W-:Y:S01]  /*10ad60*/  STL [R1+0x350], R2 ;  /* 0x0003500201007387 */ /* 0x0001e20000100800 */
[----:B------:R-:W-:-:S03]  /*10ad70*/  PRMT R7, R7, 0x3340, R1 ;  /* 0x0000334007077816 */ /* 0x000fc60000000001 */
[----:B------:R-:W4:Y:S01]  /*10ad80*/  LDL.LU R21, [R1+0x3e4] ;  /* 0x0003e40001157983 */ /* 0x000f220000300800 */
[----:B0-----:R-:W-:Y:S02]  /*10ad90*/  SHF.R.U32.HI R2, RZ, 0x8, R17 ;  /* 0x00000008ff027819 */ /* 0x001fe40000011611 */
[----:B---3--:R-:W-:Y:S02]  /*10ada0*/  SHF.R.U32.HI R0, RZ, 0x8, R8 ;  /* 0x00000008ff007819 */ /* 0x008fe40000011608 */
[----:B------:R-:W-:Y:S02]  /*10adb0*/  SHF.R.U32.HI R8, RZ, 0x8, R11 ;  /* 0x00000008ff087819 */ /* 0x000fe4000001160b */
[----:B------:R-:W3:Y:S04]  /*10adc0*/  LDL.LU R11, [R1+0x390] ;  /* 0x00039000010b7983 */ /* 0x000ee80000300800 */
[----:B------:R-:W4:Y:S01]  /*10add0*/  LDL.LU R17, [R1+0x37c] ;  /* 0x00037c0001117983 */ /* 0x000f220000300800 */
[----:B------:R-:W-:-:S03]  /*10ade0*/  LOP3.LUT R8, R8, 0xffff, RZ, 0xc0, !PT ;  /* 0x0000ffff08087812 */ /* 0x000fc600078ec0ff */
[----:B------:R-:W3:Y:S01]  /*10adf0*/  LDL.LU R16, [R1+0xf4] ;  /* 0x0000f40001107983 */ /* 0x000ee20000300800 */
[----:B------:R-:W-:-:S03]  /*10ae00*/  PRMT R8, R8, 0x3340, R1 ;  /* 0x0000334008087816 */ /* 0x000fc60000000001 */
[----:B------:R0:W-:Y:S04]  /*10ae10*/  STL [R1+0x27c], R7 ;  /* 0x00027c0701007387 */ /* 0x0001e80000100800 */
[----:B0-----:R-:W4:Y:S04]  /*10ae20*/  LDL.LU R7, [R1+0x3ac] ;  /* 0x0003ac0001077983 */ /* 0x001f280000300800 */
[----:B------:R0:W-:Y:S04]  /*10ae30*/  STL [R1+0x274], R8 ;  /* 0x0002740801007387 */ /* 0x0001e80000100800 */
[----:B0-----:R-:W3:Y:S01]  /*10ae40*/  LDL.LU R8, [R1+0x3a4] ;  /* 0x0003a40001087983 */ /* 0x001ee20000300800 */
[----:B--2---:R-:W-:-:S02]  /*10ae50*/  SHF.R.U32.HI R9, RZ, 0x8, R9 ;  /* 0x00000008ff097819 */ /* 0x004fc40000011609 */
[----:B------:R-:W-:Y:S02]  /*10ae60*/  LOP3.LUT R2, R2, 0xffff, RZ, 0xc0, !PT ;  /* 0x0000ffff02027812 */ /* 0x000fe400078ec0ff */
[----:B------:R-:W-:Y:S02]  /*10ae70*/  LOP3.LUT R0, R0, 0xffff, RZ, 0xc0, !PT ;  /* 0x0000ffff00007812 */ /* 0x000fe400078ec0ff */
[----:B------:R-:W-:Y:S02]  /*10ae80*/  LOP3.LUT R4, R4, 0xffff, RZ, 0xc0, !PT ;  /* 0x0000ffff04047812 */ /* 0x000fe400078ec0ff */
[----:B------:R-:W-:-:S04]  /*10ae90*/  LOP3.LUT R9, R9, 0xffff, RZ, 0xc0, !PT ;  /* 0x0000ffff09097812 */ /* 0x000fc800078ec0ff */
[----:B------:R-:W-:Y:S02]  /*10aea0*/  PRMT R9, R9, 0x3340, R2 ;  /* 0x0000334009097816 */ /* 0x000fe40000000002 */
[----:B------:R-:W-:Y:S02]  /*10aeb0*/  PRMT R2, R0, 0x3340, R4 ;  /* 0x0000334000027816 */ /* 0x000fe40000000004 */
[----:B------:R-:W-:Y:S01]  /*10aec0*/  SHF.R.U32.HI R4, RZ, 0x8, R12 ;  /* 0x00000008ff047819 */ /* 0x000fe2000001160c */
[----:B------:R0:W-:Y:S04]  /*10aed0*/  STL [R1+0x398], R9 ;  /* 0x0003980901007387 */ /* 0x0001e80000100800 */
[----:B------:R1:W-:Y:S01]  /*10aee0*/  STL [R1+0x34c], R2 ;  /* 0x00034c0201007387 */ /* 0x0003e20000100800 */
[----:B0-----:R-:W-:-:S02]  /*10aef0*/  SHF.R.U32.HI R9, RZ, 0x8, R14 ;  /* 0x00000008ff097819 */ /* 0x001fc4000001160e */
[----:B-1----:R-:W-:Y:S02]  /*10af00*/  SHF.R.U32.HI R2, RZ, 0x8, R20 ;  /* 0x00000008ff027819 */ /* 0x002fe40000011614 */
[----:B------:R-:W-:Y:S02]  /*10af10*/  LOP3.LUT R9, R9, 0xffff, RZ, 0xc0, !PT ;  /* 0x0000ffff09097812 */ /* 0x000fe400078ec0ff */
[----:B---3--:R-:W-:Y:S02]  /*10af20*/  SHF.R.U32.HI R0, RZ, 0x8, R8 ;  /* 0x00000008ff007819 */ /* 0x008fe40000011608 */
[----:B----4-:R-:W-:Y:S02]  /*10af30*/  SHF.R.U32.HI R8, RZ, 0x8, R7 ;  /* 0x00000008ff087819 */ /* 0x010fe40000011607 */
[----:B------:R-:W-:Y:S02]  /*10af40*/  SHF.R.U32.HI R7, RZ, 0x8, R10 ;  /* 0x00000008ff077819 */ /* 0x000fe4000001160a */
[----:B------:R-:W2:Y:S04]  /*10af50*/  LDL.LU R10, [R1+0x3f0] ;  /* 0x0003f000010a7983 */ /* 0x000ea80000300800 */
[----:B------:R-:W3:Y:S01]  /*10af60*/  LDL.LU R20, [R1+0xe8] ;  /* 0x0000e80001147983 */ /* 0x000ee20000300800 */
[----:B------:R-:W-:-:S03]  /*10af70*/  LOP3.LUT R7, R7, 0xffff, RZ, 0xc0, !PT ;  /* 0x0000ffff07077812 */ /* 0x000fc600078ec0ff */
[----:B------:R-:W4:Y:S01]  /*10af80*/  LDL.LU R14, [R1+0x3ec] ;  /* 0x0003ec00010e7983 */ /* 0x000f220000300800 */
[----:B------:R-:W-:Y:S02]  /*10af90*/  LOP3.LUT R8, R8, 0xffff, RZ, 0xc0, !PT ;  /* 0x0000ffff08087812 */ /* 0x000fe400078ec0ff */
[----:B------:R-:W-:Y:S02]  /*10afa0*/  PRMT R12, R7, 0x3340, R1 ;  /* 0x00003340070c7816 */ /* 0x000fe40000000001 */
[----:B------:R-:W2:Y:S04]  /*10afb0*/  LDL.LU R7, [R1+0x214] ;  /* 0x0002140001077983 */ /* 0x000ea80000300800 */
[----:B------:R0:W-:Y:S01]  /*10afc0*/  STL [R1+0x268], R12 ;  /* 0x0002680c01007387 */ /* 0x0001e20000100800 */
[----:B------:R-:W-:-:S03]  /*10afd0*/  PRMT R8, R8, 0x3340, R9 ;  /* 0x0000334008087816 */ /* 0x000fc60000000009 */
[----:B0-----:R-:W3:Y:S04]  /*10afe0*/  LDL.LU R12, [R1+0x3d0] ;  /* 0x0003d000010c7983 */ /* 0x001ee80000300800 */
[----:B------:R-:W4:Y:S01]  /*10aff0*/  LDL.LU R9, [R1+0x154] ;  /* 0x0001540001097983 */ /* 0x000f220000300800 */
[----:B------:R-:W-:Y:S02]  /*10b000*/  LOP3.LUT R0, R0, 0xffff, RZ, 0xc0, !PT ;  /* 0x0000ffff00007812 */ /* 0x000fe400078ec0ff */
[----:B------:R-:W-:Y:S01]  /*10b010*/  LOP3.LUT R2, R2, 0xffff, RZ, 0xc0, !PT ;  /* 0x0000ffff02027812 */ /* 0x000fe200078ec0ff */
[----:B------:R0:W-:Y:S01]  /*10b020*/  STL [R1+0x348], R8 ;  /* 0x0003480801007387 */ /* 0x0001e20000100800 */
[----:B------:R-:W-:Y:S02]  /*10b030*/  LOP3.LUT R4, R4, 0xffff, RZ, 0xc0, !PT ;  /* 0x0000ffff04047812 */ /* 0x000fe400078ec0ff */
[----:B0-----:R-:W-:-:S05]  /*10b040*/  PRMT R8, R0, 0x3340, R2 ;  /* 0x0000334000087816 */ /* 0x001fca0000000002 */
[----:B------:R-:W-:Y:S01]  /*10b050*/  STL [R1+0x344], R8 ;  /* 0x0003440801007387 */ /* 0x000fe20000100800 */
[----:B------:R-:W-:Y:S02]  /*10b060*/  PRMT R2, R4, 0x3340, R1 ;  /* 0x0000334004027816 */ /* 0x000fe40000000001 */
[----:B------:R-:W-:-:S03]  /*10b070*/  SHF.R.U32.HI R4, RZ, 0x8, R16 ;  /* 0x00000008ff047819 */ /* 0x000fc60000011610 */
[----:B------:R0:W-:Y:S02]  /*10b080*/  STL [R1+0x260], R2 ;  /* 0x0002600201007387 */ /* 0x0001e40000100800 */
[----:B0-----:R-:W-:Y:S02]  /*10b090*/  SHF.R.U32.HI R2, RZ, 0x8, R11 ;  /* 0x00000008ff027819 */ /* 0x001fe4000001160b */
[----:B--2---:R-:W-:Y:S02]  /*10b0a0*/  SHF.R.U32.HI R8, RZ, 0x8, R7 ;  /* 0x00000008ff087819 */ /* 0x004fe40000011607 */
[----:B------:R-:W-:Y:S02]  /*10b0b0*/  SHF.R.U32.HI R7, RZ, 0x8, R21 ;  /* 0x00000008ff077819 */ /* 0x000fe40000011615 */
[----:B------:R-:W2:Y:S01]  /*10b0c0*/  LDL.LU R21, [R1+0x3d4] ;  /* 0x0003d40001157983 */ /* 0x000ea20000300800 */
[----:B------:R-:W-:Y:S02]  /*10b0d0*/  LOP3.LUT R8, R8, 0xffff, RZ, 0xc0, !PT ;  /* 0x0000ffff08087812 */ /* 0x000fe400078ec0ff */
[----:B------:R-:W-:Y:S01]  /*10b0e0*/  LOP3.LUT R7, R7, 0xffff, RZ, 0xc0, !PT ;  /* 0x0000ffff07077812 */ /* 0x000fe200078ec0ff */
[----:B------:R-:W2:Y:S01]  /*10b0f0*/  LDL.LU R11, [R1+0x3e8] ;  /* 0x0003e800010b7983 */ /* 0x000ea20000300800 */
[----:B----4-:R-:W-:-:S02]  /*10b100*/  SHF.R.U32.HI R0, RZ, 0x8, R9 ;  /* 0x00000008ff007819 */ /* 0x010fc40000011609 */
[----:B------:R-:W-:Y:S02]  /*10b110*/  SHF.R.U32.HI R9, RZ, 0x8, R17 ;  /* 0x00000008ff097819 */ /* 0x000fe40000011611 */
[----:B------:R-:W-:Y:S01]  /*10b120*/  PRMT R7, R7, 0x3340, R1 ;  /* 0x0000334007077816 */ /* 0x000fe20000000001 */
[----:B------:R-:W4:Y:S01]  /*10b130*/  LDL.LU R17, [R1+0x288] ;  /* 0x0002880001117983 */ /* 0x000f220000300800 */
[----:B------:R-:W-:-:S03]  /*10b140*/  LOP3.LUT R9, R9, 0xffff, RZ, 0xc0, !PT ;  /* 0x0000ffff09097812 */ /* 0x000fc600078ec0ff */
[----:B------:R0:W-:Y:S04]  /*10b150*/  STL [R1+0x258], R7 ;  /* 0x0002580701007387 */ /* 0x0001e80000100800 */
[----:B------:R-:W4:Y:S01]  /*10b160*/  LDL.LU R16, [R1+0x80] ;  /* 0x0000800001107983 */ /* 0x000f220000300800 */
[----:B------:R-:W-:-:S03]  /*10b170*/  PRMT R8, R8, 0x3340, R9 ;  /* 0x0000334008087816 */ /* 0x000fc60000000009 */
[----:B------:R-:W4:Y:S01]  /*10b180*/  LDL.LU R9, [R1+0x160] ;  /* 0x0001600001097983 */ /* 0x000f220000300800 */
[----:B------:R-:W-:Y:S02]  /*10b190*/  LOP3.LUT R0, R0, 0xffff, RZ, 0xc0, !PT ;  /* 0x0000ffff00007812 */ /* 0x000fe400078ec0ff */
[----:B------:R-:W-:Y:S02]  /*10b1a0*/  LOP3.LUT R2, R2, 0xffff, RZ, 0xc0, !PT ;  /* 0x0000ffff02027812 */ /* 0x000fe400078ec0ff */
[----:B------:R-:W-:Y:S02]  /*10b1b0*/  LOP3.LUT R4, R4, 0xffff, RZ, 0xc0, !PT ;  /* 0x0000ffff04047812 */ /* 0x000fe400078ec0ff */
[----:B0-----:R-:W-:Y:S02]  /*10b1c0*/  PRMT R7, R0, 0x3340, R2 ;  /* 0x0000334000077816 */ /* 0x001fe40000000002 */
[----:B------:R-:W-:Y:S01]  /*10b1d0*/  PRMT R2, R4, 0x3340, R1 ;  /* 0x0000334004027816 */ /* 0x000fe20000000001 */
[----:B------:R-:W-:Y:S04]  /*10b1e0*/  STL [R1+0x33c], R8 ;  /* 0x00033c0801007387 */ /* 0x000fe80000100800 */
[----:B------:R-:W-:Y:S04]  /*10b1f0*/  STL [R1+0x338], R7 ;  /* 0x0003380701007387 */ /* 0x000fe80000100800 */
[----:B------:R3:W-:Y:S01]  /*10b200*/  STL [R1+0x254], R2 ;  /* 0x0002540201007387 */ /* 0x0007e20000100800 */
[----:B------:R-:W-:-:S02]  /*10b210*/  SHF.R.U32.HI R23, RZ, 0x8, R23 ;  /* 0x00000008ff177819 */ /* 0x000fc40000011617 */
[----:B------:R-:W-:Y:S02]  /*10b220*/  SHF.R.U32.HI R18, RZ, 0x8, R18 ;  /* 0x00000008ff127819 */ /* 0x000fe40000011612 */
[----:B------:R-:W-:Y:S02]  /*10b230*/  SHF.R.U32.HI R0, RZ, 0x8, R10 ;  /* 0x00000008ff007819 */ /* 0x000fe4000001160a */
[----:B------:R-:W-:Y:S02]  /*10b240*/  SHF.R.U32.HI R4, RZ, 0x8, R14 ;  /* 0x00000008ff047819 */ /* 0x000fe4000001160e */
[----:B---3--:R-:W-:Y:S02]  /*10b250*/  SHF.R.U32.HI R2, RZ, 0x8, R20 ;  /* 0x00000008ff027819 */ /* 0x008fe40000011614 */
[----:B------:R-:W-:Y:S02]  /*10b260*/  SHF.R.U32.HI R7, RZ, 0x8, R12 ;  /* 0x00000008ff077819 */ /* 0x000fe4000001160c */
[----:B------:R-:W-:-:S02]  /*10b270*/  LOP3.LUT R23, R23, 0xffff, RZ, 0xc0, !PT ;  /* 0x0000ffff17177812 */ /* 0x000fc400078ec0ff */
[----:B------:R-:W-:Y:S02]  /*10b280*/  LOP3.LUT R2, R2, 0xffff, RZ, 0xc0, !PT ;  /* 0x0000ffff02027812 */ /* 0x000fe400078ec0ff */
[----:B------:R-:W-:Y:S02]  /*10b290*/  LOP3.LUT R18, R18, 0xffff, RZ, 0xc0, !PT ;  /* 0x0000ffff12127812 */ /* 0x000fe400078ec0ff */
[----:B------:R-:W-:Y:S02]  /*10b2a0*/  LOP3.LUT R0, R0, 0xffff, RZ, 0xc0, !PT ;  /* 0x0000ffff00007812 */ /* 0x000fe400078ec0ff */
[----:B------:R-:W-:Y:S02]  /*10b2b0*/  LOP3.LUT R4, R4, 0xffff, RZ, 0xc0, !PT ;  /* 0x0000ffff04047812 */ /* 0x000fe400078ec0ff */
[----:B------:R-:W-:Y:S02]  /*10b2c0*/  PRMT R8, R2, 0x3340, R1 ;  /* 0x0000334002087816 */ /* 0x000fe40000000001 */
[----:B------:R-:W-:-:S02]  /*10b2d0*/  LOP3.LUT R7, R7, 0xffff, RZ, 0xc0, !PT ;  /* 0x0000ffff07077812 */ /* 0x000fc400078ec0ff */
[----:B------:R-:W-:Y:S02]  /*10b2e0*/  PRMT R2, R23, 0x3340, R18 ;  /* 0x0000334017027816 */ /* 0x000fe40000000012 */
[----:B------:R-:W-:Y:S01]  /*10b2f0*/  PRMT R0, R0, 0x3340, R4 ;  /* 0x0000334000007816 */ /* 0x000fe20000000004 */
[----:B------:R-:W3:Y:S04]  /*10b300*/  LDL.LU R23, [R1+0x420] ;  /* 0x0004200001177983 */ /* 0x000ee80000300800 */
[----:B------:R-:W-:Y:S01]  /*10b310*/  STL [R1+0x248], R8 ;  /* 0x0002480801007387 */ /* 0x000fe20000100800 */
[----:B------:R-:W-:-:S03]  /*10b320*/  PRMT R4, R7, 0x3340, R1 ;  /* 0x0000334007047816 */ /* 0x000fc60000000001 */
[----:B------:R-:W3:Y:S01]  /*10b330*/  LDL.LU R10, [R1+0x18c] ;  /* 0x00018c00010a7983 */ /* 0x000ee20000300800 */
[----:B------:R-:W-:-:S03]  /*10b340*/  SHF.R.U32.HI R7, RZ, 0x8, R3 ;  /* 0x00000008ff077819 */ /* 0x000fc60000011603 */
[----:B------:R-:W-:Y:S04]  /*10b350*/  STL [R1+0x328], R2 ;  /* 0x0003280201007387 */ /* 0x000fe80000100800 */
[----:B------:R-:W3:Y:S04]  /*10b360*/  LDL.LU R20, [R1+0x41c] ;  /* 0x00041c0001147983 */ /* 0x000ee80000300800 */
[----:B------:R-:W3:Y:S04]  /*10b370*/  LDL.LU R14, [R1+0x418] ;  /* 0x00041800010e7983 */ /* 0x000ee80000300800 */
[----:B------:R-:W3:Y:S01]  /*10b380*/  LDL.LU R12, [R1+0x404] ;  /* 0x00040400010c7983 */ /* 0x000ee20000300800 */
[----:B------:R-:W-:-:S03]  /*10b390*/  LOP3.LUT R7, R7, 0xffff, RZ, 0xc0, !PT ;  /* 0x0000ffff07077812 */ /* 0x000fc600078ec0ff */
[----:B------:R2:W-:Y:S04]  /*10b3a0*/  STL [R1+0x324], R0 ;  /* 0x0003240001007387 */ /* 0x0005e80000100800 */
[----:B------:R4:W-:Y:S04]  /*10b3b0*/  STL [R1+0x244], R4 ;  /* 0x0002440401007387 */ /* 0x0009e80000100800 */
[----:B------:R-:W3:Y:S01]  /*10b3c0*/  LDL.LU R18, [R1+0x190] ;  /* 0x0001900001127983 */ /* 0x000ee20000300800 */
[----:B------:R-:W-:Y:S02]  /*10b3d0*/  PRMT R7, R7, 0x3340, R1 ;  /* 0x0000334007077816 */ /* 0x000fe40000000001 */
[----:B--2---:R-:W-:-:S02]  /*10b3e0*/  SHF.R.U32.HI R0, RZ, 0x8, R21 ;  /* 0x00000008ff007819 */ /* 0x004fc40000011615 */
[----:B------:R-:W-:Y:S02]  /*10b3f0*/  SHF.R.U32.HI R8, RZ, 0x8, R11 ;  /* 0x00000008ff087819 */ /* 0x000fe4000001160b */
[----:B----4-:R-:W-:Y:S02]  /*10b400*/  SHF.R.U32.HI R4, RZ, 0x8, R17 ;  /* 0x00000008ff047819 */ /* 0x010fe40000011611 */
[----:B------:R-:W-:Y:S02]  /*10b410*/  SHF.R.U32.HI R2, RZ, 0x8, R9 ;  /* 0x00000008ff027819 */ /* 0x000fe40000011609 */
[----:B------:R-:W2:Y:S04]  /*10b420*/  LDL.LU R9, [R1+0x408] ;  /* 0x0004080001097983 */ /* 0x000ea80000300800 */
[----:B------:R-:W4:Y:S04]  /*10b430*/  LDL.LU R21, [R1+0x444] ;  /* 0x0004440001157983 */ /* 0x000f280000300800 */
[----:B------:R-:W4:Y:S01]  /*10b440*/  LDL.LU R11, [R1+0x3c0] ;  /* 0x0003c000010b7983 */ /* 0x000f220000300800 */
[----:B------:R-:W-:-:S03]  /*10b450*/  SHF.R.U32.HI R3, RZ, 0x8, R16 ;  /* 0x00000008ff037819 */ /* 0x000fc60000011610 */
[----:B------:R-:W4:Y:S04]  /*10b460*/  LDL.LU R17, [R1+0x3b8] ;  /* 0x0003b80001117983 */ /* 0x000f280000300800 */
[----:B------:R-:W4:Y:S04]  /*10b470*/  LDL.LU R16, [R1+0x110] ;  /* 0x0001100001107983 */ /* 0x000f280000300800 */
[----:B------:R0:W-:Y:S04]  /*10b480*/  STL [R1+0x240], R7 ;  /* 0x0002400701007387 */ /* 0x0001e80000100800 */
[----:B0-----:R-:W2:Y:S01]  /*10b490*/  LDL.LU R7, [R1+0x424] ;  /* 0x0004240001077983 */ /* 0x001ea20000300800 */
[----:B------:R-:W-:-:S02]  /*10b4a0*/  LOP3.LUT R2, R2, 0xffff, RZ, 0xc0, !PT ;  /* 0x0000ffff02027812 */ /* 0x000fc400078ec0ff */
[----:B------:R-:W-:Y:S02]  /*10b4b0*/  LOP3.LUT R8, R8, 0xffff, RZ, 0xc0, !PT ;  /* 0x0000ffff08087812 */ /* 0x000fe400078ec0ff */
[----:B------:R-:W-:Y:S02]  /*10b4c0*/  LOP3.LUT R0, R0, 0xffff, RZ, 0xc0, !PT ;  /* 0x0000ffff00007812 */ /* 0x000fe400078ec0ff */
[----:B------:R-:W-:Y:S02]  /*10b4d0*/  LOP3.LUT R4, R4, 0xffff, RZ, 0xc0, !PT ;  /* 0x0000ffff04047812 */ /* 0x000fe400078ec0ff */
[----:B------:R-:W-:Y:S02]  /*10b4e0*/  LOP3.LUT R3, R3, 0xffff, RZ, 0xc0, !PT ;  /* 0x0000ffff03037812 */ /* 0x000fe400078ec0ff */
[----:B------:R-:W-:Y:S02]  /*10b4f0*/  PRMT R2, R2, 0x3340, R8 ;  /* 0x0000334002027816 */ /* 0x000fe40000000008 */
[----:B------:R-:W-:-:S02]  /*10b500*/  PRMT R0, R0, 0x3340, R4 ;  /* 0x0000334000007816 */ /* 0x000fc40000000004 */
[----:B------:R-:W-:Y:S01]  /*10b510*/  PRMT R3, R3, 0x3340, R1 ;  /* 0x0000334003037816 */ /* 0x000fe20000000001 */
[----:B------:R-:W-:Y:S04]  /*10b520*/  STL [R1+0x31c], R2 ;  /* 0x00031c0201007387 */ /* 0x000fe80000100800 */
[----:B------:R-:W-:Y:S04]  /*10b530*/  STL [R1+0x238], R3 ;  /* 0x0002380301007387 */ /* 0x000fe80000100800 */
[----:B------:R0:W-:Y:S01]  /*10b540*/  STL [R1+0x314], R0 ;  /* 0x0003140001007387 */ /* 0x0001e20000100800 */
[----:B---3--:R-:W-:-:S03]  /*10b550*/  SHF.R.U32.HI R4, RZ, 0x8, R10 ;  /* 0x00000008ff047819 */ /* 0x008fc6000001160a */
[----:B------:R-:W3:Y:S01]  /*10b560*/  LDL.LU R10, [R1+0x450] ;  /* 0x00045000010a7983 */ /* 0x000ee20000300800 */
[----:B------:R-:W-:Y:S02]  /*10b570*/  LOP3.LUT R4, R4, 0xffff, RZ, 0xc0, !PT ;  /* 0x0000ffff04047812 */ /* 0x000fe400078ec0ff */
[----:B0-----:R-:W-:Y:S02]  /*10b580*/  SHF.R.U32.HI R0, RZ, 0x8, R20 ;  /* 0x00000008ff007819 */ /* 0x001fe40000011614 */
[----:B------:R-:W-:Y:S02]  /*10b590*/  SHF.R.U32.HI R8, RZ, 0x8, R14 ;  /* 0x00000008ff087819 */ /* 0x000fe4000001160e */
[----:B------:R-:W-:Y:S02]  /*10b5a0*/  SHF.R.U32.HI R3, RZ, 0x8, R12 ;  /* 0x00000008ff037819 */ /* 0x000fe4000001160c */
[----:B------:R-:W-:Y:S01]  /*10b5b0*/  PRMT R4, R4, 0x3340, R1 ;  /* 0x0000334004047816 */ /* 0x000fe20000000001 */
[----:B------:R-:W3:Y:S01]  /*10b5c0*/  LDL.LU R20, [R1+0x298] ;  /* 0x0002980001147983 */ /* 0x000ee20000300800 */
[----:B------:R-:W-:-:S02]  /*10b5d0*/  LOP3.LUT R8, R8, 0xffff, RZ, 0xc0, !PT ;  /* 0x0000ffff08087812 */ /* 0x000fc400078ec0ff */
[----:B------:R-:W-:Y:S02]  /*10b5e0*/  LOP3.LUT R3, R3, 0xffff, RZ, 0xc0, !PT ;  /* 0x0000ffff03037812 */ /* 0x000fe400078ec0ff */
[----:B------:R-:W-:Y:S01]  /*10b5f0*/  LOP3.LUT R0, R0, 0xffff, RZ, 0xc0, !PT ;  /* 0x0000ffff00007812 */ /* 0x000fe200078ec0ff */
[----:B------:R0:W-:Y:S04]  /*10b600*/  STL [R1+0x234], R4 ;  /* 0x0002340401007387 */ /* 0x0001e80000100800 */
[----:B------:R-:W3:Y:S04]  /*10b610*/  LDL.LU R14, [R1+0x44c] ;  /* 0x00044c00010e7983 */ /* 0x000ee80000300800 */
[----:B------:R-:W3:Y:S01]  /*10b620*/  LDL.LU R12, [R1+0x43c] ;  /* 0x00043c00010c7983 */ /* 0x000ee20000300800 */
[----:B------:R-:W-:-:S02]  /*10b630*/  PRMT R3, R3, 0x3340, R1 ;  /* 0x0000334003037816 */ /* 0x000fc40000000001 */
[----:B--2---:R-:W-:Y:S02]  /*10b640*/  SHF.R.U32.HI R2, RZ, 0x8, R7 ;  /* 0x00000008ff027819 */ /* 0x004fe40000011607 */
[----:B------:R-:W-:-:S04]  /*10b650*/  SHF.R.U32.HI R7, RZ, 0x8, R23 ;  /* 0x00000008ff077819 */ /* 0x000fc80000011617 */
[----:B------:R-:W-:Y:S02]  /*10b660*/  LOP3.LUT R7, R7, 0xffff, RZ, 0xc0, !PT ;  /* 0x0000ffff07077812 */ /* 0x000fe400078ec0ff */
[----:B------:R-:W-:Y:S02]  /*10b670*/  LOP3.LUT R2, R2, 0xffff, RZ, 0xc0, !PT ;  /* 0x0000ffff02027812 */ /* 0x000fe400078ec0ff */
[----:B0-----:R-:W-:Y:S02]  /*10b680*/  PRMT R4, R7, 0x3340, R8 ;  /* 0x0000334007047816 */ /* 0x001fe40000000008 */
[----:B------:R-:W-:Y:S02]  /*10b690*/  PRMT R0, R2, 0x3340, R0 ;  /* 0x0000334002007816 */ /* 0x000fe40000000000 */
[----:B------:R-:W-:Y:S01]  /*10b6a0*/  SHF.R.U32.HI R2, RZ, 0x8, R18 ;  /* 0x00000008ff027819 */ /* 0x000fe20000011612 */
[----:B------:R0:W-:Y:S04]  /*10b6b0*/  STL [R1+0x310], R4 ;  /* 0x0003100401007387 */ /* 0x0001e80000100800 */
[----:B------:R-:W-:Y:S04]  /*10b6c0*/  STL [R1+0x230], R3 ;  /* 0x0002300301007387 */ /* 0x000fe80000100800 */
[----:B------:R1:W-:Y:S01]  /*10b6d0*/  STL [R1+0x308], R0 ;  /* 0x0003080001007387 */ /* 0x0003e20000100800 */
[----:B------:R-:W-:-:S03]  /*10b6e0*/  SHF.R.U32.HI R7, RZ, 0x8, R9 ;  /* 0x00000008ff077819 */ /* 0x000fc60000011609 */
[----:B------:R-:W2:Y:S04]  /*10b6f0*/  LDL.LU R18, [R1+0x4d8] ;  /* 0x0004d80001127983 */ /* 0x000ea80000300800 */
[----:B------:R-:W2:Y:S01]  /*10b700*/  LDL.LU R9, [R1+0x118] ;  /* 0x0001180001097983 */ /* 0x000ea20000300800 */
[----:B----4-:R-:W-:Y:S02]  /*10b710*/  SHF.R.U32.HI R8, RZ, 0x8, R17 ;  /* 0x00000008ff087819 */ /* 0x010fe40000011611 */
[----:B0-----:R-:W-:Y:S02]  /*10b720*/  SHF.R.U32.HI R4, RZ, 0x8, R21 ;  /* 0x00000008ff047819 */ /* 0x001fe40000011615 */
[----:B-1----:R-:W-:Y:S01]  /*10b730*/  SHF.R.U32.HI R0, RZ, 0x8, R11 ;  /* 0x00000008ff007819 */ /* 0x002fe2000001160b */
[----:B------:R-:W4:Y:S04]  /*10b740*/  LDL.LU R21, [R1+0x4c8] ;  /* 0x0004c80001157983 */ /* 0x000f280000300800 */
[----:B------:R-:W4:Y:S04]  /*10b750*/  LDL.LU R11, [R1+0x48] ;  /* 0x00004800010b7983 */ /* 0x000f280000300800 */
[----:B------:R-:W4:Y:S01]  /*10b760*/  LDL.LU R17, [R1+0x4b8] ;  /* 0x0004b80001117983 */ /* 0x000f220000300800 */
[----:B------:R-:W-:-:S03]  /*10b770*/  SHF.R.U32.HI R3, RZ, 0x8, R16 ;  /* 0x00000008ff037819 */ /* 0x000fc60000011610 */
[----:B------:R-:W4:Y:S01]  /*10b780*/  LDL.LU R16, [R1+0x4c] ;  /* 0x00004c0001107983 */ /* 0x000f220000300800 */
[----:B------:R-:W-:Y:S02]  /*10b790*/  LOP3.LUT R4, R4, 0xffff, RZ, 0xc0, !PT ;  /* 0x0000ffff04047812 */ /* 0x000fe400078ec0ff */
[----:B------:R-:W-:Y:S02]  /*10b7a0*/  LOP3.LUT R7, R7, 0xffff, RZ, 0xc0, !PT ;  /* 0x0000ffff07077812 */ /* 0x000fe400078ec0ff */
[----:B------:R-:W-:Y:S02]  /*10b7b0*/  LOP3.LUT R8, R8, 0xffff, RZ, 0xc0, !PT ;  /* 0x0000ffff08087812 */ /* 0x000fe400078ec0ff */
[----:B------:R-:W-:Y:S02]  /*10b7c0*/  LOP3.LUT R3, R3, 0xffff, RZ, 0xc0, !PT ;  /* 0x0000ffff03037812 */ /* 0x000fe400078ec0ff */
[----:B------:R-:W-:Y:S02]  /*10b7d0*/  LOP3.LUT R2, R2, 0xffff, RZ, 0xc0, !PT ;  /* 0x0000ffff02027812 */ /* 0x000fe400078ec0ff */
[----:B------:R-:W-:-:S02]  /*10b7e0*/  LOP3.LUT R0, R0, 0xffff, RZ, 0xc0, !PT ;  /* 0x0000ffff00007812 */ /* 0x000fc400078ec0ff */
[--C-:B------:R-:W-:Y:S02]  /*10b7f0*/  PRMT R23, R4, 0x3340, R1.reuse ;  /* 0x0000334004177816 */ /* 0x100fe40000000001 */
[----:B------:R-:W-:Y:S02]  /*10b800*/  PRMT R4, R7, 0x3340, R8 ;  /* 0x0000334007047816 */ /* 0x000fe40000000008 */
[----:B------:R-:W-:Y:S02]  /*10b810*/  PRMT R3, R3, 0x3340, R1 ;  /* 0x0000334003037816 */ /* 0x000fe40000000001 */
[----:B------:R-:W-:Y:S01]  /*10b820*/  PRMT R2, R2, 0x3340, R0 ;  /* 0x0000334002027816 */ /* 0x000fe20000000000 */
[----:B------:R-:W-:Y:S04]  /*10b830*/  STL [R1+0x224], R23 ;  /* 0x0002241701007387 */ /* 0x000fe80000100800 */
[----:B------:R-:W-:Y:S04]  /*10b840*/  STL [R1+0x300], R4 ;  /* 0x0003000401007387 */ /* 0x000fe80000100800 */
[----:B------:R-:W-:Y:S04]  /*10b850*/  STL [R1+0x220], R3 ;  /* 0x0002200301007387 */ /* 0x000fe80000100800 */
[----:B------:R0:W-:Y:S01]  /*10b860*/  STL [R1+0x2fc], R2 ;  /* 0x0002fc0201007387 */ /* 0x0001e20000100800 */
[----:B------:R-:W-:-:S02]  /*10b870*/  SHF.R.U32.HI R24, RZ, 0x8, R24 ;  /* 0x00000008ff187819 */ /* 0x000fc40000011618 */
[----:B------:R-:W-:Y:S02]  /*10b880*/  SHF.R.U32.HI R19, RZ, 0x8, R19 ;  /* 0x00000008ff137819 */ /* 0x000fe40000011613 */
[----:B---3--:R-:W-:Y:S02]  /*10b890*/  SHF.R.U32.HI R0, RZ, 0x8, R10 ;  /* 0x00000008ff007819 */ /* 0x008fe4000001160a */
[----:B------:R-:W-:Y:S02]  /*10b8a0*/  LOP3.LUT R24, R24, 0xffff, RZ, 0xc0, !PT ;  /* 0x0000ffff18187812 */ /* 0x000fe400078ec0ff */
[----:B0-----:R-:W-:Y:S02]  /*10b8b0*/  SHF.R.U32.HI R2, RZ, 0x8, R20 ;  /* 0x00000008ff027819 */ /* 0x001fe40000011614 */
[----:B------:R-:W-:Y:S02]  /*10b8c0*/  LOP3.LUT R19, R19, 0xffff, RZ, 0xc0, !PT ;  /* 0x0000ffff13137812 */ /* 0x000fe400078ec0ff */
[----:B------:R-:W-:-:S02]  /*10b8d0*/  SHF.R.U32.HI R4, RZ, 0x8, R14 ;  /* 0x00000008ff047819 */ /* 0x000fc4000001160e */
[----:B------:R-:W-:Y:S02]  /*10b8e0*/  SHF.R.U32.HI R3, RZ, 0x8, R12 ;  /* 0x00000008ff037819 */ /* 0x000fe4000001160c */
[----:B------:R-:W-:Y:S01]  /*10b8f0*/  LOP3.LUT R2, R2, 0xffff, RZ, 0xc0, !PT ;  /* 0x0000ffff02027812 */ /* 0x000fe200078ec0ff */
[----:B------:R-:W3:Y:S04]  /*10b900*/  LDL.LU R10, [R1+0x4bc] ;  /* 0x0004bc00010a7983 */ /* 0x000ee80000300800 */
[----:B------:R-:W3:Y:S01]  /*10b910*/  LDL.LU R20, [R1+0x4c4] ;  /* 0x0004c40001147983 */ /* 0x000ee20000300800 */
[----:B------:R-:W-:Y:S02]  /*10b920*/  LOP3.LUT R0, R0, 0xffff, RZ, 0xc0, !PT ;  /* 0x0000ffff00007812 */ /* 0x000fe400078ec0ff */
[----:B------:R-:W-:-:S02]  /*10b930*/  PRMT R7, R2, 0x3340, R1 ;  /* 0x0000334002077816 */ /* 0x000fc40000000001 */
[----:B------:R-:W-:Y:S02]  /*10b940*/  PRMT R2, R24, 0x3340, R19 ;  /* 0x0000334018027816 */ /* 0x000fe40000000013 */
[----:B------:R-:W-:Y:S01]  /*10b950*/  LOP3.LUT R4, R4, 0xffff, RZ, 0xc0, !PT ;  /* 0x0000ffff04047812 */ /* 0x000fe200078ec0ff */
[----:B------:R-:W3:Y:S01]  /*10b960*/  LDL.LU R14, [R1+0x438] ;  /* 0x00043800010e7983 */ /* 0x000ee20000300800 */
[----:B------:R-:W-:-:S03]  /*10b970*/  LOP3.LUT R3, R3, 0xffff, RZ, 0xc0, !PT ;  /* 0x0000ffff03037812 */ /* 0x000fc600078ec0ff */
[----:B------:R-:W3:Y:S04]  /*10b980*/  LDL.LU R12, [R1+0x4cc] ;  /* 0x0004cc00010c7983 */ /* 0x000ee80000300800 */
[----:B------:R-:W-:Y:S01]  /*10b990*/  STL [R1+0x214], R7 ;  /* 0x0002140701007387 */ /* 0x000fe20000100800 */
[----:B------:R-:W-:-:S03]  /*10b9a0*/  PRMT R0, R0, 0x3340, R4 ;  /* 0x0000334000007816 */ /* 0x000fc60000000004 */
[----:B------:R0:W-:Y:S04]  /*10b9b0*/  STL [R1+0x364], R2 ;  /* 0x0003640201007387 */ /* 0x0001e80000100800 */
[----:B------:R1:W-:Y:S01]  /*10b9c0*/  STL [R1+0x2f0], R0 ;  /* 0x0002f00001007387 */ /* 0x0003e20000100800 */
[----:B0-----:R-:W-:-:S05]  /*10b9d0*/  PRMT R2, R3, 0x3340, R1 ;  /* 0x0000334003027816 */ /* 0x001fca0000000001 */
[----:B------:R0:W-:Y:S01]  /*10b9e0*/  STL [R1+0x20c], R2 ;  /* 0x00020c0201007387 */ /* 0x0001e20000100800 */
[----:B--2---:R-:W-:Y:S02]  /*10b9f0*/  SHF.R.U32.HI R4, RZ, 0x8, R18 ;  /* 0x00000008ff047819 */ /* 0x004fe40000011612 */
[----:B-1----:R-:W-:Y:S02]  /*10ba00*/  SHF.R.U32.HI R0, RZ, 0x8, R9 ;  /* 0x00000008ff007819 */ /* 0x002fe40000011609 */
[----:B------:R-:W-:Y:S02]  /*10ba10*/  LOP3.LUT R4, R4, 0xffff, RZ, 0xc0, !PT ;  /* 0x0000ffff04047812 */ /* 0x000fe400078ec0ff */
[----:B----4-:R-:W-:Y:S02]  /*10ba20*/  SHF.R.U32.HI R7, RZ, 0x8, R21 ;  /* 0x00000008ff077819 */ /* 0x010fe40000011615 */
[----:B------:R-:W-:Y:S02]  /*10ba30*/  SHF.R.U32.HI R8, RZ, 0x8, R17 ;  /* 0x00000008ff087819 */ /* 0x000fe40000011611 */
[----:B0-----:R-:W-:-:S02]  /*10ba40*/  SHF.R.U32.HI R2, RZ, 0x8, R11 ;  /* 0x00000008ff027819 */ /* 0x001fc4000001160b */
[----:B------:R-:W-:Y:S02]  /*10ba50*/  LOP3.LUT R7, R7, 0xffff, RZ, 0xc0, !PT ;  /* 0x0000ffff07077812 */ /* 0x000fe400078ec0ff */
[----:B------:R-:W-:Y:S02]  /*10ba60*/  SHF.R.U32.HI R3, RZ, 0x8, R16 ;  /* 0x00000008ff037819 */ /* 0x000fe40000011610 */
[----:B------:R-:W-:Y:S02]  /*10ba70*/  LOP3.LUT R8, R8, 0xffff, RZ, 0xc0, !PT ;  /* 0x0000ffff08087812 */ /* 0x000fe400078ec0ff */
[----:B------:R-:W-:Y:S02]  /*10ba80*/  LOP3.LUT R0, R0, 0xffff, RZ, 0xc0, !PT ;  /* 0x0000ffff00007812 */ /* 0x000fe400078ec0ff */
[----:B------:R-:W-:Y:S02]  /*10ba90*/  LOP3.LUT R2, R2, 0xffff, RZ, 0xc0, !PT ;  /* 0x0000ffff02027812 */ /* 0x000fe400078ec0ff */
[----:B------:R-:W-:-:S02]  /*10baa0*/  PRMT R7, R4, 0x3340, R7 ;  /* 0x0000334004077816 */ /* 0x000fc40000000007 */
[----:B------:R-:W-:Y:S02]  /*10bab0*/  LOP3.LUT R3, R3, 0xffff, RZ, 0xc0, !PT ;  /* 0x0000ffff03037812 */ /* 0x000fe400078ec0ff */
[--C-:B------:R-:W-:Y:S02]  /*10bac0*/  PRMT R4, R8, 0x3340, R1.reuse ;  /* 0x0000334008047816 */ /* 0x100fe40000000001 */
[----:B------:R-:W-:Y:S01]  /*10bad0*/  PRMT R2, R0, 0x3340, R2 ;  /* 0x0000334000027816 */ /* 0x000fe20000000002 */
[----:B------:R-:W-:Y:S01]  /*10bae0*/  STL [R1+0x2e4], R7 ;  /* 0x0002e40701007387 */ /* 0x000fe20000100800 */
[----:B------:R-:W-:-:S03]  /*10baf0*/  PRMT R0, R3, 0x3340, R1 ;  /* 0x0000334003007816 */ /* 0x000fc60000000001 */
[----:B------:R-:W-:Y:S04]  /*10bb00*/  STL [R1+0x1f8], R4 ;  /* 0x0001f80401007387 */ /* 0x000fe80000100800 */
[----:B------:R-:W2:Y:S04]  /*10bb10*/  LDL.LU R23, [R1+0x520] ;  /* 0x0005200001177983 */ /* 0x000ea80000300800 */
[----:B------:R-:W-:Y:S04]  /*10bb20*/  STL [R1+0x2e0], R2 ;  /* 0x0002e00201007387 */ /* 0x000fe80000100800 */
[----:B------:R-:W4:Y:S04]  /*10bb30*/  LDL.LU R18, [R1+0x4f4] ;  /* 0x0004f40001127983 */ /* 0x000f280000300800 */
[----:B------:R3:W-:Y:S04]  /*10bb40*/  STL [R1+0x1f0], R0 ;  /* 0x0001f00001007387 */ /* 0x0007e80000100800 */
[----:B------:R-:W2:Y:S04]  /*10bb50*/  LDL.LU R11, [R1+0x508] ;  /* 0x00050800010b7983 */ /* 0x000ea80000300800 */
[----:B------:R-:W2:Y:S04]  /*10bb60*/  LDL.LU R17, [R1+0x51c] ;  /* 0x00051c0001117983 */ /* 0x000ea80000300800 */
[----:B------:R-:W2:Y:S01]  /*10bb70*/  LDL.LU R16, [R1+0x504] ;  /* 0x0005040001107983 */ /* 0x000ea20000300800 */
[----:B------:R-:W-:-:S02]  /*10bb80*/  SHF.R.U32.HI R22, RZ, 0x8, R22 ;  /* 0x00000008ff167819 */ /* 0x000fc40000011616 */
[----:B------:R-:W-:Y:S01]  /*10bb90*/  SHF.R.U32.HI R5, RZ, 0x8, R5 ;  /* 0x00000008ff057819 */ /* 0x000fe20000011605 */
[----:B------:R-:W2:Y:S04]  /*10bba0*/  LDL.LU R24, [R1+0x4fc] ;  /* 0x0004fc0001187983 */ /* 0x000ea80000300800 */
[----:B------:R-:W2:Y:S01]  /*10bbb0*/  LDL.LU R9, [R1+0x4e8] ;  /* 0x0004e80001097983 */ /* 0x000ea20000300800 */
[----:B------:R-:W-:Y:S02]  /*10bbc0*/  LOP3.LUT R22, R22, 0xffff, RZ, 0xc0, !PT ;  /* 0x0000ffff16167812 */ /* 0x000fe400078ec0ff */
[----:B------:R-:W-:-:S04]  /*10bbd0*/  LOP3.LUT R5, R5, 0xffff, RZ, 0xc0, !PT ;  /* 0x0000ffff05057812 */ /* 0x000fc800078ec0ff */
[----:B------:R-:W-:Y:S02]  /*10bbe0*/  PRMT R5, R22, 0x3340, R5 ;  /* 0x0000334016057816 */ /* 0x000fe40000000005 */
[----:B---3--:R-:W-:Y:S02]  /*10bbf0*/  SHF.R.U32.HI R0, RZ, 0x8, R10 ;  /* 0x00000008ff007819 */ /* 0x008fe4000001160a */
[----:B------:R-:W-:Y:S01]  /*10bc00*/  SHF.R.U32.HI R2, RZ, 0x8, R20 ;  /* 0x00000008ff027819 */ /* 0x000fe20000011614 */
[----:B------:R0:W-:Y:S04]  /*10bc10*/  STL [R1+0x2d4], R5 ;  /* 0x0002d40501007387 */ /* 0x0001e80000100800 */
[----:B------:R-:W3:Y:S04]  /*10bc20*/  LDL.LU R21, [R1+0x4e4] ;  /* 0x0004e40001157983 */ /* 0x000ee80000300800 */
[----:B------:R-:W3:Y:S01]  /*10bc30*/  LDL.LU R10, [R1+0x454] ;  /* 0x00045400010a7983 */ /* 0x000ee20000300800 */
[----:B------:R-:W-:-:S03]  /*10bc40*/  SHF.R.U32.HI R3, RZ, 0x8, R14 ;  /* 0x00000008ff037819 */ /* 0x000fc6000001160e */
[----:B------:R-:W3:Y:S04]  /*10bc50*/  LDL.LU R20, [R1+0x1dc] ;  /* 0x0001dc0001147983 */ /* 0x000ee80000300800 */
[----:B------:R-:W3:Y:S01]  /*10bc60*/  LDL.LU R14, [R1+0x12c] ;  /* 0x00012c00010e7983 */ /* 0x000ee20000300800 */
[----:B------:R-:W-:Y:S02]  /*10bc70*/  SHF.R.U32.HI R6, RZ, 0x8, R6 ;  /* 0x00000008ff067819 */ /* 0x000fe40000011606 */
[----:B------:R-:W-:Y:S02]  /*10bc80*/  SHF.R.U32.HI R4, RZ, 0x8, R12 ;  /* 0x00000008ff047819 */ /* 0x000fe4000001160c */
[----:B------:R-:W-:Y:S02]  /*10bc90*/  LOP3.LUT R0, R0, 0xffff, RZ, 0xc0, !PT ;  /* 0x0000ffff00007812 */ /* 0x000fe400078ec0ff */
[----:B------:R-:W-:-:S02]  /*10bca0*/  LOP3.LUT R3, R3, 0xffff, RZ, 0xc0, !PT ;  /* 0x0000ffff03037812 */ /* 0x000fc400078ec0ff */
[----:B------:R-:W-:Y:S02]  /*10bcb0*/  LOP3.LUT R6, R6, 0xffff, RZ, 0xc0, !PT ;  /* 0x0000ffff06067812 */ /* 0x000fe400078ec0ff */
[----:B------:R-:W-:Y:S02]  /*10bcc0*/  LOP3.LUT R2, R2, 0xffff, RZ, 0xc0, !PT ;  /* 0x0000ffff02027812 */ /* 0x000fe400078ec0ff */
[----:B------:R-:W-:Y:S01]  /*10bcd0*/  LOP3.LUT R4, R4, 0xffff, RZ, 0xc0, !PT ;  /* 0x0000ffff04047812 */ /* 0x000fe200078ec0ff */
[----:B------:R-:W3:Y:S01]  /*10bce0*/  LDL.LU R12, [R1+0x128] ;  /* 0x00012800010c7983 */ /* 0x000ee20000300800 */
[----:B0-----:R-:W-:Y:S02]  /*10bcf0*/  PRMT R5, R6, 0x3340, R1 ;  /* 0x0000334006057816 */ /* 0x001fe40000000001 */
[----:B------:R-:W-:Y:S02]  /*10bd00*/  PRMT R3, R0, 0x3340, R3 ;  /* 0x0000334000037816 */ /* 0x000fe40000000003 */
[----:B------:R-:W-:Y:S01]  /*10bd10*/  PRMT R2, R2, 0x3340, R4 ;  /* 0x0000334002027816 */ /* 0x000fe20000000004 */
[----:B------:R4:W-:Y:S04]  /*10bd20*/  STL [R1+0x5c], R5 ;  /* 0x00005c0501007387 */ /* 0x0009e80000100800 */
[----:B------:R-:W-:Y:S04]  /*10bd30*/  STL [R1+0x2d0], R3 ;  /* 0x0002d00301007387 */ /* 0x000fe80000100800 */
[----:B------:R0:W-:Y:S01]  /*10bd40*/  STL [R1+0x2cc], R2 ;  /* 0x0002cc0201007387 */ /* 0x0001e20000100800 */
[----:B----4-:R-:W-:-:S02]  /*10bd50*/  SHF.R.U32.HI R5, RZ, 0x8, R18 ;  /* 0x00000008ff057819 */ /* 0x010fc40000011612 */
[----:B--2---:R-:W-:Y:S02]  /*10bd60*/  SHF.R.U32.HI R4, RZ, 0x8, R11 ;  /* 0x00000008ff047819 */ /* 0x004fe4000001160b */
[----:B------:R-:W-:Y:S02]  /*10bd70*/  SHF.R.U32.HI R0, RZ, 0x8, R23 ;  /* 0x00000008ff007819 */ /* 0x000fe40000011617 */
[----:B0-----:R-:W-:Y:S02]  /*10bd80*/  SHF.R.U32.HI R2, RZ, 0x8, R17 ;  /* 0x00000008ff027819 */ /* 0x001fe40000011611 */
[----:B------:R-:W-:Y:S02]  /*10bd90*/  LOP3.LUT R5, R5, 0xffff, RZ, 0xc0, !PT ;  /* 0x0000ffff05057812 */ /* 0x000fe400078ec0ff */
[----:B------:R-:W-:Y:S02]  /*10bda0*/  SHF.R.U32.HI R3, RZ, 0x8, R16 ;  /* 0x00000008ff037819 */ /* 0x000fe40000011610 */
[----:B------:R-:W-:-:S02]  /*10bdb0*/  LOP3.LUT R4, R4, 0xffff, RZ, 0xc0, !PT ;  /* 0x0000ffff04047812 */ /* 0x000fc400078ec0ff */
[----:B------:R-:W-:Y:S02]  /*10bdc0*/  LOP3.LUT R0, R0, 0xffff, RZ, 0xc0, !PT ;  /* 0x0000ffff00007812 */ /* 0x000fe400078ec0ff */
[----:B------:R-:W-:Y:S02]  /*10bdd0*/  LOP3.LUT R2, R2, 0xffff, RZ, 0xc0, !PT ;  /* 0x0000ffff02027812 */ /* 0x000fe400078ec0ff */
[--C-:B------:R-:W-:Y:S02]  /*10bde0*/  PRMT R5, R5, 0x3340, R1.reuse ;  /* 0x0000334005057816 */ /* 0x100fe40000000001 */
[----:B------:R-:W-:Y:S02]  /*10bdf0*/  LOP3.LUT R3, R3, 0xffff, RZ, 0xc0, !PT ;  /* 0x0000ffff03037812 */ /* 0x000fe400078ec0ff */
[--C-:B------:R-:W-:Y:S02]  /*10be00*/  PRMT R4, R4, 0x3340, R1.reuse ;  /* 0x0000334004047816 */ /* 0x100fe40000000001 */
[----:B------:R-:W-:Y:S01]  /*10be10*/  PRMT R2, R0, 0x3340, R2 ;  /* 0x0000334000027816 */ /* 0x000fe20000000002 */
[----:B------:R-:W-:Y:S01]  /*10be20*/  STL [R1+0x58], R5 ;  /* 0x0000580501007387 */ /* 0x000fe20000100800 */
[----:B------:R-:W-:-:S03]  /*10be30*/  PRMT R0, R3, 0x3340, R1 ;  /* 0x0000334003007816 */ /* 0x000fc60000000001 */
[----:B------:R3:W-:Y:S04]  /*10be40*/  STL [R1+0x1ec], R4 ;  /* 0x0001ec0401007387 */ /* 0x0007e80000100800 */
[----:B------:R-:W2:Y:S04]  /*10be50*/  LDL.LU R19, [R1+0xb8] ;  /* 0x0000b80001137983 */ /* 0x000ea80000300800 */
[----:B------:R0:W-:Y:S04]  /*10be60*/  STL [R1+0x2bc], R2 ;  /* 0x0002bc0201007387 */ /* 0x0001e80000100800 */
[----:B------:R-:W4:Y:S04]  /*10be70*/  LDL.LU R23, [R1+0x548] ;  /* 0x0005480001177983 */ /* 0x000f280000300800 */
[----:B------:R1:W-:Y:S04]  /*10be80*/  STL [R1+0x1e8], R0 ;  /* 0x0001e80001007387 */ /* 0x0003e80000100800 */
[----:B------:R-:W2:Y:S04]  /*10be90*/  LDL.LU R18, [R1+0x2c0] ;  /* 0x0002c00001127983 */ /* 0x000ea80000300800 */
[----:B------:R-:W4:Y:S04]  /*10bea0*/  LDL.LU R11, [R1+0xac] ;  /* 0x0000ac00010b7983 */ /* 0x000f280000300800 */
[----:B------:R-:W2:Y:S04]  /*10beb0*/  LDL.LU R17, [R1+0x544] ;  /* 0x0005440001117983 */ /* 0x000ea80000300800 */
[----:B------:R-:W2:Y:S01]  /*10bec0*/  LDL.LU R16, [R1+0x538] ;  /* 0x0005380001107983 */ /* 0x000ea20000300800 */
[----:B------:R-:W-:-:S02]  /*10bed0*/  SHF.R.U32.HI R6, RZ, 0x8, R9 ;  /* 0x00000008ff067819 */ /* 0x000fc40000011609 */
[----:B---3--:R-:W-:Y:S01]  /*10bee0*/  SHF.R.U32.HI R4, RZ, 0x8, R21 ;  /* 0x00000008ff047819 */ /* 0x008fe20000011615 */
[----:B------:R-:W3:Y:S01]  /*10bef0*/  LDL.LU R9, [R1+0x534] ;  /* 0x0005340001097983 */ /* 0x000ee20000300800 */
[----:B0-----:R-:W-:-:S03]  /*10bf00*/  SHF.R.U32.HI R2, RZ, 0x8, R10 ;  /* 0x00000008ff027819 */ /* 0x001fc6000001160a */
[----:B------:R-:W3:Y:S01]  /*10bf10*/  LDL.LU R21, [R1+0x53c] ;  /* 0x00053c0001157983 */ /* 0x000ee20000300800 */
[----:B------:R-:W-:-:S03]  /*10bf20*/  SHF.R.U32.HI R3, RZ, 0x8, R20 ;  /* 0x00000008ff037819 */ /* 0x000fc60000011614 */
[----:B------:R-:W3:Y:S01]  /*10bf30*/  LDL.LU R10, [R1+0x52c] ;  /* 0x00052c00010a7983 */ /* 0x000ee20000300800 */
[----:B------:R-:W-:-:S03]  /*10bf40*/  SHF.R.U32.HI R7, RZ, 0x8, R14 ;  /* 0x00000008ff077819 */ /* 0x000fc6000001160e */
[----:B------:R-:W3:Y:S04]  /*10bf50*/  LDL.LU R20, [R1+0x458] ;  /* 0x0004580001147983 */ /* 0x000ee80000300800 */
[----:B------:R-:W3:Y:S01]  /*10bf60*/  LDL.LU R14, [R1+0x204] ;  /* 0x00020400010e7983 */ /* 0x000ee20000300800 */
[----:B------:R-:W-:Y:S02]  /*10bf70*/  SHF.R.U32.HI R5, RZ, 0x8, R24 ;  /* 0x00000008ff057819 */ /* 0x000fe40000011618 */
[----:B-1----:R-:W-:Y:S02]  /*10bf80*/  SHF.R.U32.HI R0, RZ, 0x8, R12 ;  /* 0x00000008ff007819 */ /* 0x002fe4000001160c */
[----:B------:R-:W-:Y:S01]  /*10bf90*/  LOP3.LUT R2, R2, 0xffff, RZ, 0xc0, !PT ;  /* 0x0000ffff02027812 */ /* 0x000fe200078ec0ff */
[----:B------:R-:W3:Y:S01]  /*10bfa0*/  LDL.LU R12, [R1+0x150] ;  /* 0x00015000010c7983 */ /* 0x000ee20000300800 */
[----:B------:R-:W-:-:S02]  /*10bfb0*/  LOP3.LUT R5, R5, 0xffff, RZ, 0xc0, !PT ;  /* 0x0000ffff05057812 */ /* 0x000fc400078ec0ff */
[----:B------:R-:W-:Y:S02]  /*10bfc0*/  LOP3.LUT R4, R4, 0xffff, RZ, 0xc0, !PT ;  /* 0x0000ffff04047812 */ /* 0x000fe400078ec0ff */
[----:B------:R-:W-:Y:S02]  /*10bfd0*/  LOP3.LUT R7, R7, 0xffff, RZ, 0xc0, !PT ;  /* 0x0000ffff07077812 */ /* 0x000fe400078ec0ff */
[----:B------:R-:W-:Y:S02]  /*10bfe0*/  LOP3.LUT R6, R6, 0xffff, RZ, 0xc0, !PT ;  /* 0x0000ffff06067812 */ /* 0x000fe400078ec0ff */
[----:B------:R-:W-:Y:S02]  /*10bff0*/  PRMT R2, R5, 0x3340, R2 ;  /* 0x0000334005027816 */ /* 0x000fe40000000002 */
[----:B------:R-:W-:Y:S02]  /*10c000*/  LOP3.LUT R3, R3, 0xffff, RZ, 0xc0, !PT ;  /* 0x0000ffff03037812 */ /* 0x000fe400078ec0ff */
[----:B------:R-:W-:-:S02]  /*10c010*/  LOP3.LUT R0, R0, 0xffff, RZ, 0xc0, !PT ;  /* 0x0000ffff00007812 */ /* 0x000fc400078ec0ff */
[----:B------:R-:W-:Y:S02]  /*10c020*/  PRMT R4, R4, 0x3340, R7 ;  /* 0x0000334004047816 */ /* 0x000fe40000000007 */
[----:B------:R-:W-:Y:S01]  /*10c030*/  PRMT R3, R6, 0x3340, R3 ;  /* 0x0000334006037816 */ /* 0x000fe20000000003 */
[----:B------:R0:W-:Y:S04]  /*10c040*/  STL [R1+0x330], R2 ;  /* 0x0003300201007387 */ /* 0x0001e80000100800 */
[----:B------:R-:W-:Y:S04]  /*10c050*/  STL [R1+0x2ac], R4 ;  /* 0x0002ac0401007387 */ /* 0x000fe80000100800 */
[----:B------:R-:W-:Y:S01]  /*10c060*/  STL [R1+0x2a4], R3 ;  /* 0x0002a40301007387 */ /* 0x000fe20000100800 */
[----:B0-----:R-:W-:-:S05]  /*10c070*/  PRMT R2, R0, 0x3340, R1 ;  /* 0x0000334000027816 */ /* 0x001fca0000000001 */
[----:B------:R4:W-:Y:S02]  /*10c080*/  STL [R1+0x1d0], R2 ;  /* 0x0001d00201007387 */ /* 0x0009e40000100800 */
[----:B----4-:R-:W-:Y:S02]  /*10c090*/  SHF.R.U32.HI R2, RZ, 0x8, R11 ;  /* 0x00000008ff027819 */ /* 0x010fe4000001160b */
[----:B--2---:R-:W-:Y:S01]  /*10c0a0*/  SHF.R.U32.HI R4, RZ, 0x8, R17 ;  /* 0x00000008ff047819 */ /* 0x004fe20000011611 */
[----:B------:R-:W2:Y:S04]  /*10c0b0*/  LDL.LU R11, [R1+0x148] ;  /* 0x00014800010b7983 */ /* 0x000ea80000300800 */
[----:B------:R-:W4:Y:S01]  /*10c0c0*/  LDL.LU R17, [R1+0x558] ;  /* 0x0005580001117983 */ /* 0x000f220000300800 */
[----:B------:R-:W-:-:S03]  /*10c0d0*/  SHF.R.U32.HI R5, RZ, 0x8, R16 ;  /* 0x00000008ff057819 */ /* 0x000fc60000011610 */
[----:B------:R-:W4:Y:S01]  /*10c0e0*/  LDL.LU R16, [R1+0xd0] ;  /* 0x0000d00001107983 */ /* 0x000f220000300800 */
[----:B------:R-:W-:Y:S02]  /*10c0f0*/  SHF.R.U32.HI R6, RZ, 0x8, R18 ;  /* 0x00000008ff067819 */ /* 0x000fe40000011612 */
[----:B------:R-:W-:Y:S02]  /*10c100*/  SHF.R.U32.HI R3, RZ, 0x8, R23 ;  /* 0x00000008ff037819 */ /* 0x000fe40000011617 */
[----:B------:R-:W-:Y:S02]  /*10c110*/  LOP3.LUT R4, R4, 0xffff, RZ, 0xc0, !PT ;  /* 0x0000ffff04047812 */ /* 0x000fe400078ec0ff */
[----:B------:R-:W-:Y:S02]  /*10c120*/  LOP3.LUT R6, R6, 0xffff, RZ, 0xc0, !PT ;  /* 0x0000ffff06067812 */ /* 0x000fe400078ec0ff */
[----:B------:R-:W-:Y:S02]  /*10c130*/  LOP3.LUT R3, R3, 0xffff, RZ, 0xc0, !PT ;  /* 0x0000ffff03037812 */ /* 0x000fe400078ec0ff */
[----:B------:R-:W-:-:S02]  /*10c140*/  LOP3.LUT R5, R5, 0xffff, RZ, 0xc0, !PT ;  /* 0x0000ffff05057812 */ /* 0x000fc400078ec0ff */
[----:B------:R-:W-:Y:S02]  /*10c150*/  PRMT R6, R6, 0x3340, R1 ;  /* 0x0000334006067816 */ /* 0x000fe40000000001 */
[----:B------:R-:W-:Y:S02]  /*10c160*/  PRMT R4, R3, 0x3340, R4 ;  /* 0x0000334003047816 */ /* 0x000fe40000000004 */
[----:B------:R-:W-:Y:S02]  /*10c170*/  SHF.R.U32.HI R0, RZ, 0x8, R19 ;  /* 0x00000008ff007819 */ /* 0x000fe40000011613 */
[----:B------:R-:W-:Y:S01]  /*10c180*/  PRMT R3, R5, 0x3340, R1 ;  /* 0x0000334005037816 */ /* 0x000fe20000000001 */
[----:B------:R-:W-:Y:S04]  /*10c190*/  STL [R1+0x54], R6 ;  /* 0x0000540601007387 */ /* 0x000fe80000100800 */
[----:B------:R0:W-:Y:S01]  /*10c1a0*/  STL [R1+0x298], R4 ;  /* 0x0002980401007387 */ /* 0x0001e20000100800 */
[----:B---3--:R-:W-:-:S02]  /*10c1b0*/  SHF.R.U32.HI R5, RZ, 0x8, R10 ;  /* 0x00000008ff057819 */ /* 0x008fc4000001160a */
[----:B------:R-:W-:Y:S02]  /*10c1c0*/  LOP3.LUT R0, R0, 0xffff, RZ, 0xc0, !PT ;  /* 0x0000ffff00007812 */ /* 0x000fe400078ec0ff */
[----:B------:R-:W-:Y:S02]  /*10c1d0*/  LOP3.LUT R2, R2, 0xffff, RZ, 0xc0, !PT ;  /* 0x0000ffff02027812 */ /* 0x000fe400078ec0ff */
[----:B------:R-:W-:Y:S02]  /*10c1e0*/  LOP3.LUT R5, R5, 0xffff, RZ, 0xc0, !PT ;  /* 0x0000ffff05057812 */ /* 0x000fe400078ec0ff */
[----:B0-----:R-:W-:Y:S02]  /*10c1f0*/  SHF.R.U32.HI R4, RZ, 0x8, R9 ;  /* 0x00000008ff047819 */ /* 0x001fe40000011609 */
[----:B------:R-:W-:Y:S02]  /*10c200*/  SHF.R.U32.HI R6, RZ, 0x8, R14 ;  /* 0x00000008ff067819 */ /* 0x000fe4000001160e */
[----:B------:R-:W-:-:S02]  /*10c210*/  PRMT R2, R0, 0x3340, R2 ;  /* 0x0000334000027816 */ /* 0x000fc40000000002 */
[----:B------:R-:W-:Y:S02]  /*10c220*/  LOP3.LUT R4, R4, 0xffff, RZ, 0xc0, !PT ;  /* 0x0000ffff04047812 */ /* 0x000fe400078ec0ff */
[----:B------:R-:W-:Y:S01]  /*10c230*/  LOP3.LUT R6, R6, 0xffff, RZ, 0xc0, !PT ;  /* 0x0000ffff06067812 */ /* 0x000fe200078ec0ff */
[----:B------:R0:W-:Y:S01]  /*10c240*/  STL [R1+0x1d4], R3 ;  /* 0x0001d40301007387 */ /* 0x0001e20000100800 */
[----:B------:R-:W-:Y:S02]  /*10c250*/  PRMT R5, R4, 0x3340, R5 ;  /* 0x0000334004057816 */ /* 0x000fe40000000005 */
[----:B------:R-:W-:Y:S01]  /*10c260*/  PRMT R4, R6, 0x3340, R1 ;  /* 0x0000334006047816 */ /* 0x000fe20000000001 */
[----:B------:R1:W-:Y:S04]  /*10c270*/  STL [R1+0x294], R2 ;  /* 0x0002940201007387 */ /* 0x0003e80000100800 */
[----:B------:R-:W3:Y:S04]  /*10c280*/  LDL.LU R19, [R1+0x560] ;  /* 0x0005600001137983 */ /* 0x000ee80000300800 */
[----:B------:R-:W-:Y:S04]  /*10c290*/  STL [R1+0x28c], R5 ;  /* 0x00028c0501007387 */ /* 0x000fe80000100800 */
[----:B------:R-:W3:Y:S01]  /*10c2a0*/  LDL.LU R23, [R1+0x55c] ;  /* 0x00055c0001177983 */ /* 0x000ee20000300800 */
[----:B------:R-:W-:-:S03]  /*10c2b0*/  SHF.R.U32.HI R0, RZ, 0x8, R21 ;  /* 0x00000008ff007819 */ /* 0x000fc60000011615 */
[----:B------:R-:W-:Y:S04]  /*10c2c0*/  STL [R1+0x1b4], R4 ;  /* 0x0001b40401007387 */ /* 0x000fe80000100800 */
[----:B------:R-:W3:Y:S01]  /*10c2d0*/  LDL.LU R21, [R1+0x518] ;  /* 0x0005180001157983 */ /* 0x000ee20000300800 */
[----:B0-----:R-:W-:Y:S02]  /*10c2e0*/  SHF.R.U32.HI R3, RZ, 0x8, R12 ;  /* 0x00000008ff037819 */ /* 0x001fe4000001160c */
[----:B-1----:R-:W-:Y:S02]  /*10c2f0*/  SHF.R.U32.HI R2, RZ, 0x8, R20 ;  /* 0x00000008ff027819 */ /* 0x002fe40000011614 */
[----:B------:R-:W-:Y:S01]  /*10c300*/  LOP3.LUT R3, R3, 0xffff, RZ, 0xc0, !PT ;  /* 0x0000ffff03037812 */ /* 0x000fe200078ec0ff */
[----:B------:R-:W3:Y:S04]  /*10c310*/  LDL.LU R20, [R1+0x514] ;  /* 0x0005140001147983 */ /* 0x000ee80000300800 */
[----:B------:R-:W3:Y:S01]  /*10c320*/  LDL.LU R14, [R1+0x474] ;  /* 0x00047400010e7983 */ /* 0x000ee20000300800 */
[----:B------:R-:W-:-:S02]  /*10c330*/  LOP3.LUT R0, R0, 0xffff, RZ, 0xc0, !PT ;  /* 0x0000ffff00007812 */ /* 0x000fc400078ec0ff */
[----:B------:R-:W-:Y:S02]  /*10c340*/  LOP3.LUT R2, R2, 0xffff, RZ, 0xc0, !PT ;  /* 0x0000ffff02027812 */ /* 0x000fe400078ec0ff */
[----:B------:R-:W-:Y:S01]  /*10c350*/  PRMT R3, R3, 0x3340, R1 ;  /* 0x0000334003037816 */ /* 0x000fe20000000001 */
[----:B------:R-:W3:Y:S01]  /*10c360*/  LDL.LU R12, [R1+0x484] ;  /* 0x00048400010c7983 */ /* 0x000ee20000300800 */
[----:B------:R-:W-:-:S03]  /*10c370*/  PRMT R2, R0, 0x3340, R2 ;  /* 0x0000334000027816 */ /* 0x000fc60000000002 */
[----:B------:R4:W-:Y:S04]  /*10c380*/  STL [R1+0x1c0], R3 ;  /* 0x0001c00301007387 */ /* 0x0009e80000100800 */
[----:B------:R0:W-:Y:S04]  /*10c390*/  STL [R1+0x288], R2 ;  /* 0x0002880201007387 */ /* 0x0001e80000100800 */
[----:B------:R-:W3:Y:S04]  /*10c3a0*/  LDL.LU R18, [R1+0x24c] ;  /* 0x00024c0001127983 */ /* 0x000ee80000300800 */
[----:B------:R-:W3:Y:S04]  /*10c3b0*/  LDL.LU R9, [R1+0x584] ;  /* 0x0005840001097983 */ /* 0x000ee80000300800 */
[----:B------:R-:W3:Y:S01]  /*10c3c0*/  LDL.LU R10, [R1+0x210] ;  /* 0x00021000010a7983 */ /* 0x000ee20000300800 */
[----:B--2---:R-:W-:-:S02]  /*10c3d0*/  SHF.R.U32.HI R0, RZ, 0x8, R11 ;  /* 0x00000008ff007819 */ /* 0x004fc4000001160b */
[----:B----4-:R-:W-:Y:S01]  /*10c3e0*/  SHF.R.U32.HI R3, RZ, 0x8, R17 ;  /* 0x00000008ff037819 */ /* 0x010fe20000011611 */
[----:B------:R-:W2:Y:S04]  /*10c3f0*/  LDL.LU R11, [R1+0x580] ;  /* 0x00058000010b7983 */ /* 0x000ea80000300800 */
[----:B------:R-:W4:Y:S01]  /*10c400*/  LDL.LU R17, [R1+0x564] ;  /* 0x0005640001117983 */ /* 0x000f220000300800 */
[----:B0-----:R-:W-:-:S03]  /*10c410*/  SHF.R.U32.HI R2, RZ, 0x8, R16 ;  /* 0x00000008ff027819 */ /* 0x001fc60000011610 */
[----:B------:R-:W4:Y:S01]  /*10c420*/  LDL.LU R16, [R1+0x56c] ;  /* 0x00056c0001107983 */ /* 0x000f220000300800 */
[----:B------:R-:W-:Y:S02]  /*10c430*/  SHF.R.U32.HI R27, RZ, 0x8, R27 ;  /* 0x00000008ff1b7819 */ /* 0x000fe4000001161b */
[----:B------:R-:W-:Y:S02]  /*10c440*/  SHF.R.U32.HI R26, RZ, 0x8, R26 ;  /* 0x00000008ff1a7819 */ /* 0x000fe4000001161a */
[----:B------:R-:W-:Y:S02]  /*10c450*/  LOP3.LUT R3, R3, 0xffff, RZ, 0xc0, !PT ;  /* 0x0000ffff03037812 */ /* 0x000fe400078ec0ff */
[----:B------:R-:W-:Y:S02]  /*10c460*/  LOP3.LUT R27, R27, 0xffff, RZ, 0xc0, !PT ;  /* 0x0000ffff1b1b7812 */ /* 0x000fe400078ec0ff */
[----:B------:R-:W-:Y:S02]  /*10c470*/  LOP3.LUT R26, R26, 0xffff, RZ, 0xc0, !PT ;  /* 0x0000ffff1a1a7812 */ /* 0x000fe400078ec0ff */
[----:B------:R-:W-:-:S02]  /*10c480*/  PRMT R5, R3, 0x3340, R1 ;  /* 0x0000334003057816 */ /* 0x000fc40000000001 */
[----:B------:R-:W-:Y:S02]  /*10c490*/  SHF.R.U32.HI R25, RZ, 0x8, R25 ;  /* 0x00000008ff197819 */ /* 0x000fe40000011619 */
[----:B------:R-:W-:Y:S01]  /*10c4a0*/  PRMT R4, R27, 0x3340, R26 ;  /* 0x000033401b047816 */ /* 0x000fe2000000001a */
[----:B------:R-:W-:Y:S04]  /*10c4b0*/  STL [R1+0x50], R5 ;  /* 0x0000500501007387 */ /* 0x000fe80000100800 */
[----:B------:R3:W-:Y:S01]  /*10c4c0*/  STL [R1+0x278], R4 ;  /* 0x0002780401007387 */ /* 0x0007e20000100800 */
[----:B------:R-:W-:Y:S02]  /*10c4d0*/  LOP3.LUT R25, R25, 0xffff, RZ, 0xc0, !PT ;  /* 0x0000ffff19197812 */ /* 0x000fe400078ec0ff */
[----:B------:R-:W-:-:S02]  /*10c4e0*/  LOP3.LUT R0, R0, 0xffff, RZ, 0xc0, !PT ;  /* 0x0000ffff00007812 */ /* 0x000fc400078ec0ff */
[----:B------:R-:W-:Y:S02]  /*10c4f0*/  LOP3.LUT R2, R2, 0xffff, RZ, 0xc0, !PT ;  /* 0x0000ffff02027812 */ /* 0x000fe400078ec0ff */
[----:B------:R-:W-:Y:S02]  /*10c500*/  PRMT R3, R25, 0x3340, R1 ;  /* 0x0000334019037816 */ /* 0x000fe40000000001 */
[----:B------:R-:W-:-:S03]  /*10c510*/  PRMT R2, R0, 0x3340, R2 ;  /* 0x0000334000027816 */ /* 0x000fc60000000002 */
[----:B------:R-:W-:Y:S04]  /*10c520*/  STL [R1+0x4c], R3 ;  /* 0x00004c0301007387 */ /* 0x000fe80000100800 */
[----:B------:R0:W-:Y:S01]  /*10c530*/  STL [R1+0x270], R2 ;  /* 0x0002700201007387 */ /* 0x0001e20000100800 */
[----:B---3--:R-:W-:Y:S02]  /*10c540*/  SHF.R.U32.HI R4, RZ, 0x8, R19 ;  /* 0x00000008ff047819 */ /* 0x008fe40000011613 */
[----:B------:R-:W-:Y:S02]  /*10c550*/  SHF.R.U32.HI R5, RZ, 0x8, R21 ;  /* 0x00000008ff057819 */ /* 0x000fe40000011615 */
[----:B------:R-:W-:Y:S01]  /*10c560*/  LOP3.LUT R4, R4, 0xffff, RZ, 0xc0, !PT ;  /* 0x0000ffff04047812 */ /* 0x000fe200078ec0ff */
[----:B------:R-:W3:Y:S01]  /*10c570*/  LDL.LU R21, [R1+0x568] ;  /* 0x0005680001157983 */ /* 0x000ee20000300800 */
[----:B------:R-:W-:-:S04]  /*10c580*/  LOP3.LUT R5, R5, 0xffff, RZ, 0xc0, !PT ;  /* 0x0000ffff05057812 */ /* 0x000fc800078ec0ff */
[----:B------:R-:W-:Y:S02]  /*10c590*/  PRMT R5, R4, 0x3340, R5 ;  /* 0x0000334004057816 */ /* 0x000fe40000000005 */
[----:B0-----:R-:W-:Y:S02]  /*10c5a0*/  SHF.R.U32.HI R2, RZ, 0x8, R20 ;  /* 0x00000008ff027819 */ /* 0x001fe40000011614 */
[----:B------:R-:W-:Y:S01]  /*10c5b0*/  SHF.R.U32.HI R6, RZ, 0x8, R14 ;  /* 0x00000008ff067819 */ /* 0x000fe2000001160e */
[----:B------:R-:W3:Y:S04]  /*10c5c0*/  LDL.LU R20, [R1+0x410] ;  /* 0x0004100001147983 */ /* 0x000ee80000300800 */
[----:B------:R-:W-:Y:S04]  /*10c5d0*/  STL [R1+0x264], R5 ;  /* 0x0002640501007387 */ /* 0x000fe80000100800 */
[----:B------:R-:W3:Y:S01]  /*10c5e0*/  LDL.LU R14, [R1+0x17c] ;  /* 0x00017c00010e7983 */ /* 0x000ee20000300800 */
[----:B------:R-:W-:-:S02]  /*10c5f0*/  LOP3.LUT R6, R6, 0xffff, RZ, 0xc0, !PT ;  /* 0x0000ffff06067812 */ /* 0x000fc400078ec0ff */
[----:B------:R-:W-:Y:S02]  /*10c600*/  SHF.R.U32.HI R3, RZ, 0x8, R12 ;  /* 0x00000008ff037819 */ /* 0x000fe4000001160c */
[----:B------:R-:W3:Y:S01]  /*10c610*/  LDL.LU R12, [R1+0x184] ;  /* 0x00018400010c7983 */ /* 0x000ee20000300800 */
[----:B------:R-:W-:Y:S02]  /*10c620*/  PRMT R4, R6, 0x3340, R1 ;  /* 0x0000334006047816 */ /* 0x000fe40000000001 */
[----:B------:R-:W-:Y:S02]  /*10c630*/  SHF.R.U32.HI R0, RZ, 0x8, R23 ;  /* 0x00000008ff007819 */ /* 0x000fe40000011617 */
[----:B------:R-:W-:Y:S01]  /*10c640*/  LOP3.LUT R3, R3, 0xffff, RZ, 0xc0, !PT ;  /* 0x0000ffff03037812 */ /* 0x000fe200078ec0ff */
[----:B------:R0:W-:Y:S01]  /*10c650*/  STL [R1+0x48], R4 ;  /* 0x0000480401007387 */ /* 0x0001e20000100800 */
[----:B------:R-:W-:Y:S02]  /*10c660*/  LOP3.LUT R0, R0, 0xffff, RZ, 0xc0, !PT ;  /* 0x0000ffff00007812 */ /* 0x000fe400078ec0ff */
[----:B------:R-:W-:-:S02]  /*10c670*/  LOP3.LUT R2, R2, 0xffff, RZ, 0xc0, !PT ;  /* 0x0000ffff02027812 */ /* 0x000fc400078ec0ff */
[----:B------:R-:W-:Y:S02]  /*10c680*/  PRMT R3, R3, 0x3340, R1 ;  /* 0x0000334003037816 */ /* 0x000fe40000000001 */
[----:B0-----:R-:W-:Y:S02]  /*10c690*/  SHF.R.U32.HI R4, RZ, 0x8, R9 ;  /* 0x00000008ff047819 */ /* 0x001fe40000011609 */
[----:B------:R-:W-:Y:S02]  /*10c6a0*/  PRMT R2, R0, 0x3340, R2 ;  /* 0x0000334000027816 */ /* 0x000fe40000000002 */
[----:B------:R-:W-:Y:S01]  /*10c6b0*/  LOP3.LUT R4, R4, 0xffff, RZ, 0xc0, !PT ;  /* 0x0000ffff04047812 */ /* 0x000fe200078ec0ff */
[----:B------:R-:W-:Y:S04]  /*10c6c0*/  STL [R1+0x1b0], R3 ;  /* 0x0001b00301007387 */ /* 0x000fe80000100800 */
[----:B------:R0:W-:Y:S04]  /*10c6d0*/  STL [R1+0x25c], R2 ;  /* 0x00025c0201007387 */ /* 0x0001e80000100800 */
[----:B------:R-:W3:Y:S01]  /*10c6e0*/  LDL.LU R19, [R1+0x5c4] ;  /* 0x0005c40001137983 */ /* 0x000ee20000300800 */
[----:B------:R-:W-:-:S02]  /*10c6f0*/  SHF.R.U32.HI R0, RZ, 0x8, R18 ;  /* 0x00000008ff007819 */ /* 0x000fc40000011612 */
[----:B0-----:R-:W-:Y:S02]  /*10c700*/  SHF.R.U32.HI R2, RZ, 0x8, R10 ;  /* 0x00000008ff027819 */ /* 0x001fe4000001160a */
[----:B--2---:R-:W-:Y:S02]  /*10c710*/  SHF.R.U32.HI R5, RZ, 0x8, R11 ;  /* 0x00000008ff057819 */ /* 0x004fe4000001160b */
[----:B----4-:R-:W-:Y:S02]  /*10c720*/  SHF.R.U32.HI R6, RZ, 0x8, R17 ;  /* 0x00000008ff067819 */ /* 0x010fe40000011611 */
[----:B------:R-:W-:Y:S02]  /*10c730*/  LOP3.LUT R5, R5, 0xffff, RZ, 0xc0, !PT ;  /* 0x0000ffff05057812 */ /* 0x000fe400078ec0ff */
[----:B------:R-:W-:Y:S02]  /*10c740*/  LOP3.LUT R6, R6, 0xffff, RZ, 0xc0, !PT ;  /* 0x0000ffff06067812 */ /* 0x000fe400078ec0ff */
[----:B------:R-:W-:-:S02]  /*10c750*/  PRMT R5, R4, 0x3340, R5 ;  /* 0x0000334004057816 */ /* 0x000fc40000000005 */
[----:B------:R-:W-:-:S03]  /*10c760*/  PRMT R4, R6, 0x3340, R1 ;  /* 0x0000334006047816 */ /* 0x000fc60000000001 */
[----:B------:R-:W-:Y:S04]  /*10c770*/  STL [R1+0x250], R5 ;  /* 0x0002500501007387 */ /* 0x000fe80000100800 */
[----:B------:R-:W2:Y:S04]  /*10c780*/  LDL.LU R18, [R1+0x5c0] ;  /* 0x0005c00001127983 */ /* 0x000ea80000300800 */
[----:B------:R3:W-:Y:S04]  /*10c790*/  STL [R1+0x1a0], R4 ;  /* 0x0001a00401007387 */ /* 0x0007e80000100800 */
[----:B------:R-:W4:Y:S04]  /*10c7a0*/  LDL.LU R10, [R1+0x58c] ;  /* 0x00058c00010a7983 */ /* 0x000f280000300800 */
[----:B------:R-:W2:Y:S04]  /*10c7b0*/  LDL.LU R11, [R1+0x588] ;  /* 0x00058800010b7983 */ /* 0x000ea80000300800 */
[----:B------:R-:W2:Y:S01]  /*10c7c0*/  LDL.LU R17, [R1+0x530] ;  /* 0x0005300001117983 */ /* 0x000ea20000300800 */
[----:B------:R-:W-:-:S03]  /*10c7d0*/  SHF.R.U32.HI R3, RZ, 0x8, R16 ;  /* 0x00000008ff037819 */ /* 0x000fc60000011610 */
[----:B------:R-:W2:Y:S01]  /*10c7e0*/  LDL.LU R16, [R1+0x528] ;  /* 0x0005280001107983 */ /* 0x000ea20000300800 */
[----:B------:R-:W-:-:S04]  /*10c7f0*/  LOP3.LUT R3, R3, 0xffff, RZ, 0xc0, !PT ;  /* 0x0000ffff03037812 */ /* 0x000fc800078ec0ff */
[----:B------:R-:W-:Y:S02]  /*10c800*/  PRMT R3, R3, 0x3340, R1 ;  /* 0x0000334003037816 */ /* 0x000fe40000000001 */
[----:B------:R-:W-:Y:S02]  /*10c810*/  LOP3.LUT R0, R0, 0xffff, RZ, 0xc0, !PT ;  /* 0x0000ffff00007812 */ /* 0x000fe400078ec0ff */
[----:B------:R-:W-:Y:S01]  /*10c820*/  LOP3.LUT R2, R2, 0xffff, RZ, 0xc0, !PT ;  /* 0x0000ffff02027812 */ /* 0x000fe200078ec0ff */
[----:B------:R0:W-:Y:S03]  /*10c830*/  STL [R1+0x1a4], R3 ;  /* 0x0001a40301007387 */ /* 0x0001e60000100800 */
[----:B------:R-:W-:Y:S02]  /*10c840*/  PRMT R2, R0, 0x3340, R2 ;  /* 0x0000334000027816 */ /* 0x000fe40000000002 */
[----:B---3--:R-:W-:-:S04]  /*10c850*/  SHF.R.U32.HI R4, RZ, 0x8, R21 ;  /* 0x00000008ff047819 */ /* 0x008fc80000011615 */
[----:B------:R-:W-:Y:S02]  /*10c860*/  LOP3.LUT R4, R4, 0xffff, RZ, 0xc0, !PT ;  /* 0x0000ffff04047812 */ /* 0x000fe400078ec0ff */
[----:B------:R-:W-:Y:S02]  /*10c870*/  SHF.R.U32.HI R5, RZ, 0x8, R20 ;  /* 0x00000008ff057819 */ /* 0x000fe40000011614 */
[----:B------:R-:W-:Y:S02]  /*10c880*/  SHF.R.U32.HI R6, RZ, 0x8, R14 ;  /* 0x00000008ff067819 */ /* 0x000fe4000001160e */
[----:B------:R-:W-:Y:S02]  /*10c890*/  LOP3.LUT R5, R5, 0xffff, RZ, 0xc0, !PT ;  /* 0x0000ffff05057812 */ /* 0x000fe400078ec0ff */
[----:B0-----:R-:W-:Y:S02]  /*10c8a0*/  SHF.R.U32.HI R3, RZ, 0x8, R12 ;  /* 0x00000008ff037819 */ /* 0x001fe4000001160c */
[----:B------:R-:W-:-:S02]  /*10c8b0*/  LOP3.LUT R6, R6, 0xffff, RZ, 0xc0, !PT ;  /* 0x0000ffff06067812 */ /* 0x000fc400078ec0ff */
[----:B------:R-:W-:Y:S02]  /*10c8c0*/  PRMT R5, R4, 0x3340, R5 ;  /* 0x0000334004057816 */ /* 0x000fe40000000005 */
[----:B------:R-:W-:Y:S02]  /*10c8d0*/  LOP3.LUT R3, R3, 0xffff, RZ, 0xc0, !PT ;  /* 0x0000ffff03037812 */ /* 0x000fe400078ec0ff */
[--C-:B------:R-:W-:Y:S01]  /*10c8e0*/  PRMT R4, R6, 0x3340, R1.reuse ;  /* 0x0000334006047816 */ /* 0x100fe20000000001 */
[----:B------:R0:W-:Y:S04]  /*10c8f0*/  STL [R1+0x24c], R2 ;  /* 0x00024c0201007387 */ /* 0x0001e80000100800 */
[----:B------:R-:W-:Y:S01]  /*10c900*/  STL [R1+0x23c], R5 ;  /* 0x00023c0501007387 */ /* 0x000fe20000100800 */
[----:B------:R-:W-:-:S03]  /*10c910*/  PRMT R3, R3, 0x3340, R1 ;  /* 0x0000334003037816 */ /* 0x000fc60000000001 */
[----:B------:R1:W-:Y:S04]  /*10c920*/  STL [R1+0x170], R4 ;  /* 0x0001700401007387 */ /* 0x0003e80000100800 */
[----:B------:R-:W3:Y:S04]  /*10c930*/  LDL.LU R23, [R1+0x4c0] ;  /* 0x0004c00001177983 */ /* 0x000ee80000300800 */
[----:B------:R-:W3:Y:S04]  /*10c940*/  LDL.LU R9, [R1+0x28] ;  /* 0x0000280001097983 */ /* 0x000ee80000300800 */
[----:B------:R-:W-:Y:S01]  /*10c950*/  STL [R1+0x190], R3 ;  /* 0x0001900301007387 */ /* 0x000fe20000100800 */
[----:B------:R-:W-:-:S03]  /*10c960*/  SHF.R.U32.HI R0, RZ, 0x8, R28 ;  /* 0x00000008ff007819 */ /* 0x000fc6000001161c */
[----:B------:R-:W3:Y:S01]  /*10c970*/  LDL.LU R21, [R1+0x88] ;  /* 0x0000880001157983 */ /* 0x000ee20000300800 */
[----:B0-----:R-:W-:-:S03]  /*10c980*/  SHF.R.U32.HI R2, RZ, 0x8, R29 ;  /* 0x00000008ff027819 */ /* 0x001fc6000001161d */
[----:B------:R-:W3:Y:S04]  /*10c990*/  LDL.LU R20, [R1+0x2c] ;  /* 0x00002c0001147983 */ /* 0x000ee80000300800 */
[----:B------:R-:W3:Y:S04]  /*10c9a0*/  LDL.LU R14, [R1+0x414] ;  /* 0x00041400010e7983 */ /* 0x000ee80000300800 */
[----:B------:R-:W3:Y:S01]  /*10c9b0*/  LDL.LU R12, [R1+0x30] ;  /* 0x00003000010c7983 */ /* 0x000ee20000300800 */
[----:B------:R-:W-:Y:S02]  /*10c9c0*/  LOP3.LUT R0, R0, 0xffff, RZ, 0xc0, !PT ;  /* 0x0000ffff00007812 */ /* 0x000fe400078ec0ff */
[----:B------:R-:W-:-:S02]  /*10c9d0*/  LOP3.LUT R2, R2, 0xffff, RZ, 0xc0, !PT ;  /* 0x0000ffff02027812 */ /* 0x000fc400078ec0ff */
[----:B-1----:R-:W-:Y:S02]  /*10c9e0*/  SHF.R.U32.HI R4, RZ, 0x8, R19 ;  /* 0x00000008ff047819 */ /* 0x002fe40000011613 */
[----:B------:R-:W-:Y:S02]  /*10c9f0*/  PRMT R2, R0, 0x3340, R2 ;  /* 0x0000334000027816 */ /* 0x000fe40000000002 */
[----:B------:R-:W-:-:S03]  /*10ca00*/  LOP3.LUT R4, R4, 0xffff, RZ, 0xc0, !PT ;  /* 0x0000ffff04047812 */ /* 0x000fc600078ec0ff */
[----:B------:R0:W-:Y:S01]  /*10ca10*/  STL [R1+0x2c0], R2 ;  /* 0x0002c00201007387 */ /* 0x0001e20000100800 */
[----:B----4-:R-:W-:Y:S02]  /*10ca20*/  SHF.R.U32.HI R5, RZ, 0x8, R10 ;  /* 0x00000008ff057819 */ /* 0x010fe4000001160a */
[----:B--2---:R-:W-:Y:S02]  /*10ca30*/  SHF.R.U32.HI R6, RZ, 0x8, R17 ;  /* 0x00000008ff067819 */ /* 0x004fe40000011611 */
[----:B------:R-:W-:Y:S02]  /*10ca40*/  SHF.R.U32.HI R0, RZ, 0x8, R18 ;  /* 0x00000008ff007819 */ /* 0x000fe40000011612 */
[----:B0-----:R-:W-:Y:S02]  /*10ca50*/  SHF.R.U32.HI R2, RZ, 0x8, R11 ;  /* 0x00000008ff027819 */ /* 0x001fe4000001160b */
[----:B------:R-:W-:Y:S02]  /*10ca60*/  LOP3.LUT R5, R5, 0xffff, RZ, 0xc0, !PT ;  /* 0x0000ffff05057812 */ /* 0x000fe400078ec0ff */
[----:B------:R-:W-:-:S02]  /*10ca70*/  LOP3.LUT R6, R6, 0xffff, RZ, 0xc0, !PT ;  /* 0x0000ffff06067812 */ /* 0x000fc400078ec0ff */
[----:B------:R-:W-:Y:S02]  /*10ca80*/  LOP3.LUT R0, R0, 0xffff, RZ, 0xc0, !PT ;  /* 0x0000ffff00007812 */ /* 0x000fe400078ec0ff */
[----:B------:R-:W-:Y:S02]  /*10ca90*/  LOP3.LUT R2, R2, 0xffff, RZ, 0xc0, !PT ;  /* 0x0000ffff02027812 */ /* 0x000fe400078ec0ff */
[----:B------:R-:W-:Y:S02]  /*10caa0*/  PRMT R5, R4, 0x3340, R5 ;  /* 0x0000334004057816 */ /* 0x000fe40000000005 */
[----:B------:R-:W-:Y:S02]  /*10cab0*/  PRMT R4, R6, 0x3340, R1 ;  /* 0x0000334006047816 */ /* 0x000fe40000000001 */
[----:B------:R-:W-:Y:S01]  /*10cac0*/  PRMT R0, R0, 0x3340, R2 ;  /* 0x0000334000007816 */ /* 0x000fe20000000002 */
[----:B------:R-:W-:Y:S04]  /*10cad0*/  STL [R1+0x22c], R5 ;  /* 0x00022c0501007387 */ /* 0x000fe80000100800 */
[----:B------:R-:W2:Y:S04]  /*10cae0*/  LDL.LU R24, [R1+0x5e4] ;  /* 0x0005e40001187983 */ /* 0x000ea80000300800 */
[----:B------:R-:W-:Y:S04]  /*10caf0*/  STL [R1+0x184], R4 ;  /* 0x0001840401007387 */ /* 0x000fe80000100800 */
[----:B------:R-:W4:Y:S04]  /*10cb00*/  LDL.LU R19, [R1+0x5e8] ;  /* 0x0005e80001137983 */ /* 0x000f280000300800 */
[----:B------:R0:W-:Y:S04]  /*10cb10*/  STL [R1+0x228], R0 ;  /* 0x0002280001007387 */ /* 0x0001e80000100800 */
[----:B------:R-:W4:Y:S04]  /*10cb20*/  LDL.LU R18, [R1+0x10c] ;  /* 0x00010c0001127983 */ /* 0x000f280000300800 */
[----:B------:R-:W4:Y:S04]  /*10cb30*/  LDL.LU R10, [R1+0x5e0] ;  /* 0x0005e000010a7983 */ /* 0x000f280000300800 */
[----:B------:R-:W4:Y:S04]  /*10cb40*/  LDL.LU R11, [R1+0x5dc] ;  /* 0x0005dc00010b7983 */ /* 0x000f280000300800 */
[----:B------:R-:W4:Y:S01]  /*10cb50*/  LDL.LU R17, [R1+0x5b0] ;  /* 0x0005b00001117983 */ /* 0x000f220000300800 */
[----:B------:R-:W-:-:S03]  /*10cb60*/  SHF.R.U32.HI R3, RZ, 0x8, R16 ;  /* 0x00000008ff037819 */ /* 0x000fc60000011610 */
[----:B------:R-:W4:Y:S01]  /*10cb70*/  LDL.LU R16, [R1+0x90] ;  /* 0x0000900001107983 */ /* 0x000f220000300800 */
[----:B------:R-:W-:-:S04]  /*10cb80*/  LOP3.LUT R3, R3, 0xffff, RZ, 0xc0, !PT ;  /* 0x0000ffff03037812 */ /* 0x000fc800078ec0ff */
[----:B0-----:R-:W-:-:S05]  /*10cb90*/  PRMT R0, R3, 0x3340, R1 ;  /* 0x0000334003007816 */ /* 0x001fca0000000001 */
[----:B------:R0:W-:Y:S01]  /*10cba0*/  STL [R1+0x188], R0 ;  /* 0x0001880001007387 */ /* 0x0001e20000100800 */
[----:B---3--:R-:W-:Y:S02]  /*10cbb0*/  SHF.R.U32.HI R2, RZ, 0x8, R23 ;  /* 0x00000008ff027819 */ /* 0x008fe40000011617 */
[----:B------:R-:W-:Y:S02]  /*10cbc0*/  SHF.R.U32.HI R4, RZ, 0x8, R9 ;  /* 0x00000008ff047819 */ /* 0x000fe40000011609 */
[----:B------:R-:W-:Y:S02]  /*10cbd0*/  SHF.R.U32.HI R3, RZ, 0x8, R21 ;  /* 0x00000008ff037819 */ /* 0x000fe40000011615 */
[----:B------:R-:W-:Y:S02]  /*10cbe0*/  SHF.R.U32.HI R5, RZ, 0x8, R20 ;  /* 0x00000008ff057819 */ /* 0x000fe40000011614 */
[----:B------:R-:W-:Y:S02]  /*10cbf0*/  LOP3.LUT R2, R2, 0xffff, RZ, 0xc0, !PT ;  /* 0x0000ffff02027812 */ /* 0x000fe400078ec0ff */
[----:B------:R-:W-:-:S02]  /*10cc00*/  SHF.R.U32.HI R6, RZ, 0x8, R12 ;  /* 0x00000008ff067819 */ /* 0x000fc4000001160c */
[----:B------:R-:W-:Y:S02]  /*10cc10*/  LOP3.LUT R3, R3, 0xffff, RZ, 0xc0, !PT ;  /* 0x0000ffff03037812 */ /* 0x000fe400078ec0ff */
[----:B0-----:R-:W-:Y:S02]  /*10cc20*/  SHF.R.U32.HI R0, RZ, 0x8, R14 ;  /* 0x00000008ff007819 */ /* 0x001fe4000001160e */
[----:B------:R-:W-:Y:S02]  /*10cc30*/  LOP3.LUT R4, R4, 0xffff, RZ, 0xc0, !PT ;  /* 0x0000ffff04047812 */ /* 0x000fe400078ec0ff */
[----:B------:R-:W-:Y:S02]  /*10cc40*/  LOP3.LUT R5, R5, 0xffff, RZ, 0xc0, !PT ;  /* 0x0000ffff05057812 */ /* 0x000fe400078ec0ff */
[----:B------:R-:W-:Y:S02]  /*10cc50*/  LOP3.LUT R6, R6, 0xffff, RZ, 0xc0, !PT ;  /* 0x0000ffff06067812 */ /* 0x000fe400078ec0ff */
[----:B------:R-:W-:-:S02]  /*10cc60*/  PRMT R7, R2, 0x3340, R3 ;  /* 0x0000334002077816 */ /* 0x000fc40000000003 */
[----:B------:R-:W-:Y:S02]  /*10cc70*/  LOP3.LUT R0, R0, 0xffff, RZ, 0xc0, !PT ;  /* 0x0000ffff00007812 */ /* 0x000fe400078ec0ff */
[----:B------:R-:W-:Y:S02]  /*10cc80*/  PRMT R3, R4, 0x3340, R5 ;  /* 0x0000334004037816 */ /* 0x000fe40000000005 */
[--C-:B------:R-:W-:Y:S01]  /*10cc90*/  PRMT R2, R6, 0x3340, R1.reuse ;  /* 0x0000334006027816 */ /* 0x100fe20000000001 */
[----:B------:R0:W-:Y:S01]  /*10cca0*/  STL [R1+0x21c], R7 ;  /* 0x00021c0701007387 */ /* 0x0001e20000100800 */
[----:B------:R-:W-:-:S03]  /*10ccb0*/  PRMT R0, R0, 0x3340, R1 ;  /* 0x0000334000007816 */ /* 0x000fc60000000001 */
[----:B------:R-:W-:Y:S04]  /*10ccc0*/  STL [R1+0x218], R3 ;  /* 0x0002180301007387 */ /* 0x000fe80000100800 */
[----:B------:R-:W3:Y:S04]  /*10ccd0*/  LDL.LU R23, [R1+0x60c] ;  /* 0x00060c0001177983 */ /* 0x000ee80000300800 */
[----:B------:R-:W-:Y:S04]  /*10cce0*/  STL [R1+0x174], R2 ;  /* 0x0001740201007387 */ /* 0x000fe80000100800 */
[----:B------:R-:W3:Y:S04]  /*10ccf0*/  LDL.LU R9, [R1+0x430] ;  /* 0x0004300001097983 */ /* 0x000ee80000300800 */
[----:B------:R1:W-:Y:S04]  /*10cd00*/  STL [R1+0x17c], R0 ;  /* 0x00017c0001007387 */ /* 0x0003e80000100800 */
[----:B------:R-:W3:Y:S04]  /*10cd10*/  LDL.LU R21, [R1+0x124] ;  /* 0x0001240001157983 */ /* 0x000ee80000300800 */
[----:B------:R-:W3:Y:S04]  /*10cd20*/  LDL.LU R20, [R1+0x5f4] ;  /* 0x0005f40001147983 */ /* 0x000ee80000300800 */
[----:B------:R-:W3:Y:S04]  /*10cd30*/  LDL.LU R14, [R1+0x608] ;  /* 0x00060800010e7983 */ /* 0x000ee80000300800 */
[----:B------:R-:W3:Y:S01]  /*10cd40*/  LDL.LU R12, [R1+0x42c] ;  /* 0x00042c00010c7983 */ /* 0x000ee20000300800 */
[----:B--2---:R-:W-:-:S02]  /*10cd50*/  SHF.R.U32.HI R5, RZ, 0x8, R24 ;  /* 0x00000008ff057819 */ /* 0x004fc40000011618 */
[----:B----4-:R-:W-:Y:S02]  /*10cd60*/  SHF.R.U32.HI R6, RZ, 0x8, R10 ;  /* 0x00000008ff067819 */ /* 0x010fe4000001160a */
[----:B0-----:R-:W-:Y:S02]  /*10cd70*/  SHF.R.U32.HI R7, RZ, 0x8, R17 ;  /* 0x00000008ff077819 */ /* 0x001fe40000011611 */
[----:B------:R-:W-:Y:S02]  /*10cd80*/  LOP3.LUT R5, R5, 0xffff, RZ, 0xc0, !PT ;  /* 0x0000ffff05057812 */ /* 0x000fe400078ec0ff */
[----:B------:R-:W-:Y:S02]  /*10cd90*/  LOP3.LUT R6, R6, 0xffff, RZ, 0xc0, !PT ;  /* 0x0000ffff06067812 */ /* 0x000fe400078ec0ff */
[----:B------:R-:W-:Y:S02]  /*10cda0*/  LOP3.LUT R7, R7, 0xffff, RZ, 0xc0, !PT ;  /* 0x0000ffff07077812 */ /* 0x000fe400078ec0ff */
[----:B------:R-:W-:-:S02]  /*10cdb0*/  PRMT R6, R5, 0x3340, R6 ;  /* 0x0000334005067816 */ /* 0x000fc40000000006 */
[----:B-1----:R-:W-:Y:S02]  /*10cdc0*/  SHF.R.U32.HI R0, RZ, 0x8, R19 ;  /* 0x00000008ff007819 */ /* 0x002fe40000011613 */
[----:B------:R-:W-:Y:S01]  /*10cdd0*/  PRMT R5, R7, 0x3340, R1 ;  /* 0x0000334007057816 */ /* 0x000fe20000000001 */
[----:B------:R-:W2:Y:S01]  /*10cde0*/  LDL.LU R19, [R1+0xa8] ;  /* 0x0000a80001137983 */ /* 0x000ea20000300800 */
[----:B------:R-:W-:-:S03]  /*10cdf0*/  SHF.R.U32.HI R3, RZ, 0x8, R18 ;  /* 0x00000008ff037819 */ /* 0x000fc60000011612 */
[----:B------:R-:W-:Y:S04]  /*10ce00*/  STL [R1+0x208], R6 ;  /* 0x0002080601007387 */ /* 0x000fe80000100800 */
[----:B------:R-:W4:Y:S04]  /*10ce10*/  LDL.LU R18, [R1+0x5f0] ;  /* 0x0005f00001127983 */ /* 0x000f280000300800 */
[----:B------:R0:W-:Y:S01]  /*10ce20*/  STL [R1+0xec], R5 ;  /* 0x0000ec0501007387 */ /* 0x0001e20000100800 */
[----:B------:R-:W-:-:S03]  /*10ce30*/  SHF.R.U32.HI R2, RZ, 0x8, R11 ;  /* 0x00000008ff027819 */ /* 0x000fc6000001160b */
[----:B------:R-:W2:Y:S04]  /*10ce40*/  LDL.LU R10, [R1+0xa0] ;  /* 0x0000a000010a7983 */ /* 0x000ea80000300800 */
[----:B------:R-:W2:Y:S04]  /*10ce50*/  LDL.LU R11, [R1+0x5bc] ;  /* 0x0005bc00010b7983 */ /* 0x000ea80000300800 */
[----:B------:R-:W2:Y:S01]  /*10ce60*/  LDL.LU R17, [R1+0x554] ;  /* 0x0005540001117983 */ /* 0x000ea20000300800 */
[----:B------:R-:W-:-:S03]  /*10ce70*/  SHF.R.U32.HI R4, RZ, 0x8, R16 ;  /* 0x00000008ff047819 */ /* 0x000fc60000011610 */
[----:B------:R-:W2:Y:S01]  /*10ce80*/  LDL.LU R16, [R1+0x550] ;  /* 0x0005500001107983 */ /* 0x000ea20000300800 */
[----:B------:R-:W-:Y:S02]  /*10ce90*/  LOP3.LUT R0, R0, 0xffff, RZ, 0xc0, !PT ;  /* 0x0000ffff00007812 */ /* 0x000fe400078ec0ff */
[----:B------:R-:W-:-:S04]  /*10cea0*/  LOP3.LUT R2, R2, 0xffff, RZ, 0xc0, !PT ;  /* 0x0000ffff02027812 */ /* 0x000fc800078ec0ff */
[----:B0-----:R-:W-:Y:S02]  /*10ceb0*/  PRMT R5, R0, 0x3340, R2 ;  /* 0x0000334000057816 */ /* 0x001fe40000000002 */
[----:B------:R-:W-:Y:S02]  /*10cec0*/  LOP3.LUT R3, R3, 0xffff, RZ, 0xc0, !PT ;  /* 0x0000ffff03037812 */ /* 0x000fe400078ec0ff */
[----:B------:R-:W-:Y:S01]  /*10ced0*/  LOP3.LUT R4, R4, 0xffff, RZ, 0xc0, !PT ;  /* 0x0000ffff04047812 */ /* 0x000fe200078ec0ff */
[----:B------:R0:W-:Y:S03]  /*10cee0*/  STL [R1+0x200], R5 ;  /* 0x0002000501007387 */ /* 0x0001e60000100800 */
[----:B------:R-:W-:-:S05]  /*10cef0*/  PRMT R2, R3, 0x3340, R4 ;  /* 0x0000334003027816 */ /* 0x000fca0000000004 */
[----:B------:R1:W-:Y:S01]  /*10cf00*/  STL [R1+0x1fc], R2 ;  /* 0x0001fc0201007387 */ /* 0x0003e20000100800 */
[----:B---3--:R-:W-:Y:S02]  /*10cf10*/  SHF.R.U32.HI R6, RZ, 0x8, R21 ;  /* 0x00000008ff067819 */ /* 0x008fe40000011615 */
[----:B0-----:R-:W-:Y:S02]  /*10cf20*/  SHF.R.U32.HI R5, RZ, 0x8, R20 ;  /* 0x00000008ff057819 */ /* 0x001fe40000011614 */
[----:B------:R-:W-:Y:S02]  /*10cf30*/  LOP3.LUT R6, R6, 0xffff, RZ, 0xc0, !PT ;  /* 0x0000ffff06067812 */ /* 0x000fe400078ec0ff */
[----:B------:R-:W-:Y:S02]  /*10cf40*/  LOP3.LUT R5, R5, 0xffff, RZ, 0xc0, !PT ;  /* 0x0000ffff05057812 */ /* 0x000fe400078ec0ff */
[--C-:B------:R-:W-:Y:S02]  /*10cf50*/  PRMT R6, R6, 0x3340, R1.reuse ;  /* 0x0000334006067816 */ /* 0x100fe40000000001 */
[----:B------:R-:W-:-:S02]  /*10cf60*/  PRMT R5, R5, 0x3340, R1 ;  /* 0x0000334005057816 */ /* 0x000fc40000000001 */
[----:B------:R-:W-:Y:S02]  /*10cf70*/  SHF.R.U32.HI R0, RZ, 0x8, R23 ;  /* 0x00000008ff007819 */ /* 0x000fe40000011617 */
[----:B------:R-:W-:Y:S01]  /*10cf80*/  SHF.R.U32.HI R3, RZ, 0x8, R9 ;  /* 0x00000008ff037819 */ /* 0x000fe20000011609 */
[----:B------:R-:W3:Y:S01]  /*10cf90*/  LDL.LU R23, [R1+0x4dc] ;  /* 0x0004dc0001177983 */ /* 0x000ee20000300800 */
[----:B-1----:R-:W-:-:S03]  /*10cfa0*/  SHF.R.U32.HI R2, RZ, 0x8, R14 ;  /* 0x00000008ff027819 */ /* 0x002fc6000001160e */
[----:B------:R-:W-:Y:S04]  /*10cfb0*/  STL [R1+0x160], R6 ;  /* 0x0001600601007387 */ /* 0x000fe80000100800 */
[----:B------:R-:W3:Y:S04]  /*10cfc0*/  LDL.LU R9, [R1+0x62c] ;  /* 0x00062c0001097983 */ /* 0x000ee80000300800 */
[----:B------:R0:W-:Y:S04]  /*10cfd0*/  STL [R1+0x15c], R5 ;  /* 0x00015c0501007387 */ /* 0x0001e80000100800 */
[----:B------:R-:W3:Y:S01]  /*10cfe0*/  LDL.LU R21, [R1+0x440] ;  /* 0x0004400001157983 */ /* 0x000ee20000300800 */
[----:B------:R-:W-:-:S02]  /*10cff0*/  LOP3.LUT R0, R0, 0xffff, RZ, 0xc0, !PT ;  /* 0x0000ffff00007812 */ /* 0x000fc400078ec0ff */
[----:B------:R-:W-:Y:S01]  /*10d000*/  LOP3.LUT R2, R2, 0xffff, RZ, 0xc0, !PT ;  /* 0x0000ffff02027812 */ /* 0x000fe200078ec0ff */
[----:B------:R-:W3:Y:S01]  /*10d010*/  LDL.LU R20, [R1+0x448] ;  /* 0x0004480001147983 */ /* 0x000ee20000300800 */
[----:B------:R-:W-:-:S03]  /*10d020*/  SHF.R.U32.HI R4, RZ, 0x8, R12 ;  /* 0x00000008ff047819 */ /* 0x000fc6000001160c */
[----:B------:R-:W3:Y:S01]  /*10d030*/  LDL.LU R14, [R1+0x620] ;  /* 0x00062000010e7983 */ /* 0x000ee20000300800 */
[----:B------:R-:W-:-:S03]  /*10d040*/  LOP3.LUT R3, R3, 0xffff, RZ, 0xc0, !PT ;  /* 0x0000ffff03037812 */ /* 0x000fc600078ec0ff */
[----:B------:R-:W3:Y:S01]  /*10d050*/  LDL.LU R12, [R1+0x614] ;  /* 0x00061400010c7983 */ /* 0x000ee20000300800 */
[----:B------:R-:W-:Y:S02]  /*10d060*/  LOP3.LUT R4, R4, 0xffff, RZ, 0xc0, !PT ;  /* 0x0000ffff04047812 */ /* 0x000fe400078ec0ff */
[----:B0-----:R-:W-:Y:S02]  /*10d070*/  PRMT R5, R0, 0x3340, R2 ;  /* 0x0000334000057816 */ /* 0x001fe40000000002 */
[----:B------:R-:W-:-:S03]  /*10d080*/  PRMT R2, R3, 0x3340, R4 ;  /* 0x0000334003027816 */ /* 0x000fc60000000004 */
[----:B------:R2:W-:Y:S04]  /*10d090*/  STL [R1+0x26c], R5 ;  /* 0x00026c0501007387 */ /* 0x0005e80000100800 */
[----:B------:R0:W-:Y:S01]  /*10d0a0*/  STL [R1+0x1f4], R2 ;  /* 0x0001f40201007387 */ /* 0x0001e20000100800 */
[----:B----4-:R-:W-:Y:S02]  /*10d0b0*/  SHF.R.U32.HI R4, RZ, 0x8, R18 ;  /* 0x00000008ff047819 */ /* 0x010fe40000011612 */
[----:B--2---:R-:W-:Y:S02]  /*10d0c0*/  SHF.R.U32.HI R5, RZ, 0x8, R11 ;  /* 0x00000008ff057819 */ /* 0x004fe4000001160b */
[----:B------:R-:W-:Y:S02]  /*10d0d0*/  SHF.R.U32.HI R6, RZ, 0x8, R17 ;  /* 0x00000008ff067819 */ /* 0x000fe40000011611 */
[----:B------:R-:W-:-:S02]  /*10d0e0*/  LOP3.LUT R4, R4, 0xffff, RZ, 0xc0, !PT ;  /* 0x0000ffff04047812 */ /* 0x000fc400078ec0ff */
[----:B------:R-:W-:Y:S02]  /*10d0f0*/  LOP3.LUT R5, R5, 0xffff, RZ, 0xc0, !PT ;  /* 0x0000ffff05057812 */ /* 0x000fe400078ec0ff */
[----:B------:R-:W-:Y:S02]  /*10d100*/  LOP3.LUT R6, R6, 0xffff, RZ, 0xc0, !PT ;  /* 0x0000ffff06067812 */ /* 0x000fe400078ec0ff */
[----:B------:R-:W-:Y:S02]  /*10d110*/  PRMT R5, R4, 0x3340, R5 ;  /* 0x0000334004057816 */ /* 0x000fe40000000005 */
[----:B------:R-:W-:Y:S02]  /*10d120*/  PRMT R4, R6, 0x3340, R1 ;  /* 0x0000334006047816 */ /* 0x000fe40000000001 */
[----:B------:R-:W-:Y:S02]  /*10d130*/  SHF.R.U32.HI R0, RZ, 0x8, R19 ;  /* 0x00000008ff007819 */ /* 0x000fe40000011613 */
[----:B------:R-:W2:Y:S04]  /*10d140*/  LDL.LU R19, [R1+0x610] ;  /* 0x0006100001137983 */ /* 0x000ea80000300800 */
[----:B------:R-:W-:Y:S04]  /*10d150*/  STL [R1+0x1e4], R5 ;  /* 0x0001e40501007387 */ /* 0x000fe80000100800 */
[----:B------:R-:W4:Y:S01]  /*10d160*/  LDL.LU R18, [R1+0x34] ;  /* 0x0000340001127983 */ /* 0x000f220000300800 */
[----:B0-----:R-:W-:-:S03]  /*10d170*/  SHF.R.U32.HI R2, RZ, 0x8, R10 ;  /* 0x00000008ff027819 */ /* 0x001fc6000001160a */
[----:B------:R-:W-:Y:S04]  /*10d180*/  STL [R1+0x150], R4 ;  /* 0x0001500401007387 */ /* 0x000fe80000100800 */
[----:B------:R-:W4:Y:S04]  /*10d190*/  LDL.LU R10, [R1+0x600] ;  /* 0x00060000010a7983 */ /* 0x000f280000300800 */
[----:B------:R-:W4:Y:S04]  /*10d1a0*/  LDL.LU R11, [R1+0x5cc] ;  /* 0x0005cc00010b7983 */ /* 0x000f280000300800 */
[----:B------:R-:W4:Y:S01]  /*10d1b0*/  LDL.LU R17, [R1+0x38] ;  /* 0x0000380001117983 */ /* 0x000f220000300800 */
[----:B------:R-:W-:-:S03]  /*10d1c0*/  SHF.R.U32.HI R3, RZ, 0x8, R16 ;  /* 0x00000008ff037819 */ /* 0x000fc60000011610 */
[----:B------:R-:W4:Y:S01]  /*10d1d0*/  LDL.LU R16, [R1+0x5fc] ;  /* 0x0005fc0001107983 */ /* 0x000f220000300800 */
[----:B------:R-:W-:-:S04]  /*10d1e0*/  LOP3.LUT R3, R3, 0xffff, RZ, 0xc0, !PT ;  /* 0x0000ffff03037812 */ /* 0x000fc800078ec0ff */
[----:B------:R-:W-:Y:S02]  /*10d1f0*/  PRMT R3, R3, 0x3340, R1 ;  /* 0x0000334003037816 */ /* 0x000fe40000000001 */
[----:B------:R-:W-:Y:S02]  /*10d200*/  LOP3.LUT R0, R0, 0xffff, RZ, 0xc0, !PT ;  /* 0x0000ffff00007812 */ /* 0x000fe400078ec0ff */
[----:B------:R-:W-:Y:S01]  /*10d210*/  LOP3.LUT R2, R2, 0xffff, RZ, 0xc0, !PT ;  /* 0x0000ffff02027812 */ /* 0x000fe200078ec0ff */
[----:B------:R3:W-:Y:S03]  /*10d220*/  STL [R1+0x14c], R3 ;  /* 0x00014c0301007387 */ /* 0x0007e60000100800 */
[----:B------:R-:W-:-:S05]  /*10d230*/  PRMT R2, R0, 0x3340, R2 ;  /* 0x0000334000027816 */ /* 0x000fca0000000002 */
[----:B------:R0:W-:Y:S01]  /*10d240*/  STL [R1+0x1e0], R2 ;  /* 0x0001e00201007387 */ /* 0x0001e20000100800 */
[----:B---3--:R-:W-:Y:S02]  /*10d250*/  SHF.R.U32.HI R3, RZ, 0x8, R9 ;  /* 0x00000008ff037819 */ /* 0x008fe40000011609 */
[----:B------:R-:W-:Y:S02]  /*10d260*/  SHF.R.U32.HI R6, RZ, 0x8, R21 ;  /* 0x00000008ff067819 */ /* 0x000fe40000011615 */
[----:B------:R-:W-:Y:S02]  /*10d270*/  SHF.R.U32.HI R4, RZ, 0x8, R14 ;  /* 0x00000008ff047819 */ /* 0x000fe4000001160e */
[----:B------:R-:W-:Y:S02]  /*10d280*/  LOP3.LUT R6, R6, 0xffff, RZ, 0xc0, !PT ;  /* 0x0000ffff06067812 */ /* 0x000fe400078ec0ff */
[----:B------:R-:W-:Y:S02]  /*10d290*/  LOP3.LUT R3, R3, 0xffff, RZ, 0xc0, !PT ;  /* 0x0000ffff03037812 */ /* 0x000fe400078ec0ff */
[----:B------:R-:W-:-:S02]  /*10d2a0*/  LOP3.LUT R4, R4, 0xffff, RZ, 0xc0, !PT ;  /* 0x0000ffff04047812 */ /* 0x000fc400078ec0ff */
[----:B------:R-:W-:Y:S02]  /*10d2b0*/  PRMT R6, R6, 0x3340, R1 ;  /* 0x0000334006067816 */ /* 0x000fe40000000001 */
[----:B------:R-:W-:Y:S02]  /*10d2c0*/  SHF.R.U32.HI R0, RZ, 0x8, R23 ;  /* 0x00000008ff007819 */ /* 0x000fe40000011617 */
[----:B------:R-:W-:Y:S01]  /*10d2d0*/  PRMT R3, R3, 0x3340, R4 ;  /* 0x0000334003037816 */ /* 0x000fe20000000004 */
[----:B------:R-:W3:Y:S04]  /*10d2e0*/  LDL.LU R23, [R1+0x57c] ;  /* 0x00057c0001177983 */ /* 0x000ee80000300800 */
[----:B------:R-:W-:Y:S04]  /*10d2f0*/  STL [R1+0x144], R6 ;  /* 0x0001440601007387 */ /* 0x000fe80000100800 */
[----:B------:R-:W3:Y:S01]  /*10d300*/  LDL.LU R9, [R1+0x578] ;  /* 0x0005780001097983 */ /* 0x000ee20000300800 */
[----:B0-----:R-:W-:-:S03]  /*10d310*/  SHF.R.U32.HI R2, RZ, 0x8, R20 ;  /* 0x00000008ff027819 */ /* 0x001fc60000011614 */
[----:B------:R2:W-:Y:S01]  /*10d320*/  STL [R1+0x1dc], R3 ;  /* 0x0001dc0301007387 */ /* 0x0005e20000100800 */
[----:B------:R-:W-:-:S03]  /*10d330*/  SHF.R.U32.HI R5, RZ, 0x8, R12 ;  /* 0x00000008ff057819 */ /* 0x000fc6000001160c */
[----:B------:R-:W3:Y:S04]  /*10d340*/  LDL.LU R21, [R1+0x3c] ;  /* 0x00003c0001157983 */ /* 0x000ee80000300800 */
[----:B------:R-:W3:Y:S04]  /*10d350*/  LDL.LU R20, [R1+0x4e0] ;  /* 0x0004e00001147983 */ /* 0x000ee80000300800 */
[----:B------:R-:W3:Y:S01]  /*10d360*/  LDL.LU R14, [R1+0x138] ;  /* 0x00013800010e7983 */ /* 0x000ee20000300800 */
[----:B------:R-:W-:-:S03]  /*10d370*/  LOP3.LUT R5, R5, 0xffff, RZ, 0xc0, !PT ;  /* 0x0000ffff05057812 */ /* 0x000fc600078ec0ff */
[----:B------:R-:W3:Y:S01]  /*10d380*/  LDL.LU R12, [R1+0xcc] ;  /* 0x0000cc00010c7983 */ /* 0x000ee20000300800 */
[----:B------:R-:W-:Y:S02]  /*10d390*/  PRMT R4, R5, 0x3340, R1 ;  /* 0x0000334005047816 */ /* 0x000fe40000000001 */
[----:B------:R-:W-:Y:S02]  /*10d3a0*/  LOP3.LUT R0, R0, 0xffff, RZ, 0xc0, !PT ;  /* 0x0000ffff00007812 */ /* 0x000fe400078ec0ff */
[----:B------:R-:W-:Y:S01]  /*10d3b0*/  LOP3.LUT R2, R2, 0xffff, RZ, 0xc0, !PT ;  /* 0x0000ffff02027812 */ /* 0x000fe200078ec0ff */
[----:B------:R0:W-:Y:S03]  /*10d3c0*/  STL [R1+0x140], R4 ;  /* 0x0001400401007387 */ /* 0x0001e60000100800 */
[----:B------:R-:W-:-:S05]  /*10d3d0*/  PRMT R2, R0, 0x3340, R2 ;  /* 0x0000334000027816 */ /* 0x000fca0000000002 */
[----:B------:R1:W-:Y:S01]  /*10d3e0*/  STL [R1+0x1d8], R2 ;  /* 0x0001d80201007387 */ /* 0x0003e20000100800 */
[----:B--2---:R-:W-:-:S03]  /*10d3f0*/  SHF.R.U32.HI R3, RZ, 0x8, R19 ;  /* 0x00000008ff037819 */ /* 0x004fc60000011613 */
[----:B------:R-:W2:Y:S01]  /*10d400*/  LDL.LU R19, [R1+0x634] ;  /* 0x0006340001137983 */ /* 0x000ea20000300800 */
[----:B----4-:R-:W-:Y:S02]  /*10d410*/  SHF.R.U32.HI R6, RZ, 0x8, R11 ;  /* 0x00000008ff067819 */ /* 0x010fe4000001160b */
[----:B0-----:R-:W-:Y:S02]  /*10d420*/  SHF.R.U32.HI R4, RZ, 0x8, R10 ;  /* 0x00000008ff047819 */ /* 0x001fe4000001160a */
[----:B------:R-:W-:Y:S02]  /*10d430*/  LOP3.LUT R3, R3, 0xffff, RZ, 0xc0, !PT ;  /* 0x0000ffff03037812 */ /* 0x000fe400078ec0ff */
[----:B------:R-:W-:Y:S02]  /*10d440*/  LOP3.LUT R6, R6, 0xffff, RZ, 0xc0, !PT ;  /* 0x0000ffff06067812 */ /* 0x000fe400078ec0ff */
[----:B------:R-:W-:Y:S02]  /*10d450*/  LOP3.LUT R4, R4, 0xffff, RZ, 0xc0, !PT ;  /* 0x0000ffff04047812 */ /* 0x000fe400078ec0ff */
[----:B------:R-:W-:-:S02]  /*10d460*/  PRMT R6, R6, 0x3340, R1 ;  /* 0x0000334006067816 */ /* 0x000fc40000000001 */
[----:B------:R-:W-:Y:S02]  /*10d470*/  PRMT R3, R3, 0x3340, R4 ;  /* 0x0000334003037816 */ /* 0x000fe40000000004 */
[----:B------:R-:W-:Y:S01]  /*10d480*/  SHF.R.U32.HI R0, RZ, 0x8, R18 ;  /* 0x00000008ff007819 */ /* 0x000fe20000011612 */
[----:B------:R0:W-:Y:S04]  /*10d490*/  STL [R1+0x134], R6 ;  /* 0x0001340601007387 */ /* 0x0001e80000100800 */
[----:B------:R-:W4:Y:S04]  /*10d4a0*/  LDL.LU R18, [R1+0x630] ;  /* 0x0006300001127983 */ /* 0x000f280000300800 */
[----:B------:R-:W-:Y:S04]  /*10d4b0*/  STL [R1+0x1c8], R3 ;  /* 0x0001c80301007387 */ /* 0x000fe80000100800 */
[----:B------:R-:W2:Y:S01]  /*10d4c0*/  LDL.LU R10, [R1+0x4f8] ;  /* 0x0004f800010a7983 */ /* 0x000ea20000300800 */
[----:B-1----:R-:W-:-:S03]  /*10d4d0*/  SHF.R.U32.HI R2, RZ, 0x8, R17 ;  /* 0x00000008ff027819 */ /* 0x002fc60000011611 */
[----:B------:R-:W2:Y:S04]  /*10d4e0*/  LDL.LU R11, [R1+0x628] ;  /* 0x00062800010b7983 */ /* 0x000ea80000300800 */
[----:B------:R-:W2:Y:S01]  /*10d4f0*/  LDL.LU R17, [R1+0x624] ;  /* 0x0006240001117983 */ /* 0x000ea20000300800 */
[----:B------:R-:W-:-:S03]  /*10d500*/  SHF.R.U32.HI R5, RZ, 0x8, R16 ;  /* 0x00000008ff057819 */ /* 0x000fc60000011610 */
[----:B------:R-:W2:Y:S01]  /*10d510*/  LDL.LU R16, [R1+0x618] ;  /* 0x0006180001107983 */ /* 0x000ea20000300800 */
[----:B------:R-:W-:Y:S02]  /*10d520*/  LOP3.LUT R0, R0, 0xffff, RZ, 0xc0, !PT ;  /* 0x0000ffff00007812 */ /* 0x000fe400078ec0ff */
[----:B------:R-:W-:Y:S02]  /*10d530*/  LOP3.LUT R5, R5, 0xffff, RZ, 0xc0, !PT ;  /* 0x0000ffff05057812 */ /* 0x000fe400078ec0ff */
[----:B------:R-:W-:Y:S02]  /*10d540*/  LOP3.LUT R2, R2, 0xffff, RZ, 0xc0, !PT ;  /* 0x0000ffff02027812 */ /* 0x000fe400078ec0ff */
[----:B------:R-:W-:Y:S02]  /*10d550*/  PRMT R4, R5, 0x3340, R1 ;  /* 0x0000334005047816 */ /* 0x000fe40000000001 */
[----:B------:R-:W-:-:S03]  /*10d560*/  PRMT R2, R0, 0x3340, R2 ;  /* 0x0000334000027816 */ /* 0x000fc60000000002 */
[----:B------:R-:W-:Y:S04]  /*10d570*/  STL [R1+0x130], R4 ;  /* 0x0001300401007387 */ /* 0x000fe80000100800 */
[----:B------:R1:W-:Y:S01]  /*10d580*/  STL [R1+0x1c4], R2 ;  /* 0x0001c40201007387 */ /* 0x0003e20000100800 */
[----:B---3--:R-:W-:Y:S02]  /*10d590*/  SHF.R.U32.HI R0, RZ, 0x8, R9 ;  /* 0x00000008ff007819 */ /* 0x008fe40000011609 */
[----:B0-----:R-:W-:Y:S02]  /*10d5a0*/  SHF.R.U32.HI R6, RZ, 0x8, R21 ;  /* 0x00000008ff067819 */ /* 0x001fe40000011615 */
[----:B-1----:R-:W-:Y:S02]  /*10d5b0*/  SHF.R.U32.HI R2, RZ, 0x8, R14 ;  /* 0x00000008ff027819 */ /* 0x002fe4000001160e */
[----:B------:R-:W-:-:S02]  /*10d5c0*/  LOP3.LUT R6, R6, 0xffff, RZ, 0xc0, !PT ;  /* 0x0000ffff06067812 */ /* 0x000fc400078ec0ff */
[----:B------:R-:W-:Y:S02]  /*10d5d0*/  LOP3.LUT R0, R0, 0xffff, RZ, 0xc0, !PT ;  /* 0x0000ffff00007812 */ /* 0x000fe400078ec0ff */
[----:B------:R-:W-:Y:S02]  /*10d5e0*/  LOP3.LUT R2, R2, 0xffff, RZ, 0xc0, !PT ;  /* 0x0000ffff02027812 */ /* 0x000fe400078ec0ff */
[----:B------:R-:W-:Y:S02]  /*10d5f0*/  PRMT R6, R6, 0x3340, R1 ;  /* 0x0000334006067816 */ /* 0x000fe40000000001 */
[----:B------:R-:W-:Y:S02]  /*10d600*/  SHF.R.U32.HI R3, RZ, 0x8, R23 ;  /* 0x00000008ff037819 */ /* 0x000fe40000011617 */
[----:B------:R-:W-:Y:S01]  /*10d610*/  PRMT R0, R0, 0x3340, R2 ;  /* 0x0000334000007816 */ /* 0x000fe20000000002 */
[----:B------:R-:W3:Y:S04]  /*10d620*/  LDL.LU R23, [R1+0x500] ;  /* 0x0005000001177983 */ /* 0x000ee80000300800 */
[----:B------:R-:W-:Y:S04]  /*10d630*/  STL [R1+0x124], R6 ;  /* 0x0001240601007387 */ /* 0x000fe80000100800 */
[----:B------:R-:W3:Y:S01]  /*10d640*/  LDL.LU R9, [R1+0x61c] ;  /* 0x00061c0001097983 */ /* 0x000ee20000300800 */
[----:B------:R-:W-:-:S03]  /*10d650*/  SHF.R.U32.HI R4, RZ, 0x8, R20 ;  /* 0x00000008ff047819 */ /* 0x000fc60000011614 */
[----:B------:R-:W-:Y:S04]  /*10d660*/  STL [R1+0x1bc], R0 ;  /* 0x0001bc0001007387 */ /* 0x000fe80000100800 */
[----:B------:R-:W3:Y:S04]  /*10d670*/  LDL.LU R21, [R1+0x68c] ;  /* 0x00068c0001157983 */ /* 0x000ee80000300800 */
[----:B------:R-:W3:Y:S01]  /*10d680*/  LDL.LU R20, [R1+0x464] ;  /* 0x0004640001147983 */ /* 0x000ee20000300800 */
[----:B------:R-:W-:Y:S02]  /*10d690*/  LOP3.LUT R3, R3, 0xffff, RZ, 0xc0, !PT ;  /* 0x0000ffff03037812 */ /* 0x000fe400078ec0ff */
[----:B------:R-:W-:-:S02]  /*10d6a0*/  LOP3.LUT R4, R4, 0xffff, RZ, 0xc0, !PT ;  /* 0x0000ffff04047812 */ /* 0x000fc400078ec0ff */
[----:B------:R-:W-:Y:S01]  /*10d6b0*/  SHF.R.U32.HI R5, RZ, 0x8, R12 ;  /* 0x00000008ff057819 */ /* 0x000fe2000001160c */
[----:B------:R-:W3:Y:S04]  /*10d6c0*/  LDL.LU R14, [R1+0x45c] ;  /* 0x00045c00010e7983 */ /* 0x000ee80000300800 */
[----:B------:R-:W3:Y:S01]  /*10d6d0*/  LDL.LU R12, [R1+0xc8] ;  /* 0x0000c800010c7983 */ /* 0x000ee20000300800 */
[----:B------:R-:W-:Y:S02]  /*10d6e0*/  PRMT R3, R3, 0x3340, R4 ;  /* 0x0000334003037816 */ /* 0x000fe40000000004 */
[----:B------:R-:W-:-:S03]  /*10d6f0*/  LOP3.LUT R5, R5, 0xffff, RZ, 0xc0, !PT ;  /* 0x0000ffff05057812 */ /* 0x000fc600078ec0ff */
[----:B------:R4:W-:Y:S01]  /*10d700*/  STL [R1+0x1b8], R3 ;  /* 0x0001b80301007387 */ /* 0x0009e20000100800 */
[----:B------:R-:W-:-:S05]  /*10d710*/  PRMT R2, R5, 0x3340, R1 ;  /* 0x0000334005027816 */ /* 0x000fca0000000001 */
[----:B------:R0:W-:Y:S01]  /*10d720*/  STL [R1+0x120], R2 ;  /* 0x0001200201007387 */ /* 0x0001e20000100800 */
[----:B----4-:R-:W-:Y:S02]  /*10d730*/  SHF.R.U32.HI R3, RZ, 0x8, R18 ;  /* 0x00000008ff037819 */ /* 0x010fe40000011612 */
[----:B--2---:R-:W-:Y:S02]  /*10d740*/  SHF.R.U32.HI R6, RZ, 0x8, R10 ;  /* 0x00000008ff067819 */ /* 0x004fe4000001160a */
[----:B------:R-:W-:Y:S02]  /*10d750*/  SHF.R.U32.HI R4, RZ, 0x8, R17 ;  /* 0x00000008ff047819 */ /* 0x000fe40000011611 */
[----:B------:R-:W-:Y:S02]  /*10d760*/  LOP3.LUT R6, R6, 0xffff, RZ, 0xc0, !PT ;  /* 0x0000ffff06067812 */ /* 0x000fe400078ec0ff */
[----:B------:R-:W-:Y:S02]  /*10d770*/  SHF.R.U32.HI R5, RZ, 0x8, R16 ;  /* 0x00000008ff057819 */ /* 0x000fe40000011610 */
[----:B------:R-:W-:-:S02]  /*10d780*/  LOP3.LUT R3, R3, 0xffff, RZ, 0xc0, !PT ;  /* 0x0000ffff03037812 */ /* 0x000fc400078ec0ff */
[----:B------:R-:W-:Y:S02]  /*10d790*/  LOP3.LUT R4, R4, 0xffff, RZ, 0xc0, !PT ;  /* 0x0000ffff04047812 */ /* 0x000fe400078ec0ff */
[--C-:B------:R-:W-:Y:S02]  /*10d7a0*/  PRMT R6, R6, 0x3340, R1.reuse ;  /* 0x0000334006067816 */ /* 0x100fe40000000001 */
[----:B------:R-:W-:Y:S02]  /*10d7b0*/  LOP3.LUT R5, R5, 0xffff, RZ, 0xc0, !PT ;  /* 0x0000ffff05057812 */ /* 0x000fe400078ec0ff */
[----:B------:R-:W-:Y:S02]  /*10d7c0*/  PRMT R4, R3, 0x3340, R4 ;  /* 0x0000334003047816 */ /* 0x000fe40000000004 */
[----:B------:R-:W-:Y:S01]  /*10d7d0*/  PRMT R3, R5, 0x3340, R1 ;  /* 0x0000334005037816 */ /* 0x000fe20000000001 */
[----:B------:R1:W-:Y:S04]  /*10d7e0*/  STL [R1+0x118], R6 ;  /* 0x0001180601007387 */ /* 0x0003e80000100800 */
[----:B------:R-:W2:Y:S04]  /*10d7f0*/  LDL.LU R24, [R1+0x44] ;  /* 0x0000440001187983 */ /* 0x000ea80000300800 */
[----:B------:R-:W-:Y:S04]  /*10d800*/  STL [R1+0x1ac], R4 ;  /* 0x0001ac0401007387 */ /* 0x000fe80000100800 */
[----:B------:R-:W4:Y:S04]  /*10d810*/  LDL.LU R18, [R1+0x684] ;  /* 0x0006840001127983 */ /* 0x000f280000300800 */
[----:B------:R-:W-:Y:S04]  /*10d820*/  STL [R1+0x114], R3 ;  /* 0x0001140301007387 */ /* 0x000fe80000100800 */
[----:B------:R-:W4:Y:S01]  /*10d830*/  LDL.LU R10, [R1+0x594] ;  /* 0x00059400010a7983 */ /* 0x000f220000300800 */
[----:B0-----:R-:W-:-:S03]  /*10d840*/  SHF.R.U32.HI R2, RZ, 0x8, R11 ;  /* 0x00000008ff027819 */ /* 0x001fc6000001160b */
[----:B------:R-:W4:Y:S04]  /*10d850*/  LDL.LU R11, [R1+0x64] ;  /* 0x00006400010b7983 */ /* 0x000f280000300800 */
[----:B------:R-:W4:Y:S04]  /*10d860*/  LDL.LU R17, [R1+0x638] ;  /* 0x0006380001117983 */ /* 0x000f280000300800 */
[----:B------:R-:W4:Y:S01]  /*10d870*/  LDL.LU R16, [R1+0x59c] ;  /* 0x00059c0001107983 */ /* 0x000f220000300800 */
[----:B------:R-:W-:Y:S02]  /*10d880*/  SHF.R.U32.HI R0, RZ, 0x8, R19 ;  /* 0x00000008ff007819 */ /* 0x000fe40000011613 */
[----:B------:R-:W-:-:S02]  /*10d890*/  LOP3.LUT R2, R2, 0xffff, RZ, 0xc0, !PT ;  /* 0x0000ffff02027812 */ /* 0x000fc400078ec0ff */
[----:B------:R-:W-:-:S04]  /*10d8a0*/  LOP3.LUT R0, R0, 0xffff, RZ, 0xc0, !PT ;  /* 0x0000ffff00007812 */ /* 0x000fc800078ec0ff */
[----:B------:R-:W-:-:S05]  /*10d8b0*/  PRMT R2, R0, 0x3340, R2 ;  /* 0x0000334000027816 */ /* 0x000fca0000000002 */
[----:B------:R0:W-:Y:S01]  /*10d8c0*/  STL [R1+0x1a8], R2 ;  /* 0x0001a80201007387 */ /* 0x0001e20000100800 */
[----:B---3--:R-:W-:Y:S02]  /*10d8d0*/  SHF.R.U32.HI R0, RZ, 0x8, R23 ;  /* 0x00000008ff007819 */ /* 0x008fe40000011617 */
[----:B-1----:R-:W-:Y:S02]  /*10d8e0*/  SHF.R.U32.HI R6, RZ, 0x8, R21 ;  /* 0x00000008ff067819 */ /* 0x002fe40000011615 */
[----:B0-----:R-:W-:Y:S02]  /*10d8f0*/  SHF.R.U32.HI R2, RZ, 0x8, R20 ;  /* 0x00000008ff027819 */ /* 0x001fe40000011614 */
[----:B------:R-:W-:Y:S02]  /*10d900*/  LOP3.LUT R6, R6, 0xffff, RZ, 0xc0, !PT ;  /* 0x0000ffff06067812 */ /* 0x000fe400078ec0ff */
[----:B------:R-:W-:Y:S02]  /*10d910*/  LOP3.LUT R0, R0, 0xffff, RZ, 0xc0, !PT ;  /* 0x0000ffff00007812 */ /* 0x000fe400078ec0ff */
[----:B------:R-:W-:-:S02]  /*10d920*/  LOP3.LUT R2, R2, 0xffff, RZ, 0xc0, !PT ;  /* 0x0000ffff02027812 */ /* 0x000fc400078ec0ff */
[----:B------:R-:W-:Y:S02]  /*10d930*/  PRMT R6, R6, 0x3340, R1 ;  /* 0x0000334006067816 */ /* 0x000fe40000000001 */
[----:B------:R-:W-:-:S03]  /*10d940*/  PRMT R0, R0, 0x3340, R2 ;  /* 0x0000334000007816 */ /* 0x000fc60000000002 */
[----:B------:R-:W-:Y:S04]  /*10d950*/  STL [R1+0x10c], R6 ;  /* 0x00010c0601007387 */ /* 0x000fe80000100800 */
[----:B------:R-:W3:Y:S04]  /*10d960*/  LDL.LU R19, [R1+0x6a8] ;  /* 0x0006a80001137983 */ /* 0x000ee80000300800 */
[----:B------:R-:W3:Y:S01]  /*10d970*/  LDL.LU R23, [R1+0xf0] ;  /* 0x0000f00001177983 */ /* 0x000ee20000300800 */
[----:B------:R-:W-:-:S03]  /*10d980*/  SHF.R.U32.HI R3, RZ, 0x8, R9 ;  /* 0x00000008ff037819 */ /* 0x000fc60000011609 */
[----:B------:R2:W-:Y:S01]  /*10d990*/  STL [R1+0x19c], R0 ;  /* 0x00019c0001007387 */ /* 0x0005e20000100800 */
[----:B------:R-:W-:-:S03]  /*10d9a0*/  SHF.R.U32.HI R4, RZ, 0x8, R14 ;  /* 0x00000008ff047819 */ /* 0x000fc6000001160e */
[----:B------:R-:W3:Y:S01]  /*10d9b0*/  LDL.LU R9, [R1+0x6c] ;  /* 0x00006c0001097983 */ /* 0x000ee20000300800 */
[----:B------:R-:W-:-:S03]  /*10d9c0*/  SHF.R.U32.HI R5, RZ, 0x8, R12 ;  /* 0x00000008ff057819 */ /* 0x000fc6000001160c */
[----:B------:R-:W3:Y:S01]  /*10d9d0*/  LDL.LU R21, [R1+0x6a4] ;  /* 0x0006a40001157983 */ /* 0x000ee20000300800 */
[----:B------:R-:W-:Y:S02]  /*10d9e0*/  LOP3.LUT R3, R3, 0xffff, RZ, 0xc0, !PT ;  /* 0x0000ffff03037812 */ /* 0x000fe400078ec0ff */
[----:B------:R-:W-:Y:S02]  /*10d9f0*/  LOP3.LUT R4, R4, 0xffff, RZ, 0xc0, !PT ;  /* 0x0000ffff04047812 */ /* 0x000fe400078ec0ff */
[----:B------:R-:W-:Y:S01]  /*10da00*/  LOP3.LUT R5, R5, 0xffff, RZ, 0xc0, !PT ;  /* 0x0000ffff05057812 */ /* 0x000fe200078ec0ff */
[----:B------:R-:W3:Y:S04]  /*10da10*/  LDL.LU R20, [R1+0xe4] ;  /* 0x0000e40001147983 */ /* 0x000ee80000300800 */
[----:B------:R-:W3:Y:S01]  /*10da20*/  LDL.LU R14, [R1+0x698] ;  /* 0x00069800010e7983 */ /* 0x000ee20000300800 */
[----:B------:R-:W-:-:S02]  /*10da30*/  PRMT R3, R3, 0x3340, R4 ;  /* 0x0000334003037816 */ /* 0x000fc40000000004 */
[----:B------:R-:W-:Y:S01]  /*10da40*/  PRMT R2, R5, 0x3340, R1 ;  /* 0x0000334005027816 */ /* 0x000fe20000000001 */
[----:B------:R-:W3:Y:S04]  /*10da50*/  LDL.LU R12, [R1+0x78] ;  /* 0x00007800010c7983 */ /* 0x000ee80000300800 */
[----:B------:R0:W-:Y:S04]  /*10da60*/  STL [R1+0x198], R3 ;  /* 0x0001980301007387 */ /* 0x0001e80000100800 */
[----:B------:R1:W-:Y:S01]  /*10da70*/  STL [R1+0x108], R2 ;  /* 0x0001080201007387 */ /* 0x0003e20000100800 */
[----:B--2---:R-:W-:-:S02]  /*10da80*/  SHF.R.U32.HI R0, RZ, 0x8, R24 ;  /* 0x00000008ff007819 */ /* 0x004fc40000011618 */
[----:B----4-:R-:W-:Y:S02]  /*10da90*/  SHF.R.U32.HI R6, RZ, 0x8, R10 ;  /* 0x00000008ff067819 */ /* 0x010fe4000001160a */
[----:B0-----:R-:W-:Y:S02]  /*10daa0*/  SHF.R.U32.HI R3, RZ, 0x8, R18 ;  /* 0x00000008ff037819 */ /* 0x001fe40000011612 */
[----:B-1----:R-:W-:Y:S02]  /*10dab0*/  SHF.R.U32.HI R2, RZ, 0x8, R11 ;  /* 0x00000008ff027819 */ /* 0x002fe4000001160b */
[----:B------:R-:W-:Y:S02]  /*10dac0*/  SHF.R.U32.HI R4, RZ, 0x8, R17 ;  /* 0x00000008ff047819 */ /* 0x000fe40000011611 */
[----:B------:R-:W-:Y:S02]  /*10dad0*/  LOP3.LUT R6, R6, 0xffff, RZ, 0xc0, !PT ;  /* 0x0000ffff06067812 */ /* 0x000fe400078ec0ff */
[----:B------:R-:W-:-:S02]  /*10dae0*/  LOP3.LUT R0, R0, 0xffff, RZ, 0xc0, !PT ;  /* 0x0000ffff00007812 */ /* 0x000fc400078ec0ff */
[----:B------:R-:W-:Y:S02]  /*10daf0*/  LOP3.LUT R2, R2, 0xffff, RZ, 0xc0, !PT ;  /* 0x0000ffff02027812 */ /* 0x000fe400078ec0ff */
[----:B------:R-:W-:Y:S02]  /*10db00*/  LOP3.LUT R3, R3, 0xffff, RZ, 0xc0, !PT ;  /* 0x0000ffff03037812 */ /* 0x000fe400078ec0ff */
[----:B------:R-:W-:Y:S02]  /*10db10*/  LOP3.LUT R4, R4, 0xffff, RZ, 0xc0, !PT ;  /* 0x0000ffff04047812 */ /* 0x000fe400078ec0ff */
[----:B------:R-:W-:Y:S02]  /*10db20*/  PRMT R6, R6, 0x3340, R1 ;  /* 0x0000334006067816 */ /* 0x000fe40000000001 */
[----:B------:R-:W-:Y:S02]  /*10db30*/  PRMT R2, R0, 0x3340, R2 ;  /* 0x0000334000027816 */ /* 0x000fe40000000002 */
[----:B------:R-:W-:Y:S01]  /*10db40*/  PRMT R0, R3, 0x3340, R4 ;  /* 0x0000334003007816 */ /* 0x000fe20000000004 */
[----:B------:R-:W-:Y:S04]  /*10db50*/  STL [R1+0xfc], R6 ;  /* 0x0000fc0601007387 */ /* 0x000fe80000100800 */
[----:B------:R-:W2:Y:S04]  /*10db60*/  LDL.LU R18, [R1+0x670] ;  /* 0x0006700001127983 */ /* 0x000ea80000300800 */
[----:B------:R0:W-:Y:S04]  /*10db70*/  STL [R1+0x1cc], R2 ;  /* 0x0001cc0201007387 */ /* 0x0001e80000100800 */
[----:B------:R-:W4:Y:S04]  /*10db80*/  LDL.LU R10, [R1+0x7c] ;  /* 0x00007c00010a7983 */ /* 0x000f280000300800 */
[----:B------:R1:W-:Y:S04]  /*10db90*/  STL [R1+0x18c], R0 ;  /* 0x00018c0001007387 */ /* 0x0003e80000100800 */
[----:B------:R-:W2:Y:S04]  /*10dba0*/  LDL.LU R11, [R1+0x4a8] ;  /* 0x0004a800010b7983 */ /* 0x000ea80000300800 */
[----:B------:R-:W2:Y:S01]  /*10dbb0*/  LDL.LU R17, [R1+0x5ec] ;  /* 0x0005ec0001117983 */ /* 0x000ea20000300800 */
[----:B------:R-:W-:-:S03]  /*10dbc0*/  SHF.R.U32.HI R5, RZ, 0x8, R16 ;  /* 0x00000008ff057819 */ /* 0x000fc60000011610 */
[----:B------:R-:W2:Y:S01]  /*10dbd0*/  LDL.LU R16, [R1+0x524] ;  /* 0x0005240001107983 */ /* 0x000ea20000300800 */
[----:B------:R-:W-:-:S04]  /*10dbe0*/  LOP3.LUT R5, R5, 0xffff, RZ, 0xc0, !PT ;  /* 0x0000ffff05057812 */ /* 0x000fc800078ec0ff */
[----:B0-----:R-:W-:-:S05]  /*10dbf0*/  PRMT R2, R5, 0x3340, R1 ;  /* 0x0000334005027816 */ /* 0x001fca0000000001 */
[----:B------:R0:W-:Y:S01]  /*10dc00*/  STL [R1+0xf8], R2 ;  /* 0x0000f80201007387 */ /* 0x0001e20000100800 */
[----:B---3--:R-:W-:Y:S02]  /*10dc10*/  SHF.R.U32.HI R5, RZ, 0x8, R19 ;  /* 0x00000008ff057819 */ /* 0x008fe40000011613 */
[----:B------:R-:W-:Y:S02]  /*10dc20*/  SHF.R.U32.HI R6, RZ, 0x8, R21 ;  /* 0x00000008ff067819 */ /* 0x000fe40000011615 */
[----:B------:R-:W-:Y:S02]  /*10dc30*/  LOP3.LUT R5, R5, 0xffff, RZ, 0xc0, !PT ;  /* 0x0000ffff05057812 */ /* 0x000fe400078ec0ff */
[----:B------:R-:W-:Y:S02]  /*10dc40*/  LOP3.LUT R6, R6, 0xffff, RZ, 0xc0, !PT ;  /* 0x0000ffff06067812 */ /* 0x000fe400078ec0ff */
[----:B-1----:R-:W-:Y:S02]  /*10dc50*/  SHF.R.U32.HI R0, RZ, 0x8, R23 ;  /* 0x00000008ff007819 */ /* 0x002fe40000011617 */
[----:B------:R-:W-:Y:S01]  /*10dc60*/  SHF.R.U32.HI R3, RZ, 0x8, R9 ;  /* 0x00000008ff037819 */ /* 0x000fe20000011609 */
[----:B------:R-:W3:Y:S01]  /*10dc70*/  LDL.LU R23, [R1+0x6c0] ;  /* 0x0006c00001177983 */ /* 0x000ee20000300800 */
[----:B------:R-:W-:-:S03]  /*10dc80*/  PRMT R5, R5, 0x3340, R6 ;  /* 0x0000334005057816 */ /* 0x000fc60000000006 */
[----:B------:R-:W3:Y:S01]  /*10dc90*/  LDL.LU R9, [R1+0x49c] ;  /* 0x00049c0001097983 */ /* 0x000ee20000300800 */
[----:B------:R-:W-:Y:S02]  /*10dca0*/  SHF.R.U32.HI R7, RZ, 0x8, R14 ;  /* 0x00000008ff077819 */ /* 0x000fe4000001160e */
[----:B0-----:R-:W-:Y:S01]  /*10dcb0*/  SHF.R.U32.HI R2, RZ, 0x8, R20 ;  /* 0x00000008ff027819 */ /* 0x001fe20000011614 */
[----:B------:R0:W-:Y:S04]  /*10dcc0*/  STL [R1+0x178], R5 ;  /* 0x0001780501007387 */ /* 0x0001e80000100800 */
[----:B------:R-:W3:Y:S01]  /*10dcd0*/  LDL.LU R21, [R1+0x6bc] ;  /* 0x0006bc0001157983 */ /* 0x000ee20000300800 */
[----:B------:R-:W-:Y:S02]  /*10dce0*/  LOP3.LUT R7, R7, 0xffff, RZ, 0xc0, !PT ;  /* 0x0000ffff07077812 */ /* 0x000fe400078ec0ff */
[----:B------:R-:W-:-:S02]  /*10dcf0*/  SHF.R.U32.HI R4, RZ, 0x8, R12 ;  /* 0x00000008ff047819 */ /* 0x000fc4000001160c */
[----:B------:R-:W-:Y:S02]  /*10dd00*/  LOP3.LUT R0, R0, 0xffff, RZ, 0xc0, !PT ;  /* 0x0000ffff00007812 */ /* 0x000fe400078ec0ff */
[----:B------:R-:W-:Y:S01]  /*10dd10*/  LOP3.LUT R2, R2, 0xffff, RZ, 0xc0, !PT ;  /* 0x0000ffff02027812 */ /* 0x000fe200078ec0ff */
[----:B------:R-:W3:Y:S04]  /*10dd20*/  LDL.LU R20, [R1+0x428] ;  /* 0x0004280001147983 */ /* 0x000ee80000300800 */
[----:B------:R-:W3:Y:S04]  /*10dd30*/  LDL.LU R14, [R1+0x6b8] ;  /* 0x0006b800010e7983 */ /* 0x000ee80000300800 */
[----:B------:R-:W3:Y:S01]  /*10dd40*/  LDL.LU R12, [R1+0x40c] ;  /* 0x00040c00010c7983 */ /* 0x000ee20000300800 */
[----:B------:R-:W-:-:S02]  /*10dd50*/  PRMT R6, R7, 0x3340, R1 ;  /* 0x0000334007067816 */ /* 0x000fc40000000001 */
[----:B------:R-:W-:Y:S02]  /*10dd60*/  LOP3.LUT R3, R3, 0xffff, RZ, 0xc0, !PT ;  /* 0x0000ffff03037812 */ /* 0x000fe400078ec0ff */
[----:B------:R-:W-:Y:S02]  /*10dd70*/  LOP3.LUT R4, R4, 0xffff, RZ, 0xc0, !PT ;  /* 0x0000ffff04047812 */ /* 0x000fe400078ec0ff */
[----:B0-----:R-:W-:Y:S01]  /*10dd80*/  PRMT R5, R0, 0x3340, R2 ;  /* 0x0000334000057816 */ /* 0x001fe20000000002 */
[----:B------:R-:W-:Y:S01]  /*10dd90*/  STL [R1+0xdc], R6 ;  /* 0x0000dc0601007387 */ /* 0x000fe20000100800 */
[----:B------:R-:W-:-:S03]  /*10dda0*/  PRMT R2, R3, 0x3340, R4 ;  /* 0x0000334003027816 */ /* 0x000fc60000000004 */
[----:B------:R4:W-:Y:S04]  /*10ddb0*/  STL [R1+0x16c], R5 ;  /* 0x00016c0501007387 */ /* 0x0009e80000100800 */
[----:B------:R0:W-:Y:S01]  /*10ddc0*/  STL [R1+0x168], R2 ;  /* 0x0001680201007387 */ /* 0x0001e20000100800 */
[----:B----4-:R-:W-:Y:S02]  /*10ddd0*/  SHF.R.U32.HI R5, RZ, 0x8, R10 ;  /* 0x00000008ff057819 */ /* 0x010fe4000001160a */
[----:B--2---:R-:W-:Y:S02]  /*10dde0*/  SHF.R.U32.HI R4, RZ, 0x8, R11 ;  /* 0x00000008ff047819 */ /* 0x004fe4000001160b */
[----:B------:R-:W-:Y:S02]  /*10ddf0*/  SHF.R.U32.HI R0, RZ, 0x8, R18 ;  /* 0x00000008ff007819 */ /* 0x000fe40000011612 */
[----:B0-----:R-:W-:-:S02]  /*10de00*/  SHF.R.U32.HI R2, RZ, 0x8, R17 ;  /* 0x00000008ff027819 */ /* 0x001fc40000011611 */
[----:B------:R-:W-:Y:S02]  /*10de10*/  LOP3.LUT R5, R5, 0xffff, RZ, 0xc0, !PT ;  /* 0x0000ffff05057812 */ /* 0x000fe400078ec0ff */
[----:B------:R-:W-:Y:S02]  /*10de20*/  LOP3.LUT R4, R4, 0xffff, RZ, 0xc0, !PT ;  /* 0x0000ffff04047812 */ /* 0x000fe400078ec0ff */
[----:B------:R-:W-:Y:S02]  /*10de30*/  LOP3.LUT R0, R0, 0xffff, RZ, 0xc0, !PT ;  /* 0x0000ffff00007812 */ /* 0x000fe400078ec0ff */
[----:B------:R-:W-:Y:S02]  /*10de40*/  LOP3.LUT R2, R2, 0xffff, RZ, 0xc0, !PT ;  /* 0x0000ffff02027812 */ /* 0x000fe400078ec0ff */
[--C-:B------:R-:W-:Y:S02]  /*10de50*/  PRMT R5, R5, 0x3340, R1.reuse ;  /* 0x0000334005057816 */ /* 0x100fe40000000001 */
[----:B------:R-:W-:-:S02]  /*10de60*/  PRMT R4, R4, 0x3340, R1 ;  /* 0x0000334004047816 */ /* 0x000fc40000000001 */
        /* <DEDUP_REMOVED lines=18> */
[----:B------:R-:W-:Y:S02]  /*10df90*/  LOP3.LUT R2, R2, 0xffff, RZ, 0xc0, !PT ;  /* 0x0000ffff02027812 */ /* 0x000fe400078ec0ff */
[----:B------:R-:W-:Y:S02]  /*10dfa0*/  LOP3.LUT R3, R3, 0xffff, RZ, 0xc0, !PT ;  /* 0x0000ffff03037812 */ /* 0x000fe400078ec0ff */
[----:B------:R-:W-:-:S02]  /*10dfb0*/  SHF.R.U32.HI R5, RZ, 0x8, R20 ;  /* 0x00000008ff057819 */ /* 0x000fc40000011614 */
[----:B------:R-:W-:Y:S02]  /*10dfc0*/  SHF.R.U32.HI R6, RZ, 0x8, R12 ;  /* 0x00000008ff067819 */ /* 0x000fe4000001160c */
[----:B0-----:R-:W-:Y:S02]  /*10dfd0*/  SHF.R.U32.HI R0, RZ, 0x8, R14 ;  /* 0x00000008ff007819 */ /* 0x001fe4000001160e */
[----:B------:R-:W-:Y:S02]  /*10dfe0*/  LOP3.LUT R4, R4, 0xffff, RZ, 0xc0, !PT ;  /* 0x0000ffff04047812 */ /* 0x000fe400078ec0ff */
[----:B------:R-:W-:Y:S02]  /*10dff0*/  LOP3.LUT R5, R5, 0xffff, RZ, 0xc0, !PT ;  /* 0x0000ffff05057812 */ /* 0x000fe400078ec0ff */
[----:B------:R-:W-:Y:S02]  /*10e000*/  PRMT R2, R2, 0x3340, R3 ;  /* 0x0000334002027816 */ /* 0x000fe40000000003 */
[----:B------:R-:W-:-:S02]  /*10e010*/  LOP3.LUT R6, R6, 0xffff, RZ, 0xc0, !PT ;  /* 0x0000ffff06067812 */ /* 0x000fc400078ec0ff */
[----:B------:R-:W-:Y:S02]  /*10e020*/  LOP3.LUT R0, R0, 0xffff, RZ, 0xc0, !PT ;  /* 0x0000ffff00007812 */ /* 0x000fe400078ec0ff */
[----:B------:R-:W-:Y:S01]  /*10e030*/  PRMT R3, R4, 0x3340, R5 ;  /* 0x0000334004037816 */ /* 0x000fe20000000005 */
[----:B------:R0:W-:Y:S01]  /*10e040*/  STL [R1+0x158], R2 ;  /* 0x0001580201007387 */ /* 0x0001e20000100800 */
[----:B------:R-:W-:-:S03]  /*10e050*/  PRMT R0, R0, 0x3340, R1 ;  /* 0x0000334000007816 */ /* 0x000fc60000000001 */
[----:B------:R-:W-:Y:S04]  /*10e060*/  STL [R1+0x154], R3 ;  /* 0x0001540301007387 */ /* 0x000fe80000100800 */
[----:B------:R-:W3:Y:S01]  /*10e070*/  LDL.LU R23, [R1+0x540] ;  /* 0x0005400001177983 */ /* 0x000ee20000300800 */
[----:B0-----:R-:W-:-:S05]  /*10e080*/  PRMT R2, R6, 0x3340, R1 ;  /* 0x0000334006027816 */ /* 0x001fca0000000001 */
[----:B------:R4:W-:Y:S04]  /*10e090*/  STL [R1+0xd4], R2 ;  /* 0x0000d40201007387 */ /* 0x0009e80000100800 */
        /* <DEDUP_REMOVED lines=8> */
[----:B------:R-:W-:Y:S02]  /*10e120*/  SHF.R.U32.HI R4, RZ, 0x8, R18 ;  /* 0x00000008ff047819 */ /* 0x000fe40000011612 */
[----:B------:R-:W-:Y:S02]  /*10e130*/  SHF.R.U32.HI R7, RZ, 0x8, R17 ;  /* 0x00000008ff077819 */ /* 0x000fe40000011611 */
[----:B------:R-:W-:Y:S02]  /*10e140*/  LOP3.LUT R5, R5, 0xffff, RZ, 0xc0, !PT ;  /* 0x0000ffff05057812 */ /* 0x000fe400078ec0ff */
[----:B------:R-:W-:Y:S02]  /*10e150*/  LOP3.LUT R2, R2, 0xffff, RZ, 0xc0, !PT ;  /* 0x0000ffff02027812 */ /* 0x000fe400078ec0ff */
[----:B------:R-:W-:-:S02]  /*10e160*/  LOP3.LUT R4, R4, 0xffff, RZ, 0xc0, !PT ;  /* 0x0000ffff04047812 */ /* 0x000fc400078ec0ff */
[----:B------:R-:W-:Y:S02]  /*10e170*/  LOP3.LUT R7, R7, 0xffff, RZ, 0xc0, !PT ;  /* 0x0000ffff07077812 */ /* 0x000fe400078ec0ff */
[----:B------:R-:W-:Y:S02]  /*10e180*/  PRMT R5, R5, 0x3340, R2 ;  /* 0x0000334005057816 */ /* 0x000fe40000000002 */
[----:B------:R-:W-:Y:S02]  /*10e190*/  SHF.R.U32.HI R6, RZ, 0x8, R19 ;  /* 0x00000008ff067819 */ /* 0x000fe40000011613 */
[----:B------:R-:W-:Y:S01]  /*10e1a0*/  PRMT R2, R4, 0x3340, R7 ;  /* 0x0000334004027816 */ /* 0x000fe20000000007 */
[----:B------:R-:W2:Y:S04]  /*10e1b0*/  LDL.LU R19, [R1+0x6c8] ;  /* 0x0006c80001137983 */ /* 0x000ea80000300800 */
[----:B------:R-:W-:Y:S04]  /*10e1c0*/  STL [R1+0x180], R5 ;  /* 0x0001800501007387 */ /* 0x000fe80000100800 */
[----:B------:R-:W4:Y:S04]  /*10e1d0*/  LDL.LU R18, [R1+0x6c4] ;  /* 0x0006c40001127983 */ /* 0x000f280000300800 */
[----:B------:R1:W-:Y:S04]  /*10e1e0*/  STL [R1+0x13c], R2 ;  /* 0x00013c0201007387 */ /* 0x0003e80000100800 */
[----:B------:R-:W4:Y:S01]  /*10e1f0*/  LDL.LU R10, [R1+0x6f4] ;  /* 0x0006f400010a7983 */ /* 0x000f220000300800 */
[----:B------:R-:W-:-:S03]  /*10e200*/  SHF.R.U32.HI R3, RZ, 0x8, R11 ;  /* 0x00000008ff037819 */ /* 0x000fc6000001160b */
[----:B------:R-:W4:Y:S04]  /*10e210*/  LDL.LU R11, [R1+0x694] ;  /* 0x00069400010b7983 */ /* 0x000f280000300800 */
[----:B------:R-:W4:Y:S01]  /*10e220*/  LDL.LU R17, [R1+0x690] ;  /* 0x0006900001117983 */ /* 0x000f220000300800 */
[----:B0-----:R-:W-:-:S03]  /*10e230*/  SHF.R.U32.HI R0, RZ, 0x8, R16 ;  /* 0x00000008ff007819 */ /* 0x001fc60000011610 */
[----:B------:R-:W4:Y:S01]  /*10e240*/  LDL.LU R16, [R1+0x604] ;  /* 0x0006040001107983 */ /* 0x000f220000300800 */
[----:B------:R-:W-:Y:S02]  /*10e250*/  LOP3.LUT R6, R6, 0xffff, RZ, 0xc0, !PT ;  /* 0x0000ffff06067812 */ /* 0x000fe400078ec0ff */
[----:B------:R-:W-:-:S04]  /*10e260*/  LOP3.LUT R3, R3, 0xffff, RZ, 0xc0, !PT ;  /* 0x0000ffff03037812 */ /* 0x000fc800078ec0ff */
[----:B------:R-:W-:Y:S02]  /*10e270*/  PRMT R4, R6, 0x3340, R3 ;  /* 0x0000334006047816 */ /* 0x000fe40000000003 */
[----:B------:R-:W-:-:S03]  /*10e280*/  LOP3.LUT R0, R0, 0xffff, RZ, 0xc0, !PT ;  /* 0x0000ffff00007812 */ /* 0x000fc600078ec0ff */
[----:B------:R0:W-:Y:S01]  /*10e290*/  STL [R1+0x138], R4 ;  /* 0x0001380401007387 */ /* 0x0001e20000100800 */
[----:B-1----:R-:W-:-:S05]  /*10e2a0*/  PRMT R2, R0, 0x3340, R1 ;  /* 0x0000334000027816 */ /* 0x002fca0000000001 */
[----:B------:R1:W-:Y:S01]  /*10e2b0*/  STL [R1+0xb4], R2 ;  /* 0x0000b40201007387 */ /* 0x0003e20000100800 */
[----:B---3--:R-:W-:-:S03]  /*10e2c0*/  SHF.R.U32.HI R3, RZ, 0x8, R23 ;  /* 0x00000008ff037819 */ /* 0x008fc60000011617 */
[----:B------:R-:W3:Y:S01]  /*10e2d0*/  LDL.LU R23, [R1+0x9c] ;  /* 0x00009c0001177983 */ /* 0x000ee20000300800 */
[----:B------:R-:W-:Y:S02]  /*10e2e0*/  LOP3.LUT R3, R3, 0xffff, RZ, 0xc0, !PT ;  /* 0x0000ffff03037812 */ /* 0x000fe400078ec0ff */
[----:B------:R-:W-:Y:S02]  /*10e2f0*/  SHF.R.U32.HI R6, RZ, 0x8, R21 ;  /* 0x00000008ff067819 */ /* 0x000fe40000011615 */
[----:B0-----:R-:W-:Y:S02]  /*10e300*/  SHF.R.U32.HI R4, RZ, 0x8, R20 ;  /* 0x00000008ff047819 */ /* 0x001fe40000011614 */
[----:B------:R-:W-:Y:S02]  /*10e310*/  LOP3.LUT R6, R6, 0xffff, RZ, 0xc0, !PT ;  /* 0x0000ffff06067812 */ /* 0x000fe400078ec0ff */
[----:B------:R-:W-:Y:S02]  /*10e320*/  LOP3.LUT R4, R4, 0xffff, RZ, 0xc0, !PT ;  /* 0x0000ffff04047812 */ /* 0x000fe400078ec0ff */
[----:B------:R-:W-:-:S02]  /*10e330*/  PRMT R6, R6, 0x3340, R1 ;  /* 0x0000334006067816 */ /* 0x000fc40000000001 */
[----:B------:R-:W-:Y:S02]  /*10e340*/  PRMT R3, R3, 0x3340, R4 ;  /* 0x0000334003037816 */ /* 0x000fe40000000004 */
[----:B------:R-:W-:Y:S02]  /*10e350*/  SHF.R.U32.HI R0, RZ, 0x8, R9 ;  /* 0x00000008ff007819 */ /* 0x000fe40000011609 */
[----:B------:R-:W-:Y:S01]  /*10e360*/  SHF.R.U32.HI R5, RZ, 0x8, R12 ;  /* 0x00000008ff057819 */ /* 0x000fe2000001160c */
[----:B------:R-:W-:Y:S04]  /*10e370*/  STL [R1+0x40], R6 ;  /* 0x0000400601007387 */ /* 0x000fe80000100800 */
[----:B------:R-:W3:Y:S04]  /*10e380*/  LDL.LU R9, [R1+0x5c8] ;  /* 0x0005c80001097983 */ /* 0x000ee80000300800 */
[----:B------:R2:W-:Y:S04]  /*10e390*/  STL [R1+0x12c], R3 ;  /* 0x00012c0301007387 */ /* 0x0005e80000100800 */
[----:B------:R-:W3:Y:S04]  /*10e3a0*/  LDL.LU R21, [R1+0x98] ;  /* 0x0000980001157983 */ /* 0x000ee80000300800 */
[----:B------:R-:W3:Y:S01]  /*10e3b0*/  LDL.LU R20, [R1+0x6e4] ;  /* 0x0006e40001147983 */ /* 0x000ee20000300800 */
[----:B------:R-:W-:-:S02]  /*10e3c0*/  LOP3.LUT R5, R5, 0xffff, RZ, 0xc0, !PT ;  /* 0x0000ffff05057812 */ /* 0x000fc400078ec0ff */
[----:B-1----:R-:W-:Y:S02]  /*10e3d0*/  SHF.R.U32.HI R2, RZ, 0x8, R14 ;  /* 0x00000008ff027819 */ /* 0x002fe4000001160e */
[----:B------:R-:W3:Y:S01]  /*10e3e0*/  LDL.LU R14, [R1+0x54c] ;  /* 0x00054c00010e7983 */ /* 0x000ee20000300800 */
[----:B------:R-:W-:-:S03]  /*10e3f0*/  PRMT R4, R5, 0x3340, R1 ;  /* 0x0000334005047816 */ /* 0x000fc60000000001 */
[----:B------:R-:W3:Y:S01]  /*10e400*/  LDL.LU R12, [R1+0x84] ;  /* 0x00008400010c7983 */ /* 0x000ee20000300800 */
        /* <DEDUP_REMOVED lines=15> */
[----:B------:R-:W-:Y:S04]  /*10e500*/  STL [R1+0xa4], R6 ;  /* 0x0000a40601007387 */ /* 0x000fe80000100800 */
[----:B------:R-:W4:Y:S04]  /*10e510*/  LDL.LU R18, [R1+0x6e0] ;  /* 0x0006e00001127983 */ /* 0x000f280000300800 */
[----:B------:R3:W-:Y:S04]  /*10e520*/  STL [R1+0x11c], R3 ;  /* 0x00011c0301007387 */ /* 0x0007e80000100800 */
[----:B------:R-:W4:Y:S01]  /*10e530*/  LDL.LU R10, [R1+0x6d8] ;  /* 0x0006d800010a7983 */ /* 0x000f220000300800 */
[----:B-1----:R-:W-:-:S03]  /*10e540*/  SHF.R.U32.HI R2, RZ, 0x8, R17 ;  /* 0x00000008ff027819 */ /* 0x002fc60000011611 */
        /* <DEDUP_REMOVED lines=9> */
[----:B------:R-:W-:Y:S02]  /*10e5e0*/  PRMT R2, R0, 0x3340, R2 ;  /* 0x0000334000027816 */ /* 0x000fe40000000002 */
[----:B---3--:R-:W-:-:S04]  /*10e5f0*/  SHF.R.U32.HI R3, RZ, 0x8, R23 ;  /* 0x00000008ff037819 */ /* 0x008fc80000011617 */
[----:B------:R-:W-:Y:S01]  /*10e600*/  LOP3.LUT R3, R3, 0xffff, RZ, 0xc0, !PT ;  /* 0x0000ffff03037812 */ /* 0x000fe200078ec0ff */
[----:B------:R1:W-:Y:S04]  /*10e610*/  STL [R1+0x110], R2 ;  /* 0x0001100201007387 */ /* 0x0003e80000100800 */
[----:B------:R-:W3:Y:S01]  /*10e620*/  LDL.LU R23, [R1+0x570] ;  /* 0x0005700001177983 */ /* 0x000ee20000300800 */
[----:B------:R-:W-:Y:S02]  /*10e630*/  SHF.R.U32.HI R6, RZ, 0x8, R20 ;  /* 0x00000008ff067819 */ /* 0x000fe40000011614 */
[----:B0-----:R-:W-:Y:S02]  /*10e640*/  SHF.R.U32.HI R4, RZ, 0x8, R21 ;  /* 0x00000008ff047819 */ /* 0x001fe40000011615 */
[----:B------:R-:W-:-:S02]  /*10e650*/  LOP3.LUT R6, R6, 0xffff, RZ, 0xc0, !PT ;  /* 0x0000ffff06067812 */ /* 0x000fc400078ec0ff */
[----:B------:R-:W-:Y:S02]  /*10e660*/  LOP3.LUT R4, R4, 0xffff, RZ, 0xc0, !PT ;  /* 0x0000ffff04047812 */ /* 0x000fe400078ec0ff */
[----:B------:R-:W-:Y:S02]  /*10e670*/  PRMT R6, R6, 0x3340, R1 ;  /* 0x0000334006067816 */ /* 0x000fe40000000001 */
[----:B------:R-:W-:Y:S02]  /*10e680*/  PRMT R3, R3, 0x3340, R4 ;  /* 0x0000334003037816 */ /* 0x000fe40000000004 */
[----:B------:R-:W-:Y:S01]  /*10e690*/  SHF.R.U32.HI R0, RZ, 0x8, R9 ;  /* 0x00000008ff007819 */ /* 0x000fe20000011609 */
[----:B------:R-:W-:Y:S04]  /*10e6a0*/  STL [R1+0x9c], R6 ;  /* 0x00009c0601007387 */ /* 0x000fe80000100800 */
[----:B------:R-:W3:Y:S04]  /*10e6b0*/  LDL.LU R9, [R1+0x704] ;  /* 0x0007040001097983 */ /* 0x000ee80000300800 */
[----:B------:R0:W-:Y:S04]  /*10e6c0*/  STL [R1+0x104], R3 ;  /* 0x0001040301007387 */ /* 0x0001e80000100800 */
[----:B------:R-:W3:Y:S01]  /*10e6d0*/  LDL.LU R21, [R1+0x6f8] ;  /* 0x0006f80001157983 */ /* 0x000ee20000300800 */
[----:B-1----:R-:W-:-:S02]  /*10e6e0*/  SHF.R.U32.HI R2, RZ, 0x8, R14 ;  /* 0x00000008ff027819 */ /* 0x002fc4000001160e */
[----:B------:R-:W-:Y:S01]  /*10e6f0*/  SHF.R.U32.HI R5, RZ, 0x8, R12 ;  /* 0x00000008ff057819 */ /* 0x000fe2000001160c */
[----:B------:R-:W3:Y:S04]  /*10e700*/  LDL.LU R20, [R1+0x4f0] ;  /* 0x0004f00001147983 */ /* 0x000ee80000300800 */
[----:B------:R-:W3:Y:S01]  /*10e710*/  LDL.LU R14, [R1+0x700] ;  /* 0x00070000010e7983 */ /* 0x000ee20000300800 */
[----:B------:R-:W-:Y:S02]  /*10e720*/  LOP3.LUT R0, R0, 0xffff, RZ, 0xc0, !PT ;  /* 0x0000ffff00007812 */ /* 0x000fe400078ec0ff */
[----:B------:R-:W-:Y:S02]  /*10e730*/  LOP3.LUT R5, R5, 0xffff, RZ, 0xc0, !PT ;  /* 0x0000ffff05057812 */ /* 0x000fe400078ec0ff */
[----:B------:R-:W-:Y:S01]  /*10e740*/  LOP3.LUT R2, R2, 0xffff, RZ, 0xc0, !PT ;  /* 0x0000ffff02027812 */ /* 0x000fe200078ec0ff */
[----:B------:R-:W3:Y:S01]  /*10e750*/  LDL.LU R12, [R1+0x6fc] ;  /* 0x0006fc00010c7983 */ /* 0x000ee20000300800 */
[----:B0-----:R-:W-:-:S02]  /*10e760*/  PRMT R3, R5, 0x3340, R1 ;  /* 0x0000334005037816 */ /* 0x001fc40000000001 */
[----:B------:R-:W-:-:S03]  /*10e770*/  PRMT R2, R0, 0x3340, R2 ;  /* 0x0000334000027816 */ /* 0x000fc60000000002 */
[----:B------:R-:W-:Y:S04]  /*10e780*/  STL [R1+0xa0], R3 ;  /* 0x0000a00301007387 */ /* 0x000fe80000100800 */
[----:B------:R0:W-:Y:S01]  /*10e790*/  STL [R1+0x100], R2 ;  /* 0x0001000201007387 */ /* 0x0001e20000100800 */
[----:B--2---:R-:W-:-:S03]  /*10e7a0*/  SHF.R.U32.HI R4, RZ, 0x8, R19 ;  /* 0x00000008ff047819 */ /* 0x004fc60000011613 */
[----:B------:R-:W2:Y:S01]  /*10e7b0*/  LDL.LU R19, [R1+0x6a0] ;  /* 0x0006a00001137983 */ /* 0x000ea20000300800 */
[----:B------:R-:W-:Y:S02]  /*10e7c0*/  LOP3.LUT R4, R4, 0xffff, RZ, 0xc0, !PT ;  /* 0x0000ffff04047812 */ /* 0x000fe400078ec0ff */
[----:B----4-:R-:W-:Y:S02]  /*10e7d0*/  SHF.R.U32.HI R5, RZ, 0x8, R10 ;  /* 0x00000008ff057819 */ /* 0x010fe4000001160a */
[----:B------:R-:W-:Y:S02]  /*10e7e0*/  SHF.R.U32.HI R6, RZ, 0x8, R17 ;  /* 0x00000008ff067819 */ /* 0x000fe40000011611 */
[----:B------:R-:W-:Y:S02]  /*10e7f0*/  LOP3.LUT R5, R5, 0xffff, RZ, 0xc0, !PT ;  /* 0x0000ffff05057812 */ /* 0x000fe400078ec0ff */
[----:B------:R-:W-:Y:S02]  /*10e800*/  LOP3.LUT R6, R6, 0xffff, RZ, 0xc0, !PT ;  /* 0x0000ffff06067812 */ /* 0x000fe400078ec0ff */
[----:B------:R-:W-:-:S02]  /*10e810*/  PRMT R5, R4, 0x3340, R5 ;  /* 0x0000334004057816 */ /* 0x000fc40000000005 */
[----:B------:R-:W-:Y:S02]  /*10e820*/  PRMT R4, R6, 0x3340, R1 ;  /* 0x0000334006047816 */ /* 0x000fe40000000001 */
[----:B------:R-:W-:Y:S01]  /*10e830*/  SHF.R.U32.HI R0, RZ, 0x8, R18 ;  /* 0x00000008ff007819 */ /* 0x000fe20000011612 */
[----:B------:R-:W-:Y:S04]  /*10e840*/  STL [R1+0xf4], R5 ;  /* 0x0000f40501007387 */ /* 0x000fe80000100800 */
[----:B------:R-:W4:Y:S04]  /*10e850*/  LDL.LU R18, [R1+0x434] ;  /* 0x0004340001127983 */ /* 0x000f280000300800 */
[----:B------:R-:W-:Y:S01]  /*10e860*/  STL [R1+0x88], R4 ;  /* 0x0000880401007387 */ /* 0x000fe20000100800 */
[----:B0-----:R-:W-:-:S03]  /*10e870*/  SHF.R.U32.HI R2, RZ, 0x8, R11 ;  /* 0x00000008ff027819 */ /* 0x001fc6000001160b */
        /* <DEDUP_REMOVED lines=11> */
[----:B---3--:R-:W-:-:S03]  /*10e930*/  SHF.R.U32.HI R0, RZ, 0x8, R23 ;  /* 0x00000008ff007819 */ /* 0x008fc60000011617 */
[----:B------:R1:W-:Y:S04]  /*10e940*/  STL [R1+0xf0], R2 ;  /* 0x0000f00201007387 */ /* 0x0003e80000100800 */
[----:B------:R-:W3:Y:S01]  /*10e950*/  LDL.LU R23, [R1+0x71c] ;  /* 0x00071c0001177983 */ /* 0x000ee20000300800 */
[----:B------:R-:W-:Y:S02]  /*10e960*/  LOP3.LUT R0, R0, 0xffff, RZ, 0xc0, !PT ;  /* 0x0000ffff00007812 */ /* 0x000fe400078ec0ff */
[----:B0-----:R-:W-:Y:S02]  /*10e970*/  SHF.R.U32.HI R3, RZ, 0x8, R9 ;  /* 0x00000008ff037819 */ /* 0x001fe40000011609 */
[----:B------:R-:W-:Y:S02]  /*10e980*/  SHF.R.U32.HI R6, RZ, 0x8, R21 ;  /* 0x00000008ff067819 */ /* 0x000fe40000011615 */
[----:B------:R-:W-:-:S02]  /*10e990*/  SHF.R.U32.HI R4, RZ, 0x8, R14 ;  /* 0x00000008ff047819 */ /* 0x000fc4000001160e */
[----:B------:R-:W-:Y:S02]  /*10e9a0*/  LOP3.LUT R6, R6, 0xffff, RZ, 0xc0, !PT ;  /* 0x0000ffff06067812 */ /* 0x000fe400078ec0ff */
[----:B------:R-:W-:Y:S02]  /*10e9b0*/  LOP3.LUT R3, R3, 0xffff, RZ, 0xc0, !PT ;  /* 0x0000ffff03037812 */ /* 0x000fe400078ec0ff */
[----:B------:R-:W-:Y:S02]  /*10e9c0*/  LOP3.LUT R4, R4, 0xffff, RZ, 0xc0, !PT ;  /* 0x0000ffff04047812 */ /* 0x000fe400078ec0ff */
[----:B------:R-:W-:Y:S02]  /*10e9d0*/  PRMT R6, R6, 0x3340, R1 ;  /* 0x0000334006067816 */ /* 0x000fe40000000001 */
[----:B------:R-:W-:-:S03]  /*10e9e0*/  PRMT R3, R3, 0x3340, R4 ;  /* 0x0000334003037816 */ /* 0x000fc60000000004 */
[----:B------:R-:W-:Y:S04]  /*10e9f0*/  STL [R1+0x7c], R6 ;  /* 0x00007c0601007387 */ /* 0x000fe80000100800 */
[----:B------:R-:W3:Y:S04]  /*10ea00*/  LDL.LU R9, [R1+0x718] ;  /* 0x0007180001097983 */ /* 0x000ee80000300800 */
[----:B------:R0:W-:Y:S01]  /*10ea10*/  STL [R1+0xe8], R3 ;  /* 0x0000e80301007387 */ /* 0x0001e20000100800 */
[----:B-1----:R-:W-:Y:S02]  /*10ea20*/  SHF.R.U32.HI R2, RZ, 0x8, R20 ;  /* 0x00000008ff027819 */ /* 0x002fe40000011614 */
[----:B------:R-:W-:Y:S01]  /*10ea30*/  SHF.R.U32.HI R5, RZ, 0x8, R12 ;  /* 0x00000008ff057819 */ /* 0x000fe2000001160c */
[----:B------:R-:W3:Y:S04]  /*10ea40*/  LDL.LU R21, [R1+0x714] ;  /* 0x0007140001157983 */ /* 0x000ee80000300800 */
[----:B------:R-:W3:Y:S04]  /*10ea50*/  LDL.LU R20, [R1+0x710] ;  /* 0x0007100001147983 */ /* 0x000ee80000300800 */
[----:B------:R-:W3:Y:S01]  /*10ea60*/  LDL.LU R14, [R1+0x70c] ;  /* 0x00070c00010e7983 */ /* 0x000ee20000300800 */
[----:B------:R-:W-:-:S03]  /*10ea70*/  LOP3.LUT R5, R5, 0xffff, RZ, 0xc0, !PT ;  /* 0x0000ffff05057812 */ /* 0x000fc600078ec0ff */
[----:B------:R-:W3:Y:S01]  /*10ea80*/  LDL.LU R12, [R1+0x708] ;  /* 0x00070800010c7983 */ /* 0x000ee20000300800 */
[----:B0-----:R-:W-:Y:S02]  /*10ea90*/  PRMT R3, R5, 0x3340, R1 ;  /* 0x0000334005037816 */ /* 0x001fe40000000001 */
[----:B------:R-:W-:-:S03]  /*10eaa0*/  LOP3.LUT R2, R2, 0xffff, RZ, 0xc0, !PT ;  /* 0x0000ffff02027812 */ /* 0x000fc600078ec0ff */
[----:B------:R0:W-:Y:S01]  /*10eab0*/  STL [R1+0x80], R3 ;  /* 0x0000800301007387 */ /* 0x0001e20000100800 */
[----:B------:R-:W-:-:S05]  /*10eac0*/  PRMT R2, R0, 0x3340, R2 ;  /* 0x0000334000027816 */ /* 0x000fca0000000002 */
[----:B------:R1:W-:Y:S01]  /*10ead0*/  STL [R1+0xd8], R2 ;  /* 0x0000d80201007387 */ /* 0x0003e20000100800 */
[----:B--2---:R-:W-:-:S04]  /*10eae0*/  SHF.R.U32.HI R4, RZ, 0x8, R19 ;  /* 0x00000008ff047819 */ /* 0x004fc80000011613 */
[----:B------:R-:W-:Y:S02]  /*10eaf0*/  LOP3.LUT R4, R4, 0xffff, RZ, 0xc0, !PT ;  /* 0x0000ffff04047812 */ /* 0x000fe400078ec0ff */
[----:B----4-:R-:W-:Y:S02]  /*10eb00*/  SHF.R.U32.HI R5, RZ, 0x8, R10 ;  /* 0x00000008ff057819 */ /* 0x010fe4000001160a */
[----:B------:R-:W-:Y:S02]  /*10eb10*/  SHF.R.U32.HI R6, RZ, 0x8, R17 ;  /* 0x00000008ff067819 */ /* 0x000fe40000011611 */
[----:B------:R-:W-:Y:S02]  /*10eb20*/  LOP3.LUT R5, R5, 0xffff, RZ, 0xc0, !PT ;  /* 0x0000ffff05057812 */ /* 0x000fe400078ec0ff */
[----:B0-----:R-:W-:Y:S02]  /*10eb30*/  SHF.R.U32.HI R3, RZ, 0x8, R16 ;  /* 0x00000008ff037819 */ /* 0x001fe40000011610 */
[----:B------:R-:W-:-:S02]  /*10eb40*/  LOP3.LUT R6, R6, 0xffff, RZ, 0xc0, !PT ;  /* 0x0000ffff06067812 */ /* 0x000fc400078ec0ff */
[----:B------:R-:W-:Y:S02]  /*10eb50*/  PRMT R5, R4, 0x3340, R5 ;  /* 0x0000334004057816 */ /* 0x000fe40000000005 */
[----:B------:R-:W-:Y:S02]  /*10eb60*/  LOP3.LUT R3, R3, 0xffff, RZ, 0xc0, !PT ;  /* 0x0000ffff03037812 */ /* 0x000fe400078ec0ff */
[--C-:B------:R-:W-:Y:S02]  /*10eb70*/  PRMT R4, R6, 0x3340, R1.reuse ;  /* 0x0000334006047816 */ /* 0x100fe40000000001 */
[----:B------:R-:W-:Y:S01]  /*10eb80*/  PRMT R3, R3, 0x3340, R1 ;  /* 0x0000334003037816 */ /* 0x000fe20000000001 */
[----:B------:R-:W-:Y:S04]  /*10eb90*/  STL [R1+0xc4], R5 ;  /* 0x0000c40501007387 */ /* 0x000fe80000100800 */
[----:B------:R-:W2:Y:S01]  /*10eba0*/  LDL.LU R24, [R1+0x590] ;  /* 0x0005900001187983 */ /* 0x000ea20000300800 */
[----:B------:R-:W-:-:S03]  /*10ebb0*/  SHF.R.U32.HI R0, RZ, 0x8, R18 ;  /* 0x00000008ff007819 */ /* 0x000fc60000011612 */
[----:B------:R3:W-:Y:S04]  /*10ebc0*/  STL [R1+0x70], R4 ;  /* 0x0000700401007387 */ /* 0x0007e80000100800 */
[----:B------:R-:W4:Y:S04]  /*10ebd0*/  LDL.LU R18, [R1+0x4ec] ;  /* 0x0004ec0001127983 */ /* 0x000f280000300800 */
[----:B------:R-:W-:Y:S04]  /*10ebe0*/  STL [R1+0x74], R3 ;  /* 0x0000740301007387 */ /* 0x000fe80000100800 */
[----:B------:R-:W4:Y:S01]  /*10ebf0*/  LDL.LU R10, [R1+0x50c] ;  /* 0x00050c00010a7983 */ /* 0x000f220000300800 */
[----:B-1----:R-:W-:-:S03]  /*10ec00*/  SHF.R.U32.HI R2, RZ, 0x8, R11 ;  /* 0x00000008ff027819 */ /* 0x002fc6000001160b */
[----:B------:R-:W4:Y:S04]  /*10ec10*/  LDL.LU R11, [R1+0x470] ;  /* 0x00047000010b7983 */ /* 0x000f280000300800 */
[----:B------:R-:W4:Y:S04]  /*10ec20*/  LDL.LU R17, [R1+0x510] ;  /* 0x0005100001117983 */ /* 0x000f280000300800 */
[----:B------:R-:W4:Y:S01]  /*10ec30*/  LDL.LU R16, [R1+0x460] ;  /* 0x0004600001107983 */ /* 0x000f220000300800 */
[----:B---3--:R-:W-:Y:S02]  /*10ec40*/  SHF.R.U32.HI R4, RZ, 0x8, R23 ;  /* 0x00000008ff047819 */ /* 0x008fe40000011617 */
[----:B------:R-:W-:-:S02]  /*10ec50*/  LOP3.LUT R0, R0, 0xffff, RZ, 0xc0, !PT ;  /* 0x0000ffff00007812 */ /* 0x000fc400078ec0ff */
[----:B------:R-:W-:Y:S02]  /*10ec60*/  LOP3.LUT R2, R2, 0xffff, RZ, 0xc0, !PT ;  /* 0x0000ffff02027812 */ /* 0x000fe400078ec0ff */
[----:B------:R-:W-:Y:S02]  /*10ec70*/  LOP3.LUT R4, R4, 0xffff, RZ, 0xc0, !PT ;  /* 0x0000ffff04047812 */ /* 0x000fe400078ec0ff */
[----:B------:R-:W-:-:S05]  /*10ec80*/  PRMT R2, R0, 0x3340, R2 ;  /* 0x0000334000027816 */ /* 0x000fca0000000002 */
[----:B------:R0:W-:Y:S04]  /*10ec90*/  STL [R1+0xc8], R2 ;  /* 0x0000c80201007387 */ /* 0x0001e80000100800 */
[----:B------:R-:W3:Y:S01]  /*10eca0*/  LDL.LU R19, [R1+0x730] ;  /* 0x0007300001137983 */ /* 0x000ee20000300800 */
[----:B------:R-:W-:Y:S02]  /*10ecb0*/  SHF.R.U32.HI R5, RZ, 0x8, R21 ;  /* 0x00000008ff057819 */ /* 0x000fe40000011615 */
[----:B------:R-:W-:Y:S02]  /*10ecc0*/  SHF.R.U32.HI R6, RZ, 0x8, R14 ;  /* 0x00000008ff067819 */ /* 0x000fe4000001160e */
[----:B------:R-:W-:Y:S02]  /*10ecd0*/  LOP3.LUT R5, R5, 0xffff, RZ, 0xc0, !PT ;  /* 0x0000ffff05057812 */ /* 0x000fe400078ec0ff */
[----:B------:R-:W-:-:S02]  /*10ece0*/  LOP3.LUT R6, R6, 0xffff, RZ, 0xc0, !PT ;  /* 0x0000ffff06067812 */ /* 0x000fc400078ec0ff */
[----:B------:R-:W-:Y:S02]  /*10ecf0*/  PRMT R5, R4, 0x3340, R5 ;  /* 0x0000334004057816 */ /* 0x000fe40000000005 */
[----:B------:R-:W-:Y:S02]  /*10ed00*/  PRMT R4, R6, 0x3340, R1 ;  /* 0x0000334006047816 */ /* 0x000fe40000000001 */
[----:B------:R-:W-:Y:S01]  /*10ed10*/  SHF.R.U32.HI R0, RZ, 0x8, R9 ;  /* 0x00000008ff007819 */ /* 0x000fe20000011609 */
[----:B------:R-:W-:Y:S04]  /*10ed20*/  STL [R1+0xc0], R5 ;  /* 0x0000c00501007387 */ /* 0x000fe80000100800 */
[----:B------:R-:W3:Y:S04]  /*10ed30*/  LDL.LU R23, [R1+0x72c] ;  /* 0x00072c0001177983 */ /* 0x000ee80000300800 */
[----:B------:R1:W-:Y:S01]  /*10ed40*/  STL [R1+0x64], R4 ;  /* 0x0000640401007387 */ /* 0x0003e20000100800 */
[----:B0-----:R-:W-:-:S03]  /*10ed50*/  SHF.R.U32.HI R2, RZ, 0x8, R20 ;  /* 0x00000008ff027819 */ /* 0x001fc60000011614 */
[----:B------:R-:W3:Y:S04]  /*10ed60*/  LDL.LU R9, [R1+0x728] ;  /* 0x0007280001097983 */ /* 0x000ee80000300800 */
[----:B------:R-:W3:Y:S04]  /*10ed70*/  LDL.LU R21, [R1+0x720] ;  /* 0x0007200001157983 */ /* 0x000ee80000300800 */
[----:B------:R-:W3:Y:S01]  /*10ed80*/  LDL.LU R20, [R1+0x6b0] ;  /* 0x0006b00001147983 */ /* 0x000ee20000300800 */
[----:B------:R-:W-:-:S03]  /*10ed90*/  SHF.R.U32.HI R3, RZ, 0x8, R12 ;  /* 0x00000008ff037819 */ /* 0x000fc6000001160c */
[----:B------:R-:W3:Y:S01]  /*10eda0*/  LDL.LU R14, [R1+0x6ac] ;  /* 0x0006ac00010e7983 */ /* 0x000ee20000300800 */
[----:B------:R-:W-:Y:S02]  /*10edb0*/  LOP3.LUT R0, R0, 0xffff, RZ, 0xc0, !PT ;  /* 0x0000ffff00007812 */ /* 0x000fe400078ec0ff */
[----:B------:R-:W-:Y:S02]  /*10edc0*/  LOP3.LUT R2, R2, 0xffff, RZ, 0xc0, !PT ;  /* 0x0000ffff02027812 */ /* 0x000fe400078ec0ff */
[----:B------:R-:W-:Y:S01]  /*10edd0*/  LOP3.LUT R3, R3, 0xffff, RZ, 0xc0, !PT ;  /* 0x0000ffff03037812 */ /* 0x000fe200078ec0ff */
[----:B------:R-:W3:Y:S01]  /*10ede0*/  LDL.LU R12, [R1+0x724] ;  /* 0x00072400010c7983 */ /* 0x000ee20000300800 */
[----:B-1----:R-:W-:Y:S02]  /*10edf0*/  PRMT R4, R0, 0x3340, R2 ;  /* 0x0000334000047816 */ /* 0x002fe40000000002 */
[----:B------:R-:W-:-:S03]  /*10ee00*/  PRMT R0, R3, 0x3340, R1 ;  /* 0x0000334003007816 */ /* 0x000fc60000000001 */
[----:B------:R4:W-:Y:S04]  /*10ee10*/  STL [R1+0xbc], R4 ;  /* 0x0000bc0401007387 */ /* 0x0009e80000100800 */
[----:B------:R0:W-:Y:S01]  /*10ee20*/  STL [R1+0x68], R0 ;  /* 0x0000680001007387 */ /* 0x0001e20000100800 */
[----:B--2---:R-:W-:Y:S02]  /*10ee30*/  SHF.R.U32.HI R2, RZ, 0x8, R24 ;  /* 0x00000008ff027819 */ /* 0x004fe40000011618 */
[----:B----4-:R-:W-:Y:S02]  /*10ee40*/  SHF.R.U32.HI R4, RZ, 0x8, R18 ;  /* 0x00000008ff047819 */ /* 0x010fe40000011612 */
[----:B------:R-:W-:Y:S02]  /*10ee50*/  SHF.R.U32.HI R3, RZ, 0x8, R10 ;  /* 0x00000008ff037819 */ /* 0x000fe4000001160a */
[----:B------:R-:W-:-:S02]  /*10ee60*/  LOP3.LUT R2, R2, 0xffff, RZ, 0xc0, !PT ;  /* 0x0000ffff02027812 */ /* 0x000fc400078ec0ff */
[----:B------:R-:W-:Y:S02]  /*10ee70*/  SHF.R.U32.HI R5, RZ, 0x8, R11 ;  /* 0x00000008ff057819 */ /* 0x000fe4000001160b */
[----:B------:R-:W-:Y:S02]  /*10ee80*/  LOP3.LUT R3, R3, 0xffff, RZ, 0xc0, !PT ;  /* 0x0000ffff03037812 */ /* 0x000fe400078ec0ff */
[----:B------:R-:W-:Y:S02]  /*10ee90*/  SHF.R.U32.HI R6, RZ, 0x8, R16 ;  /* 0x00000008ff067819 */ /* 0x000fe40000011610 */
[----:B------:R-:W-:Y:S02]  /*10eea0*/  LOP3.LUT R4, R4, 0xffff, RZ, 0xc0, !PT ;  /* 0x0000ffff04047812 */ /* 0x000fe400078ec0ff */
[----:B------:R-:W-:Y:S02]  /*10eeb0*/  LOP3.LUT R5, R5, 0xffff, RZ, 0xc0, !PT ;  /* 0x0000ffff05057812 */ /* 0x000fe400078ec0ff */
[----:B------:R-:W-:-:S02]  /*10eec0*/  PRMT R7, R2, 0x3340, R3 ;  /* 0x0000334002077816 */ /* 0x000fc40000000003 */
[----:B------:R-:W-:Y:S02]  /*10eed0*/  LOP3.LUT R6, R6, 0xffff, RZ, 0xc0, !PT ;  /* 0x0000ffff06067812 */ /* 0x000fe400078ec0ff */
[----:B------:R-:W-:Y:S02]  /*10eee0*/  PRMT R3, R4, 0x3340, R5 ;  /* 0x0000334004037816 */ /* 0x000fe40000000005 */
[----:B------:R-:W-:Y:S01]  /*10eef0*/  PRMT R2, R6, 0x3340, R1 ;  /* 0x0000334006027816 */ /* 0x000fe20000000001 */
[----:B------:R-:W-:Y:S04]  /*10ef00*/  STL [R1+0xb0], R7 ;  /* 0x0000b00701007387 */ /* 0x000fe80000100800 */
[----:B------:R-:W2:Y:S04]  /*10ef10*/  LDL.LU R18, [R1+0x640] ;  /* 0x0006400001127983 */ /* 0x000ea80000300800 */
[----:B------:R-:W-:Y:S04]  /*10ef20*/  STL [R1+0xac], R3 ;  /* 0x0000ac0301007387 */ /* 0x000fe80000100800 */
[----:B------:R-:W4:Y:S04]  /*10ef30*/  LDL.LU R10, [R1+0x738] ;  /* 0x00073800010a7983 */ /* 0x000f280000300800 */
[----:B------:R1:W-:Y:S04]  /*10ef40*/  STL [R1+0x38], R2 ;  /* 0x0000380201007387 */ /* 0x0003e80000100800 */
[----:B------:R-:W2:Y:S01]  /*10ef50*/  LDL.LU R11, [R1+0x73c] ;  /* 0x00073c00010b7983 */ /* 0x000ea20000300800 */
[----:B0-----:R-:W-:-:S03]  /*10ef60*/  SHF.R.U32.HI R0, RZ, 0x8, R17 ;  /* 0x00000008ff007819 */ /* 0x001fc60000011611 */
[----:B------:R-:W2:Y:S04]  /*10ef70*/  LDL.LU R17, [R1+0x5a4] ;  /* 0x0005a40001117983 */ /* 0x000ea80000300800 */
[----:B------:R-:W2:Y:S01]  /*10ef80*/  LDL.LU R16, [R1+0x480] ;  /* 0x0004800001107983 */ /* 0x000ea20000300800 */
[----:B---3--:R-:W-:Y:S02]  /*10ef90*/  SHF.R.U32.HI R5, RZ, 0x8, R19 ;  /* 0x00000008ff057819 */ /* 0x008fe40000011613 */
[----:B------:R-:W-:Y:S02]  /*10efa0*/  LOP3.LUT R0, R0, 0xffff, RZ, 0xc0, !PT ;  /* 0x0000ffff00007812 */ /* 0x000fe400078ec0ff */
[----:B------:R-:W-:Y:S02]  /*10efb0*/  LOP3.LUT R5, R5, 0xffff, RZ, 0xc0, !PT ;  /* 0x0000ffff05057812 */ /* 0x000fe400078ec0ff */
[----:B-1----:R-:W-:-:S05]  /*10efc0*/  PRMT R2, R0, 0x3340, R1 ;  /* 0x0000334000027816 */ /* 0x002fca0000000001 */
[----:B------:R0:W-:Y:S01]  /*10efd0*/  STL [R1+0x34], R2 ;  /* 0x0000340201007387 */ /* 0x0001e20000100800 */
[----:B------:R-:W-:Y:S02]  /*10efe0*/  SHF.R.U32.HI R6, RZ, 0x8, R21 ;  /* 0x00000008ff067819 */ /* 0x000fe40000011615 */
[----:B------:R-:W-:Y:S02]  /*10eff0*/  SHF.R.U32.HI R7, RZ, 0x8, R14 ;  /* 0x00000008ff077819 */ /* 0x000fe4000001160e */
[----:B------:R-:W-:Y:S02]  /*10f000*/  LOP3.LUT R6, R6, 0xffff, RZ, 0xc0, !PT ;  /* 0x0000ffff06067812 */ /* 0x000fe400078ec0ff */
[----:B------:R-:W-:Y:S02]  /*10f010*/  LOP3.LUT R7, R7, 0xffff, RZ, 0xc0, !PT ;  /* 0x0000ffff07077812 */ /* 0x000fe400078ec0ff */
[----:B------:R-:W-:Y:S02]  /*10f020*/  PRMT R6, R5, 0x3340, R6 ;  /* 0x0000334005067816 */ /* 0x000fe40000000006 */
[----:B------:R-:W-:-:S02]  /*10f030*/  SHF.R.U32.HI R0, RZ, 0x8, R23 ;  /* 0x00000008ff007819 */ /* 0x000fc40000011617 */
[----:B------:R-:W-:Y:S01]  /*10f040*/  PRMT R5, R7, 0x3340, R1 ;  /* 0x0000334007057816 */ /* 0x000fe20000000001 */
[----:B------:R-:W3:Y:S01]  /*10f050*/  LDL.LU R23, [R1+0x734] ;  /* 0x0007340001177983 */ /* 0x000ee20000300800 */
[----:B------:R-:W-:-:S03]  /*10f060*/  SHF.R.U32.HI R3, RZ, 0x8, R9 ;  /* 0x00000008ff037819 */ /* 0x000fc60000011609 */
[----:B------:R-:W-:Y:S04]  /*10f070*/  STL [R1+0x98], R6 ;  /* 0x0000980601007387 */ /* 0x000fe80000100800 */
[----:B------:R-:W3:Y:S04]  /*10f080*/  LDL.LU R9, [R1+0x744] ;  /* 0x0007440001097983 */ /* 0x000ee80000300800 */
[----:B------:R1:W-:Y:S01]  /*10f090*/  STL [R1+0x30], R5 ;  /* 0x0000300501007387 */ /* 0x0003e20000100800 */
[----:B0-----:R-:W-:-:S03]  /*10f0a0*/  SHF.R.U32.HI R2, RZ, 0x8, R20 ;  /* 0x00000008ff027819 */ /* 0x001fc60000011614 */
[----:B------:R-:W3:Y:S04]  /*10f0b0*/  LDL.LU R21, [R1+0x65c] ;  /* 0x00065c0001157983 */ /* 0x000ee80000300800 */
[----:B------:R-:W3:Y:S01]  /*10f0c0*/  LDL.LU R20, [R1+0x648] ;  /* 0x0006480001147983 */ /* 0x000ee20000300800 */
[----:B------:R-:W-:Y:S02]  /*10f0d0*/  SHF.R.U32.HI R4, RZ, 0x8, R12 ;  /* 0x00000008ff047819 */ /* 0x000fe4000001160c */
[----:B------:R-:W-:Y:S02]  /*10f0e0*/  LOP3.LUT R0, R0, 0xffff, RZ, 0xc0, !PT ;  /* 0x0000ffff00007812 */ /* 0x000fe400078ec0ff */
[----:B------:R-:W-:Y:S02]  /*10f0f0*/  LOP3.LUT R2, R2, 0xffff, RZ, 0xc0, !PT ;  /* 0x0000ffff02027812 */ /* 0x000fe400078ec0ff */
[----:B------:R-:W-:-:S02]  /*10f100*/  LOP3.LUT R3, R3, 0xffff, RZ, 0xc0, !PT ;  /* 0x0000ffff03037812 */ /* 0x000fc400078ec0ff */
[----:B------:R-:W-:Y:S01]  /*10f110*/  LOP3.LUT R4, R4, 0xffff, RZ, 0xc0, !PT ;  /* 0x0000ffff04047812 */ /* 0x000fe200078ec0ff */
[----:B------:R-:W-:Y:S01]  /*10f120*/  IMAD.MOV.U32 R12, RZ, RZ, R15 ;  /* 0x000000ffff0c7224 */ /* 0x000fe200078e000f */
[----:B------:R-:W3:Y:S01]  /*10f130*/  LDL.LU R14, [R1+0x740] ;  /* 0x00074000010e7983 */ /* 0x000ee20000300800 */
[----:B-1----:R-:W-:-:S03]  /*10f140*/  PRMT R5, R0, 0x3340, R2 ;  /* 0x0000334000057816 */ /* 0x002fc60000000002 */
[----:B------:R-:W3:Y:S01]  /*10f150*/  LDL.LU R15, [R1+0x650] ;  /* 0x00065000010f7983 */ /* 0x000ee20000300800 */
[----:B------:R-:W-:-:S03]  /*10f160*/  PRMT R2, R3, 0x3340, R4 ;  /* 0x0000334003027816 */ /* 0x000fc60000000004 */
[----:B------:R-:W-:Y:S04]  /*10f170*/  STL [R1+0x94], R5 ;  /* 0x0000940501007387 */ /* 0x000fe80000100800 */
[----:B------:R0:W-:Y:S01]  /*10f180*/  STL [R1+0x90], R2 ;  /* 0x0000900201007387 */ /* 0x0001e20000100800 */
[----:B----4-:R-:W-:Y:S02]  /*10f190*/  SHF.R.U32.HI R29, RZ, 0x8, R10 ;  /* 0x00000008ff1d7819 */ /* 0x010fe4000001160a */
[----:B--2---:R-:W-:Y:S02]  /*10f1a0*/  SHF.R.U32.HI R27, RZ, 0x8, R11 ;  /* 0x00000008ff1b7819 */ /* 0x004fe4000001160b */
[----:B------:R-:W-:Y:S02]  /*10f1b0*/  SHF.R.U32.HI R0, RZ, 0x8, R18 ;  /* 0x00000008ff007819 */ /* 0x000fe40000011612 */
[----:B------:R-:W-:-:S02]  /*10f1c0*/  LOP3.LUT R29, R29, 0xffff, RZ, 0xc0, !PT ;  /* 0x0000ffff1d1d7812 */ /* 0x000fc400078ec0ff */
[----:B0-----:R-:W-:Y:S02]  /*10f1d0*/  SHF.R.U32.HI R2, RZ, 0x8, R17 ;  /* 0x00000008ff027819 */ /* 0x001fe40000011611 */
[----:B------:R-:W-:Y:S02]  /*10f1e0*/  LOP3.LUT R27, R27, 0xffff, RZ, 0xc0, !PT ;  /* 0x0000ffff1b1b7812 */ /* 0x000fe400078ec0ff */
[----:B------:R-:W-:Y:S02]  /*10f1f0*/  LOP3.LUT R0, R0, 0xffff, RZ, 0xc0, !PT ;  /* 0x0000ffff00007812 */ /* 0x000fe400078ec0ff */
[--C-:B------:R-:W-:Y:S02]  /*10f200*/  PRMT R29, R29, 0x3340, R1.reuse ;  /* 0x000033401d1d7816 */ /* 0x100fe40000000001 */
[----:B------:R-:W-:Y:S02]  /*10f210*/  LOP3.LUT R2, R2, 0xffff, RZ, 0xc0, !PT ;  /* 0x0000ffff02027812 */ /* 0x000fe400078ec0ff */
[----:B------:R-:W-:-:S02]  /*10f220*/  PRMT R27, R27, 0x3340, R1 ;  /* 0x000033401b1b7816 */ /* 0x000fc40000000001 */
[----:B------:R-:W-:Y:S01]  /*10f230*/  PRMT R0, R0, 0x3340, R2 ;  /* 0x0000334000007816 */ /* 0x000fe20000000002 */
[----:B------:R-:W-:Y:S04]  /*10f240*/  STL [R1+0x48f8], R29 ;  /* 0x0048f81d01007387 */ /* 0x000fe80000100800 */
[----:B------:R-:W-:Y:S04]  /*10f250*/  STL [R1+0x48f4], R27 ;  /* 0x0048f41b01007387 */ /* 0x000fe80000100800 */
[----:B------:R-:W2:Y:S04]  /*10f260*/  LDL.LU R18, [R1+0x644] ;  /* 0x0006440001127983 */ /* 0x000ea80000300800 */
[----:B------:R-:W4:Y:S04]  /*10f270*/  LDL.LU R10, [R1+0x748] ;  /* 0x00074800010a7983 */ /* 0x000f280000300800 */
[----:B------:R3:W-:Y:S04]  /*10f280*/  STL [R1+0x84], R0 ;  /* 0x0000840001007387 */ /* 0x0007e80000100800 */
[----:B------:R-:W4:Y:S01]  /*10f290*/  LDL.LU R11, [R1+0x74c] ;  /* 0x00074c00010b7983 */ /* 0x000f220000300800 */
[----:B------:R-:W-:-:S03]  /*10f2a0*/  SHF.R.U32.HI R26, RZ, 0x8, R16 ;  /* 0x00000008ff1a7819 */ /* 0x000fc60000011610 */
[----:B------:R-:W4:Y:S04]  /*10f2b0*/  LDL.LU R17, [R1+0x494] ;  /* 0x0004940001117983 */ /* 0x000f280000300800 */
[----:B------:R-:W4:Y:S01]  /*10f2c0*/  LDL.LU R16, [R1+0x63c] ;  /* 0x00063c0001107983 */ /* 0x000f220000300800 */
[----:B------:R-:W-:-:S04]  /*10f2d0*/  LOP3.LUT R26, R26, 0xffff, RZ, 0xc0, !PT ;  /* 0x0000ffff1a1a7812 */ /* 0x000fc800078ec0ff */
[----:B------:R-:W-:-:S05]  /*10f2e0*/  PRMT R26, R26, 0x3340, R1 ;  /* 0x000033401a1a7816 */ /* 0x000fca0000000001 */
[----:B------:R-:W-:Y:S01]  /*10f2f0*/  STL [R1+0x48fc], R26 ;  /* 0x0048fc1a01007387 */ /* 0x000fe20000100800 */
        /* <DEDUP_REMOVED lines=8> */
[----:B------:R-:W-:Y:S02]  /*10f380*/  PRMT R0, R0, 0x3340, R4 ;  /* 0x0000334000007816 */ /* 0x000fe40000000004 */
[----:B------:R-:W-:Y:S02]  /*10f390*/  SHF.R.U32.HI R2, RZ, 0x8, R9 ;  /* 0x00000008ff027819 */ /* 0x000fe40000011609 */
[----:B------:R-:W-:Y:S01]  /*10f3a0*/  LOP3.LUT R5, R5, 0xffff, RZ, 0xc0, !PT ;  /* 0x0000ffff05057812 */ /* 0x000fe200078ec0ff */
[----:B------:R-:W-:Y:S04]  /*10f3b0*/  STL [R1+0x4900], R23 ;  /* 0x0049001701007387 */ /* 0x000fe80000100800 */
[----:B------:R-:W3:Y:S01]  /*10f3c0*/  LDL.LU R9, [R1+0x758] ;  /* 0x0007580001097983 */ /* 0x000ee20000300800 */
[----:B------:R-:W-:-:S03]  /*10f3d0*/  SHF.R.U32.HI R3, RZ, 0x8, R14 ;  /* 0x00000008ff037819 */ /* 0x000fc6000001160e */
[----:B------:R-:W3:Y:S04]  /*10f3e0*/  LDL.LU R21, [R1+0x750] ;  /* 0x0007500001157983 */ /* 0x000ee80000300800 */
[----:B------:R0:W-:Y:S01]  /*10f3f0*/  STL [R1+0x78], R0 ;  /* 0x0000780001007387 */ /* 0x0001e20000100800 */
[----:B------:R-:W-:Y:S02]  /*10f400*/  LOP3.LUT R2, R2, 0xffff, RZ, 0xc0, !PT ;  /* 0x0000ffff02027812 */ /* 0x000fe400078ec0ff */
[----:B------:R-:W-:Y:S01]  /*10f410*/  LOP3.LUT R3, R3, 0xffff, RZ, 0xc0, !PT ;  /* 0x0000ffff03037812 */ /* 0x000fe200078ec0ff */
[----:B------:R-:W3:Y:S04]  /*10f420*/  LDL.LU R20, [R1+0x658] ;  /* 0x0006580001147983 */ /* 0x000ee80000300800 */
[----:B------:R-:W3:Y:S04]  /*10f430*/  LDL.LU R14, [R1+0x75c] ;  /* 0x00075c00010e7983 */ /* 0x000ee80000300800 */
[----:B------:R-:W3:Y:S01]  /*10f440*/  LDL.LU R15, [R1+0x754] ;  /* 0x00075400010f7983 */ /* 0x000ee20000300800 */
[----:B0-----:R-:W-:-:S05]  /*10f450*/  PRMT R0, R5, 0x3340, R1 ;  /* 0x0000334005007816 */ /* 0x001fca0000000001 */
[----:B------:R0:W-:Y:S02]  /*10f460*/  STL [R1+0x4904], R0 ;  /* 0x0049040001007387 */ /* 0x0001e40000100800 */
[----:B0-----:R-:W-:-:S05]  /*10f470*/  PRMT R0, R2, 0x3340, R3 ;  /* 0x0000334002007816 */ /* 0x001fca0000000003 */
[----:B------:R0:W-:Y:S01]  /*10f480*/  STL [R1+0x6c], R0 ;  /* 0x00006c0001007387 */ /* 0x0001e20000100800 */
[----:B--2---:R-:W-:-:S03]  /*10f490*/  SHF.R.U32.HI R5, RZ, 0x8, R18 ;  /* 0x00000008ff057819 */ /* 0x004fc60000011612 */
[----:B------:R-:W2:Y:S01]  /*10f4a0*/  LDL.LU R18, [R1+0x768] ;  /* 0x0007680001127983 */ /* 0x000ea20000300800 */
[----:B----4-:R-:W-:-:S03]  /*10f4b0*/  SHF.R.U32.HI R3, RZ, 0x8, R11 ;  /* 0x00000008ff037819 */ /* 0x010fc6000001160b */
[----:B------:R-:W4:Y:S01]  /*10f4c0*/  LDL.LU R11, [R1+0x760] ;  /* 0x00076000010b7983 */ /* 0x000f220000300800 */
[----:B------:R-:W-:Y:S02]  /*10f4d0*/  SHF.R.U32.HI R4, RZ, 0x8, R17 ;  /* 0x00000008ff047819 */ /* 0x000fe40000011611 */
[----:B------:R-:W-:Y:S02]  /*10f4e0*/  SHF.R.U32.HI R2, RZ, 0x8, R10 ;  /* 0x00000008ff027819 */ /* 0x000fe4000001160a */
[----:B------:R-:W-:Y:S01]  /*10f4f0*/  SHF.R.U32.HI R6, RZ, 0x8, R16 ;  /* 0x00000008ff067819 */ /* 0x000fe20000011610 */
[----:B------:R-:W4:Y:S01]  /*10f500*/  LDL.LU R17, [R1+0x598] ;  /* 0x0005980001117983 */ /* 0x000f220000300800 */
[----:B------:R-:W-:-:S03]  /*10f510*/  IMAD.MOV.U32 R16, RZ, RZ, R12 ;  /* 0x000000ffff107224 */ /* 0x000fc600078e000c */
[----:B------:R-:W4:Y:S04]  /*10f520*/  LDL.LU R10, [R1+0x498] ;  /* 0x00049800010a7983 */ /* 0x000f280000300800 */
[----:B------:R-:W4:Y:S01]  /*10f530*/  LDL.LU R12, [R1+0x764] ;  /* 0x00076400010c7983 */ /* 0x000f220000300800 */
[----:B------:R-:W-:Y:S02]  /*10f540*/  LOP3.LUT R2, R2, 0xffff, RZ, 0xc0, !PT ;  /* 0x0000ffff02027812 */ /* 0x000fe400078ec0ff */
[----:B------:R-:W-:Y:S02]  /*10f550*/  LOP3.LUT R5, R5, 0xffff, RZ, 0xc0, !PT ;  /* 0x0000ffff05057812 */ /* 0x000fe400078ec0ff */
[----:B------:R-:W-:Y:S02]  /*10f560*/  LOP3.LUT R6, R6, 0xffff, RZ, 0xc0, !PT ;  /* 0x0000ffff06067812 */ /* 0x000fe400078ec0ff */
[----:B------:R-:W-:-:S02]  /*10f570*/  LOP3.LUT R3, R3, 0xffff, RZ, 0xc0, !PT ;  /* 0x0000ffff03037812 */ /* 0x000fc400078ec0ff */
[----:B------:R-:W-:Y:S02]  /*10f580*/  LOP3.LUT R4, R4, 0xffff, RZ, 0xc0, !PT ;  /* 0x0000ffff04047812 */ /* 0x000fe400078ec0ff */
[--C-:B------:R-:W-:Y:S02]  /*10f590*/  PRMT R2, R2, 0x3340, R1.reuse ;  /* 0x0000334002027816 */ /* 0x100fe40000000001 */
[----:B0-----:R-:W-:Y:S02]  /*10f5a0*/  PRMT R0, R5, 0x3340, R6 ;  /* 0x0000334005007816 */ /* 0x001fe40000000006 */
[--C-:B------:R-:W-:Y:S02]  /*10f5b0*/  PRMT R3, R3, 0x3340, R1.reuse ;  /* 0x0000334003037816 */ /* 0x100fe40000000001 */
[----:B------:R-:W-:Y:S01]  /*10f5c0*/  PRMT R4, R4, 0x3340, R1 ;  /* 0x0000334004047816 */ /* 0x000fe20000000001 */
[----:B------:R-:W-:Y:S04]  /*10f5d0*/  STL [R1+0x4908], R2 ;  /* 0x0049080201007387 */ /* 0x000fe80000100800 */
[----:B------:R-:W-:Y:S04]  /*10f5e0*/  STL [R1+0x490c], R3 ;  /* 0x00490c0301007387 */ /* 0x000fe80000100800 */
[----:B------:R-:W-:Y:S04]  /*10f5f0*/  STL [R1+0x48ec], R4 ;  /* 0x0048ec0401007387 */ /* 0x000fe80000100800 */
[----:B------:R0:W-:Y:S01]  /*10f600*/  STL [R1+0x60], R0 ;  /* 0x0000600001007387 */ /* 0x0001e20000100800 */
[----:B------:R-:W-:Y:S01]  /*10f610*/  IMAD.MOV.U32 R27, RZ, RZ, R16 ;  /* 0x000000ffff1b7224 */ /* 0x000fe200078e0010 */
[----:B---3--:R-:W-:-:S02]  /*10f620*/  SHF.R.U32.HI R6, RZ, 0x8, R9 ;  /* 0x00000008ff067819 */ /* 0x008fc40000011609 */
[----:B------:R-:W-:Y:S02]  /*10f630*/  SHF.R.U32.HI R8, RZ, 0x8, R21 ;  /* 0x00000008ff087819 */ /* 0x000fe40000011615 */
[----:B------:R-:W-:Y:S02]  /*10f640*/  LOP3.LUT R6, R6, 0xffff, RZ, 0xc0, !PT ;  /* 0x0000ffff06067812 */ /* 0x000fe400078ec0ff */
[----:B------:R-:W-:Y:S02]  /*10f650*/  SHF.R.U32.HI R5, RZ, 0x8, R20 ;  /* 0x00000008ff057819 */ /* 0x000fe40000011614 */
[----:B------:R-:W-:Y:S02]  /*10f660*/  SHF.R.U32.HI R9, RZ, 0x8, R15 ;  /* 0x00000008ff097819 */ /* 0x000fe4000001160f */
[----:B------:R-:W-:Y:S02]  /*10f670*/  LOP3.LUT R8, R8, 0xffff, RZ, 0xc0, !PT ;  /* 0x0000ffff08087812 */ /* 0x000fe400078ec0ff */
[----:B------:R-:W-:-:S02]  /*10f680*/  SHF.R.U32.HI R7, RZ, 0x8, R14 ;  /* 0x00000008ff077819 */ /* 0x000fc4000001160e */
[----:B------:R-:W-:Y:S02]  /*10f690*/  LOP3.LUT R5, R5, 0xffff, RZ, 0xc0, !PT ;  /* 0x0000ffff05057812 */ /* 0x000fe400078ec0ff */
[----:B------:R-:W-:Y:S02]  /*10f6a0*/  LOP3.LUT R9, R9, 0xffff, RZ, 0xc0, !PT ;  /* 0x0000ffff09097812 */ /* 0x000fe400078ec0ff */
[----:B0-----:R-:W-:Y:S01]  /*10f6b0*/  PRMT R0, R6, 0x3340, R8 ;  /* 0x0000334006007816 */ /* 0x001fe20000000008 */
[----:B------:R-:W3:Y:S01]  /*10f6c0*/  LDL.LU R14, [R1+0x488] ;  /* 0x00048800010e7983 */ /* 0x000ee20000300800 */
[----:B------:R-:W-:Y:S02]  /*10f6d0*/  LOP3.LUT R7, R7, 0xffff, RZ, 0xc0, !PT ;  /* 0x0000ffff07077812 */ /* 0x000fe400078ec0ff */
[--C-:B------:R-:W-:Y:S02]  /*10f6e0*/  PRMT R6, R9, 0x3340, R1.reuse ;  /* 0x0000334009067816 */ /* 0x100fe40000000001 */
[--C-:B------:R-:W-:Y:S01]  /*10f6f0*/  PRMT R5, R5, 0x3340, R1.reuse ;  /* 0x0000334005057816 */ /* 0x100fe20000000001 */
[----:B------:R-:W3:Y:S04]  /*10f700*/  LDL.LU R21, [R1+0x76c] ;  /* 0x00076c0001157983 */ /* 0x000ee80000300800 */
[----:B------:R-:W3:Y:S04]  /*10f710*/  LDL.LU R20, [R1+0x468] ;  /* 0x0004680001147983 */ /* 0x000ee80000300800 */
[----:B------:R-:W3:Y:S01]  /*10f720*/  LDL.LU R15, [R1+0x47c] ;  /* 0x00047c00010f7983 */ /* 0x000ee20000300800 */
[----:B------:R-:W-:-:S03]  /*10f730*/  PRMT R7, R7, 0x3340, R1 ;  /* 0x0000334007077816 */ /* 0x000fc60000000001 */
[----:B------:R-:W-:Y:S04]  /*10f740*/  STL [R1+0x48e8], R5 ;  /* 0x0048e80501007387 */ /* 0x000fe80000100800 */
[----:B------:R-:W-:Y:S04]  /*10f750*/  STL [R1+0x48e4], R6 ;  /* 0x0048e40601007387 */ /* 0x000fe80000100800 */
[----:B------:R0:W-:Y:S04]  /*10f760*/  STL [R1+0x44], R0 ;  /* 0x0000440001007387 */ /* 0x0001e80000100800 */
[----:B------:R-:W-:Y:S01]  /*10f770*/  STL [R1+0x48f0], R7 ;  /* 0x0048f00701007387 */ /* 0x000fe20000100800 */
[----:B--2---:R-:W-:-:S02]  /*10f780*/  SHF.R.U32.HI R9, RZ, 0x8, R18 ;  /* 0x00000008ff097819 */ /* 0x004fc40000011612 */
[----:B----4-:R-:W-:Y:S02]  /*10f790*/  SHF.R.U32.HI R11, RZ, 0x8, R11 ;  /* 0x00000008ff0b7819 */ /* 0x010fe4000001160b */
[----:B------:R-:W-:Y:S02]  /*10f7a0*/  SHF.R.U32.HI R8, RZ, 0x8, R17 ;  /* 0x00000008ff087819 */ /* 0x000fe40000011611 */
[----:B------:R-:W-:Y:S02]  /*10f7b0*/  SHF.R.U32.HI R10, RZ, 0x8, R10 ;  /* 0x00000008ff0a7819 */ /* 0x000fe4000001160a */
[----:B------:R-:W-:Y:S02]  /*10f7c0*/  SHF.R.U32.HI R12, RZ, 0x8, R12 ;  /* 0x00000008ff0c7819 */ /* 0x000fe4000001160c */
[----:B------:R-:W-:Y:S02]  /*10f7d0*/  LOP3.LUT R8, R8, 0xffff, RZ, 0xc0, !PT ;  /* 0x0000ffff08087812 */ /* 0x000fe400078ec0ff */
[----:B------:R-:W-:-:S02]  /*10f7e0*/  LOP3.LUT R9, R9, 0xffff, RZ, 0xc0, !PT ;  /* 0x0000ffff09097812 */ /* 0x000fc400078ec0ff */
[----:B------:R-:W-:Y:S02]  /*10f7f0*/  LOP3.LUT R10, R10, 0xffff, RZ, 0xc0, !PT ;  /* 0x0000ffff0a0a7812 */ /* 0x000fe400078ec0ff */
[----:B------:R-:W-:Y:S02]  /*10f800*/  LOP3.LUT R11, R11, 0xffff, RZ, 0xc0, !PT ;  /* 0x0000ffff0b0b7812 */ /* 0x000fe400078ec0ff */
[----:B------:R-:W-:Y:S02]  /*10f810*/  LOP3.LUT R12, R12, 0xffff, RZ, 0xc0, !PT ;  /* 0x0000ffff0c0c7812 */ /* 0x000fe400078ec0ff */
[--C-:B------:R-:W-:Y:S02]  /*10f820*/  PRMT R8, R8, 0x3340, R1.reuse ;  /* 0x0000334008087816 */ /* 0x100fe40000000001 */
[----:B------:R-:W-:Y:S02]  /*10f830*/  PRMT R2, R10, 0x3340, R1 ;  /* 0x000033400a027816 */ /* 0x000fe40000000001 */
[----:B0-----:R-:W-:-:S02]  /*10f840*/  PRMT R0, R9, 0x3340, R11 ;  /* 0x0000334009007816 */ /* 0x001fc4000000000b */
[----:B------:R-:W-:Y:S01]  /*10f850*/  PRMT R9, R12, 0x3340, R1 ;  /* 0x000033400c097816 */ /* 0x000fe20000000001 */
[----:B------:R-:W2:Y:S04]  /*10f860*/  LDL.LU R17, [R1+0x778] ;  /* 0x0007780001117983 */ /* 0x000ea80000300800 */
[----:B------:R-:W4:Y:S04]  /*10f870*/  LDL.LU R16, [R1+0x774] ;  /* 0x0007740001107983 */ /* 0x000f280000300800 */
[----:B------:R-:W-:Y:S04]  /*10f880*/  STL [R1+0x4910], R8 ;  /* 0x0049100801007387 */ /* 0x000fe80000100800 */
[----:B------:R-:W-:Y:S04]  /*10f890*/  STL [R1+0x194], R2 ;  /* 0x0001940201007387 */ /* 0x000fe80000100800 */
[----:B------:R-:W-:Y:S04]  /*10f8a0*/  STL [R1+0x4914], R9 ;  /* 0x0049140901007387 */ /* 0x000fe80000100800 */
[----:B------:R0:W-:Y:S01]  /*10f8b0*/  STL [R1+0x3c], R0 ;  /* 0x00003c0001007387 */ /* 0x0001e20000100800 */
[----:B------:R-:W-:-:S03]  /*10f8c0*/  SHF.R.U32.HI R12, RZ, 0x8, R13 ;  /* 0x00000008ff0c7819 */ /* 0x000fc6000001160d */
[----:B------:R-:W2:Y:S01]  /*10f8d0*/  LDL.LU R13, [R1+0x496c] ;  /* 0x00496c00010d7983 */ /* 0x000ea20000300800 */
[----:B------:R-:W-:Y:S02]  /*10f8e0*/  LOP3.LUT R12, R12, 0xffff, RZ, 0xc0, !PT ;  /* 0x0000ffff0c0c7812 */ /* 0x000fe400078ec0ff */
[----:B---3--:R-:W-:Y:S02]  /*10f8f0*/  SHF.R.U32.HI R14, RZ, 0x8, R14 ;  /* 0x00000008ff0e7819 */ /* 0x008fe4000001160e */
[----:B------:R-:W-:Y:S02]  /*10f900*/  SHF.R.U32.HI R10, RZ, 0x8, R21 ;  /* 0x00000008ff0a7819 */ /* 0x000fe40000011615 */
[----:B------:R-:W-:Y:S02]  /*10f910*/  SHF.R.U32.HI R11, RZ, 0x8, R20 ;  /* 0x00000008ff0b7819 */ /* 0x000fe40000011614 */
[----:B------:R-:W-:Y:S02]  /*10f920*/  SHF.R.U32.HI R15, RZ, 0x8, R15 ;  /* 0x00000008ff0f7819 */ /* 0x000fe4000001160f */
[----:B------:R-:W-:-:S02]  /*10f930*/  LOP3.LUT R10, R10, 0xffff, RZ, 0xc0, !PT ;  /* 0x0000ffff0a0a7812 */ /* 0x000fc400078ec0ff */
[----:B------:R-:W-:Y:S02]  /*10f940*/  LOP3.LUT R11, R11, 0xffff, RZ, 0xc0, !PT ;  /* 0x0000ffff0b0b7812 */ /* 0x000fe400078ec0ff */
[----:B------:R-:W-:Y:S02]  /*10f950*/  LOP3.LUT R14, R14, 0xffff, RZ, 0xc0, !PT ;  /* 0x0000ffff0e0e7812 */ /* 0x000fe400078ec0ff */
[----:B------:R-:W-:Y:S02]  /*10f960*/  LOP3.LUT R15, R15, 0xffff, RZ, 0xc0, !PT ;  /* 0x0000ffff0f0f7812 */ /* 0x000fe400078ec0ff */
[--C-:B------:R-:W-:Y:S02]  /*10f970*/  PRMT R10, R10, 0x3340, R1.reuse ;  /* 0x000033400a0a7816 */ /* 0x100fe40000000001 */
[----:B------:R-:W-:Y:S02]  /*10f980*/  PRMT R11, R11, 0x3340, R1 ;  /* 0x000033400b0b7816 */ /* 0x000fe40000000001 */
[----:B0-----:R-:W-:Y:S01]  /*10f990*/  PRMT R0, R14, 0x3340, R15 ;  /* 0x000033400e007816 */ /* 0x001fe2000000000f */
[----:B------:R-:W-:Y:S04]  /*10f9a0*/  STL [R1+0x4918], R10 ;  /* 0x0049180a01007387 */ /* 0x000fe80000100800 */
[----:B------:R-:W-:Y:S04]  /*10f9b0*/  STL [R1+0x491c], R11 ;  /* 0x00491c0b01007387 */ /* 0x000fe80000100800 */
[----:B------:R0:W-:Y:S01]  /*10f9c0*/  STL [R1+0x2c], R0 ;  /* 0x00002c0001007387 */ /* 0x0001e20000100800 */
[----:B------:R-:W-:Y:S01]  /*10f9d0*/  PRMT R12, R12, 0x3340, R1 ;  /* 0x000033400c0c7816 */ /* 0x000fe20000000001 */
[----:B0-----:R-:W-:Y:S01]  /*10f9e0*/  IMAD R0, R27, UR7, RZ ;  /* 0x000000071b007c24 */ /* 0x001fe2000f8e02ff */
[----:B------:R-:W-:Y:S01]  /*10f9f0*/  ULDC UR7, c[0x0][0x248] ;  /* 0x0000920000077ab9 */ /* 0x000fe20000000800 */
[----:B--2---:R-:W-:-:S02]  /*10fa00*/  SHF.R.U32.HI R15, RZ, 0x8, R13 ;  /* 0x00000008ff0f7819 */ /* 0x004fc4000001160d */
[----:B------:R-:W2:Y:S04]  /*10fa10*/  LDL.LU R13, [R1+0x4968] ;  /* 0x00496800010d7983 */ /* 0x000ea80000300800 */
[----:B------:R-:W3:Y:S04]  /*10fa20*/  LDL.LU R22, [R1+0x478] ;  /* 0x0004780001167983 */ /* 0x000ee80000300800 */
[----:B------:R-:W3:Y:S04]  /*10fa30*/  LDL.LU R18, [R1+0x490] ;  /* 0x0004900001127983 */ /* 0x000ee80000300800 */
[----:B------:R-:W3:Y:S01]  /*10fa40*/  LDL.LU R20, [R1+0x48c] ;  /* 0x00048c0001147983 */ /* 0x000ee20000300800 */
[----:B------:R-:W-:-:S02]  /*10fa50*/  SHF.R.U32.HI R14, RZ, 0x8, R17 ;  /* 0x00000008ff0e7819 */ /* 0x000fc40000011611 */
[----:B------:R-:W-:Y:S02]  /*10fa60*/  LOP3.LUT R15, R15, 0xffff, RZ, 0xc0, !PT ;  /* 0x0000ffff0f0f7812 */ /* 0x000fe400078ec0ff */
[----:B------:R-:W-:Y:S01]  /*10fa70*/  LOP3.LUT R14, R14, 0xffff, RZ, 0xc0, !PT ;  /* 0x0000ffff0e0e7812 */ /* 0x000fe200078ec0ff */
[----:B------:R-:W-:Y:S03]  /*10fa80*/  STL [R1+0x4920], R12 ;  /* 0x0049200c01007387 */ /* 0x000fe60000100800 */
[----:B------:R-:W-:Y:S01]  /*10fa90*/  PRMT R2, R14, 0x3340, R15 ;  /* 0x000033400e027816 */ /* 0x000fe2000000000f */
[----:B------:R-:W-:Y:S04]  /*10faa0*/  STL [R1+0x4948], R27 ;  /* 0x0049481b01007387 */ /* 0x000fe80000100800 */
[----:B------:R0:W-:Y:S04]  /*10fab0*/  STL [R1+0x8c4], R0 ;  /* 0x0008c40001007387 */ /* 0x0001e80000100800 */
[----:B------:R-:W-:Y:S04]  /*10fac0*/  STL [R1+0x28], R2 ;  /* 0x0000280201007387 */ /* 0x000fe80000100800 */
[----:B------:R-:W3:Y:S04]  /*10fad0*/  LDL.LU R24, [R1+0x4a4] ;  /* 0x0004a40001187983 */ /* 0x000ee80000300800 */
[----:B------:R-:W3:Y:S04]  /*10fae0*/  LDL.LU R19, [R1+0x784] ;  /* 0x0007840001137983 */ /* 0x000ee80000300800 */
[----:B------:R-:W3:Y:S01]  /*10faf0*/  LDL.LU R21, [R1+0x780] ;  /* 0x0007800001157983 */ /* 0x000ee20000300800 */
[----:B----4-:R-:W-:-:S04]  /*10fb00*/  SHF.R.U32.HI R16, RZ, 0x8, R16 ;  /* 0x00000008ff107819 */ /* 0x010fc80000011610 */
[----:B------:R-:W-:-:S04]  /*10fb10*/  LOP3.LUT R14, R16, 0xffff, RZ, 0xc0, !PT ;  /* 0x0000ffff100e7812 */ /* 0x000fc800078ec0ff */
[----:B------:R-:W-:-:S05]  /*10fb20*/  PRMT R14, R14, 0x3340, R1 ;  /* 0x000033400e0e7816 */ /* 0x000fca0000000001 */
[----:B------:R-:W-:Y:S01]  /*10fb30*/  STL [R1+0x4924], R14 ;  /* 0x0049240e01007387 */ /* 0x000fe20000100800 */
[----:B--2---:R-:W-:Y:S01]  /*10fb40*/  SHF.R.U32.HI R17, RZ, 0x8, R13 ;  /* 0x00000008ff117819 */ /* 0x004fe2000001160d */
[----:B------:R-:W-:Y:S01]  /*10fb50*/  VIADD R13, R0, UR7 ;  /* 0x00000007000d7c36 */ /* 0x000fe20008000000 */
[----:B------:R-:W-:Y:S02]  /*10fb60*/  ULDC UR7, c[0x0][0x248] ;  /* 0x0000920000077ab9 */ /* 0x000fe40000000800 */
[----:B------:R-:W-:Y:S01]  /*10fb70*/  LOP3.LUT R15, R17, 0xffff, RZ, 0xc0, !PT ;  /* 0x0000ffff110f7812 */ /* 0x000fe200078ec0ff */
[----:B0-----:R-:W-:Y:S01]  /*10fb80*/  VIADD R0, R13, UR7 ;  /* 0x000000070d007c36 */ /* 0x001fe20008000000 */
[----:B------:R-:W-:Y:S02]  /*10fb90*/  ULDC UR7, c[0x0][0x248] ;  /* 0x0000920000077ab9 */ /* 0x000fe40000000800 */
[----:B------:R-:W-:-:S05]  /*10fba0*/  PRMT R15, R15, 0x3340, R1 ;  /* 0x000033400f0f7816 */ /* 0x000fca0000000001 */
[----:B------:R-:W-:Y:S04]  /*10fbb0*/  STL [R1+0x4928], R15 ;  /* 0x0049280f01007387 */ /* 0x000fe80000100800 */
[----:B------:R-:W-:Y:S04]  /*10fbc0*/  STL [R1+0x8b4], R13 ;  /* 0x0008b40d01007387 */ /* 0x000fe80000100800 */
[----:B------:R-:W-:Y:S04]  /*10fbd0*/  STL [R1+0x492c], R13 ;  /* 0x00492c0d01007387 */ /* 0x000fe80000100800 */
[----:B------:R0:W-:Y:S02]  /*10fbe0*/  STL [R1+0x840], R0 ;  /* 0x0008400001007387 */ /* 0x0001e40000100800 */
[----:B0-----:R-:W-:Y:S01]  /*10fbf0*/  VIADD R0, R0, UR7 ;  /* 0x0000000700007c36 */ /* 0x001fe20008000000 */
[----:B---3--:R-:W-:-:S02]  /*10fc00*/  SHF.R.U32.HI R16, RZ, 0x8, R22 ;  /* 0x00000008ff107819 */ /* 0x008fc40000011616 */
[----:B------:R-:W-:Y:S01]  /*10fc10*/  SHF.R.U32.HI R17, RZ, 0x8, R18 ;  /* 0x00000008ff117819 */ /* 0x000fe20000011612 */
[----:B------:R-:W-:Y:S01]  /*10fc20*/  ULDC UR7, c[0x0][0x248] ;  /* 0x0000920000077ab9 */ /* 0x000fe20000000800 */
[----:B------:R0:W-:Y:S01]  /*10fc30*/  STL [R1+0x82c], R0 ;  /* 0x00082c0001007387 */ /* 0x0001e20000100800 */
[----:B------:R-:W-:Y:S01]  /*10fc40*/  SHF.R.U32.HI R18, RZ, 0x8, R20 ;  /* 0x00000008ff127819 */ /* 0x000fe20000011614 */
[----:B0-----:R-:W-:Y:S01]  /*10fc50*/  VIADD R0, R0, UR8 ;  /* 0x0000000800007c36 */ /* 0x001fe20008000000 */
[----:B------:R-:W-:Y:S02]  /*10fc60*/  LOP3.LUT R16, R16, 0xffff, RZ, 0xc0, !PT ;  /* 0x0000ffff10107812 */ /* 0x000fe400078ec0ff */
[----:B------:R-:W-:Y:S02]  /*10fc70*/  LOP3.LUT R17, R17, 0xffff, RZ, 0xc0, !PT ;  /* 0x0000ffff11117812 */ /* 0x000fe400078ec0ff */
[----:B------:R-:W-:Y:S01]  /*10fc80*/  LOP3.LUT R18, R18, 0xffff, RZ, 0xc0, !PT ;  /* 0x0000ffff12127812 */ /* 0x000fe200078ec0ff */
[----:B------:R-:W-:Y:S01]  /*10fc90*/  ULDC UR8, c[0x0][0x248] ;  /* 0x0000920000087ab9 */ /* 0x000fe20000000800 */
[----:B------:R0:W-:Y:S04]  /*10fca0*/  STL [R1+0x640], R0 ;  /* 0x0006400001007387 */ /* 0x0001e80000100800 */
[----:B------:R-:W2:Y:S04]  /*10fcb0*/  LDL.LU R26, [R1+0x788] ;  /* 0x00078800011a7983 */ /* 0x000ea80000300800 */
[----:B------:R-:W3:Y:S04]  /*10fcc0*/  LDL.LU R20, [R1+0x79c] ;  /* 0x00079c0001147983 */ /* 0x000ee80000300800 */
[----:B------:R-:W4:Y:S01]  /*10fcd0*/  LDL.LU R25, [R1+0x798] ;  /* 0x0007980001197983 */ /* 0x000f220000300800 */
[----:B------:R-:W-:-:S02]  /*10fce0*/  PRMT R16, R16, 0x3340, R1 ;  /* 0x0000334010107816 */ /* 0x000fc40000000001 */
[----:B------:R-:W-:Y:S01]  /*10fcf0*/  PRMT R28, R17, 0x3340, R18 ;  /* 0x00003340111c7816 */ /* 0x000fe20000000012 */
[----:B0-----:R-:W-:Y:S01]  /*10fd00*/  VIADD R0, R0, UR9 ;  /* 0x0000000900007c36 */ /* 0x001fe20008000000 */
[----:B------:R-:W-:Y:S02]  /*10fd10*/  SHF.R.U32.HI R18, RZ, 0x8, R21 ;  /* 0x00000008ff127819 */ /* 0x000fe40000011615 */
[----:B------:R-:W-:Y:S02]  /*10fd20*/  SHF.R.U32.HI R17, RZ, 0x8, R24 ;  /* 0x00000008ff117819 */ /* 0x000fe40000011618 */
[----:B------:R-:W-:Y:S01]  /*10fd30*/  SHF.R.U32.HI R19, RZ, 0x8, R19 ;  /* 0x00000008ff137819 */ /* 0x000fe20000011613 */
[----:B------:R-:W-:Y:S01]  /*10fd40*/  ULDC UR9, c[0x0][0x248] ;  /* 0x0000920000097ab9 */ /* 0x000fe20000000800 */
[----:B------:R0:W-:Y:S04]  /*10fd50*/  STL [R1+0x4ac], R0 ;  /* 0x0004ac0001007387 */ /* 0x0001e80000100800 */
[----:B------:R-:W-:Y:S04]  /*10fd60*/  STL [R1+0x4930], R16 ;  /* 0x0049301001007387 */ /* 0x000fe80000100800 */
[----:B------:R-:W-:Y:S01]  /*10fd70*/  STL [R1+0x4934], R28 ;  /* 0x0049341c01007387 */ /* 0x000fe20000100800 */
[----:B0-----:R-:W-:Y:S01]  /*10fd80*/  VIADD R0, R0, UR7 ;  /* 0x0000000700007c36 */ /* 0x001fe20008000000 */
[----:B------:R-:W-:-:S04]  /*10fd90*/  ULDC UR7, c[0x0][0x248] ;  /* 0x0000920000077ab9 */ /* 0x000fc80000000800 */
[----:B------:R0:W-:Y:S02]  /*10fda0*/  STL [R1+0x498], R0 ;  /* 0x0004980001007387 */ /* 0x0001e40000100800 */
[----:B0-----:R-:W-:Y:S01]  /*10fdb0*/  VIADD R0, R0, UR7 ;  /* 0x0000000700007c36 */ /* 0x001fe20008000000 */
[----:B------:R-:W-:Y:S02]  /*10fdc0*/  LOP3.LUT R17, R17, 0xffff, RZ, 0xc0, !PT ;  /* 0x0000ffff11117812 */ /* 0x000fe400078ec0ff */
[----:B------:R-:W-:Y:S02]  /*10fdd0*/  LOP3.LUT R19, R19, 0xffff, RZ, 0xc0, !PT ;  /* 0x0000ffff13137812 */ /* 0x000fe400078ec0ff */
[----:B------:R-:W-:Y:S01]  /*10fde0*/  LOP3.LUT R18, R18, 0xffff, RZ, 0xc0, !PT ;  /* 0x0000ffff12127812 */ /* 0x000fe200078ec0ff */
[----:B------:R-:W-:Y:S01]  /*10fdf0*/  ULDC UR7, c[0x0][0x248] ;  /* 0x0000920000077ab9 */ /* 0x000fe20000000800 */
[----:B------:R0:W-:Y:S02]  /*10fe00*/  STL [R1+0x4a0], R0 ;  /* 0x0004a00001007387 */ /* 0x0001e40000100800 */
[----:B0-----:R-:W-:Y:S01]  /*10fe10*/  VIADD R0, R0, UR8 ;  /* 0x0000000800007c36 */ /* 0x001fe20008000000 */
[----:B------:R-:W-:-:S02]  /*10fe20*/  PRMT R17, R17, 0x3340, R1 ;  /* 0x0000334011117816 */ /* 0x000fc40000000001 */
[----:B------:R-:W-:Y:S01]  /*10fe30*/  PRMT R24, R19, 0x3340, R18 ;  /* 0x0000334013187816 */ /* 0x000fe20000000012 */
[----:B------:R-:W-:Y:S01]  /*10fe40*/  ULDC UR8, c[0x0][0x248] ;  /* 0x0000920000087ab9 */ /* 0x000fe20000000800 */
[----:B------:R0:W-:Y:S04]  /*10fe50*/  STL [R1+0x4a8], R0 ;  /* 0x0004a80001007387 */ /* 0x0001e80000100800 */
[----:B------:R-:W4:Y:S04]  /*10fe60*/  LDL.LU R22, [R1+0x7a0] ;  /* 0x0007a00001167983 */ /* 0x000f280000300800 */
[----:B------:R-:W4:Y:S04]  /*10fe70*/  LDL.LU R29, [R1+0x790] ;  /* 0x00079000011d7983 */ /* 0x000f280000300800 */
[----:B------:R-:W4:Y:S01]  /*10fe80*/  LDL.LU R21, [R1+0x78c] ;  /* 0x00078c0001157983 */ /* 0x000f220000300800 */
[----:B0-----:R-:W-:Y:S01]  /*10fe90*/  VIADD R0, R0, UR9 ;  /* 0x0000000900007c36 */ /* 0x001fe20008000000 */
[----:B------:R-:W-:-:S04]  /*10fea0*/  ULDC UR9, c[0x0][0x248] ;  /* 0x0000920000097ab9 */ /* 0x000fc80000000800 */
[----:B------:R0:W-:Y:S04]  /*10feb0*/  STL [R1+0x494], R0 ;  /* 0x0004940001007387 */ /* 0x0001e80000100800 */
[----:B------:R-:W-:Y:S04]  /*10fec0*/  STL [R1+0x4938], R17 ;  /* 0x0049381101007387 */ /* 0x000fe80000100800 */
[----:B------:R-:W-:Y:S01]  /*10fed0*/  STL [R1+0x493c], R24 ;  /* 0x00493c1801007387 */ /* 0x000fe20000100800 */
[----:B0-----:R-:W-:Y:S01]  /*10fee0*/  VIADD R0, R0, UR7 ;  /* 0x0000000700007c36 */ /* 0x001fe20008000000 */
[----:B------:R-:W-:-:S04]  /*10fef0*/  ULDC UR7, c[0x0][0x248] ;  /* 0x0000920000077ab9 */ /* 0x000fc80000000800 */
[----:B------:R0:W-:Y:S02]  /*10ff00*/  STL [R1+0x480], R0 ;  /* 0x0004800001007387 */ /* 0x0001e40000100800 */
[----:B0-----:R-:W-:Y:S01]  /*10ff10*/  VIADD R0, R0, UR7 ;  /* 0x0000000700007c36 */ /* 0x001fe20008000000 */
[----:B------:R-:W-:-:S04]  /*10ff20*/  ULDC UR7, c[0x0][0x248] ;  /* 0x0000920000077ab9 */ /* 0x000fc80000000800 */
[----:B------:R0:W-:Y:S02]  /*10ff30*/  STL [R1+0x488], R0 ;  /* 0x0004880001007387 */ /* 0x0001e40000100800 */
[----:B0-----:R-:W-:Y:S01]  /*10ff40*/  VIADD R0, R0, UR8 ;  /* 0x0000000800007c36 */ /* 0x001fe20008000000 */
[----:B------:R-:W-:-:S04]  /*10ff50*/  ULDC UR8, c[0x0][0x248] ;  /* 0x0000920000087ab9 */ /* 0x000fc80000000800 */
[----:B------:R0:W-:Y:S02]  /*10ff60*/  STL [R1+0x490], R0 ;  /* 0x0004900001007387 */ /* 0x0001e40000100800 */
[----:B0-----:R-:W-:Y:S01]  /*10ff70*/  VIADD R0, R0, UR9 ;  /* 0x0000000900007c36 */ /* 0x001fe20008000000 */
[----:B------:R-:W-:Y:S01]  /*10ff80*/  ULDC UR9, c[0x0][0x248] ;  /* 0x0000920000097ab9 */ /* 0x000fe20000000800 */
[----:B--2---:R-:W-:Y:S02]  /*10ff90*/  SHF.R.U32.HI R18, RZ, 0x8, R26 ;  /* 0x00000008ff127819 */ /* 0x004fe4000001161a */
[----:B---3--:R-:W-:Y:S02]  /*10ffa0*/  SHF.R.U32.HI R20, RZ, 0x8, R20 ;  /* 0x00000008ff147819 */ /* 0x008fe40000011614 */
[----:B----4-:R-:W-:Y:S02]  /*10ffb0*/  SHF.R.U32.HI R19, RZ, 0x8, R25 ;  /* 0x00000008ff137819 */ /* 0x010fe40000011619 */
[----:B------:R-:W-:-:S02]  /*10ffc0*/  LOP3.LUT R18, R18, 0xffff, RZ, 0xc0, !PT ;  /* 0x0000ffff12127812 */ /* 0x000fc400078ec0ff */
[----:B------:R-:W-:Y:S02]  /*10ffd0*/  LOP3.LUT R20, R20, 0xffff, RZ, 0xc0, !PT ;  /* 0x0000ffff14147812 */ /* 0x000fe400078ec0ff */
[----:B------:R-:W-:Y:S02]  /*10ffe0*/  LOP3.LUT R19, R19, 0xffff, RZ, 0xc0, !PT ;  /* 0x0000ffff13137812 */ /* 0x000fe400078ec0ff */
[----:B------:R-:W-:Y:S02]  /*10fff0*/  PRMT R18, R18, 0x3340, R1 ;  /* 0x0000334012127816 */ /* 0x000fe40000000001 */
[----:B------:R-:W-:-:S03]  /*110000*/  PRMT R25, R20, 0x3340, R19 ;  /* 0x0000334014197816 */ /* 0x000fc60000000013 */
[----:B------:R-:W-:Y:S04]  /*110010*/  STL [R1+0x4940], R18 ;  /* 0x0049401201007387 */ /* 0x000fe80000100800 */
[----:B------:R0:W-:Y:S04]  /*110020*/  STL [R1+0x47c], R0 ;  /* 0x00047c0001007387 */ /* 0x0001e80000100800 */
[----:B------:R-:W-:Y:S01]  /*110030*/  STL [R1+0x4944], R25 ;  /* 0x0049441901007387 */ /* 0x000fe20000100800 */
[----:B0-----:R-:W-:Y:S01]  /*110040*/  VIADD R0, R0, UR7 ;  /* 0x0000000700007c36 */ /* 0x001fe20008000000 */
[----:B------:R-:W-:-:S04]  /*110050*/  ULDC UR7, c[0x0][0x248] ;  /* 0x0000920000077ab9 */ /* 0x000fc80000000800 */
[----:B------:R0:W-:Y:S02]  /*110060*/  STL [R1+0x468], R0 ;  /* 0x0004680001007387 */ /* 0x0001e40000100800 */
[----:B0-----:R-:W-:Y:S01]  /*110070*/  VIADD R0, R0, UR7 ;  /* 0x0000000700007c36 */ /* 0x001fe20008000000 */
[----:B------:R-:W-:-:S04]  /*110080*/  ULDC UR7, c[0x0][0x248] ;  /* 0x0000920000077ab9 */ /* 0x000fc80000000800 */
[----:B------:R0:W-:Y:S04]  /*110090*/  STL [R1+0x470], R0 ;  /* 0x0004700001007387 */ /* 0x0001e80000100800 */
[----:B------:R-:W2:Y:S01]  /*1100a0*/  LDL.LU R28, [R1+0x794] ;  /* 0x00079400011c7983 */ /* 0x000ea20000300800 */
[----:B0-----:R-:W-:Y:S01]  /*1100b0*/  VIADD R0, R0, UR8 ;  /* 0x0000000800007c36 */ /* 0x001fe20008000000 */
[----:B------:R-:W-:Y:S01]  /*1100c0*/  ULDC UR8, c[0x0][0x248] ;  /* 0x0000920000087ab9 */ /* 0x000fe20000000800 */
[----:B------:R-:W-:Y:S02]  /*1100d0*/  SHF.R.U32.HI R22, RZ, 0x8, R22 ;  /* 0x00000008ff167819 */ /* 0x000fe40000011616 */
[----:B------:R-:W-:Y:S02]  /*1100e0*/  SHF.R.U32.HI R20, RZ, 0x8, R29 ;  /* 0x00000008ff147819 */ /* 0x000fe4000001161d */
[----:B------:R-:W-:Y:S01]  /*1100f0*/  SHF.R.U32.HI R19, RZ, 0x8, R21 ;  /* 0x00000008ff137819 */ /* 0x000fe20000011615 */
[----:B------:R0:W-:Y:S01]  /*110100*/  STL [R1+0x478], R0 ;  /* 0x0004780001007387 */ /* 0x0001e20000100800 */
[----:B------:R-:W-:-:S02]  /*110110*/  LOP3.LUT R22, R22, 0xffff, RZ, 0xc0, !PT ;  /* 0x0000ffff16167812 */ /* 0x000fc400078ec0ff */
[----:B------:R-:W-:Y:S02]  /*110120*/  LOP3.LUT R20, R20, 0xffff, RZ, 0xc0, !PT ;  /* 0x0000ffff14147812 */ /* 0x000fe400078ec0ff */
[----:B------:R-:W-:Y:S01]  /*110130*/  LOP3.LUT R19, R19, 0xffff, RZ, 0xc0, !PT ;  /* 0x0000ffff13137812 */ /* 0x000fe200078ec0ff */
[----:B------:R-:W3:Y:S04]  /*110140*/  LDL.LU R16, [R1+0x5a0] ;  /* 0x0005a00001107983 */ /* 0x000ee80000300800 */
[----:B------:R-:W4:Y:S01]  /*110150*/  LDL.LU R21, [R1+0x64c] ;  /* 0x00064c0001157983 */ /* 0x000f220000300800 */
[----:B------:R-:W-:Y:S02]  /*110160*/  PRMT R22, R22, 0x3340, R1 ;  /* 0x0000334016167816 */ /* 0x000fe40000000001 */
[----:B------:R-:W-:Y:S01]  /*110170*/  PRMT R2, R20, 0x3340, R19 ;  /* 0x0000334014027816 */ /* 0x000fe20000000013 */
[----:B0-----:R-:W-:Y:S01]  /*110180*/  VIADD R0, R0, UR9 ;  /* 0x0000000900007c36 */ /* 0x001fe20008000000 */
[----:B------:R-:W-:-:S04]  /*110190*/  ULDC UR9, c[0x0][0x248] ;  /* 0x0000920000097ab9 */ /* 0x000fc80000000800 */
[----:B------:R0:W-:Y:S04]  /*1101a0*/  STL [R1+0x464], R0 ;  /* 0x0004640001007387 */ /* 0x0001e80000100800 */
[----:B------:R-:W-:Y:S04]  /*1101b0*/  STL [R1+0x494c], R22 ;  /* 0x00494c1601007387 */ /* 0x000fe80000100800 */
[----:B------:R-:W4:Y:S04]  /*1101c0*/  LDL.LU R13, [R1+0x340] ;  /* 0x00034000010d7983 */ /* 0x000f280000300800 */
[----:B------:R-:W-:Y:S04]  /*1101d0*/  STL [R1+0x210], R2 ;  /* 0x0002100201007387 */ /* 0x000fe80000100800 */
[----:B------:R-:W4:Y:S04]  /*1101e0*/  LDL.LU R15, [R1+0x3fc] ;  /* 0x0003fc00010f7983 */ /* 0x000f280000300800 */
[----:B------:R-:W4:Y:S01]  /*1101f0*/  LDL.LU R14, [R1+0x334] ;  /* 0x00033400010e7983 */ /* 0x000f220000300800 */
[----:B0-----:R-:W-:Y:S01]  /*110200*/  VIADD R0, R0, UR7 ;  /* 0x0000000700007c36 */ /* 0x001fe20008000000 */
[----:B------:R-:W-:-:S04]  /*110210*/  ULDC UR7, c[0x0][0x248] ;  /* 0x0000920000077ab9 */ /* 0x000fc80000000800 */
        /* <DEDUP_REMOVED lines=14> */
[----:B0-----:R-:W-:-:S03]  /*110300*/  VIADD R0, R0, UR7 ;  /* 0x0000000700007c36 */ /* 0x001fc60008000000 */
[----:B------:R-:W4:Y:S04]  /*110310*/  LDL.LU R2, [R1+0x2f4] ;  /* 0x0002f40001027983 */ /* 0x000f280000300800 */
[----:B------:R-:W4:Y:S04]  /*110320*/  LDL.LU R23, [R1+0x3c8] ;  /* 0x0003c80001177983 */ /* 0x000f280000300800 */
[----:B------:R0:W-:Y:S01]  /*110330*/  STL [R1+0x458], R0 ;  /* 0x0004580001007387 */ /* 0x0001e20000100800 */
[----:B------:R-:W-:Y:S01]  /*110340*/  ULDC UR7, c[0x0][0x248] ;  /* 0x0000920000077ab9 */ /* 0x000fe20000000800 */
[----:B0-----:R-:W-:Y:S01]  /*110350*/  VIADD R0, R0, UR8 ;  /* 0x0000000800007c36 */ /* 0x001fe20008000000 */
[----:B------:R-:W-:-:S04]  /*110360*/  ULDC UR8, c[0x0][0x244] ;  /* 0x0000910000087ab9 */ /* 0x000fc80000000800 */
[----:B------:R0:W-:Y:S02]  /*110370*/  STL [R1+0x460], R0 ;  /* 0x0004600001007387 */ /* 0x0001e40000100800 */
[----:B0-----:R-:W-:Y:S01]  /*110380*/  VIADD R0, R0, UR9 ;  /* 0x0000000900007c36 */ /* 0x001fe20008000000 */
[----:B------:R-:W-:Y:S01]  /*110390*/  ULDC UR9, c[0x0][0x248] ;  /* 0x0000920000097ab9 */ /* 0x000fe20000000800 */
[----:B--2---:R-:W-:-:S04]  /*1103a0*/  SHF.R.U32.HI R19, RZ, 0x8, R28 ;  /* 0x00000008ff137819 */ /* 0x004fc8000001161c */
[----:B------:R-:W-:-:S04]  /*1103b0*/  LOP3.LUT R19, R19, 0xffff, RZ, 0xc0, !PT ;  /* 0x0000ffff13137812 */ /* 0x000fc800078ec0ff */
[----:B------:R-:W-:-:S05]  /*1103c0*/  PRMT R17, R19, 0x3340, R1 ;  /* 0x0000334013117816 */ /* 0x000fca0000000001 */
[----:B------:R-:W-:Y:S01]  /*1103d0*/  STL [R1+0x148], R17 ;  /* 0x0001481101007387 */ /* 0x000fe20000100800 */
[----:B---3--:R-:W-:Y:S02]  /*1103e0*/  SHF.R.U32.HI R20, RZ, 0x8, R16 ;  /* 0x00000008ff147819 */ /* 0x008fe40000011610 */
[----:B----4-:R-:W-:Y:S02]  /*1103f0*/  SHF.R.U32.HI R21, RZ, 0x8, R21 ;  /* 0x00000008ff157819 */ /* 0x010fe40000011615 */
[----:B------:R-:W-:Y:S02]  /*110400*/  LOP3.LUT R20, R20, 0xffff, RZ, 0xc0, !PT ;  /* 0x0000ffff14147812 */ /* 0x000fe400078ec0ff */
[----:B------:R-:W-:Y:S01]  /*110410*/  LOP3.LUT R21, R21, 0xffff, RZ, 0xc0, !PT ;  /* 0x0000ffff15157812 */ /* 0x000fe200078ec0ff */
[----:B------:R0:W-:Y:S03]  /*110420*/  STL [R1+0x44c], R0 ;  /* 0x00044c0001007387 */ /* 0x0001e60000100800 */
[----:B------:R-:W-:-:S02]  /*110430*/  PRMT R16, R21, 0x3340, R20 ;  /* 0x0000334015107816 */ /* 0x000fc40000000014 */
[----:B------:R-:W-:Y:S01]  /*110440*/  PRMT R15, R15, 0x5410, R13 ;  /* 0x000054100f0f7816 */ /* 0x000fe2000000000d */
[----:B0-----:R-:W-:Y:S02]  /*110450*/  VIADD R0, R0, UR7 ;  /* 0x0000000700007c36 */ /* 0x001fe40008000000 */
[----:B------:R-:W-:Y:S01]  /*110460*/  STL [R1+0x204], R16 ;  /* 0x0002041001007387 */ /* 0x000fe20000100800 */
[----:B------:R-:W-:-:S03]  /*110470*/  ULDC UR7, c[0x0][0x248] ;  /* 0x0000920000077ab9 */ /* 0x000fc60000000800 */
[----:B------:R-:W-:Y:S04]  /*110480*/  STL [R1+0x9c0], R15 ;  /* 0x0009c00f01007387 */ /* 0x000fe80000100800 */
[----:B------:R0:W-:Y:S01]  /*110490*/  STL [R1+0x440], R0 ;  /* 0x0004400001007387 */ /* 0x0001e20000100800 */
[----:B------:R-:W-:Y:S02]  /*1104a0*/  PRMT R13, R27, 0x5410, R14 ;  /* 0x000054101b0d7816 */ /* 0x000fe4000000000e */
[----:B------:R-:W-:Y:S01]  /*1104b0*/  PRMT R11, R11, 0x5410, R12 ;  /* 0x000054100b0b7816 */ /* 0x000fe2000000000c */
[----:B0-----:R-:W-:Y:S02]  /*1104c0*/  VIADD R0, R0, UR7 ;  /* 0x0000000700007c36 */ /* 0x001fe40008000000 */
[----:B------:R-:W-:Y:S01]  /*1104d0*/  STL [R1+0x9bc], R13 ;  /* 0x0009bc0d01007387 */ /* 0x000fe20000100800 */
[----:B------:R-:W-:Y:S01]  /*1104e0*/  ULDC UR7, c[0x0][0x248] ;  /* 0x0000920000077ab9 */ /* 0x000fe20000000800 */
[----:B------:R-:W-:-:S02]  /*1104f0*/  PRMT R9, R9, 0x5410, R10 ;  /* 0x0000541009097816 */ /* 0x000fc4000000000a */
[----:B------:R-:W-:Y:S04]  /*110500*/  STL [R1+0x9b8], R11 ;  /* 0x0009b80b01007387 */ /* 0x000fe80000100800 */
[----:B------:R0:W-:Y:S01]  /*110510*/  STL [R1+0x444], R0 ;  /* 0x0004440001007387 */ /* 0x0001e20000100800 */
[----:B------:R-:W-:-:S03]  /*110520*/  PRMT R7, R7, 0x5410, R8 ;  /* 0x0000541007077816 */ /* 0x000fc60000000008 */
[----:B------:R-:W-:Y:S01]  /*110530*/  STL [R1+0x9b4], R9 ;  /* 0x0009b40901007387 */ /* 0x000fe20000100800 */
[----:B------:R-:W-:Y:S02]  /*110540*/  PRMT R5, R5, 0x5410, R6 ;  /* 0x0000541005057816 */ /* 0x000fe40000000006 */
[----:B------:R-:W-:Y:S01]  /*110550*/  PRMT R4, R3, 0x5410, R4 ;  /* 0x0000541003047816 */ /* 0x000fe20000000004 */
[----:B------:R-:W-:Y:S01]  /*110560*/  STL [R1+0x9b0], R7 ;  /* 0x0009b00701007387 */ /* 0x000fe20000100800 */
[----:B0-----:R-:W-:Y:S01]  /*110570*/  VIADD R0, R0, UR7 ;  /* 0x0000000700007c36 */ /* 0x001fe20008000000 */
[----:B------:R-:W-:Y:S01]  /*110580*/  ULDC UR7, c[0x0][0x248] ;  /* 0x0000920000077ab9 */ /* 0x000fe20000000800 */
[----:B------:R-:W-:-:S03]  /*110590*/  PRMT R3, R29, 0x5410, R26 ;  /* 0x000054101d037816 */ /* 0x000fc6000000001a */
[----:B------:R0:W-:Y:S04]  /*1105a0*/  STL [R1+0x448], R0 ;  /* 0x0004480001007387 */ /* 0x0001e80000100800 */
[----:B------:R-:W-:Y:S04]  /*1105b0*/  STL [R1+0x9ac], R5 ;  /* 0x0009ac0501007387 */ /* 0x000fe80000100800 */
[----:B------:R-:W-:Y:S01]  /*1105c0*/  STL [R1+0x9a8], R4 ;  /* 0x0009a80401007387 */ /* 0x000fe20000100800 */
[----:B0-----:R-:W-:Y:S01]  /*1105d0*/  VIADD R0, R0, UR7 ;  /* 0x0000000700007c36 */ /* 0x001fe20008000000 */
[----:B------:R-:W-:-:S04]  /*1105e0*/  ULDC UR7, c[0x0][0x248] ;  /* 0x0000920000077ab9 */ /* 0x000fc80000000800 */
[----:B------:R0:W-:Y:S04]  /*1105f0*/  STL [R1+0x454], R0 ;  /* 0x0004540001007387 */ /* 0x0001e80000100800 */
[----:B------:R-:W2:Y:S04]  /*110600*/  LDL.LU R26, [R1+0x2ec] ;  /* 0x0002ec00011a7983 */ /* 0x000ea80000300800 */
[----:B------:R-:W-:Y:S04]  /*110610*/  STL [R1+0x9a4], R3 ;  /* 0x0009a40301007387 */ /* 0x000fe80000100800 */
[----:B------:R-:W2:Y:S04]  /*110620*/  LDL.LU R29, [R1+0x3b4] ;  /* 0x0003b400011d7983 */ /* 0x000ea80000300800 */
[----:B------:R-:W3:Y:S01]  /*110630*/  LDL.LU R21, [R1+0x2dc] ;  /* 0x0002dc0001157983 */ /* 0x000ee20000300800 */
[----:B------:R-:W-:Y:S01]  /*110640*/  PRMT R2, R23, 0x5410, R2 ;  /* 0x0000541017027816 */ /* 0x000fe20000000002 */
[----:B0-----:R-:W-:Y:S01]  /*110650*/  VIADD R0, R0, UR7 ;  /* 0x0000000700007c36 */ /* 0x001fe20008000000 */
[----:B------:R-:W-:Y:S01]  /*110660*/  ULDC UR7, c[0x0][0x248] ;  /* 0x0000920000077ab9 */ /* 0x000fe20000000800 */
[----:B---3--:R0:W-:Y:S04]  /*110670*/  STL [R1+0x4960], R21 ;  /* 0x0049601501007387 */ /* 0x0081e80000100800 */
[----:B------:R-:W-:Y:S04]  /*110680*/  STL [R1+0x99c], R2 ;  /* 0x00099c0201007387 */ /* 0x000fe80000100800 */
[----:B------:R1:W-:Y:S04]  /*110690*/  STL [R1+0x45c], R0 ;  /* 0x00045c0001007387 */ /* 0x0003e80000100800 */
[----:B0-----:R-:W3:Y:S04]  /*1106a0*/  LDL.LU R21, [R1+0x3bc] ;  /* 0x0003bc0001157983 */ /* 0x001ee80000300800 */
[----:B------:R-:W4:Y:S01]  /*1106b0*/  LDL.LU R20, [R1+0x394] ;  /* 0x0003940001147983 */ /* 0x000f220000300800 */
[----:B--2---:R-:W-:Y:S01]  /*1106c0*/  PRMT R3, R29, 0x5410, R26 ;  /* 0x000054101d037816 */ /* 0x004fe2000000001a */
[----:B-1----:R-:W-:Y:S01]  /*1106d0*/  VIADD R0, R0, UR7 ;  /* 0x0000000700007c36 */ /* 0x002fe20008000000 */
[----:B------:R-:W-:Y:S01]  /*1106e0*/  ULDC UR7, c[0x0][0x248] ;  /* 0x0000920000077ab9 */ /* 0x000fe20000000800 */
[----:B----4-:R0:W-:Y:S04]  /*1106f0*/  STL [R1+0x4964], R20 ;  /* 0x0049641401007387 */ /* 0x0101e80000100800 */
[----:B0-----:R-:W3:Y:S04]  /*110700*/  LDL.LU R20, [R1+0x2e8] ;  /* 0x0002e80001147983 */ /* 0x001ee80000300800 */
[----:B------:R-:W2:Y:S04]  /*110710*/  LDL.LU R19, [R1+0x2d8] ;  /* 0x0002d80001137983 */ /* 0x000ea80000300800 */
[----:B------:R-:W2:Y:S04]  /*110720*/  LDL.LU R22, [R1+0x3b0] ;  /* 0x0003b00001167983 */ /* 0x000ea80000300800 */
        /* <DEDUP_REMOVED lines=19> */
[----:B------:R0:W-:Y:S04]  /*110860*/  STL [R1+0x9a0], R3 ;  /* 0x0009a00301007387 */ /* 0x0001e80000100800 */
[----:B------:R-:W4:Y:S04]  /*110870*/  LDL.LU R5, [R1+0x358] ;  /* 0x0003580001057983 */ /* 0x000f280000300800 */
[----:B------:R-:W4:Y:S04]  /*110880*/  LDL.LU R4, [R1+0x280] ;  /* 0x0002800001047983 */ /* 0x000f280000300800 */
[----:B------:R-:W-:Y:S04]  /*110890*/  STL [R1+0x46c], R0 ;  /* 0x00046c0001007387 */ /* 0x000fe80000100800 */
[----:B0-----:R-:W4:Y:S04]  /*1108a0*/  LDL.LU R3, [R1+0x35c] ;  /* 0x00035c0001037983 */ /* 0x001f280000300800 */
[----:B------:R-:W4:Y:S04]  /*1108b0*/  LDL.LU R26, [R1+0x27c] ;  /* 0x00027c00011a7983 */ /* 0x000f280000300800 */
[----:B------:R-:W4:Y:S01]  /*1108c0*/  LDL.LU R29, [R1+0x350] ;  /* 0x00035000011d7983 */ /* 0x000f220000300800 */
[----:B---3--:R-:W-:-:S03]  /*1108d0*/  PRMT R21, R21, 0x5410, R20 ;  /* 0x0000541015157816 */ /* 0x008fc60000000014 */
[----:B------:R-:W3:Y:S04]  /*1108e0*/  LDL.LU R20, [R1+0x4964] ;  /* 0x0049640001147983 */ /* 0x000ee80000300800 */
[----:B------:R0:W-:Y:S04]  /*1108f0*/  STL [R1+0x994], R21 ;  /* 0x0009941501007387 */ /* 0x0001e80000100800 */
[----:B0-----:R-:W3:Y:S01]  /*110900*/  LDL.LU R21, [R1+0x4960] ;  /* 0x0049600001157983 */ /* 0x001ee20000300800 */
[----:B--2---:R-:W-:Y:S01]  /*110910*/  PRMT R19, R22, 0x5410, R19 ;  /* 0x0000541016137816 */ /* 0x004fe20000000013 */
[----:B------:R-:W-:Y:S01]  /*110920*/  VIADD R0, R0, UR7 ;  /* 0x0000000700007c36 */ /* 0x000fe20008000000 */
[----:B------:R-:W-:Y:S01]  /*110930*/  ULDC UR7, c[0x0][0x248] ;  /* 0x0000920000077ab9 */ /* 0x000fe20000000800 */
[----:B----4-:R-:W-:-:S02]  /*110940*/  PRMT R18, R18, 0x5410, R25 ;  /* 0x0000541012127816 */ /* 0x010fc40000000019 */
[----:B------:R-:W-:Y:S02]  /*110950*/  PRMT R17, R17, 0x5410, R24 ;  /* 0x0000541011117816 */ /* 0x000fe40000000018 */
[----:B------:R-:W-:Y:S02]  /*110960*/  PRMT R16, R16, 0x5410, R28 ;  /* 0x0000541010107816 */ /* 0x000fe4000000001c */
[----:B------:R-:W-:Y:S02]  /*110970*/  PRMT R15, R15, 0x5410, R13 ;  /* 0x000054100f0f7816 */ /* 0x000fe4000000000d */
[----:B------:R-:W-:Y:S02]  /*110980*/  PRMT R13, R27, 0x5410, R14 ;  /* 0x000054101b0d7816 */ /* 0x000fe4000000000e */
[----:B------:R-:W-:Y:S02]  /*110990*/  PRMT R11, R11, 0x5410, R12 ;  /* 0x000054100b0b7816 */ /* 0x000fe4000000000c */
[----:B------:R-:W-:-:S02]  /*1109a0*/  PRMT R9, R9, 0x5410, R10 ;  /* 0x0000541009097816 */ /* 0x000fc4000000000a */
[----:B------:R-:W-:Y:S02]  /*1109b0*/  PRMT R8, R7, 0x5410, R8 ;  /* 0x0000541007087816 */ /* 0x000fe40000000008 */
[----:B------:R-:W-:Y:S02]  /*1109c0*/  PRMT R7, R23, 0x5410, R2 ;  /* 0x0000541017077816 */ /* 0x000fe40000000002 */
[----:B------:R-:W-:Y:S02]  /*1109d0*/  PRMT R5, R5, 0x5410, R6 ;  /* 0x0000541005057816 */ /* 0x000fe40000000006 */
[----:B------:R-:W-:Y:S02]  /*1109e0*/  PRMT R3, R3, 0x5410, R4 ;  /* 0x0000541003037816 */ /* 0x000fe40000000004 */
[----:B---3--:R-:W-:-:S05]  /*1109f0*/  PRMT R20, R20, 0x5410, R21 ;  /* 0x0000541014147816 */ /* 0x008fca0000000015 */
[----:B------:R-:W-:Y:S04]  /*110a00*/  STL [R1+0x998], R20 ;  /* 0x0009981401007387 */ /* 0x000fe80000100800 */
[----:B------:R-:W-:Y:S04]  /*110a10*/  STL [R1+0x990], R19 ;  /* 0x0009901301007387 */ /* 0x000fe80000100800 */
[----:B------:R0:W-:Y:S04]  /*110a20*/  STL [R1+0x474], R0 ;  /* 0x0004740001007387 */ /* 0x0001e80000100800 */
[----:B------:R-:W-:Y:S04]  /*110a30*/  STL [R1+0x98c], R18 ;  /* 0x00098c1201007387 */ /* 0x000fe80000100800 */
[----:B------:R-:W-:Y:S01]  /*110a40*/  STL [R1+0x988], R17 ;  /* 0x0009881101007387 */ /* 0x000fe20000100800 */
[----:B0-----:R-:W-:Y:S01]  /*110a50*/  VIADD R0, R0, UR7 ;  /* 0x0000000700007c36 */ /* 0x001fe20008000000 */
[----:B------:R-:W-:-:S04]  /*110a60*/  ULDC UR7, c[0x0][0x248] ;  /* 0x0000920000077ab9 */ /* 0x000fc80000000800 */
        /* <DEDUP_REMOVED lines=19> */
[----:B------:R-:W-:Y:S01]  /*110ba0*/  STL [R1+0x968], R5 ;  /* 0x0009680501007387 */ /* 0x000fe20000100800 */
[----:B0-----:R-:W-:Y:S01]  /*110bb0*/  VIADD R0, R0, UR7 ;  /* 0x0000000700007c36 */ /* 0x001fe20008000000 */
[----:B------:R-:W-:-:S04]  /*110bc0*/  ULDC UR7, c[0x0][0x248] ;  /* 0x0000920000077ab9 */ /* 0x000fc80000000800 */
[----:B------:R0:W-:Y:S04]  /*110bd0*/  STL [R1+0x4b0], R0 ;  /* 0x0004b00001007387 */ /* 0x0001e80000100800 */
[----:B------:R1:W-:Y:S04]  /*110be0*/  STL [R1+0x964], R3 ;  /* 0x0009640301007387 */ /* 0x0003e80000100800 */
[----:B------:R-:W3:Y:S01]  /*110bf0*/  LDL.LU R21, [R1+0x260] ;  /* 0x0002600001157983 */ /* 0x000ee20000300800 */
[----:B0-----:R-:W-:Y:S01]  /*110c00*/  VIADD R0, R0, UR7 ;  /* 0x0000000700007c36 */ /* 0x001fe20008000000 */
[----:B-1----:R-:W-:Y:S01]  /*110c10*/  PRMT R3, R29, 0x5410, R26 ;  /* 0x000054101d037816 */ /* 0x002fe2000000001a */
        /* <DEDUP_REMOVED lines=32> */
[----:B------:R-:W4:Y:S04]  /*110e20*/  LDL.LU R7, [R1+0x300] ;  /* 0x0003000001077983 */ /* 0x000f280000300800 */
[----:B------:R-:W4:Y:S04]  /*110e30*/  LDL.LU R6, [R1+0x214] ;  /* 0x0002140001067983 */ /* 0x000f280000300800 */
[----:B------:R-:W4:Y:S04]  /*110e40*/  LDL.LU R5, [R1+0x2fc] ;  /* 0x0002fc0001057983 */ /* 0x000f280000300800 */
[----:B------:R-:W4:Y:S04]  /*110e50*/  LDL.LU R4, [R1+0x20c] ;  /* 0x00020c0001047983 */ /* 0x000f280000300800 */
[----:B------:R-:W4:Y:S04]  /*110e60*/  LDL.LU R3, [R1+0x2f0] ;  /* 0x0002f00001037983 */ /* 0x000f280000300800 */
[----:B0-----:R-:W4:Y:S04]  /*110e70*/  LDL.LU R2, [R1+0x1f8] ;  /* 0x0001f80001027983 */ /* 0x001f280000300800 */
        /* <DEDUP_REMOVED lines=51> */
[----:B------:R-:W3:Y:S01]  /*1111b0*/  LDL.LU R21, [R1+0x58] ;  /* 0x0000580001157983 */ /* 0x000ee20000300800 */
[----:B------:R-:W-:Y:S01]  /*1111c0*/  PRMT R2, R23, 0x5410, R2 ;  /* 0x0000541017027816 */ /* 0x000fe20000000002 */
[----:B0-----:R-:W-:Y:S01]  /*1111d0*/  VIADD R0, R0, UR7 ;  /* 0x0000000700007c36 */ /* 0x001fe20008000000 */
[----:B------:R-:W-:Y:S01]  /*1111e0*/  ULDC UR7, c[0x0][0x248] ;  /* 0x0000920000077ab9 */ /* 0x000fe20000000800 */
[----:B---3--:R0:W-:Y:S04]  /*1111f0*/  STL [R1+0x4950], R21 ;  /* 0x0049501501007387 */ /* 0x0081e80000100800 */
[----:B------:R2:W-:Y:S04]  /*111200*/  STL [R1+0x910], R2 ;  /* 0x0009100201007387 */ /* 0x0005e80000100800 */
        /* <DEDUP_REMOVED lines=63> */
[----:B------:R1:W-:Y:S01]  /*111600*/  STL [R1+0x8e8], R13 ;  /* 0x0008e80d01007387 */ /* 0x0003e20000100800 */
[----:B0-----:R-:W-:Y:S01]  /*111610*/  VIADD R0, R0, UR7 ;  /* 0x0000000700007c36 */ /* 0x001fe20008000000 */
[----:B------:R-:W-:-:S04]  /*111620*/  ULDC UR7, c[0x0][0x248] ;  /* 0x0000920000077ab9 */ /* 0x000fc80000000800 */
[----:B------:R-:W-:Y:S04]  /*111630*/  STL [R1+0x4e0], R0 ;  /* 0x0004e00001007387 */ /* 0x000fe80000100800 */
[----:B------:R-:W2:Y:S04]  /*111640*/  LDL.LU R4, [R1+0x170] ;  /* 0x0001700001047983 */ /* 0x000ea80000300800 */
[----:B------:R0:W-:Y:S01]  /*111650*/  STL [R1+0x8e4], R3 ;  /* 0x0008e40301007387 */ /* 0x0001e20000100800 */
[----:B-1----:R-:W-:-:S03]  /*111660*/  PRMT R13, R27, 0x5410, R14 ;  /* 0x000054101b0d7816 */ /* 0x002fc6000000000e */
[----:B0-----:R-:W2:Y:S01]  /*111670*/  LDL.LU R3, [R1+0x23c] ;  /* 0x00023c0001037983 */ /* 0x001ea20000300800 */
[----:B------:R-:W-:Y:S01]  /*111680*/  VIADD R0, R0, UR7 ;  /* 0x0000000700007c36 */ /* 0x000fe20008000000 */
[----:B------:R-:W-:Y:S02]  /*111690*/  ULDC UR7, c[0x0][0x248] ;  /* 0x0000920000077ab9 */ /* 0x000fe40000000800 */
        /* <DEDUP_REMOVED lines=12> */
[----:B------:R0:W-:Y:S01]  /*111760*/  STL [R1+0x248], R2 ;  /* 0x0002480201007387 */ /* 0x0001e20000100800 */
[----:B-1----:R-:W-:-:S03]  /*111770*/  PRMT R5, R29, 0x5410, R26 ;  /* 0x000054101d057816 */ /* 0x002fc6000000001a */
[----:B0-----:R-:W3:Y:S04]  /*111780*/  LDL.LU R2, [R1+0x190] ;  /* 0x0001900001027983 */ /* 0x001ee80000300800 */
[----:B------:R-:W3:Y:S01]  /*111790*/  LDL.LU R23, [R1+0x24c] ;  /* 0x00024c0001177983 */ /* 0x000ee20000300800 */
[----:B------:R-:W-:-:S03]  /*1117a0*/  VIADD R0, R0, UR7 ;  /* 0x0000000700007c36 */ /* 0x000fc60008000000 */
[----:B------:R-:W-:Y:S01]  /*1117b0*/  STL [R1+0x240], R5 ;  /* 0x0002400501007387 */ /* 0x000fe20000100800 */
[----:B------:R-:W-:-:S03]  /*1117c0*/  ULDC UR7, c[0x0][0x248] ;  /* 0x0000920000077ab9 */ /* 0x000fc60000000800 */
        /* <DEDUP_REMOVED lines=14> */
[----:B------:R-:W4:Y:S01]  /*1118b0*/  LDL.LU R13, [R1+0x15c] ;  /* 0x00015c00010d7983 */ /* 0x000f220000300800 */
[----:B------:R-:W-:Y:S01]  /*1118c0*/  ULDC UR7, c[0x0][0x248] ;  /* 0x0000920000077ab9 */ /* 0x000fe20000000800 */
[----:B--2---:R-:W-:-:S05]  /*1118d0*/  PRMT R3, R3, 0x5410, R4 ;  /* 0x0000541003037816 */ /* 0x004fca0000000004 */
[----:B------:R0:W-:Y:S04]  /*1118e0*/  STL [R1+0x23c], R3 ;  /* 0x00023c0301007387 */ /* 0x0001e80000100800 */
[----:B------:R-:W2:Y:S04]  /*1118f0*/  LDL.LU R15, [R1+0x200] ;  /* 0x00020000010f7983 */ /* 0x000ea80000300800 */
        /* <DEDUP_REMOVED lines=12> */
[----:B0-----:R-:W2:Y:S01]  /*1119c0*/  LDL.LU R3, [R1+0x1c8] ;  /* 0x0001c80001037983 */ /* 0x001ea20000300800 */
[----:B-1----:R-:W-:Y:S01]  /*1119d0*/  VIADD R0, R0, UR7 ;  /* 0x0000000700007c36 */ /* 0x002fe20008000000 */
[----:B------:R-:W-:Y:S01]  /*1119e0*/  ULDC UR7, c[0x0][0x248] ;  /* 0x0000920000077ab9 */ /* 0x000fe20000000800 */
[----:B---3--:R-:W-:-:S02]  /*1119f0*/  PRMT R23, R23, 0x5410, R2 ;  /* 0x0000541017177816 */ /* 0x008fc40000000002 */
[----:B------:R-:W3:Y:S04]  /*111a00*/  LDL.LU R2, [R1+0x124] ;  /* 0x0001240001027983 */ /* 0x000ee80000300800 */
[----:B------:R0:W-:Y:S04]  /*111a10*/  STL [R1+0x238], R23 ;  /* 0x0002381701007387 */ /* 0x0001e80000100800 */
[----:B0-----:R-:W3:Y:S01]  /*111a20*/  LDL.LU R23, [R1+0x1c4] ;  /* 0x0001c40001177983 */ /* 0x001ee20000300800 */
[----:B----4-:R-:W-:Y:S02]  /*111a30*/  PRMT R20, R20, 0x5410, R21 ;  /* 0x0000541014147816 */ /* 0x010fe40000000015 */
[----:B------:R-:W-:-:S02]  /*111a40*/  PRMT R19, R22, 0x5410, R19 ;  /* 0x0000541016137816 */ /* 0x000fc40000000013 */
[----:B------:R-:W-:Y:S02]  /*111a50*/  PRMT R18, R18, 0x5410, R25 ;  /* 0x0000541012127816 */ /* 0x000fe40000000019 */
[----:B------:R-:W-:Y:S01]  /*111a60*/  PRMT R17, R17, 0x5410, R24 ;  /* 0x0000541011117816 */ /* 0x000fe20000000018 */
[----:B------:R-:W-:Y:S04]  /*111a70*/  STL [R1+0x22c], R20 ;  /* 0x00022c1401007387 */ /* 0x000fe80000100800 */
[----:B------:R-:W-:Y:S04]  /*111a80*/  STL [R1+0x224], R19 ;  /* 0x0002241301007387 */ /* 0x000fe80000100800 */
[----:B------:R0:W-:Y:S01]  /*111a90*/  STL [R1+0x4fc], R0 ;  /* 0x0004fc0001007387 */ /* 0x0001e20000100800 */
[----:B------:R-:W-:-:S03]  /*111aa0*/  PRMT R16, R16, 0x5410, R28 ;  /* 0x0000541010107816 */ /* 0x000fc6000000001c */
[----:B------:R-:W-:Y:S04]  /*111ab0*/  STL [R1+0x218], R18 ;  /* 0x0002181201007387 */ /* 0x000fe80000100800 */
[----:B------:R-:W-:Y:S01]  /*111ac0*/  STL [R1+0x214], R17 ;  /* 0x0002141101007387 */ /* 0x000fe20000100800 */
[----:B0-----:R-:W-:Y:S01]  /*111ad0*/  VIADD R0, R0, UR7 ;  /* 0x0000000700007c36 */ /* 0x001fe20008000000 */
[----:B------:R-:W-:-:S04]  /*111ae0*/  ULDC UR7, c[0x0][0x248] ;  /* 0x0000920000077ab9 */ /* 0x000fc80000000800 */
[----:B------:R-:W-:Y:S04]  /*111af0*/  STL [R1+0x500], R0 ;  /* 0x0005000001007387 */ /* 0x000fe80000100800 */
[----:B------:R0:W-:Y:S02]  /*111b00*/  STL [R1+0x20c], R16 ;  /* 0x00020c1001007387 */ /* 0x0001e40000100800 */
[----:B0-----:R-:W-:Y:S02]  /*111b10*/  PRMT R16, R29, 0x5410, R26 ;  /* 0x000054101d107816 */ /* 0x001fe4000000001a */
[----:B------:R-:W4:Y:S04]  /*111b20*/  LDL.LU R26, [R1+0x120] ;  /* 0x00012000011a7983 */ /* 0x000f280000300800 */
[----:B------:R-:W4:Y:S01]  /*111b30*/  LDL.LU R29, [R1+0x1b8] ;  /* 0x0001b800011d7983 */ /* 0x000f220000300800 */
[----:B------:R-:W-:-:S03]  /*111b40*/  VIADD R0, R0, UR7 ;  /* 0x0000000700007c36 */ /* 0x000fc60008000000 */
[----:B------:R-:W-:Y:S01]  /*111b50*/  STL [R1+0x208], R16 ;  /* 0x0002081001007387 */ /* 0x000fe20000100800 */
[----:B------:R-:W-:-:S03]  /*111b60*/  ULDC UR7, c[0x0][0x248] ;  /* 0x0000920000077ab9 */ /* 0x000fc60000000800 */
[----:B------:R0:W-:Y:S02]  /*111b70*/  STL [R1+0x508], R0 ;  /* 0x0005080001007387 */ /* 0x0001e40000100800 */
[----:B0-----:R-:W-:Y:S01]  /*111b80*/  VIADD R0, R0, UR7 ;  /* 0x0000000700007c36 */ /* 0x001fe20008000000 */
[----:B------:R-:W-:Y:S01]  /*111b90*/  ULDC UR7, c[0x0][0x248] ;  /* 0x0000920000077ab9 */ /* 0x000fe20000000800 */
[----:B--2---:R-:W-:Y:S02]  /*111ba0*/  PRMT R15, R15, 0x5410, R13 ;  /* 0x000054100f0f7816 */ /* 0x004fe4000000000d */
[----:B------:R-:W-:-:S03]  /*111bb0*/  PRMT R13, R27, 0x5410, R14 ;  /* 0x000054101b0d7816 */ /* 0x000fc6000000000e */
[----:B------:R-:W-:Y:S01]  /*111bc0*/  STL [R1+0x200], R15 ;  /* 0x0002000f01007387 */ /* 0x000fe20000100800 */
[----:B------:R-:W-:-:S03]  /*111bd0*/  PRMT R11, R11, 0x5410, R12 ;  /* 0x000054100b0b7816 */ /* 0x000fc6000000000c */
[----:B------:R-:W-:Y:S04]  /*111be0*/  STL [R1+0x1e8], R13 ;  /* 0x0001e80d01007387 */ /* 0x000fe80000100800 */
[----:B------:R0:W-:Y:S01]  /*111bf0*/  STL [R1+0x510], R0 ;  /* 0x0005100001007387 */ /* 0x0001e20000100800 */
[----:B------:R-:W-:Y:S02]  /*111c00*/  PRMT R9, R9, 0x5410, R10 ;  /* 0x0000541009097816 */ /* 0x000fe4000000000a */
[----:B------:R-:W-:Y:S01]  /*111c10*/  PRMT R7, R7, 0x5410, R8 ;  /* 0x0000541007077816 */ /* 0x000fe20000000008 */
[----:B------:R-:W-:Y:S04]  /*111c20*/  STL [R1+0x1e4], R11 ;  /* 0x0001e40b01007387 */ /* 0x000fe80000100800 */
[----:B------:R-:W-:Y:S01]  /*111c30*/  STL [R1+0x1e0], R9 ;  /* 0x0001e00901007387 */ /* 0x000fe20000100800 */
[----:B------:R-:W-:Y:S01]  /*111c40*/  PRMT R5, R5, 0x5410, R6 ;  /* 0x0000541005057816 */ /* 0x000fe20000000006 */
        /* <DEDUP_REMOVED lines=10> */
[----:B------:R1:W-:Y:S01]  /*111cf0*/  STL [R1+0x1c8], R3 ;  /* 0x0001c80301007387 */ /* 0x0003e20000100800 */
[----:B0-----:R-:W-:Y:S01]  /*111d00*/  VIADD R0, R0, UR7 ;  /* 0x0000000700007c36 */ /* 0x001fe20008000000 */
[----:B------:R-:W-:-:S02]  /*111d10*/  ULDC UR7, c[0x0][0x248] ;  /* 0x0000920000077ab9 */ /* 0x000fc40000000800 */
[----:B-1----:R-:W2:Y:S04]  /*111d20*/  LDL.LU R3, [R1+0x1bc] ;  /* 0x0001bc0001037983 */ /* 0x002ea80000300800 */
[----:B------:R-:W2:Y:S04]  /*111d30*/  LDL.LU R22, [R1+0x114] ;  /* 0x0001140001167983 */ /* 0x000ea80000300800 */
[----:B------:R-:W2:Y:S01]  /*111d40*/  LDL.LU R27, [R1+0x1ac] ;  /* 0x0001ac00011b7983 */ /* 0x000ea20000300800 */
[----:B---3--:R-:W-:-:S05]  /*111d50*/  PRMT R2, R23, 0x5410, R2 ;  /* 0x0000541017027816 */ /* 0x008fca0000000002 */
[----:B------:R0:W-:Y:S04]  /*111d60*/  STL [R1+0x1c0], R2 ;  /* 0x0001c00201007387 */ /* 0x0001e80000100800 */
[----:B------:R1:W-:Y:S04]  /*111d70*/  STL [R1+0x534], R0 ;  /* 0x0005340001007387 */ /* 0x0003e80000100800 */
[----:B------:R-:W3:Y:S04]  /*111d80*/  LDL.LU R21, [R1+0x10c] ;  /* 0x00010c0001157983 */ /* 0x000ee80000300800 */
[----:B------:R-:W3:Y:S04]  /*111d90*/  LDL.LU R20, [R1+0x1a8] ;  /* 0x0001a80001147983 */ /* 0x000ee80000300800 */
[----:B------:R-:W3:Y:S04]  /*111da0*/  LDL.LU R19, [R1+0x108] ;  /* 0x0001080001137983 */ /* 0x000ee80000300800 */
[----:B------:R-:W3:Y:S04]  /*111db0*/  LDL.LU R25, [R1+0x198] ;  /* 0x0001980001197983 */ /* 0x000ee80000300800 */
[----:B------:R-:W3:Y:S04]  /*111dc0*/  LDL.LU R18, [R1+0xfc] ;  /* 0x0000fc0001127983 */ /* 0x000ee80000300800 */
[----:B------:R-:W3:Y:S04]  /*111dd0*/  LDL.LU R24, [R1+0x19c] ;  /* 0x00019c0001187983 */ /* 0x000ee80000300800 */
[----:B0-----:R-:W3:Y:S04]  /*111de0*/  LDL.LU R2, [R1+0xf8] ;  /* 0x0000f80001027983 */ /* 0x001ee80000300800 */
[----:B------:R-:W3:Y:S01]  /*111df0*/  LDL.LU R23, [R1+0x18c] ;  /* 0x00018c0001177983 */ /* 0x000ee20000300800 */
[----:B-1----:R-:W-:-:S03]  /*111e00*/  VIADD R0, R0, UR7 ;  /* 0x0000000700007c36 */ /* 0x002fc60008000000 */
[----:B------:R-:W3:Y:S01]  /*111e10*/  LDL.LU R17, [R1+0xdc] ;  /* 0x0000dc0001117983 */ /* 0x000ee20000300800 */
[----:B------:R-:W-:Y:S01]  /*111e20*/  ULDC UR7, c[0x0][0x248] ;  /* 0x0000920000077ab9 */ /* 0x000fe20000000800 */
[----:B----4-:R-:W-:-:S05]  /*111e30*/  PRMT R5, R29, 0x5410, R26 ;  /* 0x000054101d057816 */ /* 0x010fca000000001a */
[----:B------:R0:W-:Y:S04]  /*111e40*/  STL [R1+0x1b0], R5 ;  /* 0x0001b00501007387 */ /* 0x0001e80000100800 */
[----:B------:R-:W4:Y:S04]  /*111e50*/  LDL.LU R28, [R1+0x178] ;  /* 0x00017800011c7983 */ /* 0x000f280000300800 */
        /* <DEDUP_REMOVED lines=14> */
[----:B0-----:R-:W4:Y:S01]  /*111f40*/  LDL.LU R5, [R1+0x13c] ;  /* 0x00013c0001057983 */ /* 0x001f220000300800 */
[----:B-1----:R-:W-:Y:S01]  /*111f50*/  VIADD R0, R0, UR7 ;  /* 0x0000000700007c36 */ /* 0x002fe20008000000 */
[----:B------:R-:W-:Y:S01]  /*111f60*/  ULDC UR7, c[0x0][0x248] ;  /* 0x0000920000077ab9 */ /* 0x000fe20000000800 */
[----:B--2---:R-:W-:-:S02]  /*111f70*/  PRMT R3, R3, 0x5410, R4 ;  /* 0x0000541003037816 */ /* 0x004fc40000000004 */
[----:B------:R-:W-:-:S03]  /*111f80*/  PRMT R27, R27, 0x5410, R22 ;  /* 0x000054101b1b7816 */ /* 0x000fc60000000016 */
[----:B------:R0:W-:Y:S04]  /*111f90*/  STL [R1+0x1a4], R3 ;  /* 0x0001a40301007387 */ /* 0x0001e80000100800 */
[----:B------:R-:W2:Y:S01]  /*111fa0*/  LDL.LU R4, [R1+0xb8] ;  /* 0x0000b80001047983 */ /* 0x000ea20000300800 */
[----:B---3--:R-:W-:-:S03]  /*111fb0*/  PRMT R20, R20, 0x5410, R21 ;  /* 0x0000541014147816 */ /* 0x008fc60000000015 */
[----:B0-----:R-:W2:Y:S04]  /*111fc0*/  LDL.LU R3, [R1+0x12c] ;  /* 0x00012c0001037983 */ /* 0x001ea80000300800 */
[----:B------:R-:W3:Y:S04]  /*111fd0*/  LDL.LU R22, [R1+0x494c] ;  /* 0x00494c0001167983 */ /* 0x000ee80000300800 */
[----:B------:R0:W-:Y:S01]  /*111fe0*/  STL [R1+0x1a0], R27 ;  /* 0x0001a01b01007387 */ /* 0x0001e20000100800 */
[----:B------:R-:W-:Y:S02]  /*111ff0*/  PRMT R19, R25, 0x5410, R19 ;  /* 0x0000541019137816 */ /* 0x000fe40000000013 */
[----:B------:R-:W-:-:S02]  /*112000*/  PRMT R18, R24, 0x5410, R18 ;  /* 0x0000541018127816 */ /* 0x000fc40000000012 */
[----:B------:R-:W-:Y:S01]  /*112010*/  PRMT R2, R23, 0x5410, R2 ;  /* 0x0000541017027816 */ /* 0x000fe20000000002 */
[----:B0-----:R-:W3:Y:S04]  /*112020*/  LDL.LU R27, [R1+0x4948] ;  /* 0x00494800011b7983 */ /* 0x001ee80000300800 */
[----:B------:R-:W-:Y:S04]  /*112030*/  STL [R1+0x190], R20 ;  /* 0x0001901401007387 */ /* 0x000fe80000100800 */
[----:B------:R0:W-:Y:S04]  /*112040*/  STL [R1+0x554], R0 ;  /* 0x0005540001007387 */ /* 0x0001e80000100800 */
[----:B------:R-:W-:Y:S04]  /*112050*/  STL [R1+0x198], R19 ;  /* 0x0001981301007387 */ /* 0x000fe80000100800 */
[----:B------:R-:W-:Y:S01]  /*112060*/  STL [R1+0x188], R18 ;  /* 0x0001881201007387 */ /* 0x000fe20000100800 */
[----:B0-----:R-:W-:Y:S01]  /*112070*/  VIADD R0, R0, UR7 ;  /* 0x0000000700007c36 */ /* 0x001fe20008000000 */
[----:B------:R-:W-:-:S04]  /*112080*/  ULDC UR7, c[0x0][0x248] ;  /* 0x0000920000077ab9 */ /* 0x000fc80000000800 */
[----:B------:R-:W-:Y:S04]  /*112090*/  STL [R1+0x560], R0 ;  /* 0x0005600001007387 */ /* 0x000fe80000100800 */
[----:B------:R0:W-:Y:S04]  /*1120a0*/  STL [R1+0x120], R2 ;  /* 0x0001200201007387 */ /* 0x0001e80000100800 */
[----:B0-----:R-:W3:Y:S04]  /*1120b0*/  LDL.LU R2, [R1+0xa4] ;  /* 0x0000a40001027983 */ /* 0x001ee80000300800 */
[----:B------:R-:W3:Y:S01]  /*1120c0*/  LDL.LU R23, [R1+0x128] ;  /* 0x0001280001177983 */ /* 0x000ee20000300800 */
[----:B------:R-:W-:Y:S01]  /*1120d0*/  VIADD R0, R0, UR7 ;  /* 0x0000000700007c36 */ /* 0x000fe20008000000 */
[----:B----4-:R-:W-:Y:S01]  /*1120e0*/  PRMT R17, R28, 0x5410, R17 ;  /* 0x000054101c117816 */ /* 0x010fe20000000011 */
[----:B------:R-:W-:Y:S01]  /*1120f0*/  ULDC UR7, c[0x0][0x248] ;  /* 0x0000920000077ab9 */ /* 0x000fe20000000800 */
[----:B------:R-:W-:-:S02]  /*112100*/  PRMT R16, R13, 0x5410, R16 ;  /* 0x000054100d107816 */ /* 0x000fc40000000010 */
[----:B------:R-:W-:Y:S01]  /*112110*/  PRMT R13, R14, 0x5410, R15 ;  /* 0x000054100e0d7816 */ /* 0x000fe2000000000f */
[----:B------:R0:W-:Y:S04]  /*112120*/  STL [R1+0x568], R0 ;  /* 0x0005680001007387 */ /* 0x0001e80000100800 */
[----:B------:R-:W-:Y:S04]  /*112130*/  STL [R1+0x124], R17 ;  /* 0x0001241101007387 */ /* 0x000fe80000100800 */
[----:B------:R-:W-:Y:S01]  /*112140*/  STL [R1+0x160], R16 ;  /* 0x0001601001007387 */ /* 0x000fe20000100800 */
[----:B------:R-:W-:-:S03]  /*112150*/  PRMT R11, R11, 0x5410, R12 ;  /* 0x000054100b0b7816 */ /* 0x000fc6000000000c */
        /* <DEDUP_REMOVED lines=15> */
[----:B------:R-:W-:Y:S01]  /*112250*/  VIADD R0, R0, UR7 ;  /* 0x0000000700007c36 */ /* 0x000fe20008000000 */
[----:B------:R-:W-:-:S02]  /*112260*/  PRMT R5, R5, 0x5410, R6 ;  /* 0x0000541005057816 */ /* 0x000fc40000000006 */
[----:B------:R-:W-:Y:S01]  /*112270*/  STL [R1+0x114], R7 ;  /* 0x0001140701007387 */ /* 0x000fe20000100800 */
[----:B------:R-:W-:-:S03]  /*112280*/  ULDC UR7, c[0x0][0x248] ;  /* 0x0000920000077ab9 */ /* 0x000fc60000000800 */
[----:B------:R0:W-:Y:S04]  /*112290*/  STL [R1+0x58c], R0 ;  /* 0x00058c0001007387 */ /* 0x0001e80000100800 */
[----:B------:R-:W-:Y:S04]  /*1122a0*/  STL [R1+0x10c], R5 ;  /* 0x00010c0501007387 */ /* 0x000fe80000100800 */
[----:B------:R-:W4:Y:S01]  /*1122b0*/  LDL.LU R25, [R1+0x9c] ;  /* 0x00009c0001197983 */ /* 0x000f220000300800 */
[----:B0-----:R-:W-:Y:S01]  /*1122c0*/  VIADD R0, R0, UR7 ;  /* 0x0000000700007c36 */ /* 0x001fe20008000000 */
[----:B------:R-:W-:Y:S01]  /*1122d0*/  ULDC UR7, c[0x0][0x248] ;  /* 0x0000920000077ab9 */ /* 0x000fe20000000800 */
[----:B--2---:R-:W-:-:S05]  /*1122e0*/  PRMT R3, R3, 0x5410, R4 ;  /* 0x0000541003037816 */ /* 0x004fca0000000004 */
[----:B------:R0:W-:Y:S04]  /*1122f0*/  STL [R1+0x108], R3 ;  /* 0x0001080301007387 */ /* 0x0001e80000100800 */
[----:B------:R-:W-:Y:S01]  /*112300*/  STL [R1+0x588], R0 ;  /* 0x0005880001007387 */ /* 0x000fe20000100800 */
[----:B---3--:R-:W-:-:S03]  /*112310*/  IMAD.MOV.U32 R19, RZ, RZ, R27 ;  /* 0x000000ffff137224 */ /* 0x008fc600078e001b */
        /* <DEDUP_REMOVED lines=9> */
[----:B------:R-:W-:Y:S01]  /*1123b0*/  VIADD R4, R0, UR7 ;  /* 0x0000000700047c36 */ /* 0x000fe20008000000 */
[----:B------:R-:W-:Y:S01]  /*1123c0*/  ULDC UR7, c[0x0][0x248] ;  /* 0x0000920000077ab9 */ /* 0x000fe20000000800 */
[----:B------:R-:W-:-:S05]  /*1123d0*/  PRMT R2, R23, 0x5410, R2 ;  /* 0x0000541017027816 */ /* 0x000fca0000000002 */
        /* <DEDUP_REMOVED lines=10> */
[----:B-1----:R-:W3:Y:S04]  /*112480*/  LDL.LU R2, [R1+0x68] ;  /* 0x0000680001027983 */ /* 0x002ee80000300800 */
[----:B------:R-:W3:Y:S04]  /*112490*/  LDL.LU R0, [R1+0xbc] ;  /* 0x0000bc0001007983 */ /* 0x000ee80000300800 */
[----:B------:R-:W3:Y:S04]  /*1124a0*/  LDL.LU R23, [R1+0x38] ;  /* 0x0000380001177983 */ /* 0x000ee80000300800 */
[----:B------:R-:W3:Y:S01]  /*1124b0*/  LDL.LU R6, [R1+0xac] ;  /* 0x0000ac0001067983 */ /* 0x000ee20000300800 */
[----:B----4-:R-:W-:-:S03]  /*1124c0*/  PRMT R5, R29, 0x5410, R26 ;  /* 0x000054101d057816 */ /* 0x010fc6000000001a */
[----:B------:R-:W4:Y:S04]  /*1124d0*/  LDL.LU R26, [R1+0x34] ;  /* 0x00003400011a7983 */ /* 0x000f280000300800 */
[----:B------:R-:W4:Y:S04]  /*1124e0*/  LDL.LU R29, [R1+0xb0] ;  /* 0x0000b000011d7983 */ /* 0x000f280000300800 */
[----:B------:R0:W-:Y:S04]  /*1124f0*/  STL [R1+0xf8], R5 ;  /* 0x0000f80501007387 */ /* 0x0001e80000100800 */
[----:B------:R-:W4:Y:S01]  /*112500*/  LDL.LU R7, [R1+0x30] ;  /* 0x0000300001077983 */ /* 0x000f220000300800 */
[----:B------:R-:W-:Y:S01]  /*112510*/  VIADD R4, R4, UR7 ;  /* 0x0000000704047c36 */ /* 0x000fe20008000000 */
[----:B------:R-:W-:-:S02]  /*112520*/  ULDC UR7, c[0x0][0x248] ;  /* 0x0000920000077ab9 */ /* 0x000fc40000000800 */
[----:B0-----:R-:W4:Y:S01]  /*112530*/  LDL.LU R5, [R1+0x98] ;  /* 0x0000980001057983 */ /* 0x001f220000300800 */
[----:B--2---:R-:W-:Y:S02]  /*112540*/  PRMT R27, R27, 0x5410, R25 ;  /* 0x000054101b1b7816 */ /* 0x004fe40000000019 */
[----:B---3--:R-:W-:Y:S01]  /*112550*/  PRMT R24, R24, 0x5410, R18 ;  /* 0x0000541018187816 */ /* 0x008fe20000000012 */
[----:B------:R-:W2:Y:S04]  /*112560*/  LDL.LU R25, [R1+0x4944] ;  /* 0x0049440001197983 */ /* 0x000ea80000300800 */
[----:B------:R0:W-:Y:S01]  /*112570*/  STL [R1+0xec], R27 ;  /* 0x0000ec1b01007387 */ /* 0x0001e20000100800 */
[----:B------:R-:W-:Y:S02]  /*112580*/  PRMT R28, R28, 0x5410, R17 ;  /* 0x000054101c1c7816 */ /* 0x000fe40000000011 */
[----:B------:R-:W-:Y:S01]  /*112590*/  PRMT R21, R21, 0x5410, R16 ;  /* 0x0000541015157816 */ /* 0x000fe20000000010 */
[----:B0-----:R-:W3:Y:S04]  /*1125a0*/  LDL.LU R27, [R1+0x90] ;  /* 0x00009000011b7983 */ /* 0x001ee80000300800 */
[----:B------:R-:W2:Y:S04]  /*1125b0*/  LDL.LU R18, [R1+0x4940] ;  /* 0x0049400001127983 */ /* 0x000ea80000300800 */
[----:B------:R0:W-:Y:S01]  /*1125c0*/  STL [R1+0xe4], R24 ;  /* 0x0000e41801007387 */ /* 0x0001e20000100800 */
[----:B------:R-:W-:-:S03]  /*1125d0*/  PRMT R15, R15, 0x5410, R13 ;  /* 0x000054100f0f7816 */ /* 0x000fc6000000000d */
[----:B0-----:R-:W2:Y:S04]  /*1125e0*/  LDL.LU R24, [R1+0x493c] ;  /* 0x00493c0001187983 */ /* 0x001ea80000300800 */
[----:B------:R0:W-:Y:S04]  /*1125f0*/  STL [R1+0x5a4], R4 ;  /* 0x0005a40401007387 */ /* 0x0001e80000100800 */
[----:B------:R-:W2:Y:S04]  /*112600*/  LDL.LU R17, [R1+0x4938] ;  /* 0x0049380001117983 */ /* 0x000ea80000300800 */
[----:B------:R1:W-:Y:S01]  /*112610*/  STL [R1+0xd0], R28 ;  /* 0x0000d01c01007387 */ /* 0x0003e20000100800 */
[----:B0-----:R-:W-:Y:S01]  /*112620*/  VIADD R4, R4, UR7 ;  /* 0x0000000704047c36 */ /* 0x001fe20008000000 */
[----:B------:R-:W-:-:S02]  /*112630*/  PRMT R12, R12, 0x5410, R14 ;  /* 0x000054100c0c7816 */ /* 0x000fc4000000000e */
[----:B-1----:R-:W2:Y:S04]  /*112640*/  LDL.LU R28, [R1+0x4934] ;  /* 0x00493400011c7983 */ /* 0x002ea80000300800 */
[----:B------:R-:W2:Y:S04]  /*112650*/  LDL.LU R16, [R1+0x4930] ;  /* 0x0049300001107983 */ /* 0x000ea80000300800 */
[----:B------:R0:W-:Y:S01]  /*112660*/  STL [R1+0xcc], R21 ;  /* 0x0000cc1501007387 */ /* 0x0001e20000100800 */
[----:B------:R-:W-:Y:S01]  /*112670*/  ULDC UR7, c[0x0][0x248] ;  /* 0x0000920000077ab9 */ /* 0x000fe20000000800 */
[----:B------:R-:W-:-:S02]  /*112680*/  PRMT R20, R20, 0x5410, R11 ;  /* 0x0000541014147816 */ /* 0x000fc4000000000b */
[----:B0-----:R-:W2:Y:S04]  /*112690*/  LDL.LU R21, [R1+0x84] ;  /* 0x0000840001157983 */ /* 0x001ea80000300800 */
[----:B------:R0:W-:Y:S04]  /*1126a0*/  STL [R1+0x5b0], R4 ;  /* 0x0005b00401007387 */ /* 0x0001e80000100800 */
[----:B------:R-:W2:Y:S04]  /*1126b0*/  LDL.LU R13, [R1+0x492c] ;  /* 0x00492c00010d7983 */ /* 0x000ea80000300800 */
[----:B------:R1:W-:Y:S01]  /*1126c0*/  STL [R1+0xb8], R15 ;  /* 0x0000b80f01007387 */ /* 0x0003e20000100800 */
[----:B------:R-:W-:Y:S01]  /*1126d0*/  PRMT R9, R9, 0x5410, R10 ;  /* 0x0000541009097816 */ /* 0x000fe2000000000a */
[----:B0-----:R-:W-:Y:S01]  /*1126e0*/  VIADD R4, R4, UR7 ;  /* 0x0000000704047c36 */ /* 0x001fe20008000000 */
[----:B------:R-:W-:Y:S01]  /*1126f0*/  ULDC UR7, c[0x0][0x248] ;  /* 0x0000920000077ab9 */ /* 0x000fe20000000800 */
[----:B-1----:R-:W2:Y:S04]  /*112700*/  LDL.LU R15, [R1+0x4928] ;  /* 0x00492800010f7983 */ /* 0x002ea80000300800 */
[----:B------:R-:W2:Y:S04]  /*112710*/  LDL.LU R14, [R1+0x4924] ;  /* 0x00492400010e7983 */ /* 0x000ea80000300800 */
[----:B------:R0:W-:Y:S01]  /*112720*/  STL [R1+0xa8], R12 ;  /* 0x0000a80c01007387 */ /* 0x0001e20000100800 */
[----:B------:R-:W-:-:S03]  /*112730*/  PRMT R3, R3, 0x5410, R8 ;  /* 0x0000541003037816 */ /* 0x000fc60000000008 */
[----:B0-----:R-:W2:Y:S04]  /*112740*/  LDL.LU R12, [R1+0x4920] ;  /* 0x00492000010c7983 */ /* 0x001ea80000300800 */
[----:B------:R-:W2:Y:S04]  /*112750*/  LDL.LU R11, [R1+0x491c] ;  /* 0x00491c00010b7983 */ /* 0x000ea80000300800 */
[----:B------:R-:W-:Y:S04]  /*112760*/  STL [R1+0x5bc], R4 ;  /* 0x0005bc0401007387 */ /* 0x000fe80000100800 */
[----:B------:R0:W-:Y:S01]  /*112770*/  STL [R1+0xb4], R20 ;  /* 0x0000b41401007387 */ /* 0x0001e20000100800 */
[----:B------:R-:W-:-:S03]  /*112780*/  PRMT R0, R0, 0x5410, R2 ;  /* 0x0000541000007816 */ /* 0x000fc60000000002 */
[----:B0-----:R-:W2:Y:S04]  /*112790*/  LDL.LU R20, [R1+0xc8] ;  /* 0x0000c80001147983 */ /* 0x001ea80000300800 */
[----:B------:R-:W2:Y:S01]  /*1127a0*/  LDL.LU R10, [R1+0x4918] ;  /* 0x00491800010a7983 */ /* 0x000ea20000300800 */
[----:B------:R-:W-:-:S03]  /*1127b0*/  VIADD R4, R4, UR7 ;  /* 0x0000000704047c36 */ /* 0x000fc60008000000 */
[----:B------:R0:W-:Y:S01]  /*1127c0*/  STL [R1+0xa4], R9 ;  /* 0x0000a40901007387 */ /* 0x0001e20000100800 */
[----:B------:R-:W-:Y:S01]  /*1127d0*/  ULDC UR7, c[0x0][0x248] ;  /* 0x0000920000077ab9 */ /* 0x000fe20000000800 */
[----:B------:R-:W-:Y:S02]  /*1127e0*/  PRMT R6, R6, 0x5410, R23 ;  /* 0x0000541006067816 */ /* 0x000fe40000000017 */
[----:B0-----:R-:W2:Y:S04]  /*1127f0*/  LDL.LU R9, [R1+0x4914] ;  /* 0x0049140001097983 */ /* 0x001ea80000300800 */
[----:B------:R-:W2:Y:S04]  /*112800*/  LDL.LU R8, [R1+0x4910] ;  /* 0x0049100001087983 */ /* 0x000ea80000300800 */
[----:B------:R0:W-:Y:S01]  /*112810*/  STL [R1+0x50], R3 ;  /* 0x0000500301007387 */ /* 0x0001e20000100800 */
[----:B----4-:R-:W-:-:S03]  /*112820*/  PRMT R29, R29, 0x5410, R26 ;  /* 0x000054101d1d7816 */ /* 0x010fc6000000001a */
[----:B0-----:R-:W4:Y:S04]  /*112830*/  LDL.LU R3, [R1+0x490c] ;  /* 0x00490c0001037983 */ /* 0x001f280000300800 */
[----:B------:R0:W-:Y:S04]  /*112840*/  STL [R1+0x5c8], R4 ;  /* 0x0005c80401007387 */ /* 0x0001e80000100800 */
[----:B------:R-:W4:Y:S04]  /*112850*/  LDL.LU R2, [R1+0x4908] ;  /* 0x0049080001027983 */ /* 0x000f280000300800 */
[----:B------:R1:W-:Y:S01]  /*112860*/  STL [R1+0x54], R0 ;  /* 0x0000540001007387 */ /* 0x0003e20000100800 */
[----:B0-----:R-:W-:Y:S01]  /*112870*/  VIADD R4, R4, UR7 ;  /* 0x0000000704047c36 */ /* 0x001fe20008000000 */
[----:B------:R-:W-:-:S02]  /*112880*/  ULDC UR7, c[0x0][0x248] ;  /* 0x0000920000077ab9 */ /* 0x000fc40000000800 */
[----:B-1----:R-:W4:Y:S04]  /*112890*/  LDL.LU R0, [R1+0x4904] ;  /* 0x0049040001007983 */ /* 0x002f280000300800 */
[----:B------:R-:W4:Y:S04]  /*1128a0*/  LDL.LU R23, [R1+0x4900] ;  /* 0x0049000001177983 */ /* 0x000f280000300800 */
[----:B------:R-:W-:Y:S04]  /*1128b0*/  STL [R1+0x5d4], R4 ;  /* 0x0005d40401007387 */ /* 0x000fe80000100800 */
[----:B------:R0:W-:Y:S02]  /*1128c0*/  STL [R1+0x5c], R6 ;  /* 0x00005c0601007387 */ /* 0x0001e40000100800 */
[----:B0-----:R-:W-:Y:S01]  /*1128d0*/  VIADD R6, R4, UR7 ;  /* 0x0000000704067c36 */ /* 0x001fe20008000000 */
[----:B------:R-:W-:Y:S01]  /*1128e0*/  PRMT R7, R5, 0x5410, R7 ;  /* 0x0000541005077816 */ /* 0x000fe20000000007 */
[----:B------:R-:W4:Y:S04]  /*1128f0*/  LDL.LU R4, [R1+0x180] ;  /* 0x0001800001047983 */ /* 0x000f280000300800 */
[----:B------:R-:W2:Y:S04]  /*112900*/  LDL.LU R26, [R1+0x48fc] ;  /* 0x0048fc00011a7983 */ /* 0x000ea80000300800 */
[----:B------:R0:W-:Y:S01]  /*112910*/  STL [R1+0x58], R29 ;  /* 0x0000581d01007387 */ /* 0x0001e20000100800 */
[----:B------:R-:W-:-:S03]  /*112920*/  ULDC UR7, c[0x0][0x248] ;  /* 0x0000920000077ab9 */ /* 0x000fc60000000800 */
[----:B0-----:R-:W3:Y:S04]  /*112930*/  LDL.LU R29, [R1+0x48f8] ;  /* 0x0048f800011d7983 */ /* 0x001ee80000300800 */
[----:B------:R-:W-:Y:S04]  /*112940*/  STL [R1+0x5d0], R6 ;  /* 0x0005d00601007387 */ /* 0x000fe80000100800 */
[----:B------:R-:W4:Y:S04]  /*112950*/  LDL.LU R5, [R1+0x1cc] ;  /* 0x0001cc0001057983 */ /* 0x000f280000300800 */
[----:B------:R0:W-:Y:S02]  /*112960*/  STL [R1+0x64], R7 ;  /* 0x0000640701007387 */ /* 0x0001e40000100800 */
[----:B0-----:R-:W-:Y:S01]  /*112970*/  VIADD R7, R6, UR7 ;  /* 0x0000000706077c36 */ /* 0x001fe20008000000 */
[----:B------:R-:W-:Y:S01]  /*112980*/  ULDC UR7, c[0x0][0x248] ;  /* 0x0000920000077ab9 */ /* 0x000fe20000000800 */
[----:B------:R-:W4:Y:S01]  /*112990*/  LDL.LU R6, [R1+0x60] ;  /* 0x0000600001067983 */ /* 0x000f220000300800 */
[----:B---3--:R-:W-:-:S03]  /*1129a0*/  PRMT R29, R27, 0x5410, R29 ;  /* 0x000054101b1d7816 */ /* 0x008fc6000000001d */
[----:B------:R-:W3:Y:S04]  /*1129b0*/  LDL.LU R27, [R1+0x48f4] ;  /* 0x0048f400011b7983 */ /* 0x000ee80000300800 */
[----:B------:R0:W-:Y:S04]  /*1129c0*/  STL [R1+0x48cc], R29 ;  /* 0x0048cc1d01007387 */ /* 0x0001e80000100800 */
[----:B0-----:R-:W3:Y:S04]  /*1129d0*/  LDL.LU R29, [R1+0x94] ;  /* 0x00009400011d7983 */ /* 0x001ee80000300800 */
[----:B------:R0:W-:Y:S01]  /*1129e0*/  STL [R1+0x5c4], R7 ;  /* 0x0005c40701007387 */ /* 0x0001e20000100800 */
[----:B--2---:R-:W-:-:S02]  /*1129f0*/  PRMT R26, R21, 0x5410, R26 ;  /* 0x00005410151a7816 */ /* 0x004fc4000000001a */
[----:B----4-:R-:W-:Y:S01]  /*112a00*/  PRMT R20, R20, 0x5410, R23 ;  /* 0x0000541014147816 */ /* 0x010fe20000000017 */
[----:B0-----:R-:W-:Y:S01]  /*112a10*/  VIADD R7, R7, UR7 ;  /* 0x0000000707077c36 */ /* 0x001fe20008000000 */
[----:B------:R-:W-:Y:S01]  /*112a20*/  ULDC UR7, c[0x0][0x248] ;  /* 0x0000920000077ab9 */ /* 0x000fe20000000800 */
[----:B---3--:R-:W-:-:S05]  /*112a30*/  PRMT R27, R29, 0x5410, R27 ;  /* 0x000054101d1b7816 */ /* 0x008fca000000001b */
[----:B------:R0:W-:Y:S04]  /*112a40*/  STL [R1+0x48d0], R27 ;  /* 0x0048d01b01007387 */ /* 0x0001e80000100800 */
[----:B0-----:R-:W2:Y:S04]  /*112a50*/  LDL.LU R27, [R1+0x2c] ;  /* 0x00002c00011b7983 */ /* 0x001ea80000300800 */
[----:B------:R-:W3:Y:S04]  /*112a60*/  LDL.LU R29, [R1+0x28] ;  /* 0x00002800011d7983 */ /* 0x000ee80000300800 */
[----:B------:R-:W-:Y:S04]  /*112a70*/  STL [R1+0x5b8], R7 ;  /* 0x0005b80701007387 */ /* 0x000fe80000100800 */
[----:B------:R0:W-:Y:S04]  /*112a80*/  STL [R1+0x48d4], R26 ;  /* 0x0048d41a01007387 */ /* 0x0001e80000100800 */
[----:B0-----:R-:W4:Y:S04]  /*112a90*/  LDL.LU R26, [R1+0x364] ;  /* 0x00036400011a7983 */ /* 0x001f280000300800 */
[----:B------:R-:W2:Y:S04]  /*112aa0*/  LDL.LU R23, [R1+0x78] ;  /* 0x0000780001177983 */ /* 0x000ea80000300800 */
[----:B------:R-:W3:Y:S04]  /*112ab0*/  LDL.LU R21, [R1+0x398] ;  /* 0x0003980001157983 */ /* 0x000ee80000300800 */
[----:B------:R0:W-:Y:S04]  /*112ac0*/  STL [R1+0xa0], R20 ;  /* 0x0000a01401007387 */ /* 0x0001e80000100800 */
[----:B0-----:R-:W3:Y:S01]  /*112ad0*/  LDL.LU R20, [R1+0x400] ;  /* 0x0004000001147983 */ /* 0x001ee20000300800 */
[----:B--2---:R-:W-:-:S03]  /*112ae0*/  PRMT R23, R23, 0x5410, R0 ;  /* 0x0000541017177816 */ /* 0x004fc60000000000 */
[----:B------:R-:W2:Y:S01]  /*112af0*/  LDL.LU R0, [R1+0x6c] ;  /* 0x00006c0001007983 */ /* 0x000ea20000300800 */
[----:B------:R-:W-:-:S03]  /*112b00*/  VIADD R7, R7, UR7 ;  /* 0x0000000707077c36 */ /* 0x000fc60008000000 */
[----:B------:R0:W-:Y:S01]  /*112b10*/  STL [R1+0x48d8], R23 ;  /* 0x0048d81701007387 */ /* 0x0001e20000100800 */
[----:B------:R-:W-:-:S03]  /*112b20*/  ULDC UR7, c[0x0][0x248] ;  /* 0x0000920000077ab9 */ /* 0x000fc60000000800 */
[----:B------:R-:W-:Y:S01]  /*112b30*/  STL [R1+0x5ac], R7 ;  /* 0x0005ac0701007387 */ /* 0x000fe20000100800 */
[----:B------:R-:W-:-:S03]  /*112b40*/  PRMT R3, R4, 0x5410, R3 ;  /* 0x0000541004037816 */ /* 0x000fc60000000003 */
[----:B0-----:R-:W4:Y:S01]  /*112b50*/  LDL.LU R23, [R1+0x330] ;  /* 0x0003300001177983 */ /* 0x001f220000300800 */
[----:B--2---:R-:W-:-:S03]  /*112b60*/  PRMT R0, R0, 0x5410, R2 ;  /* 0x0000541000007816 */ /* 0x004fc60000000002 */
[----:B------:R-:W2:Y:S04]  /*112b70*/  LDL.LU R2, [R1+0x3c] ;  /* 0x00003c0001027983 */ /* 0x000ea80000300800 */
[----:B------:R0:W-:Y:S02]  /*112b80*/  STL [R1+0xe0], R0 ;  /* 0x0000e00001007387 */ /* 0x0001e40000100800 */
[----:B0-----:R-:W-:Y:S01]  /*112b90*/  VIADD R0, R7, UR7 ;  /* 0x0000000707007c36 */ /* 0x001fe20008000000 */
[----:B------:R-:W-:Y:S01]  /*112ba0*/  ULDC UR7, c[0x0][0x248] ;  /* 0x0000920000077ab9 */ /* 0x000fe20000000800 */
[----:B------:R-:W3:Y:S04]  /*112bb0*/  LDL.LU R7, [R1+0x48f0] ;  /* 0x0048f00001077983 */ /* 0x000ee80000300800 */
[----:B------:R-:W4:Y:S04]  /*112bc0*/  LDL.LU R4, [R1+0x48ec] ;  /* 0x0048ec0001047983 */ /* 0x000f280000300800 */
[----:B------:R0:W-:Y:S04]  /*112bd0*/  STL [R1+0x130], R3 ;  /* 0x0001300301007387 */ /* 0x0001e80000100800 */
[----:B0-----:R-:W2:Y:S04]  /*112be0*/  LDL.LU R3, [R1+0x2c0] ;  /* 0x0002c00001037983 */ /* 0x001ea80000300800 */
[----:B------:R-:W-:Y:S01]  /*112bf0*/  STL [R1+0x5a0], R0 ;  /* 0x0005a00001007387 */ /* 0x000fe20000100800 */
[----:B----4-:R-:W-:-:S03]  /*112c00*/  PRMT R4, R5, 0x5410, R4 ;  /* 0x0000541005047816 */ /* 0x010fc60000000004 */
[----:B------:R-:W4:Y:S04]  /*112c10*/  LDL.LU R5, [R1+0x48e8] ;  /* 0x0048e80001057983 */ /* 0x000f280000300800 */
[----:B------:R0:W-:Y:S04]  /*112c20*/  STL [R1+0x174], R4 ;  /* 0x0001740401007387 */ /* 0x0001e80000100800 */
[----:B0-----:R-:W3:Y:S01]  /*112c30*/  LDL.LU R4, [R1+0x26c] ;  /* 0x00026c0001047983 */ /* 0x001ee20000300800 */
[----:B----4-:R-:W-:-:S03]  /*112c40*/  PRMT R5, R6, 0x5410, R5 ;  /* 0x0000541006057816 */ /* 0x010fc60000000005 */
[----:B------:R-:W4:Y:S04]  /*112c50*/  LDL.LU R6, [R1+0x48e4] ;  /* 0x0048e40001067983 */ /* 0x000f280000300800 */
[----:B------:R0:W-:Y:S04]  /*112c60*/  STL [R1+0x170], R5 ;  /* 0x0001700501007387 */ /* 0x0001e80000100800 */
[----:B0-----:R-:W4:Y:S01]  /*112c70*/  LDL.LU R5, [R1+0x44] ;  /* 0x0000440001057983 */ /* 0x001f220000300800 */
[----:B------:R-:W-:Y:S01]  /*112c80*/  VIADD R0, R0, UR7 ;  /* 0x0000000700007c36 */ /* 0x000fe20008000000 */
[----:B------:R-:W-:Y:S01]  /*112c90*/  ULDC UR7, c[0x0][0x248] ;  /* 0x0000920000077ab9 */ /* 0x000fe20000000800 */
[----:B---3--:R-:W-:-:S02]  /*112ca0*/  PRMT R4, R4, 0x5410, R7 ;  /* 0x0000541004047816 */ /* 0x008fc40000000007 */
[----:B--2---:R-:W-:Y:S01]  /*112cb0*/  PRMT R3, R3, 0x5410, R8 ;  /* 0x0000541003037816 */ /* 0x004fe20000000008 */
[----:B------:R0:W-:Y:S01]  /*112cc0*/  STL [R1+0x594], R0 ;  /* 0x0005940001007387 */ /* 0x0001e20000100800 */
[----:B------:R-:W-:Y:S01]  /*112cd0*/  PRMT R2, R2, 0x5410, R9 ;  /* 0x0000541002027816 */ /* 0x000fe20000000009 */
[----:B0-----:R-:W-:Y:S01]  /*112ce0*/  VIADD R0, R0, UR7 ;  /* 0x0000000700007c36 */ /* 0x001fe20008000000 */
[----:B------:R-:W-:Y:S01]  /*112cf0*/  ULDC UR7, c[0x0][0x248] ;  /* 0x0000920000077ab9 */ /* 0x000fe20000000800 */
[----:B----4-:R-:W-:-:S05]  /*112d00*/  PRMT R5, R5, 0x5410, R6 ;  /* 0x0000541005057816 */ /* 0x010fca0000000006 */
[----:B------:R-:W-:Y:S04]  /*112d10*/  STL [R1+0x1bc], R5 ;  /* 0x0001bc0501007387 */ /* 0x000fe80000100800 */
[----:B------:R-:W-:Y:S04]  /*112d20*/  STL [R1+0x1d0], R4 ;  /* 0x0001d00401007387 */ /* 0x000fe80000100800 */
[----:B------:R0:W-:Y:S04]  /*112d30*/  STL [R1+0x57c], R0 ;  /* 0x00057c0001007387 */ /* 0x0001e80000100800 */
[----:B------:R-:W-:Y:S04]  /*112d40*/  STL [R1+0x234], R3 ;  /* 0x0002340301007387 */ /* 0x000fe80000100800 */
[----:B------:R1:W-:Y:S01]  /*112d50*/  STL [R1+0x8c0], R2 ;  /* 0x0008c00201007387 */ /* 0x0003e20000100800 */
[----:B0-----:R-:W-:Y:S01]  /*112d60*/  VIADD R0, R0, UR7 ;  /* 0x0000000700007c36 */ /* 0x001fe20008000000 */
[----:B------:R-:W-:Y:S01]  /*112d70*/  ULDC UR7, c[0x0][0x248] ;  /* 0x0000920000077ab9 */ /* 0x000fe20000000800 */
[----:B-1----:R-:W-:-:S02]  /*112d80*/  PRMT R2, R23, 0x5410, R10 ;  /* 0x0000541017027816 */ /* 0x002fc4000000000a */
[----:B------:R-:W-:Y:S01]  /*112d90*/  PRMT R3, R26, 0x5410, R11 ;  /* 0x000054101a037816 */ /* 0x000fe2000000000b */
[----:B------:R0:W-:Y:S04]  /*112da0*/  STL [R1+0x570], R0 ;  /* 0x0005700001007387 */ /* 0x0001e80000100800 */
[----:B------:R1:W-:Y:S04]  /*112db0*/  STL [R1+0x8c8], R2 ;  /* 0x0008c80201007387 */ /* 0x0003e80000100800 */
[----:B------:R2:W-:Y:S01]  /*112dc0*/  STL [R1+0x8d0], R3 ;  /* 0x0008d00301007387 */ /* 0x0005e20000100800 */
[----:B0-----:R-:W-:Y:S01]  /*112dd0*/  VIADD R0, R0, UR7 ;  /* 0x0000000700007c36 */ /* 0x001fe20008000000 */
[----:B-1----:R-:W-:Y:S01]  /*112de0*/  PRMT R2, R27, 0x5410, R12 ;  /* 0x000054101b027816 */ /* 0x002fe2000000000c */
[----:B------:R-:W-:Y:S01]  /*112df0*/  ULDC UR7, c[0x0][0x248] ;  /* 0x0000920000077ab9 */ /* 0x000fe20000000800 */
[----:B--2---:R-:W-:-:S02]  /*112e00*/  PRMT R3, R29, 0x5410, R14 ;  /* 0x000054101d037816 */ /* 0x004fc4000000000e */
[----:B------:R0:W-:Y:S04]  /*112e10*/  STL [R1+0x55c], R0 ;  /* 0x00055c0001007387 */ /* 0x0001e80000100800 */
[----:B------:R1:W-:Y:S04]  /*112e20*/  STL [R1+0x8cc], R2 ;  /* 0x0008cc0201007387 */ /* 0x0003e80000100800 */
[----:B------:R-:W-:Y:S01]  /*112e30*/  STL [R1+0x8d4], R3 ;  /* 0x0008d40301007387 */ /* 0x000fe20000100800 */
[----:B------:R-:W-:Y:S01]  /*112e40*/  IMAD.MOV.U32 R29, RZ, RZ, R19 ;  /* 0x000000ffff1d7224 */ /* 0x000fe200078e0013 */
[----:B------:R-:W2:Y:S01]  /*112e50*/  LDC R14, c[0x0][0x244] ;  /* 0x00009100ff0e7b82 */ /* 0x000ea20000000800 */
[----:B0-----:R-:W-:Y:S01]  /*112e60*/  VIADD R0, R0, UR7 ;  /* 0x0000000700007c36 */ /* 0x001fe20008000000 */
[----:B-1----:R-:W-:Y:S01]  /*112e70*/  PRMT R2, R21, 0x5410, R15 ;  /* 0x0000541015027816 */ /* 0x002fe2000000000f */
[----:B------:R-:W-:-:S05]  /*112e80*/  ULDC UR7, c[0x0][0x248] ;  /* 0x0000920000077ab9 */ /* 0x000fca0000000800 */
[----:B------:R-:W0:Y:S01]  /*112e90*/  LDC R15, c[0x0][0x244] ;  /* 0x00009100ff0f7b82 */ /* 0x000e220000000800 */
[----:B------:R1:W-:Y:S04]  /*112ea0*/  STL [R1+0x540], R0 ;  /* 0x0005400001007387 */ /* 0x0003e80000100800 */
[----:B------:R3:W-:Y:S04]  /*112eb0*/  STL [R1+0x8f4], R2 ;  /* 0x0008f40201007387 */ /* 0x0007e80000100800 */
[----:B------:R-:W4:Y:S01]  /*112ec0*/  LDL R27, [R1+0x1824] ;  /* 0x00182400011b7983 */ /* 0x000f220000100800 */
[----:B-1----:R-:W-:Y:S01]  /*112ed0*/  VIADD R0, R0, UR7 ;  /* 0x0000000700007c36 */ /* 0x002fe20008000000 */
[----:B---3--:R-:W-:Y:S01]  /*112ee0*/  PRMT R2, R20, 0x5410, R16 ;  /* 0x0000541014027816 */ /* 0x008fe20000000010 */
[----:B------:R-:W-:-:S04]  /*112ef0*/  ULDC UR7, c[0x0][0x248] ;  /* 0x0000920000077ab9 */ /* 0x000fc80000000800 */
[----:B------:R1:W-:Y:S04]  /*112f00*/  STL [R1+0x91c], R2 ;  /* 0x00091c0201007387 */ /* 0x0003e80000100800 */
[----:B------:R3:W-:Y:S04]  /*112f10*/  STL [R1+0x524], R0 ;  /* 0x0005240001007387 */ /* 0x0007e80000100800 */
[----:B------:R-:W-:Y:S04]  /*112f20*/  STL [R1+0x48dc], R28 ;  /* 0x0048dc1c01007387 */ /* 0x000fe80000100800 */
[----:B------:R-:W2:Y:S01]  /*112f30*/  LDL R26, [R1+0x1828] ;  /* 0x00182800011a7983 */ /* 0x000ea20000100800 */
[----:B-1----:R-:W-:Y:S01]  /*112f40*/  PRMT R2, R28, 0x5410, R17 ;  /* 0x000054101c027816 */ /* 0x002fe20000000011 */
[----:B---3--:R-:W-:Y:S01]  /*112f50*/  VIADD R0, R0, UR7 ;  /* 0x0000000700007c36 */ /* 0x008fe20008000000 */
[----:B------:R-:W-:-:S03]  /*112f60*/  ULDC UR7, c[0x0][0x248] ;  /* 0x0000920000077ab9 */ /* 0x000fc60000000800 */
[----:B------:R1:W-:Y:S04]  /*112f70*/  STL [R1+0x918], R2 ;  /* 0x0009180201007387 */ /* 0x0003e80000100800 */
[----:B------:R3:W-:Y:S01]  /*112f80*/  STL [R1+0x520], R0 ;  /* 0x0005200001007387 */ /* 0x0007e20000100800 */
[----:B-1----:R-:W-:Y:S01]  /*112f90*/  PRMT R2, R24, 0x5410, R18 ;  /* 0x0000541018027816 */ /* 0x002fe20000000012 */
[----:B---3--:R-:W-:Y:S01]  /*112fa0*/  VIADD R0, R0, UR7 ;  /* 0x0000000700007c36 */ /* 0x008fe20008000000 */
[----:B------:R-:W-:-:S03]  /*112fb0*/  ULDC UR7, c[0x0][0x244] ;  /* 0x0000910000077ab9 */ /* 0x000fc60000000800 */
[----:B------:R-:W-:Y:S04]  /*112fc0*/  STL [R1+0x920], R2 ;  /* 0x0009200201007387 */ /* 0x000fe80000100800 */
[----:B------:R1:W-:Y:S02]  /*112fd0*/  STL [R1+0x504], R0 ;  /* 0x0005040001007387 */ /* 0x0003e40000100800 */
[----:B-1----:R-:W-:Y:S01]  /*112fe0*/  VIADD R0, R0, UR9 ;  /* 0x0000000900007c36 */ /* 0x002fe20008000000 */
[----:B------:R-:W-:-:S04]  /*112ff0*/  ULDC UR9, c[0x0][0x248] ;  /* 0x0000920000097ab9 */ /* 0x000fc80000000800 */
[----:B------:R1:W-:Y:S02]  /*113000*/  STL [R1+0x50c], R0 ;  /* 0x00050c0001007387 */ /* 0x0003e40000100800 */
[----:B-1----:R-:W-:-:S05]  /*113010*/  VIADD R0, R0, UR9 ;  /* 0x0000000900007c36 */ /* 0x002fca0008000000 */
[----:B------:R1:W-:Y:S02]  /*113020*/  STL [R1+0x514], R0 ;  /* 0x0005140001007387 */ /* 0x0003e40000100800 */
[----:B-1----:R-:W-:Y:S01]  /*113030*/  VIADD R0, R0, UR11 ;  /* 0x0000000b00007c36 */ /* 0x002fe20008000000 */
[----:B------:R-:W-:-:S04]  /*113040*/  ULDC UR11, c[0x0][0x248] ;  /* 0x00009200000b7ab9 */ /* 0x000fc80000000800 */
[----:B------:R1:W-:Y:S02]  /*113050*/  STL [R1+0x51c], R0 ;  /* 0x00051c0001007387 */ /* 0x0003e40000100800 */
[----:B-1----:R-:W-:Y:S01]  /*113060*/  VIADD R0, R0, UR13 ;  /* 0x0000000d00007c36 */ /* 0x002fe20008000000 */
[----:B------:R-:W-:-:S04]  /*113070*/  ULDC UR13, c[0x0][0x248] ;  /* 0x00009200000d7ab9 */ /* 0x000fc80000000800 */
[----:B------:R1:W-:Y:S02]  /*113080*/  STL [R1+0x530], R0 ;  /* 0x0005300001007387 */ /* 0x0003e40000100800 */
[----:B-1----:R-:W-:Y:S01]  /*113090*/  VIADD R0, R0, UR16 ;  /* 0x0000001000007c36 */ /* 0x002fe20008000000 */
[----:B------:R-:W-:-:S04]  /*1130a0*/  ULDC UR16, c[0x0][0x248] ;  /* 0x0000920000107ab9 */ /* 0x000fc80000000800 */
[----:B------:R1:W-:Y:S01]  /*1130b0*/  STL [R1+0x53c], R0 ;  /* 0x00053c0001007387 */ /* 0x0003e20000100800 */
[----:B------:R-:W-:Y:S02]  /*1130c0*/  IMAD.MOV.U32 R2, RZ, RZ, R29 ;  /* 0x000000ffff027224 */ /* 0x000fe400078e001d */
[----:B----4-:R-:W-:Y:S01]  /*1130d0*/  IMAD R19, R27, UR7, RZ ;  /* 0x000000071b137c24 */ /* 0x010fe2000f8e02ff */
[----:B------:R-:W-:Y:S02]  /*1130e0*/  ULDC UR7, c[0x0][0x248] ;  /* 0x0000920000077ab9 */ /* 0x000fe40000000800 */
[----:B-1----:R-:W-:Y:S01]  /*1130f0*/  VIADD R0, R0, UR7 ;  /* 0x0000000700007c36 */ /* 0x002fe20008000000 */
[----:B------:R-:W-:-:S04]  /*113100*/  ULDC UR7, c[0x0][0x248] ;  /* 0x0000920000077ab9 */ /* 0x000fc80000000800 */
[----:B------:R1:W-:Y:S02]  /*113110*/  STL [R1+0x52c], R0 ;  /* 0x00052c0001007387 */ /* 0x0003e40000100800 */
[----:B-1----:R-:W-:Y:S02]  /*113120*/  VIADD R0, R0, UR7 ;  /* 0x0000000700007c36 */ /* 0x002fe40008000000 */
[----:B--2---:R-:W-:Y:S01]  /*113130*/  IMAD R18, R26, UR8, RZ ;  /* 0x000000081a127c24 */ /* 0x004fe2000f8e02ff */
[----:B------:R-:W-:Y:S01]  /*113140*/  ULDC.64 UR8, c[0x0][0x220] ;  /* 0x0000880000087ab9 */ /* 0x000fe20000000a00 */
[----:B0-----:R-:W-:Y:S01]  /*113150*/  IMAD R15, R15, 0x80, R19 ;  /* 0x000000800f0f7824 */ /* 0x001fe200078e0213 */
[----:B------:R-:W-:Y:S01]  /*113160*/  ULDC UR7, c[0x0][0x248] ;  /* 0x0000920000077ab9 */ /* 0x000fe20000000800 */
[----:B------:R0:W-:Y:S01]  /*113170*/  STL [R1+0x538], R0 ;  /* 0x0005380001007387 */ /* 0x0001e20000100800 */
[----:B------:R-:W-:Y:S01]  /*113180*/  IADD3 R21, P2, R19, UR8, RZ ;  /* 0x0000000813157c10 */ /* 0x000fe2000ff5e0ff */
[----:B0-----:R-:W-:-:S03]  /*113190*/  VIADD R0, R0, UR11 ;  /* 0x0000000b00007c36 */ /* 0x001fc60008000000 */
[----:B------:R-:W-:Y:S01]  /*1131a0*/  LEA.HI.X.SX32 R19, R19, UR9, 0x1, P2 ;  /* 0x0000000913137c11 */ /* 0x000fe200090f0eff */
[----:B------:R-:W-:Y:S01]  /*1131b0*/  ULDC.64 UR8, c[0x0][0x220] ;  /* 0x0000880000087ab9 */ /* 0x000fe20000000a00 */
[----:B------:R0:W-:Y:S01]  /*1131c0*/  STL [R1+0x550], R0 ;  /* 0x0005500001007387 */ /* 0x0001e20000100800 */
[----:B------:R-:W-:Y:S01]  /*1131d0*/  IADD3 R17, P2, R15, UR8, RZ ;  /* 0x000000080f117c10 */ /* 0x000fe2000ff5e0ff */
[----:B------:R-:W-:Y:S01]  /*1131e0*/  ULDC UR8, c[0x0][0x248] ;  /* 0x0000920000087ab9 */ /* 0x000fe20000000800 */
[----:B0-----:R-:W-:-:S05]  /*1131f0*/  VIADD R0, R0, UR7 ;  /* 0x0000000700007c36 */ /* 0x001fca0008000000 */
[----:B------:R0:W-:Y:S01]  /*113200*/  STL [R1+0x54c], R0 ;  /* 0x00054c0001007387 */ /* 0x0001e20000100800 */
[----:B------:R-:W-:Y:S02]  /*113210*/  IMAD R14, R14, 0x40, R15 ;  /* 0x000000400e0e7824 */ /* 0x000fe400078e020f */
[----:B0-----:R-:W-:Y:S01]  /*113220*/  VIADD R0, R0, UR8 ;  /* 0x0000000800007c36 */ /* 0x001fe20008000000 */
[----:B------:R-:W-:-:S04]  /*113230*/  ULDC UR8, c[0x0][0x248] ;  /* 0x0000920000087ab9 */ /* 0x000fc80000000800 */
[----:B------:R0:W-:Y:S01]  /*113240*/  STL [R1+0x548], R0 ;  /* 0x0005480001007387 */ /* 0x0001e20000100800 */
[----:B------:R-:W-:Y:S01]  /*113250*/  LEA.HI.X.SX32 R15, R15, UR9, 0x1, P2 ;  /* 0x000000090f0f7c11 */ /* 0x000fe200090f0eff */
[----:B------:R-:W-:Y:S01]  /*113260*/  ULDC UR9, c[0x0][0x248] ;  /* 0x0000920000097ab9 */ /* 0x000fe20000000800 */
[----:B0-----:R-:W-:Y:S01]  /*113270*/  VIADD R0, R0, UR8 ;  /* 0x0000000800007c36 */ /* 0x001fe20008000000 */
[----:B------:R-:W-:-:S04]  /*113280*/  ULDC UR8, c[0x0][0x248] ;  /* 0x0000920000087ab9 */ /* 0x000fc80000000800 */
[----:B------:R0:W-:Y:S01]  /*113290*/  STL [R1+0x558], R0 ;  /* 0x0005580001007387 */ /* 0x0001e20000100800 */
[----:B------:R-:W-:Y:S01]  /*1132a0*/  IADD3 R20, P3, R18, UR14, RZ ;  /* 0x0000000e12147c10 */ /* 0x000fe2000ff7e0ff */
[----:B0-----:R-:W-:-:S03]  /*1132b0*/  VIADD R0, R0, UR9 ;  /* 0x0000000900007c36 */ /* 0x001fc60008000000 */
[----:B------:R-:W-:Y:S01]  /*1132c0*/  LEA.HI.X.SX32 R18, R18, UR15, 0x1, P3 ;  /* 0x0000000f12127c11 */ /* 0x000fe200098f0eff */
[----:B------:R-:W-:Y:S01]  /*1132d0*/  ULDC.64 UR14, c[0x0][0x220] ;  /* 0x00008800000e7ab9 */ /* 0x000fe20000000a00 */
[----:B------:R-:W-:Y:S01]  /*1132e0*/  ULDC UR9, c[0x0][0x248] ;  /* 0x0000920000097ab9 */ /* 0x000fe20000000800 */
[----:B------:R0:W-:Y:S01]  /*1132f0*/  STL [R1+0x564], R0 ;  /* 0x0005640001007387 */ /* 0x0001e20000100800 */
[----:B------:R-:W-:Y:S01]  /*113300*/  IADD3 R16, P3, R14, UR14, RZ ;  /* 0x0000000e0e107c10 */ /* 0x000fe2000ff7e0ff */
[----:B------:R-:W-:Y:S01]  /*113310*/  ULDC UR14, c[0x0][0x248] ;  /* 0x00009200000e7ab9 */ /* 0x000fe20000000800 */
[----:B0-----:R-:W-:Y:S01]  /*113320*/  VIADD R0, R0, UR8 ;  /* 0x0000000800007c36 */ /* 0x001fe20008000000 */
[----:B------:R-:W-:-:S04]  /*113330*/  ULDC UR8, c[0x0][0x248] ;  /* 0x0000920000087ab9 */ /* 0x000fc80000000800 */
[----:B------:R0:W-:Y:S02]  /*113340*/  STL [R1+0x56c], R0 ;  /* 0x00056c0001007387 */ /* 0x0001e40000100800 */
[----:B0-----:R-:W-:Y:S01]  /*113350*/  VIADD R0, R0, UR13 ;  /* 0x0000000d00007c36 */ /* 0x001fe20008000000 */
[----:B------:R-:W-:Y:S01]  /*113360*/  LEA.HI.X.SX32 R14, R14, UR15, 0x1, P3 ;  /* 0x0000000f0e0e7c11 */ /* 0x000fe200098f0eff */
[----:B------:R-:W-:Y:S01]  /*113370*/  ULDC UR15, c[0x0][0x248] ;  /* 0x00009200000f7ab9 */ /* 0x000fe20000000800 */
[----:B------:R-:W-:Y:S02]  /*113380*/  ULDC UR13, c[0x0][0x248] ;  /* 0x00009200000d7ab9 */ /* 0x000fe40000000800 */
[----:B------:R0:W-:Y:S02]  /*113390*/  STL [R1+0x578], R0 ;  /* 0x0005780001007387 */ /* 0x0001e40000100800 */
[----:B0-----:R-:W-:Y:S01]  /*1133a0*/  VIADD R0, R0, UR14 ;  /* 0x0000000e00007c36 */ /* 0x001fe20008000000 */
[----:B------:R-:W-:-:S04]  /*1133b0*/  ULDC UR14, c[0x0][0x248] ;  /* 0x00009200000e7ab9 */ /* 0x000fc80000000800 */
[----:B------:R0:W-:Y:S02]  /*1133c0*/  STL [R1+0x584], R0 ;  /* 0x0005840001007387 */ /* 0x0001e40000100800 */
[----:B0-----:R-:W-:Y:S02]  /*1133d0*/  VIADD R0, R0, UR9 ;  /* 0x0000000900007c36 */ /* 0x001fe40008000000 */
[----:B------:R-:W-:Y:S01]  /*1133e0*/  IMAD.MOV.U32 R24, RZ, RZ, R2 ;  /* 0x000000ffff187224 */ /* 0x000fe200078e0002 */
[----:B------:R-:W-:Y:S01]  /*1133f0*/  SHF.R.S32.HI R6, RZ, 0x1f, R13 ;  /* 0x0000001fff067819 */ /* 0x000fe2000001140d */
[----:B------:R-:W-:Y:S01]  /*113400*/  ULDC UR9, c[0x0][0x228] ;  /* 0x00008a0000097ab9 */ /* 0x000fe20000000800 */
[----:B------:R0:W-:Y:S02]  /*113410*/  STL [R1+0x590], R0 ;  /* 0x0005900001007387 */ /* 0x0001e40000100800 */
[----:B0-----:R-:W-:Y:S01]  /*113420*/  VIADD R0, R0, UR16 ;  /* 0x0000001000007c36 */ /* 0x001fe20008000000 */
[----:B------:R-:W-:-:S04]  /*113430*/  ULDC UR16, c[0x0][0x248] ;  /* 0x0000920000107ab9 */ /* 0x000fc80000000800 */
[----:B------:R0:W-:Y:S02]  /*113440*/  STL [R1+0x59c], R0 ;  /* 0x00059c0001007387 */ /* 0x0001e40000100800 */
[----:B0-----:R-:W-:Y:S01]  /*113450*/  VIADD R0, R0, UR18 ;  /* 0x0000001200007c36 */ /* 0x001fe20008000000 */
[----:B------:R-:W-:Y:S01]  /*113460*/  PRMT R2, R25, 0x5410, R22 ;  /* 0x0000541019027816 */ /* 0x000fe20000000016 */
[----:B------:R-:W-:-:S03]  /*113470*/  ULDC UR18, c[0x0][0x228] ;  /* 0x00008a0000127ab9 */ /* 0x000fc60000000800 */
        /* <DEDUP_REMOVED lines=19> */
[----:B0-----:R-:W-:-:S05]  /*1135b0*/  VIADD R0, R0, UR32 ;  /* 0x0000002000007c36 */ /* 0x001fca0008000000 */
[----:B------:R0:W-:Y:S02]  /*1135c0*/  STL [R1+0x5e8], R0 ;  /* 0x0005e80001007387 */ /* 0x0001e40000100800 */
[----:B0-----:R-:W-:Y:S01]  /*1135d0*/  VIADD R0, R0, UR33 ;  /* 0x0000002100007c36 */ /* 0x001fe20008000000 */
[----:B------:R-:W-:-:S04]  /*1135e0*/  ULDC.64 UR32, c[0x0][0x228] ;  /* 0x00008a0000207ab9 */ /* 0x000fc80000000a00 */
        /* <DEDUP_REMOVED lines=12> */
[----:B------:R0:W-:Y:S04]  /*1136b0*/  STL [R1+0x5fc], R0 ;  /* 0x0005fc0001007387 */ /* 0x0001e80000100800 */
[----:B------:R-:W2:Y:S04]  /*1136c0*/  LDL R29, [R1+0x182c] ;  /* 0x00182c00011d7983 */ /* 0x000ea80000100800 */
[----:B------:R-:W3:Y:S04]  /*1136d0*/  LDL R23, [R1+0x8c4] ;  /* 0x0008c40001177983 */ /* 0x000ee80000100800 */
[----:B------:R-:W4:Y:S01]  /*1136e0*/  LDL R28, [R1+0x1930] ;  /* 0x00193000011c7983 */ /* 0x000f220000100800 */
[----:B0-----:R-:W-:Y:S01]  /*1136f0*/  VIADD R0, R0, UR14 ;  /* 0x0000000e00007c36 */ /* 0x001fe20008000000 */
[----:B------:R-:W-:-:S04]  /*113700*/  ULDC UR14, c[0x0][0x228] ;  /* 0x00008a00000e7ab9 */ /* 0x000fc80000000800 */
[----:B------:R0:W-:Y:S04]  /*113710*/  STL [R1+0x604], R0 ;  /* 0x0006040001007387 */ /* 0x0001e80000100800 */
[----:B------:R-:W3:Y:S01]  /*113720*/  LDL.LU R3, [R1+0x24] ;  /* 0x0000240001037983 */ /* 0x000ee20000300800 */
        /* <DEDUP_REMOVED lines=9> */
[----:B------:R-:W-:Y:S01]  /*1137c0*/  ULDC.64 UR26, c[0x0][0x228] ;  /* 0x00008a00001a7ab9 */ /* 0x000fe20000000a00 */
[----:B------:R0:W-:Y:S04]  /*1137d0*/  STL [R1+0x93c], R2 ;  /* 0x00093c0201007387 */ /* 0x0001e80000100800 */
[----:B------:R1:W-:Y:S01]  /*1137e0*/  STL [R1+0x60c], R0 ;  /* 0x00060c0001007387 */ /* 0x0003e20000100800 */
[----:B0-----:R-:W-:-:S05]  /*1137f0*/  VIADD R2, R0, UR22 ;  /* 0x0000001600027c36 */ /* 0x001fca0008000000 */
[----:B------:R-:W-:Y:S01]  /*113800*/  STL [R1+0x614], R2 ;  /* 0x0006140201007387 */ /* 0x000fe20000100800 */
[----:B--2---:R-:W-:Y:S02]  /*113810*/  ISETP.LT.AND P3, PT, R29, UR26, !P1 ;  /* 0x0000001a1d007c0c */ /* 0x004fe4000cf61270 */
[----:B----4-:R-:W-:Y:S01]  /*113820*/  ISETP.LT.AND P2, PT, R28, UR23, !P1 ;  /* 0x000000171c007c0c */ /* 0x010fe2000cf41270 */
[----:B------:R-:W-:Y:S01]  /*113830*/  ULDC.64 UR22, c[0x0][0x228] ;  /* 0x00008a0000167ab9 */ /* 0x000fe20000000a00 */
[----:B---3--:R-:W-:-:S09]  /*113840*/  LOP3.LUT R3, R3, 0xfbffffff, RZ, 0xc0, !PT ;  /* 0xfbffffff03037812 */ /* 0x008fd200078ec0ff */
[----:B------:R-:W-:Y:S02]  /*113850*/  @P3 LOP3.LUT R3, R3, 0x4000000, RZ, 0xfc, !PT ;  /* 0x0400000003033812 */ /* 0x000fe400078efcff */
[----:B------:R-:W-:Y:S02]  /*113860*/  ISETP.LT.AND P3, PT, R26, UR21, !P1 ;  /* 0x000000151a007c0c */ /* 0x000fe4000cf61270 */
[----:B------:R-:W-:-:S04]  /*113870*/  LOP3.LUT R3, R3, 0xfdffffff, RZ, 0xc0, !PT ;  /* 0xfdffffff03037812 */ /* 0x000fc800078ec0ff */
[----:B------:R-:W-:Y:S02]  /*113880*/  @P2 LOP3.LUT R3, R3, 0x2000000, RZ, 0xfc, !PT ;  /* 0x0200000003032812 */ /* 0x000fe400078efcff */
[----:B------:R-:W-:Y:S02]  /*113890*/  ISETP.LT.AND P2, PT, R27, UR22, !P1 ;  /* 0x000000161b007c0c */ /* 0x000fe4000cf41270 */
[----:B------:R-:W-:Y:S02]  /*1138a0*/  LOP3.LUT R3, R3, 0xfeffffff, RZ, 0xc0, !PT ;  /* 0xfeffffff03037812 */ /* 0x000fe400078ec0ff */
[----:B-1----:R-:W-:Y:S02]  /*1138b0*/  SHF.R.S32.HI R0, RZ, 0x1f, R23 ;  /* 0x0000001fff007819 */ /* 0x002fe40000011417 */
[----:B------:R-:W-:Y:S02]  /*1138c0*/  IADD3 R4, P1, R23, R21, RZ ;  /* 0x0000001517047210 */ /* 0x000fe40007f3e0ff */
[----:B------:R-:W-:-:S03]  /*1138d0*/  @P3 LOP3.LUT R3, R3, 0x1000000, RZ, 0xfc, !PT ;  /* 0x0100000003033812 */ /* 0x000fc600078efcff */
[C---:B------:R-:W-:Y:S01]  /*1138e0*/  IMAD.X R5, R0.reuse, 0x1, R19, P1 ;  /* 0x0000000100057824 */ /* 0x040fe200008e0613 */
[----:B------:R-:W-:Y:S01]  /*1138f0*/  LOP3.LUT R3, R3, 0xff7fffff, RZ, 0xc0, !PT ;  /* 0xff7fffff03037812 */ /* 0x000fe200078ec0ff */
[----:B------:R-:W-:Y:S04]  /*113900*/  STL [R1+0x8bc], R0 ;  /* 0x0008bc0001007387 */ /* 0x000fe80000100800 */
[----:B------:R0:W-:Y:S01]  /*113910*/  STL.64 [R1+0x838], R4 ;  /* 0x0008380401007387 */ /* 0x0001e20000100a00 */
[----:B------:R-:W-:Y:S02]  /*113920*/  @P2 LOP3.LUT R3, R3, 0x800000, RZ, 0xfc, !PT ;  /* 0x0080000003032812 */ /* 0x000fe400078efcff */
[----:B------:R-:W-:Y:S01]  /*113930*/  IADD3 R8, P2, R23, R20, RZ ;  /* 0x0000001417087210 */ /* 0x000fe20007f5e0ff */
[----:B------:R-:W-:Y:S04]  /*113940*/  STL [R1+0x8b8], R6 ;  /* 0x0008b80601007387 */ /* 0x000fe80000100800 */
[----:B------:R-:W-:Y:S01]  /*113950*/  IMAD.X R9, R0, 0x1, R18, P2 ;  /* 0x0000000100097824 */ /* 0x000fe200010e0612 */
[----:B0-----:R-:W-:-:S04]  /*113960*/  IADD3 R4, P1, R13, R21, RZ ;  /* 0x000000150d047210 */ /* 0x001fc80007f3e0ff */
[----:B------:R-:W-:Y:S01]  /*113970*/  STL.64 [R1+0x830], R8 ;  /* 0x0008300801007387 */ /* 0x000fe20000100a00 */
[----:B------:R-:W-:-:S05]  /*113980*/  IMAD.X R5, R6, 0x1, R19, P1 ;  /* 0x0000000106057824 */ /* 0x000fca00008e0613 */
[----:B------:R0:W-:Y:S04]  /*113990*/  STL.64 [R1+0x2400], R4 ;  /* 0x0024000401007387 */ /* 0x0001e80000100a00 */
[----:B0-----:R-:W2:Y:S01]  /*1139a0*/  LDL.LU R4, [R1+0x20] ;  /* 0x0000200001047983 */ /* 0x001ea20000300800 */
[----:B------:R-:W-:Y:S02]  /*1139b0*/  ISETP.LT.AND P2, PT, R29, UR9, !P0 ;  /* 0x000000091d007c0c */ /* 0x000fe4000c741270 */
[----:B------:R-:W-:Y:S02]  /*1139c0*/  LOP3.LUT R3, R3, 0xffbfffff, RZ, 0xc0, !PT ;  /* 0xffbfffff03037812 */ /* 0x000fe400078ec0ff */
[----:B------:R-:W-:Y:S01]  /*1139d0*/  ISETP.LT.AND P1, PT, R26, UR8, !P0 ;  /* 0x000000081a007c0c */ /* 0x000fe2000c721270 */
[----:B------:R-:W-:Y:S01]  /*1139e0*/  VIADD R0, R24, 0xa9 ;  /* 0x000000a918007836 */ /* 0x000fe20000000000 */
[----:B------:R-:W-:-:S07]  /*1139f0*/  ULDC.64 UR8, c[0x0][0x228] ;  /* 0x00008a0000087ab9 */ /* 0x000fce0000000a00 */
[----:B------:R-:W-:Y:S02]  /*113a00*/  @P2 LOP3.LUT R3, R3, 0x400000, RZ, 0xfc, !PT ;  /* 0x0040000003032812 */ /* 0x000fe400078efcff */
[----:B------:R-:W-:Y:S01]  /*113a10*/  ISETP.LT.AND P2, PT, R28, UR20, !P0 ;  /* 0x000000141c007c0c */ /* 0x000fe2000c741270 */
[----:B------:R-:W-:Y:S01]  /*113a20*/  ULDC.64 UR20, c[0x0][0x228] ;  /* 0x00008a0000147ab9 */ /* 0x000fe20000000a00 */
[----:B------:R-:W-:Y:S02]  /*113a30*/  LOP3.LUT R3, R3, 0xffdfffff, RZ, 0xc0, !PT ;  /* 0xffdfffff03037812 */ /* 0x000fe400078ec0ff */
[----:B------:R-:W-:-:S09]  /*113a40*/  ISETP.LT.AND P0, PT, R27, UR20, !P0 ;  /* 0x000000141b007c0c */ /* 0x000fd2000c701270 */
[----:B------:R-:W-:-:S04]  /*113a50*/  @P2 LOP3.LUT R3, R3, 0x200000, RZ, 0xfc, !PT ;  /* 0x0020000003032812 */ /* 0x000fc800078efcff */
[----:B------:R-:W-:-:S04]  /*113a60*/  LOP3.LUT R3, R3, 0xffefffff, RZ, 0xc0, !PT ;  /* 0xffefffff03037812 */ /* 0x000fc800078ec0ff */
[----:B------:R-:W-:-:S04]  /*113a70*/  @P1 LOP3.LUT R3, R3, 0x100000, RZ, 0xfc, !PT ;  /* 0x0010000003031812 */ /* 0x000fc800078efcff */
[----:B------:R-:W-:-:S04]  /*113a80*/  LOP3.LUT R3, R3, 0xfff7ffff, RZ, 0xc0, !PT ;  /* 0xfff7ffff03037812 */ /* 0x000fc800078ec0ff */
[----:B------:R-:W-:Y:S02]  /*113a90*/  @P0 LOP3.LUT R3, R3, 0x80000, RZ, 0xfc, !PT ;  /* 0x0008000003030812 */ /* 0x000fe400078efcff */
[----:B------:R-:W-:Y:S02]  /*113aa0*/  ISETP.GE.AND P0, PT, R0, UR9, PT ;  /* 0x0000000900007c0c */ /* 0x000fe4000bf06270 */
[----:B------:R-:W-:Y:S02]  /*113ab0*/  LOP3.LUT R3, R3, 0xfffbffff, RZ, 0xc0, !PT ;  /* 0xfffbffff03037812 */ /* 0x000fe400078ec0ff */
[----:B------:R-:W-:Y:S02]  /*113ac0*/  ISETP.LT.AND P3, PT, R29, UR61, !P0 ;  /* 0x0000003d1d007c0c */ /* 0x000fe4000c761270 */
[----:B------:R-:W-:Y:S02]  /*113ad0*/  ISETP.LT.AND P2, PT, R28, UR30, !P0 ;  /* 0x0000001e1c007c0c */ /* 0x000fe4000c741270 */
[----:B------:R-:W-:Y:S01]  /*113ae0*/  ISETP.LT.AND P1, PT, R26, UR31, !P0 ;  /* 0x0000001f1a007c0c */ /* 0x000fe2000c721270 */
[----:B------:R-:W-:Y:S01]  /*113af0*/  VIADD R0, R24, 0xa8 ;  /* 0x000000a818007836 */ /* 0x000fe20000000000 */
[----:B------:R-:W-:Y:S01]  /*113b00*/  ULDC UR9, c[0x0][0x248] ;  /* 0x0000920000097ab9 */ /* 0x000fe20000000800 */
[----:B------:R-:W0:Y:S01]  /*113b10*/  S2UR UR11, SR_CgaCtaId ;  /* 0x00000000000b79c3 */ /* 0x000e220000008800 */
[----:B------:R-:W-:Y:S01]  /*113b20*/  UMOV UR7, 0x400 ;  /* 0x0000040000077882 */ /* 0x000fe20000000000 */
[----:B------:R-:W-:-:S04]  /*113b30*/  ULDC UR61, c[0x0][0x228] ;  /* 0x00008a00003d7ab9 */ /* 0x000fc80000000800 */
[----:B------:R-:W-:Y:S01]  /*113b40*/  @P3 LOP3.LUT R3, R3, 0x40000, RZ, 0xfc, !PT ;  /* 0x0004000003033812 */ /* 0x000fe200078efcff */
[----:B------:R-:W-:-:S03]  /*113b50*/  ULDC.64 UR30, c[0x0][0x228] ;  /* 0x00008a00001e7ab9 */ /* 0x000fc60000000a00 */
[----:B------:R-:W-:Y:S02]  /*113b60*/  LOP3.LUT R3, R3, 0xfffdffff, RZ, 0xc0, !PT ;  /* 0xfffdffff03037812 */ /* 0x000fe400078ec0ff */
[----:B------:R-:W-:Y:S02]  /*113b70*/  ISETP.LT.AND P0, PT, R27, UR32, !P0 ;  /* 0x000000201b007c0c */ /* 0x000fe4000c701270 */
        /* <DEDUP_REMOVED lines=11> */
[----:B------:R-:W-:Y:S01]  /*113c30*/  ULDC.64 UR26, c[0x0][0x228] ;  /* 0x00008a00001a7ab9 */ /* 0x000fe20000000a00 */
[----:B------:R-:W-:Y:S01]  /*113c40*/  VIADD R2, R2, UR9 ;  /* 0x0000000902027c36 */ /* 0x000fe20008000000 */
[----:B--2---:R-:W-:-:S05]  /*113c50*/  LOP3.LUT R4, R4, 0x7fffffff, RZ, 0xc0, !PT ;  /* 0x7fffffff04047812 */ /* 0x004fca00078ec0ff */
[----:B------:R-:W-:Y:S02]  /*113c60*/  @P3 LOP3.LUT R3, R3, 0x4000, RZ, 0xfc, !PT ;  /* 0x0000400003033812 */ /* 0x000fe400078efcff */
[----:B------:R-:W-:Y:S01]  /*113c70*/  ISETP.LT.AND P0, PT, R27, UR30, !P0 ;  /* 0x0000001e1b007c0c */ /* 0x000fe2000c701270 */
[----:B------:R-:W-:Y:S01]  /*113c80*/  ULDC UR9, c[0x0][0x248] ;  /* 0x0000920000097ab9 */ /* 0x000fe20000000800 */
[----:B0-----:R-:W-:Y:S01]  /*113c90*/  ULEA UR7, UR11, UR7, 0x18 ;  /* 0x000000070b077291 */ /* 0x001fe2000f8ec03f */
[----:B------:R-:W-:Y:S01]  /*113ca0*/  LOP3.LUT R3, R3, 0xffffdfff, RZ, 0xc0, !PT ;  /* 0xffffdfff03037812 */ /* 0x000fe200078ec0ff */
[----:B------:R-:W-:Y:S01]  /*113cb0*/  ULDC UR58, c[0x0][0x228] ;  /* 0x00008a00003a7ab9 */ /* 0x000fe20000000800 */
[----:B------:R-:W-:Y:S01]  /*113cc0*/  ULDC UR11, c[0x0][0x228] ;  /* 0x00008a00000b7ab9 */ /* 0x000fe20000000800 */
[----:B------:R-:W-:Y:S01]  /*113cd0*/  ULDC UR59, c[0x0][0x228] ;  /* 0x00008a00003b7ab9 */ /* 0x000fe20000000800 */
[----:B------:R-:W-:Y:S01]  /*113ce0*/  @P2 LOP3.LUT R3, R3, 0x2000, RZ, 0xfc, !PT ;  /* 0x0000200003032812 */ /* 0x000fe200078efcff */
[----:B------:R-:W-:-:S03]  /*113cf0*/  ULDC UR60, c[0x0][0x228] ;  /* 0x00008a00003c7ab9 */ /* 0x000fc60000000800 */
        /* <DEDUP_REMOVED lines=11> */
[----:B------:R-:W-:-:S06]  /*113db0*/  ULDC UR55, c[0x0][0x228] ;  /* 0x00008a0000377ab9 */ /* 0x000fcc0000000800 */
[----:B------:R-:W-:Y:S01]  /*113dc0*/  @P3 LOP3.LUT R3, R3, 0x400, RZ, 0xfc, !PT ;  /* 0x0000040003033812 */ /* 0x000fe200078efcff */
[----:B------:R-:W-:Y:S01]  /*113dd0*/  ULDC UR56, c[0x0][0x228] ;  /* 0x00008a0000387ab9 */ /* 0x000fe20000000800 */
[----:B------:R-:W-:Y:S02]  /*113de0*/  ULDC UR57, c[0x0][0x228] ;  /* 0x00008a0000397ab9 */ /* 0x000fe40000000800 */
        /* <DEDUP_REMOVED lines=36> */
[----:B------:R-:W-:-:S04]  /*114030*/  LOP3.LUT R3, R3, 0xfffffffd, RZ, 0xc0, !PT ;  /* 0xfffffffd03037812 */ /* 0x000fc800078ec0ff */
[----:B------:R-:W-:Y:S02]  /*114040*/  @P2 LOP3.LUT R3, R3, 0x2, RZ, 0xfc, !PT ;  /* 0x0000000203032812 */ /* 0x000fe400078efcff */
[----:B------:R-:W-:Y:S02]  /*114050*/  ISETP.LT.AND P0, PT, R27, UR20, !P0 ;  /* 0x000000141b007c0c */ /* 0x000fe4000c701270 */
[----:B------:R-:W-:-:S04]  /*114060*/  LOP3.LUT R3, R3, 0xfffffffe, RZ, 0xc0, !PT ;  /* 0xfffffffe03037812 */ /* 0x000fc800078ec0ff */
[----:B------:R-:W-:-:S05]  /*114070*/  @P1 LOP3.LUT R3, R3, 0x1, RZ, 0xfc, !PT ;  /* 0x0000000103031812 */ /* 0x000fca00078efcff */
[----:B------:R-:W-:Y:S04]  /*114080*/  STL [R1+0x24], R3 ;  /* 0x0000240301007387 */ /* 0x000fe80000100800 */
[----:B------:R0:W-:Y:S01]  /*114090*/  STL [R1+0x5e0], R2 ;  /* 0x0005e00201007387 */ /* 0x0001e20000100800 */
[----:B------:R-:W-:Y:S02]  /*1140a0*/  @P0 LOP3.LUT R4, R4, 0x80000000, RZ, 0xfc, !PT ;  /* 0x8000000004040812 */ /* 0x000fe400078efcff */
[----:B------:R-:W-:Y:S01]  /*1140b0*/  ISETP.GE.AND P0, PT, R0, UR31, PT ;  /* 0x0000001f00007c0c */ /* 0x000fe2000bf06270 */
[----:B0-----:R-:W-:Y:S01]  /*1140c0*/  VIADD R2, R2, UR9 ;  /* 0x0000000902027c36 */ /* 0x001fe20008000000 */
[----:B------:R-:W-:Y:S02]  /*1140d0*/  ULDC UR9, c[0x0][0x248] ;  /* 0x0000920000097ab9 */ /* 0x000fe40000000800 */
[----:B------:R-:W-:-:S02]  /*1140e0*/  ISETP.LT.AND P3, PT, R29, UR44, !P0 ;  /* 0x0000002c1d007c0c */ /* 0x000fc4000c761270 */
[----:B------:R-:W-:Y:S02]  /*1140f0*/  ISETP.LT.AND P2, PT, R28, UR45, !P0 ;  /* 0x0000002d1c007c0c */ /* 0x000fe4000c741270 */
[----:B------:R-:W-:Y:S01]  /*114100*/  LOP3.LUT R4, R4, 0xbfffffff, RZ, 0xc0, !PT ;  /* 0xbfffffff04047812 */ /* 0x000fe200078ec0ff */
[----:B------:R0:W-:Y:S01]  /*114110*/  STL [R1+0x600], R2 ;  /* 0x0006000201007387 */ /* 0x0001e20000100800 */
[----:B------:R-:W-:Y:S01]  /*114120*/  ISETP.LT.AND P1, PT, R26, UR46, !P0 ;  /* 0x0000002e1a007c0c */ /* 0x000fe2000c721270 */
[----:B------:R-:W-:Y:S01]  /*114130*/  VIADD R0, R24, 0xa3 ;  /* 0x000000a318007836 */ /* 0x000fe20000000000 */
[----:B------:R-:W-:Y:S01]  /*114140*/  ULDC.64 UR30, c[0x0][0x228] ;  /* 0x00008a00001e7ab9 */ /* 0x000fe20000000a00 */
[----:B------:R-:W-:Y:S01]  /*114150*/  ULDC UR44, c[0x0][0x228] ;  /* 0x00008a00002c7ab9 */ /* 0x000fe20000000800 */
[----:B------:R-:W-:Y:S01]  /*114160*/  ULDC UR45, c[0x0][0x228] ;  /* 0x00008a00002d7ab9 */ /* 0x000fe20000000800 */
[----:B0-----:R-:W-:Y:S02]  /*114170*/  VIADD R2, R2, UR9 ;  /* 0x0000000902027c36 */ /* 0x001fe40008000000 */
[----:B------:R-:W-:-:S02]  /*114180*/  @P3 LOP3.LUT R4, R4, 0x40000000, RZ, 0xfc, !PT ;  /* 0x4000000004043812 */ /* 0x000fc400078efcff */
[----:B------:R-:W-:Y:S01]  /*114190*/  ISETP.LT.AND P0, PT, R27, UR32, !P0 ;  /* 0x000000201b007c0c */ /* 0x000fe2000c701270 */
[----:B------:R-:W-:Y:S01]  /*1141a0*/  ULDC UR9, c[0x0][0x248] ;  /* 0x0000920000097ab9 */ /* 0x000fe20000000800 */
[----:B------:R-:W-:Y:S01]  /*1141b0*/  ULDC UR46, c[0x0][0x228] ;  /* 0x00008a00002e7ab9 */ /* 0x000fe20000000800 */
[----:B------:R0:W-:Y:S04]  /*1141c0*/  STL [R1+0x61c], R2 ;  /* 0x00061c0201007387 */ /* 0x0001e80000100800 */
[----:B------:R-:W2:Y:S01]  /*1141d0*/  LDL.LU R3, [R1+0x1c] ;  /* 0x00001c0001037983 */ /* 0x000ea20000300800 */
[----:B------:R-:W-:-:S04]  /*1141e0*/  LOP3.LUT R4, R4, 0xdfffffff, RZ, 0xc0, !PT ;  /* 0xdfffffff04047812 */ /* 0x000fc800078ec0ff */
        /* <DEDUP_REMOVED lines=12> */
[----:B0-----:R-:W-:Y:S01]  /*1142b0*/  VIADD R2, R2, UR9 ;  /* 0x0000000902027c36 */ /* 0x001fe20008000000 */
[----:B------:R-:W-:-:S05]  /*1142c0*/  ULDC UR41, c[0x0][0x228] ;  /* 0x00008a0000297ab9 */ /* 0x000fca0000000800 */
[----:B------:R-:W-:Y:S02]  /*1142d0*/  @P3 LOP3.LUT R4, R4, 0x4000000, RZ, 0xfc, !PT ;  /* 0x0400000004043812 */ /* 0x000fe400078efcff */
[----:B------:R-:W-:Y:S01]  /*1142e0*/  ISETP.LT.AND P0, PT, R27, UR30, !P0 ;  /* 0x0000001e1b007c0c */ /* 0x000fe2000c701270 */
[----:B------:R-:W-:Y:S01]  /*1142f0*/  ULDC UR9, c[0x0][0x248] ;  /* 0x0000920000097ab9 */ /* 0x000fe20000000800 */
[----:B------:R-:W-:Y:S01]  /*114300*/  ULDC UR42, c[0x0][0x228] ;  /* 0x00008a00002a7ab9 */ /* 0x000fe20000000800 */
[----:B------:R-:W-:Y:S01]  /*114310*/  LOP3.LUT R4, R4, 0xfdffffff, RZ, 0xc0, !PT ;  /* 0xfdffffff04047812 */ /* 0x000fe200078ec0ff */
[----:B------:R-:W-:-:S03]  /*114320*/  ULDC UR43, c[0x0][0x228] ;  /* 0x00008a00002b7ab9 */ /* 0x000fc60000000800 */
        /* <DEDUP_REMOVED lines=12> */
[----:B------:R0:W-:Y:S01]  /*1143f0*/  STL [R1+0x620], R2 ;  /* 0x0006200201007387 */ /* 0x0001e20000100800 */
[----:B------:R-:W-:-:S05]  /*114400*/  ULDC UR38, c[0x0][0x228] ;  /* 0x00008a0000267ab9 */ /* 0x000fca0000000800 */
[----:B------:R-:W-:Y:S01]  /*114410*/  @P3 LOP3.LUT R4, R4, 0x400000, RZ, 0xfc, !PT ;  /* 0x0040000004043812 */ /* 0x000fe200078efcff */
[----:B------:R-:W-:Y:S01]  /*114420*/  ULDC UR39, c[0x0][0x228] ;  /* 0x00008a0000277ab9 */ /* 0x000fe20000000800 */
[----:B------:R-:W-:Y:S02]  /*114430*/  ULDC UR40, c[0x0][0x228] ;  /* 0x00008a0000287ab9 */ /* 0x000fe40000000800 */
[----:B------:R-:W-:Y:S02]  /*114440*/  LOP3.LUT R4, R4, 0xffdfffff, RZ, 0xc0, !PT ;  /* 0xffdfffff04047812 */ /* 0x000fe400078ec0ff */
[----:B------:R-:W-:Y:S01]  /*114450*/  ISETP.LT.AND P0, PT, R27, UR26, !P0 ;  /* 0x0000001a1b007c0c */ /* 0x000fe2000c701270 */
[----:B0-----:R-:W-:Y:S01]  /*114460*/  VIADD R2, R2, UR9 ;  /* 0x0000000902027c36 */ /* 0x001fe20008000000 */
        /* <DEDUP_REMOVED lines=13> */
[----:B------:R-:W-:-:S07]  /*114540*/  ULDC.64 UR20, c[0x0][0x228] ;  /* 0x00008a0000147ab9 */ /* 0x000fce0000000a00 */
[----:B------:R-:W-:Y:S01]  /*114550*/  @P3 LOP3.LUT R4, R4, 0x40000, RZ, 0xfc, !PT ;  /* 0x0004000004043812 */ /* 0x000fe200078efcff */
[----:B------:R-:W-:-:S03]  /*114560*/  ULDC.64 UR36, c[0x0][0x228] ;  /* 0x00008a0000247ab9 */ /* 0x000fc60000000a00 */
[----:B------:R-:W-:Y:S02]  /*114570*/  LOP3.LUT R4, R4, 0xfffdffff, RZ, 0xc0, !PT ;  /* 0xfffdffff04047812 */ /* 0x000fe400078ec0ff */
[----:B------:R-:W-:Y:S01]  /*114580*/  ISETP.LT.AND P0, PT, R27, UR22, !P0 ;  /* 0x000000161b007c0c */ /* 0x000fe2000c701270 */
[----:B------:R-:W-:Y:S01]  /*114590*/  ULDC UR22, c[0x0][0x248] ;  /* 0x0000920000167ab9 */ /* 0x000fe20000000800 */
        /* <DEDUP_REMOVED lines=13> */
[----:B------:R-:W-:Y:S01]  /*114670*/  ULDC.64 UR28, c[0x0][0x228] ;  /* 0x00008a00001c7ab9 */ /* 0x000fe20000000a00 */
[----:B------:R-:W-:Y:S02]  /*114680*/  ULDC.64 UR34, c[0x0][0x228] ;  /* 0x00008a0000227ab9 */ /* 0x000fe40000000a00 */
        /* <DEDUP_REMOVED lines=32> */
[----:B------:R-:W-:-:S06]  /*114890*/  ULDC UR24, c[0x0][0x228] ;  /* 0x00008a0000187ab9 */ /* 0x000fcc0000000800 */
        /* <DEDUP_REMOVED lines=10> */
[----:B------:R-:W-:Y:S01]  /*114940*/  ISETP.GE.AND P0, PT, R0, UR23, PT ;  /* 0x0000001700007c0c */ /* 0x000fe2000bf06270 */
[----:B------:R-:W-:Y:S01]  /*114950*/  VIADD R0, R24, 0x9c ;  /* 0x0000009c18007836 */ /* 0x000fe20000000000 */
[----:B------:R-:W-:Y:S02]  /*114960*/  ULDC UR23, c[0x0][0x228] ;  /* 0x00008a0000177ab9 */ /* 0x000fe40000000800 */
[----:B------:R-:W-:Y:S02]  /*114970*/  ISETP.LT.AND P3, PT, R29, UR17, !P0 ;  /* 0x000000111d007c0c */ /* 0x000fe4000c761270 */
[----:B------:R-:W-:Y:S02]  /*114980*/  ISETP.LT.AND P2, PT, R28, UR16, !P0 ;  /* 0x000000101c007c0c */ /* 0x000fe4000c741270 */
[----:B------:R-:W-:-:S02]  /*114990*/  ISETP.LT.AND P1, PT, R26, UR13, !P0 ;  /* 0x0000000d1a007c0c */ /* 0x000fc4000c721270 */
[----:B------:R-:W-:Y:S02]  /*1149a0*/  ISETP.LT.AND P0, PT, R27, UR18, !P0 ;  /* 0x000000121b007c0c */ /* 0x000fe4000c701270 */
[----:B------:R-:W-:Y:S01]  /*1149b0*/  LOP3.LUT R4, R4, 0xfffffffb, RZ, 0xc0, !PT ;  /* 0xfffffffb04047812 */ /* 0x000fe200078ec0ff */
[----:B------:R-:W-:Y:S01]  /*1149c0*/  ULDC UR13, c[0x0][0x248] ;  /* 0x00009200000d7ab9 */ /* 0x000fe20000000800 */
[----:B------:R-:W-:Y:S01]  /*1149d0*/  ULDC UR16, c[0x0][0x248] ;  /* 0x0000920000107ab9 */ /* 0x000fe20000000800 */
[----:B------:R-:W-:Y:S01]  /*1149e0*/  ULDC UR17, c[0x0][0x228] ;  /* 0x00008a0000117ab9 */ /* 0x000fe20000000800 */
[----:B------:R-:W-:Y:S01]  /*1149f0*/  ULDC UR18, c[0x0][0x228] ;  /* 0x00008a0000127ab9 */ /* 0x000fe20000000800 */
[----:B------:R-:W-:Y:S02]  /*114a00*/  @P3 LOP3.LUT R4, R4, 0x4, RZ, 0xfc, !PT ;  /* 0x0000000404043812 */ /* 0x000fe400078efcff */
[----:B--2---:R-:W-:-:S04]  /*114a10*/  LOP3.LUT R3, R3, 0x7fffffff, RZ, 0xc0, !PT ;  /* 0x7fffffff03037812 */ /* 0x004fc800078ec0ff */
[----:B------:R-:W-:Y:S02]  /*114a20*/  @P0 LOP3.LUT R3, R3, 0x80000000, RZ, 0xfc, !PT ;  /* 0x8000000003030812 */ /* 0x000fe400078efcff */
[----:B------:R-:W-:Y:S02]  /*114a30*/  ISETP.GE.AND P0, PT, R0, UR21, PT ;  /* 0x0000001500007c0c */ /* 0x000fe4000bf06270 */
[----:B------:R-:W-:Y:S02]  /*114a40*/  LOP3.LUT R4, R4, 0xfffffffd, RZ, 0xc0, !PT ;  /* 0xfffffffd04047812 */ /* 0x000fe400078ec0ff */
[----:B------:R-:W-:Y:S02]  /*114a50*/  LOP3.LUT R3, R3, 0xbfffffff, RZ, 0xc0, !PT ;  /* 0xbfffffff03037812 */ /* 0x000fe400078ec0ff */
[----:B------:R-:W-:Y:S02]  /*114a60*/  ISETP.LT.AND P3, PT, R29, UR50, !P0 ;  /* 0x000000321d007c0c */ /* 0x000fe4000c761270 */
[----:B------:R-:W-:-:S02]  /*114a70*/  @P2 LOP3.LUT R4, R4, 0x2, RZ, 0xfc, !PT ;  /* 0x0000000204042812 */ /* 0x000fc400078efcff */
[----:B------:R-:W-:Y:S01]  /*114a80*/  ISETP.LT.AND P2, PT, R28, UR54, !P0 ;  /* 0x000000361c007c0c */ /* 0x000fe2000c741270 */
[----:B------:R-:W-:Y:S01]  /*114a90*/  VIADD R0, R24, 0x9b ;  /* 0x0000009b18007836 */ /* 0x000fe20000000000 */
[----:B------:R-:W-:Y:S01]  /*114aa0*/  ULDC UR50, c[0x0][0x228] ;  /* 0x00008a0000327ab9 */ /* 0x000fe20000000800 */
[----:B------:R-:W-:Y:S01]  /*114ab0*/  LOP3.LUT R4, R4, 0xfffffffe, RZ, 0xc0, !PT ;  /* 0xfffffffe04047812 */ /* 0x000fe200078ec0ff */
[----:B------:R-:W-:Y:S01]  /*114ac0*/  ULDC UR54, c[0x0][0x228] ;  /* 0x00008a0000367ab9 */ /* 0x000fe20000000800 */
[----:B------:R-:W-:Y:S02]  /*114ad0*/  ULDC UR21, c[0x0][0x228] ;  /* 0x00008a0000157ab9 */ /* 0x000fe40000000800 */
[----:B------:R-:W-:Y:S02]  /*114ae0*/  @P1 LOP3.LUT R4, R4, 0x1, RZ, 0xfc, !PT ;  /* 0x0000000104041812 */ /* 0x000fe400078efcff */
[----:B------:R-:W-:Y:S02]  /*114af0*/  ISETP.LT.AND P1, PT, R26, UR11, !P0 ;  /* 0x0000000b1a007c0c */ /* 0x000fe4000c721270 */
[----:B------:R-:W-:Y:S01]  /*114b00*/  @P3 LOP3.LUT R3, R3, 0x40000000, RZ, 0xfc, !PT ;  /* 0x4000000003033812 */ /* 0x000fe200078efcff */
[----:B------:R-:W-:Y:S01]  /*114b10*/  STL [R1+0x20], R4 ;  /* 0x0000200401007387 */ /* 0x000fe20000100800 */
[----:B------:R-:W-:-:S02]  /*114b20*/  ULDC UR11, c[0x0][0x248] ;  /* 0x00009200000b7ab9 */ /* 0x000fc40000000800 */
        /* <DEDUP_REMOVED lines=12> */
[----:B------:R0:W-:Y:S01]  /*114bf0*/  STL [R1+0x624], R2 ;  /* 0x0006240201007387 */ /* 0x0001e20000100800 */
[----:B------:R-:W-:Y:S01]  /*114c00*/  VIADD R0, R24, 0x9a ;  /* 0x0000009a18007836 */ /* 0x000fe20000000000 */
[----:B------:R-:W-:Y:S01]  /*114c10*/  ULDC.64 UR28, c[0x0][0x228] ;  /* 0x00008a00001c7ab9 */ /* 0x000fe20000000a00 */
[----:B------:R-:W-:-:S05]  /*114c20*/  ULDC UR44, c[0x0][0x228] ;  /* 0x00008a00002c7ab9 */ /* 0x000fca0000000800 */
[----:B------:R-:W-:Y:S01]  /*114c30*/  @P3 LOP3.LUT R3, R3, 0x4000000, RZ, 0xfc, !PT ;  /* 0x0400000003033812 */ /* 0x000fe200078efcff */
[----:B------:R-:W-:Y:S01]  /*114c40*/  ULDC UR50, c[0x0][0x228] ;  /* 0x00008a0000327ab9 */ /* 0x000fe20000000800 */
[----:B------:R-:W-:Y:S02]  /*114c50*/  ULDC UR54, c[0x0][0x228] ;  /* 0x00008a0000367ab9 */ /* 0x000fe40000000800 */
[----:B------:R-:W-:Y:S02]  /*114c60*/  LOP3.LUT R3, R3, 0xfdffffff, RZ, 0xc0, !PT ;  /* 0xfdffffff03037812 */ /* 0x000fe400078ec0ff */
[----:B------:R-:W-:Y:S02]  /*114c70*/  ISETP.LT.AND P0, PT, R27, UR32, !P0 ;  /* 0x000000201b007c0c */ /* 0x000fe4000c701270 */
[----:B------:R-:W-:-:S04]  /*114c80*/  @P2 LOP3.LUT R3, R3, 0x2000000, RZ, 0xfc, !PT ;  /* 0x0200000003032812 */ /* 0x000fc800078efcff */
[----:B------:R-:W-:-:S04]  /*114c90*/  LOP3.LUT R3, R3, 0xfeffffff, RZ, 0xc0, !PT ;  /* 0xfeffffff03037812 */ /* 0x000fc800078ec0ff */
[----:B------:R-:W-:Y:S01]  /*114ca0*/  @P1 LOP3.LUT R3, R3, 0x1000000, RZ, 0xfc, !PT ;  /* 0x0100000003031812 */ /* 0x000fe200078efcff */
[----:B0-----:R-:W-:Y:S01]  /*114cb0*/  VIADD R2, R2, UR9 ;  /* 0x0000000902027c36 */ /* 0x001fe20008000000 */
[----:B------:R-:W-:Y:S02]  /*114cc0*/  ULDC UR9, c[0x0][0x248] ;  /* 0x0000920000097ab9 */ /* 0x000fe40000000800 */
[----:B------:R-:W-:Y:S02]  /*114cd0*/  LOP3.LUT R3, R3, 0xff7fffff, RZ, 0xc0, !PT ;  /* 0xff7fffff03037812 */ /* 0x000fe400078ec0ff */
[----:B------:R0:W-:Y:S02]  /*114ce0*/  STL [R1+0x628], R2 ;  /* 0x0006280201007387 */ /* 0x0001e40000100800 */
[----:B------:R-:W-:Y:S02]  /*114cf0*/  @P0 LOP3.LUT R3, R3, 0x800000, RZ, 0xfc, !PT ;  /* 0x0080000003030812 */ /* 0x000fe400078efcff */
[----:B------:R-:W-:Y:S01]  /*114d00*/  ISETP.GE.AND P0, PT, R0, UR15, PT ;  /* 0x0000000f00007c0c */ /* 0x000fe2000bf06270 */
[----:B------:R-:W-:-:S03]  /*114d10*/  ULDC UR15, c[0x0][0x248] ;  /* 0x00009200000f7ab9 */ /* 0x000fc60000000800 */
[----:B------:R-:W-:Y:S01]  /*114d20*/  ISETP.LT.AND P3, PT, R29, UR50, !P0 ;  /* 0x000000321d007c0c */ /* 0x000fe2000c761270 */
[----:B0-----:R-:W-:Y:S01]  /*114d30*/  VIADD R2, R2, UR9 ;  /* 0x0000000902027c36 */ /* 0x001fe20008000000 */
[----:B------:R-:W-:Y:S01]  /*114d40*/  ULDC UR9, c[0x0][0x248] ;  /* 0x0000920000097ab9 */ /* 0x000fe20000000800 */
[----:B------:R-:W-:Y:S02]  /*114d50*/  ISETP.LT.AND P2, PT, R28, UR54, !P0 ;  /* 0x000000361c007c0c */ /* 0x000fe4000c741270 */
[----:B------:R-:W-:Y:S02]  /*114d60*/  LOP3.LUT R3, R3, 0xffbfffff, RZ, 0xc0, !PT ;  /* 0xffbfffff03037812 */ /* 0x000fe400078ec0ff */
[----:B------:R-:W-:Y:S01]  /*114d70*/  ISETP.LT.AND P1, PT, R26, UR61, !P0 ;  /* 0x0000003d1a007c0c */ /* 0x000fe2000c721270 */
[----:B------:R0:W-:Y:S01]  /*114d80*/  STL [R1+0x62c], R2 ;  /* 0x00062c0201007387 */ /* 0x0001e20000100800 */
[----:B------:R-:W-:Y:S01]  /*114d90*/  VIADD R0, R24, 0x99 ;  /* 0x0000009918007836 */ /* 0x000fe20000000000 */
[----:B------:R-:W-:Y:S01]  /*114da0*/  ULDC UR50, c[0x0][0x228] ;  /* 0x00008a0000327ab9 */ /* 0x000fe20000000800 */
[----:B------:R-:W-:Y:S01]  /*114db0*/  ULDC UR54, c[0x0][0x228] ;  /* 0x00008a0000367ab9 */ /* 0x000fe20000000800 */
[----:B------:R-:W-:Y:S01]  /*114dc0*/  ULDC UR61, c[0x0][0x228] ;  /* 0x00008a00003d7ab9 */ /* 0x000fe20000000800 */
[----:B0-----:R-:W-:Y:S01]  /*114dd0*/  VIADD R2, R2, UR9 ;  /* 0x0000000902027c36 */ /* 0x001fe20008000000 */
[----:B------:R-:W-:-:S02]  /*114de0*/  @P3 LOP3.LUT R3, R3, 0x400000, RZ, 0xfc, !PT ;  /* 0x0040000003033812 */ /* 0x000fc400078efcff */
[----:B------:R-:W-:Y:S01]  /*114df0*/  ISETP.LT.AND P0, PT, R27, UR30, !P0 ;  /* 0x0000001e1b007c0c */ /* 0x000fe2000c701270 */
[----:B------:R-:W-:Y:S01]  /*114e00*/  ULDC UR9, c[0x0][0x228] ;  /* 0x00008a0000097ab9 */ /* 0x000fe20000000800 */
[----:B------:R0:W-:Y:S01]  /*114e10*/  STL [R1+0x630], R2 ;  /* 0x0006300201007387 */ /* 0x0001e20000100800 */
[----:B------:R-:W-:Y:S01]  /*114e20*/  LOP3.LUT R3, R3, 0xffdfffff, RZ, 0xc0, !PT ;  /* 0xffdfffff03037812 */ /* 0x000fe200078ec0ff */
[----:B0-----:R-:W-:-:S03]  /*114e30*/  VIADD R2, R2, UR11 ;  /* 0x0000000b02027c36 */ /* 0x001fc60008000000 */
[----:B------:R-:W-:Y:S01]  /*114e40*/  @P2 LOP3.LUT R3, R3, 0x200000, RZ, 0xfc, !PT ;  /* 0x0020000003032812 */ /* 0x000fe200078efcff */
[----:B------:R-:W-:Y:S01]  /*114e50*/  ULDC UR11, c[0x0][0x228] ;  /* 0x00008a00000b7ab9 */ /* 0x000fe20000000800 */
[----:B------:R0:W-:Y:S02]  /*114e60*/  STL [R1+0x634], R2 ;  /* 0x0006340201007387 */ /* 0x0001e40000100800 */
[----:B------:R-:W-:Y:S01]  /*114e70*/  LOP3.LUT R3, R3, 0xffefffff, RZ, 0xc0, !PT ;  /* 0xffefffff03037812 */ /* 0x000fe200078ec0ff */
[----:B0-----:R-:W-:-:S03]  /*114e80*/  VIADD R2, R2, UR13 ;  /* 0x0000000d02027c36 */ /* 0x001fc60008000000 */
[----:B------:R-:W-:Y:S01]  /*114e90*/  @P1 LOP3.LUT R3, R3, 0x100000, RZ, 0xfc, !PT ;  /* 0x0010000003031812 */ /* 0x000fe200078efcff */
[----:B------:R-:W-:Y:S01]  /*114ea0*/  ULDC UR13, c[0x0][0x228] ;  /* 0x00008a00000d7ab9 */ /* 0x000fe20000000800 */
[----:B------:R0:W-:Y:S02]  /*114eb0*/  STL [R1+0x638], R2 ;  /* 0x0006380201007387 */ /* 0x0001e40000100800 */
[----:B0-----:R-:W-:Y:S01]  /*114ec0*/  VIADD R2, R2, UR16 ;  /* 0x0000001002027c36 */ /* 0x001fe20008000000 */
[----:B------:R-:W-:Y:S01]  /*114ed0*/  LOP3.LUT R3, R3, 0xfff7ffff, RZ, 0xc0, !PT ;  /* 0xfff7ffff03037812 */ /* 0x000fe200078ec0ff */
[----:B------:R-:W-:-:S03]  /*114ee0*/  ULDC UR16, c[0x0][0x228] ;  /* 0x00008a0000107ab9 */ /* 0x000fc60000000800 */
[----:B------:R0:W-:Y:S01]  /*114ef0*/  STL [R1+0x63c], R2 ;  /* 0x00063c0201007387 */ /* 0x0001e20000100800 */
[----:B------:R-:W-:Y:S01]  /*114f00*/  @P0 LOP3.LUT R3, R3, 0x80000, RZ, 0xfc, !PT ;  /* 0x0008000003030812 */ /* 0x000fe200078efcff */
[----:B0-----:R-:W-:Y:S01]  /*114f10*/  VIADD R2, R2, UR15 ;  /* 0x0000000f02027c36 */ /* 0x001fe20008000000 */
[----:B------:R-:W-:Y:S02]  /*114f20*/  ISETP.GE.AND P0, PT, R0, UR19, PT ;  /* 0x0000001300007c0c */ /* 0x000fe4000bf06270 */
[----:B------:R-:W-:Y:S01]  /*114f30*/  LOP3.LUT R3, R3, 0xfffbffff, RZ, 0xc0, !PT ;  /* 0xfffbffff03037812 */ /* 0x000fe200078ec0ff */
[----:B------:R-:W-:Y:S01]  /*114f40*/  ULDC UR15, c[0x0][0x228] ;  /* 0x00008a00000f7ab9 */ /* 0x000fe20000000800 */
[----:B------:R0:W-:Y:S01]  /*114f50*/  STL [R1+0x644], R2 ;  /* 0x0006440201007387 */ /* 0x0001e20000100800 */
[----:B------:R-:W-:Y:S02]  /*114f60*/  ISETP.LT.AND P3, PT, R29, UR50, !P0 ;  /* 0x000000321d007c0c */ /* 0x000fe4000c761270 */
[----:B------:R-:W-:-:S02]  /*114f70*/  ISETP.LT.AND P2, PT, R28, UR54, !P0 ;  /* 0x000000361c007c0c */ /* 0x000fc4000c741270 */
[----:B------:R-:W-:Y:S01]  /*114f80*/  ISETP.LT.AND P1, PT, R26, UR58, !P0 ;  /* 0x0000003a1a007c0c */ /* 0x000fe2000c721270 */
[----:B------:R-:W-:Y:S01]  /*114f90*/  VIADD R0, R24, 0x98 ;  /* 0x0000009818007836 */ /* 0x000fe20000000000 */
[----:B------:R-:W-:Y:S01]  /*114fa0*/  ULDC UR19, c[0x0][0x228] ;  /* 0x00008a0000137ab9 */ /* 0x000fe20000000800 */
[----:B0-----:R-:W-:Y:S01]  /*114fb0*/  VIADD R2, R2, UR20 ;  /* 0x0000001402027c36 */ /* 0x001fe20008000000 */
[----:B------:R-:W-:Y:S01]  /*114fc0*/  ISETP.LT.AND P0, PT, R27, UR28, !P0 ;  /* 0x0000001c1b007c0c */ /* 0x000fe2000c701270 */
[----:B------:R-:W-:Y:S01]  /*114fd0*/  ULDC UR28, c[0x0][0x248] ;  /* 0x00009200001c7ab9 */ /* 0x000fe20000000800 */
[----:B------:R-:W-:-:S03]  /*114fe0*/  ULDC UR50, c[0x0][0x228] ;  /* 0x00008a0000327ab9 */ /* 0x000fc60000000800 */
[----:B------:R-:W-:Y:S01]  /*114ff0*/  @P3 LOP3.LUT R3, R3, 0x40000, RZ, 0xfc, !PT ;  /* 0x0004000003033812 */ /* 0x000fe200078efcff */
[----:B------:R0:W-:Y:S01]  /*115000*/  STL [R1+0x648], R2 ;  /* 0x0006480201007387 */ /* 0x0001e20000100800 */
[----:B------:R-:W-:Y:S01]  /*115010*/  ULDC UR54, c[0x0][0x228] ;  /* 0x00008a0000367ab9 */ /* 0x000fe20000000800 */
[----:B------:R-:W-:Y:S01]  /*115020*/  ULDC UR20, c[0x0][0x228] ;  /* 0x00008a0000147ab9 */ /* 0x000fe20000000800 */
[----:B------:R-:W-:Y:S01]  /*115030*/  ULDC UR58, c[0x0][0x228] ;  /* 0x00008a00003a7ab9 */ /* 0x000fe20000000800 */
[----:B0-----:R-:W-:Y:S01]  /*115040*/  VIADD R2, R2, UR22 ;  /* 0x0000001602027c36 */ /* 0x001fe20008000000 */
[----:B------:R-:W-:Y:S01]  /*115050*/  LOP3.LUT R3, R3, 0xfffdffff, RZ, 0xc0, !PT ;  /* 0xfffdffff03037812 */ /* 0x000fe200078ec0ff */
        /* <DEDUP_REMOVED lines=15> */
[----:B------:R-:W-:Y:S01]  /*115150*/  @P2 LOP3.LUT R3, R3, 0x20000, RZ, 0xfc, !PT ;  /* 0x0002000003032812 */ /* 0x000fe200078efcff */
[----:B------:R-:W-:-:S03]  /*115160*/  ULDC UR28, c[0x0][0x248] ;  /* 0x00009200001c7ab9 */ /* 0x000fc60000000800 */
[----:B------:R0:W-:Y:S04]  /*115170*/  STL [R1+0x65c], R2 ;  /* 0x00065c0201007387 */ /* 0x0001e80000100800 */
[----:B------:R-:W2:Y:S01]  /*115180*/  LDL.LU R4, [R1+0x18] ;  /* 0x0000180001047983 */ /* 0x000ea20000300800 */
        /* <DEDUP_REMOVED lines=18> */
[----:B------:R-:W-:Y:S01]  /*1152b0*/  ULDC UR28, c[0x0][0x248] ;  /* 0x00009200001c7ab9 */ /* 0x000fe20000000800 */
[----:B------:R-:W-:Y:S02]  /*1152c0*/  ULDC UR55, c[0x0][0x228] ;  /* 0x00008a0000377ab9 */ /* 0x000fe40000000800 */
        /* <DEDUP_REMOVED lines=46> */
[----:B------:R-:W-:-:S04]  /*1155b0*/  ISETP.GE.AND P0, PT, R0, UR29, PT ;  /* 0x0000001d00007c0c */ /* 0x000fc8000bf06270 */
[----:B------:R-:W-:Y:S02]  /*1155c0*/  ISETP.LT.AND P3, PT, R29, UR61, !P0 ;  /* 0x0000003d1d007c0c */ /* 0x000fe4000c761270 */
[----:B------:R-:W-:Y:S02]  /*1155d0*/  ISETP.LT.AND P2, PT, R28, UR60, !P0 ;  /* 0x0000003c1c007c0c */ /* 0x000fe4000c741270 */
[----:B------:R-:W-:Y:S02]  /*1155e0*/  ISETP.LT.AND P1, PT, R26, UR51, !P0 ;  /* 0x000000331a007c0c */ /* 0x000fe4000c721270 */
[----:B------:R-:W-:Y:S01]  /*1155f0*/  ISETP.LT.AND P0, PT, R27, UR30, !P0 ;  /* 0x0000001e1b007c0c */ /* 0x000fe2000c701270 */
[----:B------:R-:W-:Y:S01]  /*115600*/  VIADD R0, R24, 0x94 ;  /* 0x0000009418007836 */ /* 0x000fe20000000000 */
[----:B------:R-:W-:Y:S01]  /*115610*/  LOP3.LUT R3, R3, 0xfffffffb, RZ, 0xc0, !PT ;  /* 0xfffffffb03037812 */ /* 0x000fe200078ec0ff */
[----:B0-----:R-:W-:Y:S01]  /*115620*/  VIADD R2, R2, UR28 ;  /* 0x0000001c02027c36 */ /* 0x001fe20008000000 */
[----:B------:R-:W-:Y:S01]  /*115630*/  ULDC.64 UR28, c[0x0][0x228] ;  /* 0x00008a00001c7ab9 */ /* 0x000fe20000000a00 */
[----:B------:R-:W-:Y:S01]  /*115640*/  ULDC UR30, c[0x0][0x248] ;  /* 0x00009200001e7ab9 */ /* 0x000fe20000000800 */
[----:B------:R-:W-:Y:S01]  /*115650*/  ULDC UR61, c[0x0][0x228] ;  /* 0x00008a00003d7ab9 */ /* 0x000fe20000000800 */
[----:B------:R-:W-:Y:S01]  /*115660*/  ULDC UR60, c[0x0][0x228] ;  /* 0x00008a00003c7ab9 */ /* 0x000fe20000000800 */
[----:B------:R-:W-:Y:S01]  /*115670*/  ULDC UR51, c[0x0][0x228] ;  /* 0x00008a0000337ab9 */ /* 0x000fe20000000800 */
[----:B------:R-:W-:-:S04]  /*115680*/  @P3 LOP3.LUT R3, R3, 0x4, RZ, 0xfc, !PT ;  /* 0x0000000403033812 */ /* 0x000fc800078efcff */
[----:B------:R-:W-:-:S04]  /*115690*/  LOP3.LUT R3, R3, 0xfffffffd, RZ, 0xc0, !PT ;  /* 0xfffffffd03037812 */ /* 0x000fc800078ec0ff */
[----:B------:R-:W-:-:S04]  /*1156a0*/  @P2 LOP3.LUT R3, R3, 0x2, RZ, 0xfc, !PT ;  /* 0x0000000203032812 */ /* 0x000fc800078efcff */
[----:B------:R-:W-:-:S04]  /*1156b0*/  LOP3.LUT R3, R3, 0xfffffffe, RZ, 0xc0, !PT ;  /* 0xfffffffe03037812 */ /* 0x000fc800078ec0ff */
[----:B------:R-:W-:Y:S02]  /*1156c0*/  @P1 LOP3.LUT R3, R3, 0x1, RZ, 0xfc, !PT ;  /* 0x0000000103031812 */ /* 0x000fe400078efcff */
[----:B--2---:R-:W-:-:S04]  /*1156d0*/  LOP3.LUT R4, R4, 0x7fffffff, RZ, 0xc0, !PT ;  /* 0x7fffffff04047812 */ /* 0x004fc800078ec0ff */
[----:B------:R-:W-:Y:S02]  /*1156e0*/  @P0 LOP3.LUT R4, R4, 0x80000000, RZ, 0xfc, !PT ;  /* 0x8000000004040812 */ /* 0x000fe400078efcff */
[----:B------:R-:W-:-:S04]  /*1156f0*/  ISETP.GE.AND P0, PT, R0, UR37, PT ;  /* 0x0000002500007c0c */ /* 0x000fc8000bf06270 */
[----:B------:R-:W-:Y:S02]  /*115700*/  ISETP.LT.AND P3, PT, R29, UR53, !P0 ;  /* 0x000000351d007c0c */ /* 0x000fe4000c761270 */
[----:B------:R-:W-:Y:S02]  /*115710*/  ISETP.LT.AND P2, PT, R28, UR36, !P0 ;  /* 0x000000241c007c0c */ /* 0x000fe4000c741270 */
[----:B------:R-:W-:Y:S02]  /*115720*/  LOP3.LUT R4, R4, 0xbfffffff, RZ, 0xc0, !PT ;  /* 0xbfffffff04047812 */ /* 0x000fe400078ec0ff */
[----:B------:R-:W-:Y:S01]  /*115730*/  ISETP.LT.AND P1, PT, R26, UR47, !P0 ;  /* 0x0000002f1a007c0c */ /* 0x000fe2000c721270 */
[----:B------:R-:W-:Y:S01]  /*115740*/  VIADD R0, R24, 0x93 ;  /* 0x0000009318007836 */ /* 0x000fe20000000000 */
[----:B------:R-:W-:Y:S01]  /*115750*/  ULDC UR53, c[0x0][0x228] ;  /* 0x00008a0000357ab9 */ /* 0x000fe20000000800 */
[----:B------:R-:W-:-:S04]  /*115760*/  ULDC.64 UR36, c[0x0][0x228] ;  /* 0x00008a0000247ab9 */ /* 0x000fc80000000a00 */
[----:B------:R-:W-:Y:S01]  /*115770*/  @P3 LOP3.LUT R4, R4, 0x40000000, RZ, 0xfc, !PT ;  /* 0x4000000004043812 */ /* 0x000fe200078efcff */
[----:B------:R-:W-:Y:S01]  /*115780*/  STL [R1+0x1c], R3 ;  /* 0x00001c0301007387 */ /* 0x000fe20000100800 */
[----:B------:R-:W-:Y:S02]  /*115790*/  ULDC UR47, c[0x0][0x228] ;  /* 0x00008a00002f7ab9 */ /* 0x000fe40000000800 */
[----:B------:R-:W-:Y:S02]  /*1157a0*/  LOP3.LUT R4, R4, 0xdfffffff, RZ, 0xc0, !PT ;  /* 0xdfffffff04047812 */ /* 0x000fe400078ec0ff */
[----:B------:R-:W-:Y:S01]  /*1157b0*/  ISETP.LT.AND P0, PT, R27, UR28, !P0 ;  /* 0x0000001c1b007c0c */ /* 0x000fe2000c701270 */
[----:B------:R0:W-:Y:S01]  /*1157c0*/  STL [R1+0x670], R2 ;  /* 0x0006700201007387 */ /* 0x0001e20000100800 */
[----:B------:R-:W-:Y:S01]  /*1157d0*/  ULDC UR28, c[0x0][0x248] ;  /* 0x00009200001c7ab9 */ /* 0x000fe20000000800 */
        /* <DEDUP_REMOVED lines=14> */
[----:B0-----:R-:W-:Y:S01]  /*1158c0*/  VIADD R2, R2, UR30 ;  /* 0x0000001e02027c36 */ /* 0x001fe20008000000 */
        /* <DEDUP_REMOVED lines=15> */
[----:B------:R-:W-:-:S06]  /*1159c0*/  ULDC.64 UR32, c[0x0][0x228] ;  /* 0x00008a0000207ab9 */ /* 0x000fcc0000000a00 */
[----:B------:R-:W-:Y:S01]  /*1159d0*/  @P3 LOP3.LUT R4, R4, 0x400000, RZ, 0xfc, !PT ;  /* 0x0040000004043812 */ /* 0x000fe200078efcff */
[----:B------:R0:W-:Y:S01]  /*1159e0*/  STL [R1+0x66c], R2 ;  /* 0x00066c0201007387 */ /* 0x0001e20000100800 */
[----:B------:R-:W-:Y:S01]  /*1159f0*/  ULDC UR42, c[0x0][0x228] ;  /* 0x00008a00002a7ab9 */ /* 0x000fe20000000800 */
[----:B------:R-:W-:Y:S01]  /*115a00*/  ULDC UR43, c[0x0][0x228] ;  /* 0x00008a00002b7ab9 */ /* 0x000fe20000000800 */
        /* <DEDUP_REMOVED lines=12> */
[----:B0-----:R-:W-:-:S02]  /*115ad0*/  VIADD R2, R2, UR28 ;  /* 0x0000001c02027c36 */ /* 0x001fc40008000000 */
[----:B------:R-:W-:Y:S01]  /*115ae0*/  VIADD R0, R24, 0x90 ;  /* 0x0000009018007836 */ /* 0x000fe20000000000 */
[----:B------:R-:W-:Y:S01]  /*115af0*/  ULDC.64 UR30, c[0x0][0x228] ;  /* 0x00008a00001e7ab9 */ /* 0x000fe20000000a00 */
[----:B------:R-:W-:-:S04]  /*115b00*/  ULDC UR52, c[0x0][0x228] ;  /* 0x00008a0000347ab9 */ /* 0x000fc80000000800 */
[----:B------:R-:W-:Y:S02]  /*115b10*/  @P3 LOP3.LUT R4, R4, 0x40000, RZ, 0xfc, !PT ;  /* 0x0004000004043812 */ /* 0x000fe400078efcff */
[----:B------:R-:W-:Y:S01]  /*115b20*/  ISETP.LT.AND P0, PT, R27, UR32, !P0 ;  /* 0x000000201b007c0c */ /* 0x000fe2000c701270 */
[----:B------:R-:W-:Y:S01]  /*115b30*/  ULDC UR28, c[0x0][0x248] ;  /* 0x00009200001c7ab9 */ /* 0x000fe20000000800 */
[----:B------:R-:W-:Y:S01]  /*115b40*/  ULDC UR53, c[0x0][0x228] ;  /* 0x00008a0000357ab9 */ /* 0x000fe20000000800 */
[----:B------:R-:W-:Y:S01]  /*115b50*/  LOP3.LUT R4, R4, 0xfffdffff, RZ, 0xc0, !PT ;  /* 0xfffdffff04047812 */ /* 0x000fe200078ec0ff */
[----:B------:R-:W-:-:S03]  /*115b60*/  ULDC UR41, c[0x0][0x228] ;  /* 0x00008a0000297ab9 */ /* 0x000fc60000000800 */
[----:B------:R-:W-:-:S04]  /*115b70*/  @P2 LOP3.LUT R4, R4, 0x20000, RZ, 0xfc, !PT ;  /* 0x0002000004042812 */ /* 0x000fc800078efcff */
[----:B------:R-:W-:Y:S01]  /*115b80*/  LOP3.LUT R4, R4, 0xfffeffff, RZ, 0xc0, !PT ;  /* 0xfffeffff04047812 */ /* 0x000fe200078ec0ff */
[----:B------:R0:W-:Y:S03]  /*115b90*/  STL [R1+0x678], R2 ;  /* 0x0006780201007387 */ /* 0x0001e60000100800 */
[----:B------:R-:W-:-:S04]  /*115ba0*/  @P1 LOP3.LUT R4, R4, 0x10000, RZ, 0xfc, !PT ;  /* 0x0001000004041812 */ /* 0x000fc800078efcff */
[----:B------:R-:W-:Y:S01]  /*115bb0*/  LOP3.LUT R4, R4, 0xffff7fff, RZ, 0xc0, !PT ;  /* 0xffff7fff04047812 */ /* 0x000fe200078ec0ff */
[----:B0-----:R-:W-:Y:S01]  /*115bc0*/  VIADD R2, R2, UR28 ;  /* 0x0000001c02027c36 */ /* 0x001fe20008000000 */
[----:B------:R-:W-:Y:S02]  /*115bd0*/  ULDC UR28, c[0x0][0x248] ;  /* 0x00009200001c7ab9 */ /* 0x000fe40000000800 */
[----:B------:R-:W-:Y:S02]  /*115be0*/  @P0 LOP3.LUT R4, R4, 0x8000, RZ, 0xfc, !PT ;  /* 0x0000800004040812 */ /* 0x000fe400078efcff */
[----:B------:R-:W-:Y:S01]  /*115bf0*/  ISETP.GE.AND P0, PT, R0, UR29, PT ;  /* 0x0000001d00007c0c */ /* 0x000fe2000bf06270 */
[----:B------:R0:W-:Y:S03]  /*115c00*/  STL [R1+0x674], R2 ;  /* 0x0006740201007387 */ /* 0x0001e60000100800 */
[----:B------:R-:W-:-:S02]  /*115c10*/  ISETP.LT.AND P3, PT, R29, UR53, !P0 ;  /* 0x000000351d007c0c */ /* 0x000fc4000c761270 */
[----:B------:R-:W-:Y:S02]  /*115c20*/  ISETP.LT.AND P2, PT, R28, UR39, !P0 ;  /* 0x000000271c007c0c */ /* 0x000fe4000c741270 */
[----:B------:R-:W-:Y:S02]  /*115c30*/  LOP3.LUT R4, R4, 0xffffbfff, RZ, 0xc0, !PT ;  /* 0xffffbfff04047812 */ /* 0x000fe400078ec0ff */
[----:B------:R-:W-:Y:S01]  /*115c40*/  ISETP.LT.AND P1, PT, R26, UR40, !P0 ;  /* 0x000000281a007c0c */ /* 0x000fe2000c721270 */
[----:B------:R-:W-:Y:S01]  /*115c50*/  VIADD R0, R24, 0x8f ;  /* 0x0000008f18007836 */ /* 0x000fe20000000000 */
[----:B------:R-:W-:Y:S01]  /*115c60*/  ULDC UR53, c[0x0][0x228] ;  /* 0x00008a0000357ab9 */ /* 0x000fe20000000800 */
[----:B------:R-:W-:Y:S01]  /*115c70*/  ULDC UR39, c[0x0][0x228] ;  /* 0x00008a0000277ab9 */ /* 0x000fe20000000800 */
[----:B0-----:R-:W-:Y:S01]  /*115c80*/  VIADD R2, R2, UR28 ;  /* 0x0000001c02027c36 */ /* 0x001fe20008000000 */
[----:B------:R-:W-:Y:S01]  /*115c90*/  ULDC UR28, c[0x0][0x248] ;  /* 0x00009200001c7ab9 */ /* 0x000fe20000000800 */
[----:B------:R-:W-:-:S03]  /*115ca0*/  ULDC UR40, c[0x0][0x228] ;  /* 0x00008a0000287ab9 */ /* 0x000fc60000000800 */
[----:B------:R0:W-:Y:S02]  /*115cb0*/  STL [R1+0x680], R2 ;  /* 0x0006800201007387 */ /* 0x0001e40000100800 */
[----:B0-----:R-:W-:Y:S01]  /*115cc0*/  VIADD R2, R2, UR28 ;  /* 0x0000001c02027c36 */ /* 0x001fe20008000000 */
[----:B------:R-:W-:-:S04]  /*115cd0*/  ULDC UR28, c[0x0][0x248] ;  /* 0x00009200001c7ab9 */ /* 0x000fc80000000800 */
[----:B------:R0:W-:Y:S01]  /*115ce0*/  STL [R1+0x67c], R2 ;  /* 0x00067c0201007387 */ /* 0x0001e20000100800 */
[----:B------:R-:W-:Y:S01]  /*115cf0*/  @P3 LOP3.LUT R4, R4, 0x4000, RZ, 0xfc, !PT ;  /* 0x0000400004043812 */ /* 0x000fe200078efcff */
[----:B0-----:R-:W-:Y:S01]  /*115d00*/  VIADD R2, R2, UR28 ;  /* 0x0000001c02027c36 */ /* 0x001fe20008000000 */
[----:B------:R-:W-:Y:S02]  /*115d10*/  ULDC UR28, c[0x0][0x248] ;  /* 0x00009200001c7ab9 */ /* 0x000fe40000000800 */
[----:B------:R-:W-:Y:S02]  /*115d20*/  LOP3.LUT R4, R4, 0xffffdfff, RZ, 0xc0, !PT ;  /* 0xffffdfff04047812 */ /* 0x000fe400078ec0ff */
[----:B------:R0:W-:Y:S02]  /*115d30*/  STL [R1+0x688], R2 ;  /* 0x0006880201007387 */ /* 0x0001e40000100800 */
[----:B------:R-:W-:Y:S01]  /*115d40*/  @P2 LOP3.LUT R4, R4, 0x2000, RZ, 0xfc, !PT ;  /* 0x0000200004042812 */ /* 0x000fe200078efcff */
[----:B0-----:R-:W-:Y:S01]  /*115d50*/  VIADD R2, R2, UR28 ;  /* 0x0000001c02027c36 */ /* 0x001fe20008000000 */
[----:B------:R-:W-:-:S04]  /*115d60*/  ULDC UR28, c[0x0][0x248] ;  /* 0x00009200001c7ab9 */ /* 0x000fc80000000800 */
[----:B------:R0:W-:Y:S01]  /*115d70*/  STL [R1+0x684], R2 ;  /* 0x0006840201007387 */ /* 0x0001e20000100800 */
[----:B------:R-:W-:Y:S02]  /*115d80*/  ISETP.LT.AND P0, PT, R27, UR30, !P0 ;  /* 0x0000001e1b007c0c */ /* 0x000fe4000c701270 */
[----:B------:R-:W-:Y:S01]  /*115d90*/  LOP3.LUT R4, R4, 0xffffefff, RZ, 0xc0, !PT ;  /* 0xffffefff04047812 */ /* 0x000fe200078ec0ff */
[----:B------:R-:W-:Y:S01]  /*115da0*/  ULDC UR30, c[0x0][0x248] ;  /* 0x00009200001e7ab9 */ /* 0x000fe20000000800 */
[----:B0-----:R-:W-:Y:S01]  /*115db0*/  VIADD R2, R2, UR28 ;  /* 0x0000001c02027c36 */ /* 0x001fe20008000000 */
[----:B------:R-:W-:Y:S01]  /*115dc0*/  ULDC UR28, c[0x0][0x248] ;  /* 0x00009200001c7ab9 */ /* 0x000fe20000000800 */
[----:B------:R-:W-:-:S03]  /*115dd0*/  @P1 LOP3.LUT R4, R4, 0x1000, RZ, 0xfc, !PT ;  /* 0x0000100004041812 */ /* 0x000fc600078efcff */
[----:B------:R0:W-:Y:S01]  /*115de0*/  STL [R1+0x690], R2 ;  /* 0x0006900201007387 */ /* 0x0001e20000100800 */
[----:B------:R-:W-:Y:S01]  /*115df0*/  LOP3.LUT R4, R4, 0xfffff7ff, RZ, 0xc0, !PT ;  /* 0xfffff7ff04047812 */ /* 0x000fe200078ec0ff */
[----:B0-----:R-:W-:Y:S01]  /*115e00*/  VIADD R2, R2, UR28 ;  /* 0x0000001c02027c36 */ /* 0x001fe20008000000 */
[----:B------:R-:W-:-:S04]  /*115e10*/  ULDC UR28, c[0x0][0x248] ;  /* 0x00009200001c7ab9 */ /* 0x000fc80000000800 */
[----:B------:R0:W-:Y:S01]  /*115e20*/  STL [R1+0x68c], R2 ;  /* 0x00068c0201007387 */ /* 0x0001e20000100800 */
[----:B------:R-:W-:Y:S02]  /*115e30*/  @P0 LOP3.LUT R4, R4, 0x800, RZ, 0xfc, !PT ;  /* 0x0000080004040812 */ /* 0x000fe400078efcff */
[----:B------:R-:W-:Y:S01]  /*115e40*/  ISETP.GE.AND P0, PT, R0, UR37, PT ;  /* 0x0000002500007c0c */ /* 0x000fe2000bf06270 */
[----:B0-----:R-:W-:-:S03]  /*115e50*/  VIADD R2, R2, UR28 ;  /* 0x0000001c02027c36 */ /* 0x001fc60008000000 */
[----:B------:R-:W-:Y:S01]  /*115e60*/  ISETP.LT.AND P3, PT, R29, UR26, !P0 ;  /* 0x0000001a1d007c0c */ /* 0x000fe2000c761270 */
[----:B------:R-:W-:Y:S01]  /*115e70*/  ULDC UR26, c[0x0][0x248] ;  /* 0x00009200001a7ab9 */ /* 0x000fe20000000800 */
[----:B------:R-:W-:Y:S01]  /*115e80*/  ULDC.64 UR28, c[0x0][0x228] ;  /* 0x00008a00001c7ab9 */ /* 0x000fe20000000a00 */
[----:B------:R-:W-:Y:S01]  /*115e90*/  LOP3.LUT R4, R4, 0xfffffbff, RZ, 0xc0, !PT ;  /* 0xfffffbff04047812 */ /* 0x000fe200078ec0ff */
[----:B------:R0:W-:Y:S01]  /*115ea0*/  STL [R1+0x698], R2 ;  /* 0x0006980201007387 */ /* 0x0001e20000100800 */
[----:B------:R-:W-:Y:S02]  /*115eb0*/  ISETP.LT.AND P2, PT, R28, UR27, !P0 ;  /* 0x0000001b1c007c0c */ /* 0x000fe4000c741270 */
[----:B------:R-:W-:Y:S01]  /*115ec0*/  ISETP.LT.AND P1, PT, R26, UR38, !P0 ;  /* 0x000000261a007c0c */ /* 0x000fe2000c721270 */
[----:B------:R-:W-:Y:S01]  /*115ed0*/  VIADD R0, R24, 0x8e ;  /* 0x0000008e18007836 */ /* 0x000fe20000000000 */
[----:B------:R-:W-:Y:S01]  /*115ee0*/  ULDC.64 UR36, c[0x0][0x228] ;  /* 0x00008a0000247ab9 */ /* 0x000fe20000000a00 */
[----:B0-----:R-:W-:Y:S01]  /*115ef0*/  VIADD R2, R2, UR30 ;  /* 0x0000001e02027c36 */ /* 0x001fe20008000000 */
[----:B------:R-:W-:Y:S01]  /*115f00*/  ISETP.LT.AND P0, PT, R27, UR28, !P0 ;  /* 0x0000001c1b007c0c */ /* 0x000fe2000c701270 */
[----:B------:R-:W-:Y:S01]  /*115f10*/  ULDC UR28, c[0x0][0x248] ;  /* 0x00009200001c7ab9 */ /* 0x000fe20000000800 */
[----:B------:R-:W-:Y:S01]  /*115f20*/  @P3 LOP3.LUT R4, R4, 0x400, RZ, 0xfc, !PT ;  /* 0x0000040004043812 */ /* 0x000fe200078efcff */
[----:B------:R-:W-:Y:S01]  /*115f30*/  ULDC UR38, c[0x0][0x228] ;  /* 0x00008a0000267ab9 */ /* 0x000fe20000000800 */
[----:B------:R0:W-:Y:S02]  /*115f40*/  STL [R1+0x694], R2 ;  /* 0x0006940201007387 */ /* 0x0001e40000100800 */
[----:B0-----:R-:W-:Y:S01]  /*115f50*/  VIADD R2, R2, UR26 ;  /* 0x0000001a02027c36 */ /* 0x001fe20008000000 */
[----:B------:R-:W-:Y:S01]  /*115f60*/  LOP3.LUT R4, R4, 0xfffffdff, RZ, 0xc0, !PT ;  /* 0xfffffdff04047812 */ /* 0x000fe200078ec0ff */
[----:B------:R-:W-:-:S03]  /*115f70*/  ULDC.64 UR26, c[0x0][0x228] ;  /* 0x00008a00001a7ab9 */ /* 0x000fc60000000a00 */
[----:B------:R0:W-:Y:S02]  /*115f80*/  STL [R1+0x6a0], R2 ;  /* 0x0006a00201007387 */ /* 0x0001e40000100800 */
[----:B0-----:R-:W-:-:S05]  /*115f90*/  VIADD R2, R2, UR28 ;  /* 0x0000001c02027c36 */ /* 0x001fca0008000000 */
[----:B------:R0:W-:Y:S04]  /*115fa0*/  STL [R1+0x69c], R2 ;  /* 0x00069c0201007387 */ /* 0x0001e80000100800 */
[----:B------:R-:W2:Y:S01]  /*115fb0*/  LDL.LU R3, [R1+0x14] ;  /* 0x0000140001037983 */ /* 0x000ea20000300800 */
        /* <DEDUP_REMOVED lines=22> */
[----:B------:R-:W-:Y:S01]  /*116120*/  ISETP.GE.AND P0, PT, R0, UR33, PT ;  /* 0x0000002100007c0c */ /* 0x000fe2000bf06270 */
[----:B------:R-:W-:Y:S02]  /*116130*/  VIADD R0, R24, 0x8c ;  /* 0x0000008c18007836 */ /* 0x000fe40000000000 */
[----:B0-----:R-:W-:Y:S01]  /*116140*/  VIADD R2, R2, UR23 ;  /* 0x0000001702027c36 */ /* 0x001fe20008000000 */
[----:B------:R-:W-:Y:S02]  /*116150*/  LOP3.LUT R4, R4, 0xfffffffb, RZ, 0xc0, !PT ;  /* 0xfffffffb04047812 */ /* 0x000fe400078ec0ff */
[----:B------:R-:W-:Y:S02]  /*116160*/  ISETP.LT.AND P3, PT, R29, UR17, !P0 ;  /* 0x000000111d007c0c */ /* 0x000fe4000c761270 */
[----:B------:R-:W-:-:S02]  /*116170*/  ISETP.LT.AND P2, PT, R28, UR18, !P0 ;  /* 0x000000121c007c0c */ /* 0x000fc4000c741270 */
[----:B------:R-:W-:Y:S02]  /*116180*/  ISETP.LT.AND P1, PT, R26, UR21, !P0 ;  /* 0x000000151a007c0c */ /* 0x000fe4000c721270 */
[----:B------:R-:W-:Y:S01]  /*116190*/  ISETP.LT.AND P0, PT, R27, UR24, !P0 ;  /* 0x000000181b007c0c */ /* 0x000fe2000c701270 */
[----:B------:R-:W-:Y:S01]  /*1161a0*/  ULDC.64 UR32, c[0x0][0x228] ;  /* 0x00008a0000207ab9 */ /* 0x000fe20000000a00 */
[----:B------:R-:W-:Y:S01]  /*1161b0*/  ULDC UR23, c[0x0][0x248] ;  /* 0x0000920000177ab9 */ /* 0x000fe20000000800 */
[----:B------:R0:W-:Y:S01]  /*1161c0*/  STL [R1+0x6a8], R2 ;  /* 0x0006a80201007387 */ /* 0x0001e20000100800 */
        /* <DEDUP_REMOVED lines=8> */
[----:B------:R-:W-:Y:S01]  /*116250*/  @P1 LOP3.LUT R4, R4, 0x1, RZ, 0xfc, !PT ;  /* 0x0000000104041812 */ /* 0x000fe200078efcff */
[----:B0-----:R-:W-:Y:S01]  /*116260*/  VIADD R2, R2, UR23 ;  /* 0x0000001702027c36 */ /* 0x001fe20008000000 */
[----:B------:R-:W-:-:S03]  /*116270*/  ULDC UR23, c[0x0][0x248] ;  /* 0x0000920000177ab9 */ /* 0x000fc60000000800 */
[----:B------:R-:W-:Y:S04]  /*116280*/  STL [R1+0x18], R4 ;  /* 0x0000180401007387 */ /* 0x000fe80000100800 */
[----:B------:R0:W-:Y:S02]  /*116290*/  STL [R1+0x6a4], R2 ;  /* 0x0006a40201007387 */ /* 0x0001e40000100800 */
[----:B0-----:R-:W-:Y:S01]  /*1162a0*/  VIADD R2, R2, UR21 ;  /* 0x0000001502027c36 */ /* 0x001fe20008000000 */
[----:B------:R-:W-:-:S04]  /*1162b0*/  ULDC UR21, c[0x0][0x228] ;  /* 0x00008a0000157ab9 */ /* 0x000fc80000000800 */
[----:B------:R0:W-:Y:S02]  /*1162c0*/  STL [R1+0x6b0], R2 ;  /* 0x0006b00201007387 */ /* 0x0001e40000100800 */
[----:B0-----:R-:W-:Y:S01]  /*1162d0*/  VIADD R2, R2, UR23 ;  /* 0x0000001702027c36 */ /* 0x001fe20008000000 */
[----:B------:R-:W-:-:S04]  /*1162e0*/  ULDC UR23, c[0x0][0x248] ;  /* 0x0000920000177ab9 */ /* 0x000fc80000000800 */
[----:B------:R0:W-:Y:S01]  /*1162f0*/  STL [R1+0x6ac], R2 ;  /* 0x0006ac0201007387 */ /* 0x0001e20000100800 */
[----:B--2---:R-:W-:-:S04]  /*116300*/  LOP3.LUT R3, R3, 0x7fffffff, RZ, 0xc0, !PT ;  /* 0x7fffffff03037812 */ /* 0x004fc800078ec0ff */
        /* <DEDUP_REMOVED lines=24> */
[----:B------:R-:W-:-:S02]  /*116490*/  VIADD R0, R24, 0x8a ;  /* 0x0000008a18007836 */ /* 0x000fc40000000000 */
[----:B0-----:R-:W-:Y:S01]  /*1164a0*/  VIADD R2, R2, UR9 ;  /* 0x0000000902027c36 */ /* 0x001fe20008000000 */
[----:B------:R-:W-:Y:S01]  /*1164b0*/  ULDC.64 UR28, c[0x0][0x228] ;  /* 0x00008a00001c7ab9 */ /* 0x000fe20000000a00 */
[----:B------:R-:W-:-:S04]  /*1164c0*/  ULDC UR14, c[0x0][0x228] ;  /* 0x00008a00000e7ab9 */ /* 0x000fc80000000800 */
[----:B------:R-:W-:Y:S02]  /*1164d0*/  @P3 LOP3.LUT R3, R3, 0x4000000, RZ, 0xfc, !PT ;  /* 0x0400000003033812 */ /* 0x000fe400078efcff */
[----:B------:R-:W-:Y:S01]  /*1164e0*/  ISETP.LT.AND P0, PT, R27, UR32, !P0 ;  /* 0x000000201b007c0c */ /* 0x000fe2000c701270 */
[----:B------:R0:W-:Y:S01]  /*1164f0*/  STL [R1+0x6b8], R2 ;  /* 0x0006b80201007387 */ /* 0x0001e20000100800 */
[----:B------:R-:W-:Y:S01]  /*116500*/  ULDC UR16, c[0x0][0x248] ;  /* 0x0000920000107ab9 */ /* 0x000fe20000000800 */
[----:B------:R-:W-:Y:S01]  /*116510*/  LOP3.LUT R3, R3, 0xfdffffff, RZ, 0xc0, !PT ;  /* 0xfdffffff03037812 */ /* 0x000fe200078ec0ff */
        /* <DEDUP_REMOVED lines=8> */
[----:B------:R-:W-:Y:S01]  /*1165a0*/  ISETP.GE.AND P0, PT, R0, UR27, PT ;  /* 0x0000001b00007c0c */ /* 0x000fe2000bf06270 */
[----:B0-----:R-:W-:Y:S01]  /*1165b0*/  VIADD R2, R2, UR23 ;  /* 0x0000001702027c36 */ /* 0x001fe20008000000 */
[----:B------:R-:W-:Y:S01]  /*1165c0*/  ULDC UR23, c[0x0][0x248] ;  /* 0x0000920000177ab9 */ /* 0x000fe20000000800 */
[----:B------:R-:W-:Y:S02]  /*1165d0*/  LOP3.LUT R3, R3, 0xffbfffff, RZ, 0xc0, !PT ;  /* 0xffbfffff03037812 */ /* 0x000fe400078ec0ff */
[----:B------:R-:W-:Y:S02]  /*1165e0*/  ISETP.LT.AND P3, PT, R29, UR19, !P0 ;  /* 0x000000131d007c0c */ /* 0x000fe4000c761270 */
[----:B------:R-:W-:Y:S01]  /*1165f0*/  ISETP.LT.AND P2, PT, R28, UR20, !P0 ;  /* 0x000000141c007c0c */ /* 0x000fe2000c741270 */
[----:B------:R0:W-:Y:S01]  /*116600*/  STL [R1+0x6b4], R2 ;  /* 0x0006b40201007387 */ /* 0x0001e20000100800 */
[----:B------:R-:W-:Y:S01]  /*116610*/  ISETP.LT.AND P1, PT, R26, UR22, !P0 ;  /* 0x000000161a007c0c */ /* 0x000fe2000c721270 */
[----:B------:R-:W-:Y:S01]  /*116620*/  ULDC UR19, c[0x0][0x248] ;  /* 0x0000920000137ab9 */ /* 0x000fe20000000800 */
[----:B------:R-:W-:Y:S01]  /*116630*/  VIADD R0, R24, 0x89 ;  /* 0x0000008918007836 */ /* 0x000fe20000000000 */
[----:B------:R-:W-:Y:S01]  /*116640*/  ULDC.64 UR26, c[0x0][0x228] ;  /* 0x00008a00001a7ab9 */ /* 0x000fe20000000a00 */
[----:B------:R-:W-:-:S05]  /*116650*/  ULDC UR20, c[0x0][0x228] ;  /* 0x00008a0000147ab9 */ /* 0x000fca0000000800 */
[----:B------:R-:W-:Y:S01]  /*116660*/  @P3 LOP3.LUT R3, R3, 0x400000, RZ, 0xfc, !PT ;  /* 0x0040000003033812 */ /* 0x000fe200078efcff */
[----:B0-----:R-:W-:Y:S01]  /*116670*/  VIADD R2, R2, UR16 ;  /* 0x0000001002027c36 */ /* 0x001fe20008000000 */
[----:B------:R-:W-:Y:S01]  /*116680*/  ISETP.LT.AND P0, PT, R27, UR30, !P0 ;  /* 0x0000001e1b007c0c */ /* 0x000fe2000c701270 */
[----:B------:R-:W-:Y:S01]  /*116690*/  ULDC UR16, c[0x0][0x228] ;  /* 0x00008a0000107ab9 */ /* 0x000fe20000000800 */
[----:B------:R-:W-:Y:S01]  /*1166a0*/  LOP3.LUT R3, R3, 0xffdfffff, RZ, 0xc0, !PT ;  /* 0xffdfffff03037812 */ /* 0x000fe200078ec0ff */
[----:B------:R-:W-:Y:S01]  /*1166b0*/  ULDC UR22, c[0x0][0x228] ;  /* 0x00008a0000167ab9 */ /* 0x000fe20000000800 */
[----:B------:R0:W-:Y:S02]  /*1166c0*/  STL [R1+0x6c0], R2 ;  /* 0x0006c00201007387 */ /* 0x0001e40000100800 */
[----:B------:R-:W-:-:S04]  /*1166d0*/  @P2 LOP3.LUT R3, R3, 0x200000, RZ, 0xfc, !PT ;  /* 0x0020000003032812 */ /* 0x000fc800078efcff */
        /* <DEDUP_REMOVED lines=9> */
[----:B------:R0:W-:Y:S01]  /*116770*/  STL [R1+0x6c8], R2 ;  /* 0x0006c80201007387 */ /* 0x0001e20000100800 */
[----:B------:R-:W-:Y:S01]  /*116780*/  ISETP.GE.AND P0, PT, R0, UR25, PT ;  /* 0x0000001900007c0c */ /* 0x000fe2000bf06270 */
[----:B0-----:R-:W-:Y:S01]  /*116790*/  VIADD R2, R2, UR23 ;  /* 0x0000001702027c36 */ /* 0x001fe20008000000 */
[----:B------:R-:W-:Y:S02]  /*1167a0*/  ULDC UR23, c[0x0][0x248] ;  /* 0x0000920000177ab9 */ /* 0x000fe40000000800 */
[----:B------:R-:W-:Y:S02]  /*1167b0*/  ISETP.LT.AND P3, PT, R29, UR50, !P0 ;  /* 0x000000321d007c0c */ /* 0x000fe4000c761270 */
[----:B------:R-:W-:Y:S02]  /*1167c0*/  ISETP.LT.AND P2, PT, R28, UR46, !P0 ;  /* 0x0000002e1c007c0c */ /* 0x000fe4000c741270 */
[----:B------:R-:W-:Y:S01]  /*1167d0*/  ISETP.LT.AND P1, PT, R26, UR44, !P0 ;  /* 0x0000002c1a007c0c */ /* 0x000fe2000c721270 */
[----:B------:R0:W-:Y:S01]  /*1167e0*/  STL [R1+0x6c4], R2 ;  /* 0x0006c40201007387 */ /* 0x0001e20000100800 */
[----:B------:R-:W-:Y:S01]  /*1167f0*/  ISETP.LT.AND P0, PT, R27, UR28, !P0 ;  /* 0x0000001c1b007c0c */ /* 0x000fe2000c701270 */
[----:B------:R-:W-:Y:S01]  /*116800*/  ULDC UR28, c[0x0][0x248] ;  /* 0x00009200001c7ab9 */ /* 0x000fe20000000800 */
[----:B------:R-:W-:Y:S01]  /*116810*/  LOP3.LUT R3, R3, 0xfffbffff, RZ, 0xc0, !PT ;  /* 0xfffbffff03037812 */ /* 0x000fe200078ec0ff */
[----:B------:R-:W-:Y:S01]  /*116820*/  VIADD R0, R24, 0x88 ;  /* 0x0000008818007836 */ /* 0x000fe20000000000 */
[----:B------:R-:W-:Y:S01]  /*116830*/  ULDC UR50, c[0x0][0x228] ;  /* 0x00008a0000327ab9 */ /* 0x000fe20000000800 */
[----:B------:R-:W-:Y:S01]  /*116840*/  ULDC UR25, c[0x0][0x228] ;  /* 0x00008a0000197ab9 */ /* 0x000fe20000000800 */
[----:B------:R-:W-:Y:S01]  /*116850*/  ULDC UR44, c[0x0][0x228] ;  /* 0x00008a00002c7ab9 */ /* 0x000fe20000000800 */
[----:B------:R-:W-:Y:S01]  /*116860*/  ULDC UR46, c[0x0][0x228] ;  /* 0x00008a00002e7ab9 */ /* 0x000fe20000000800 */
[----:B0-----:R-:W-:Y:S01]  /*116870*/  VIADD R2, R2, UR23 ;  /* 0x0000001702027c36 */ /* 0x001fe20008000000 */
[----:B------:R-:W-:Y:S01]  /*116880*/  @P3 LOP3.LUT R3, R3, 0x40000, RZ, 0xfc, !PT ;  /* 0x0004000003033812 */ /* 0x000fe200078efcff */
        /* <DEDUP_REMOVED lines=15> */
[----:B------:R-:W-:Y:S01]  /*116980*/  LOP3.LUT R3, R3, 0xfffdffff, RZ, 0xc0, !PT ;  /* 0xfffdffff03037812 */ /* 0x000fe200078ec0ff */
[----:B------:R-:W-:-:S03]  /*116990*/  ULDC UR28, c[0x0][0x248] ;  /* 0x00009200001c7ab9 */ /* 0x000fc60000000800 */
        /* <DEDUP_REMOVED lines=19> */
[----:B------:R0:W-:Y:S01]  /*116ad0*/  STL [R1+0x6e8], R2 ;  /* 0x0006e80201007387 */ /* 0x0001e20000100800 */
        /* <DEDUP_REMOVED lines=14> */
[----:B------:R-:W-:Y:S02]  /*116bc0*/  VIADD R0, R24, 0x86 ;  /* 0x0000008618007836 */ /* 0x000fe40000000000 */
[----:B0-----:R-:W-:Y:S01]  /*116bd0*/  VIADD R2, R2, UR28 ;  /* 0x0000001c02027c36 */ /* 0x001fe20008000000 */
[----:B------:R-:W-:Y:S01]  /*116be0*/  ULDC UR59, c[0x0][0x228] ;  /* 0x00008a00003b7ab9 */ /* 0x000fe20000000800 */
[----:B------:R-:W-:-:S02]  /*116bf0*/  ULDC UR58, c[0x0][0x228] ;  /* 0x00008a00003a7ab9 */ /* 0x000fc40000000800 */
[----:B------:R-:W-:Y:S02]  /*116c00*/  @P3 LOP3.LUT R3, R3, 0x400, RZ, 0xfc, !PT ;  /* 0x0000040003033812 */ /* 0x000fe400078efcff */
[----:B------:R-:W-:Y:S01]  /*116c10*/  ISETP.LT.AND P0, PT, R27, UR36, !P0 ;  /* 0x000000241b007c0c */ /* 0x000fe2000c701270 */
[----:B------:R-:W-:Y:S01]  /*116c20*/  ULDC UR28, c[0x0][0x248] ;  /* 0x00009200001c7ab9 */ /* 0x000fe20000000800 */
[----:B------:R-:W-:Y:S01]  /*116c30*/  ULDC UR57, c[0x0][0x228] ;  /* 0x00008a0000397ab9 */ /* 0x000fe20000000800 */
        /* <DEDUP_REMOVED lines=30> */
[----:B------:R-:W-:Y:S01]  /*116e20*/  ULDC.64 UR32, c[0x0][0x228] ;  /* 0x00008a0000207ab9 */ /* 0x000fe20000000a00 */
[----:B------:R-:W-:-:S04]  /*116e30*/  ULDC UR50, c[0x0][0x228] ;  /* 0x00008a0000327ab9 */ /* 0x000fc80000000800 */
[----:B------:R-:W-:Y:S01]  /*116e40*/  @P3 LOP3.LUT R3, R3, 0x4, RZ, 0xfc, !PT ;  /* 0x0000000403033812 */ /* 0x000fe200078efcff */
[----:B------:R-:W-:-:S03]  /*116e50*/  ULDC UR47, c[0x0][0x228] ;  /* 0x00008a00002f7ab9 */ /* 0x000fc60000000800 */
[----:B------:R-:W-:-:S04]  /*116e60*/  LOP3.LUT R3, R3, 0xfffffffd, RZ, 0xc0, !PT ;  /* 0xfffffffd03037812 */ /* 0x000fc800078ec0ff */
[----:B------:R-:W-:-:S04]  /*116e70*/  @P2 LOP3.LUT R3, R3, 0x2, RZ, 0xfc, !PT ;  /* 0x0000000203032812 */ /* 0x000fc800078efcff */
[----:B------:R-:W-:Y:S02]  /*116e80*/  LOP3.LUT R3, R3, 0xfffffffe, RZ, 0xc0, !PT ;  /* 0xfffffffe03037812 */ /* 0x000fe400078ec0ff */
[----:B------:R-:W-:Y:S02]  /*116e90*/  ISETP.LT.AND P0, PT, R27, UR30, !P0 ;  /* 0x0000001e1b007c0c */ /* 0x000fe4000c701270 */
[----:B------:R-:W-:-:S05]  /*116ea0*/  @P1 LOP3.LUT R3, R3, 0x1, RZ, 0xfc, !PT ;  /* 0x0000000103031812 */ /* 0x000fca00078efcff */
[----:B------:R-:W-:Y:S04]  /*116eb0*/  STL [R1+0x14], R3 ;  /* 0x0000140301007387 */ /* 0x000fe80000100800 */
[----:B------:R0:W-:Y:S02]  /*116ec0*/  STL [R1+0x6e4], R2 ;  /* 0x0006e40201007387 */ /* 0x0001e40000100800 */
[----:B0-----:R-:W-:Y:S01]  /*116ed0*/  VIADD R2, R2, UR28 ;  /* 0x0000001c02027c36 */ /* 0x001fe20008000000 */
[----:B------:R-:W-:-:S04]  /*116ee0*/  ULDC UR28, c[0x0][0x248] ;  /* 0x00009200001c7ab9 */ /* 0x000fc80000000800 */
[----:B------:R0:W-:Y:S02]  /*116ef0*/  STL [R1+0x6f0], R2 ;  /* 0x0006f00201007387 */ /* 0x0001e40000100800 */
[----:B0-----:R-:W-:Y:S01]  /*116f00*/  VIADD R2, R2, UR28 ;  /* 0x0000001c02027c36 */ /* 0x001fe20008000000 */
[----:B------:R-:W-:-:S04]  /*116f10*/  ULDC.64 UR28, c[0x0][0x228] ;  /* 0x00008a00001c7ab9 */ /* 0x000fc80000000a00 */
[----:B------:R0:W-:Y:S01]  /*116f20*/  STL [R1+0x6ec], R2 ;  /* 0x0006ec0201007387 */ /* 0x0001e20000100800 */
[----:B--2---:R-:W-:-:S04]  /*116f30*/  LOP3.LUT R4, R4, 0x7fffffff, RZ, 0xc0, !PT ;  /* 0x7fffffff04047812 */ /* 0x004fc800078ec0ff */
[----:B------:R-:W-:Y:S02]  /*116f40*/  @P0 LOP3.LUT R4, R4, 0x80000000, RZ, 0xfc, !PT ;  /* 0x8000000004040812 */ /* 0x000fe400078efcff */
[----:B------:R-:W-:Y:S01]  /*116f50*/  ISETP.GE.AND P0, PT, R0, UR27, PT ;  /* 0x0000001b00007c0c */ /* 0x000fe2000bf06270 */
[----:B------:R-:W-:Y:S02]  /*116f60*/  ULDC UR27, c[0x0][0x248] ;  /* 0x00009200001b7ab9 */ /* 0x000fe40000000800 */
        /* <DEDUP_REMOVED lines=29> */
[----:B------:R0:W-:Y:S01]  /*117140*/  STL [R1+0x714], R2 ;  /* 0x0007140201007387 */ /* 0x0001e20000100800 */
[----:B------:R-:W-:Y:S02]  /*117150*/  ISETP.LT.AND P3, PT, R29, UR54, !P0 ;  /* 0x000000361d007c0c */ /* 0x000fe4000c761270 */
        /* <DEDUP_REMOVED lines=11> */
[----:B------:R-:W-:Y:S02]  /*117210*/  @P3 LOP3.LUT R4, R4, 0x40000000, RZ, 0xfc, !PT ;  /* 0x4000000004043812 */ /* 0x000fe400078efcff */
[----:B------:R-:W-:Y:S01]  /*117220*/  ISETP.LT.AND P0, PT, R27, UR32, !P0 ;  /* 0x000000201b007c0c */ /* 0x000fe2000c701270 */
        /* <DEDUP_REMOVED lines=108> */
[----:B------:R-:W-:-:S03]  /*1178f0*/  ULDC UR17, c[0x0][0x248] ;  /* 0x0000920000117ab9 */ /* 0x000fc60000000800 */
        /* <DEDUP_REMOVED lines=8> */
[----:B------:R-:W-:Y:S01]  /*117980*/  VIADD R0, R24, 0x7c ;  /* 0x0000007c18007836 */ /* 0x000fe20000000000 */
[----:B------:R-:W-:Y:S02]  /*117990*/  ULDC.64 UR34, c[0x0][0x228] ;  /* 0x00008a0000227ab9 */ /* 0x000fe40000000a00 */
[----:B------:R-:W-:Y:S02]  /*1179a0*/  ISETP.LT.AND P3, PT, R29, UR13, !P0 ;  /* 0x0000000d1d007c0c */ /* 0x000fe4000c761270 */
[----:B------:R-:W-:Y:S02]  /*1179b0*/  ISETP.LT.AND P2, PT, R28, UR11, !P0 ;  /* 0x0000000b1c007c0c */ /* 0x000fe4000c741270 */
[----:B------:R-:W-:-:S02]  /*1179c0*/  ISETP.LT.AND P1, PT, R26, UR9, !P0 ;  /* 0x000000091a007c0c */ /* 0x000fc4000c721270 */
[----:B------:R-:W-:Y:S02]  /*1179d0*/  ISETP.LT.AND P0, PT, R27, UR36, !P0 ;  /* 0x000000241b007c0c */ /* 0x000fe4000c701270 */
[----:B------:R-:W-:Y:S02]  /*1179e0*/  LOP3.LUT R4, R4, 0xfffffffb, RZ, 0xc0, !PT ;  /* 0xfffffffb04047812 */ /* 0x000fe400078ec0ff */
[----:B--2---:R-:W-:Y:S01]  /*1179f0*/  LOP3.LUT R3, R3, 0x7fffffff, RZ, 0xc0, !PT ;  /* 0x7fffffff03037812 */ /* 0x004fe200078ec0ff */
[----:B0-----:R-:W-:Y:S02]  /*117a00*/  VIADD R2, R2, UR17 ;  /* 0x0000001102027c36 */ /* 0x001fe40008000000 */
[----:B------:R-:W-:Y:S01]  /*117a10*/  @P3 LOP3.LUT R4, R4, 0x4, RZ, 0xfc, !PT ;  /* 0x0000000404043812 */ /* 0x000fe200078efcff */
[----:B------:R-:W-:-:S05]  /*117a20*/  ULDC UR17, c[0x0][0x248] ;  /* 0x0000920000117ab9 */ /* 0x000fca0000000800 */
[----:B------:R-:W-:Y:S02]  /*117a30*/  @P0 LOP3.LUT R3, R3, 0x80000000, RZ, 0xfc, !PT ;  /* 0x8000000003030812 */ /* 0x000fe400078efcff */
[----:B------:R-:W-:Y:S02]  /*117a40*/  ISETP.GE.AND P0, PT, R0, UR31, PT ;  /* 0x0000001f00007c0c */ /* 0x000fe4000bf06270 */
[----:B------:R-:W-:Y:S01]  /*117a50*/  LOP3.LUT R4, R4, 0xfffffffd, RZ, 0xc0, !PT ;  /* 0xfffffffd04047812 */ /* 0x000fe200078ec0ff */
[----:B------:R-:W-:Y:S01]  /*117a60*/  ULDC UR9, c[0x0][0x248] ;  /* 0x0000920000097ab9 */ /* 0x000fe20000000800 */
[----:B------:R-:W-:Y:S02]  /*117a70*/  LOP3.LUT R3, R3, 0xbfffffff, RZ, 0xc0, !PT ;  /* 0xbfffffff03037812 */ /* 0x000fe400078ec0ff */
[----:B------:R-:W-:Y:S02]  /*117a80*/  ISETP.LT.AND P3, PT, R29, UR15, !P0 ;  /* 0x0000000f1d007c0c */ /* 0x000fe4000c761270 */
[----:B------:R-:W-:-:S02]  /*117a90*/  @P2 LOP3.LUT R4, R4, 0x2, RZ, 0xfc, !PT ;  /* 0x0000000204042812 */ /* 0x000fc400078efcff */
[----:B------:R-:W-:Y:S01]  /*117aa0*/  ISETP.LT.AND P2, PT, R28, UR14, !P0 ;  /* 0x0000000e1c007c0c */ /* 0x000fe2000c741270 */
[----:B------:R-:W-:Y:S01]  /*117ab0*/  VIADD R0, R24, 0x7b ;  /* 0x0000007b18007836 */ /* 0x000fe20000000000 */
[----:B------:R-:W-:Y:S01]  /*117ac0*/  ULDC.64 UR14, c[0x0][0x228] ;  /* 0x00008a00000e7ab9 */ /* 0x000fe20000000a00 */
[----:B------:R-:W-:Y:S01]  /*117ad0*/  LOP3.LUT R4, R4, 0xfffffffe, RZ, 0xc0, !PT ;  /* 0xfffffffe04047812 */ /* 0x000fe200078ec0ff */
[----:B------:R0:W-:Y:S01]  /*117ae0*/  STL [R1+0x728], R2 ;  /* 0x0007280201007387 */ /* 0x0001e20000100800 */
[----:B------:R-:W-:Y:S01]  /*117af0*/  ULDC UR11, c[0x0][0x248] ;  /* 0x00009200000b7ab9 */ /* 0x000fe20000000800 */
[----:B------:R-:W-:Y:S01]  /*117b00*/  ULDC UR13, c[0x0][0x248] ;  /* 0x00009200000d7ab9 */ /* 0x000fe20000000800 */
[----:B------:R-:W-:Y:S02]  /*117b10*/  @P1 LOP3.LUT R4, R4, 0x1, RZ, 0xfc, !PT ;  /* 0x0000000104041812 */ /* 0x000fe400078efcff */
[----:B------:R-:W-:Y:S01]  /*117b20*/  ISETP.LT.AND P1, PT, R26, UR16, !P0 ;  /* 0x000000101a007c0c */ /* 0x000fe2000c721270 */
[----:B------:R-:W-:Y:S01]  /*117b30*/  ULDC.64 UR30, c[0x0][0x228] ;  /* 0x00008a00001e7ab9 */ /* 0x000fe20000000a00 */
[----:B------:R-:W-:Y:S01]  /*117b40*/  ULDC UR36, c[0x0][0x228] ;  /* 0x00008a0000247ab9 */ /* 0x000fe20000000800 */
[----:B------:R-:W-:-:S04]  /*117b50*/  @P3 LOP3.LUT R3, R3, 0x40000000, RZ, 0xfc, !PT ;  /* 0x4000000003033812 */ /* 0x000fc800078efcff */
        /* <DEDUP_REMOVED lines=15> */
[----:B------:R-:W-:-:S02]  /*117c50*/  ULDC.64 UR20, c[0x0][0x228] ;  /* 0x00008a0000147ab9 */ /* 0x000fc40000000a00 */
[----:B------:R-:W-:Y:S02]  /*117c60*/  @P3 LOP3.LUT R3, R3, 0x4000000, RZ, 0xfc, !PT ;  /* 0x0400000003033812 */ /* 0x000fe400078efcff */
[----:B------:R-:W-:Y:S01]  /*117c70*/  ISETP.LT.AND P0, PT, R27, UR14, !P0 ;  /* 0x0000000e1b007c0c */ /* 0x000fe2000c701270 */
[----:B------:R0:W-:Y:S01]  /*117c80*/  STL [R1+0x724], R2 ;  /* 0x0007240201007387 */ /* 0x0001e20000100800 */
[----:B------:R-:W-:Y:S01]  /*117c90*/  ULDC.64 UR16, c[0x0][0x228] ;  /* 0x00008a0000107ab9 */ /* 0x000fe20000000a00 */
[----:B------:R-:W-:Y:S01]  /*117ca0*/  LOP3.LUT R3, R3, 0xfdffffff, RZ, 0xc0, !PT ;  /* 0xfdffffff03037812 */ /* 0x000fe200078ec0ff */
[----:B------:R-:W-:Y:S01]  /*117cb0*/  ULDC.64 UR18, c[0x0][0x228] ;  /* 0x00008a0000127ab9 */ /* 0x000fe20000000a00 */
[----:B------:R-:W-:Y:S02]  /*117cc0*/  ULDC UR14, c[0x0][0x228] ;  /* 0x00008a00000e7ab9 */ /* 0x000fe40000000800 */
[----:B------:R-:W-:-:S04]  /*117cd0*/  @P2 LOP3.LUT R3, R3, 0x2000000, RZ, 0xfc, !PT ;  /* 0x0200000003032812 */ /* 0x000fc800078efcff */
[----:B------:R-:W-:-:S04]  /*117ce0*/  LOP3.LUT R3, R3, 0xfeffffff, RZ, 0xc0, !PT ;  /* 0xfeffffff03037812 */ /* 0x000fc800078ec0ff */
[----:B------:R-:W-:-:S04]  /*117cf0*/  @P1 LOP3.LUT R3, R3, 0x1000000, RZ, 0xfc, !PT ;  /* 0x0100000003031812 */ /* 0x000fc800078efcff */
[----:B------:R-:W-:Y:S01]  /*117d00*/  LOP3.LUT R3, R3, 0xff7fffff, RZ, 0xc0, !PT ;  /* 0xff7fffff03037812 */ /* 0x000fe200078ec0ff */
[----:B0-----:R-:W-:Y:S01]  /*117d10*/  VIADD R2, R2, UR9 ;  /* 0x0000000902027c36 */ /* 0x001fe20008000000 */
[----:B------:R-:W-:Y:S01]  /*117d20*/  STL [R1+0x10], R4 ;  /* 0x0000100401007387 */ /* 0x000fe20000100800 */
[----:B------:R-:W-:Y:S01]  /*117d30*/  ULDC UR9, c[0x0][0x248] ;  /* 0x0000920000097ab9 */ /* 0x000fe20000000800 */
[----:B------:R-:W-:Y:S02]  /*117d40*/  @P0 LOP3.LUT R3, R3, 0x800000, RZ, 0xfc, !PT ;  /* 0x0080000003030812 */ /* 0x000fe400078efcff */
[----:B------:R-:W-:Y:S01]  /*117d50*/  ISETP.GE.AND P0, PT, R0, UR29, PT ;  /* 0x0000001d00007c0c */ /* 0x000fe2000bf06270 */
[----:B------:R0:W-:Y:S01]  /*117d60*/  STL [R1+0x730], R2 ;  /* 0x0007300201007387 */ /* 0x0001e20000100800 */
[----:B------:R-:W-:Y:S02]  /*117d70*/  LOP3.LUT R3, R3, 0xffbfffff, RZ, 0xc0, !PT ;  /* 0xffbfffff03037812 */ /* 0x000fe400078ec0ff */
[----:B------:R-:W-:-:S02]  /*117d80*/  ISETP.LT.AND P3, PT, R29, UR25, !P0 ;  /* 0x000000191d007c0c */ /* 0x000fc4000c761270 */
[----:B------:R-:W-:Y:S02]  /*117d90*/  ISETP.LT.AND P2, PT, R28, UR24, !P0 ;  /* 0x000000181c007c0c */ /* 0x000fe4000c741270 */
[----:B------:R-:W-:Y:S01]  /*117da0*/  ISETP.LT.AND P1, PT, R26, UR23, !P0 ;  /* 0x000000171a007c0c */ /* 0x000fe2000c721270 */
[----:B------:R-:W-:Y:S01]  /*117db0*/  VIADD R0, R24, 0x79 ;  /* 0x0000007918007836 */ /* 0x000fe20000000000 */
[----:B------:R-:W-:Y:S01]  /*117dc0*/  ULDC.64 UR28, c[0x0][0x228] ;  /* 0x00008a00001c7ab9 */ /* 0x000fe20000000a00 */
[----:B0-----:R-:W-:Y:S01]  /*117dd0*/  VIADD R2, R2, UR9 ;  /* 0x0000000902027c36 */ /* 0x001fe20008000000 */
[----:B------:R-:W-:Y:S01]  /*117de0*/  ULDC UR9, c[0x0][0x248] ;  /* 0x0000920000097ab9 */ /* 0x000fe20000000800 */
[----:B------:R-:W-:Y:S01]  /*117df0*/  ULDC UR23, c[0x0][0x248] ;  /* 0x0000920000177ab9 */ /* 0x000fe20000000800 */
[----:B------:R-:W-:Y:S02]  /*117e00*/  ULDC.64 UR24, c[0x0][0x228] ;  /* 0x00008a0000187ab9 */ /* 0x000fe40000000a00 */
[----:B------:R0:W-:Y:S01]  /*117e10*/  STL [R1+0x72c], R2 ;  /* 0x00072c0201007387 */ /* 0x0001e20000100800 */
[----:B------:R-:W-:Y:S01]  /*117e20*/  @P3 LOP3.LUT R3, R3, 0x400000, RZ, 0xfc, !PT ;  /* 0x0040000003033812 */ /* 0x000fe200078efcff */
[----:B0-----:R-:W-:Y:S01]  /*117e30*/  VIADD R2, R2, UR9 ;  /* 0x0000000902027c36 */ /* 0x001fe20008000000 */
[----:B------:R-:W-:-:S02]  /*117e40*/  ULDC UR9, c[0x0][0x248] ;  /* 0x0000920000097ab9 */ /* 0x000fc40000000800 */
[----:B------:R-:W-:Y:S02]  /*117e50*/  LOP3.LUT R3, R3, 0xffdfffff, RZ, 0xc0, !PT ;  /* 0xffdfffff03037812 */ /* 0x000fe400078ec0ff */
[----:B------:R0:W-:Y:S02]  /*117e60*/  STL [R1+0x738], R2 ;  /* 0x0007380201007387 */ /* 0x0001e40000100800 */
[----:B------:R-:W-:Y:S02]  /*117e70*/  @P2 LOP3.LUT R3, R3, 0x200000, RZ, 0xfc, !PT ;  /* 0x0020000003032812 */ /* 0x000fe400078efcff */
[----:B------:R-:W-:Y:S01]  /*117e80*/  ISETP.LT.AND P0, PT, R27, UR16, !P0 ;  /* 0x000000101b007c0c */ /* 0x000fe2000c701270 */
[----:B------:R-:W-:Y:S01]  /*117e90*/  ULDC UR16, c[0x0][0x248] ;  /* 0x0000920000107ab9 */ /* 0x000fe20000000800 */
[----:B0-----:R-:W-:Y:S01]  /*117ea0*/  VIADD R2, R2, UR9 ;  /* 0x0000000902027c36 */ /* 0x001fe20008000000 */
[----:B------:R-:W-:-:S04]  /*117eb0*/  ULDC UR9, c[0x0][0x248] ;  /* 0x0000920000097ab9 */ /* 0x000fc80000000800 */
        /* <DEDUP_REMOVED lines=12> */
[----:B0-----:R-:W-:-:S03]  /*117f80*/  VIADD R2, R2, UR13 ;  /* 0x0000000d02027c36 */ /* 0x001fc60008000000 */
[----:B------:R-:W-:Y:S02]  /*117f90*/  ISETP.LT.AND P3, PT, R29, UR38, !P0 ;  /* 0x000000261d007c0c */ /* 0x000fe4000c761270 */
[----:B------:R-:W-:Y:S02]  /*117fa0*/  ISETP.LT.AND P2, PT, R28, UR26, !P0 ;  /* 0x0000001a1c007c0c */ /* 0x000fe4000c741270 */
[----:B------:R-:W-:Y:S02]  /*117fb0*/  ISETP.LT.AND P1, PT, R26, UR39, !P0 ;  /* 0x000000271a007c0c */ /* 0x000fe4000c721270 */
[----:B------:R-:W-:Y:S01]  /*117fc0*/  LOP3.LUT R3, R3, 0xfffbffff, RZ, 0xc0, !PT ;  /* 0xfffbffff03037812 */ /* 0x000fe200078ec0ff */
[----:B------:R0:W-:Y:S01]  /*117fd0*/  STL [R1+0x748], R2 ;  /* 0x0007480201007387 */ /* 0x0001e20000100800 */
[----:B------:R-:W-:Y:S01]  /*117fe0*/  ISETP.LT.AND P0, PT, R27, UR18, !P0 ;  /* 0x000000121b007c0c */ /* 0x000fe2000c701270 */
[----:B------:R-:W-:Y:S01]  /*117ff0*/  ULDC UR18, c[0x0][0x248] ;  /* 0x0000920000127ab9 */ /* 0x000fe20000000800 */
[----:B------:R-:W-:Y:S01]  /*118000*/  ULDC UR26, c[0x0][0x248] ;  /* 0x00009200001a7ab9 */ /* 0x000fe20000000800 */
[----:B------:R-:W-:Y:S01]  /*118010*/  VIADD R0, R24, 0x78 ;  /* 0x0000007818007836 */ /* 0x000fe20000000000 */
        /* <DEDUP_REMOVED lines=8> */
[----:B------:R-:W-:Y:S01]  /*1180a0*/  LOP3.LUT R3, R3, 0xfffdffff, RZ, 0xc0, !PT ;  /* 0xfffdffff03037812 */ /* 0x000fe200078ec0ff */
[----:B------:R-:W-:-:S03]  /*1180b0*/  ULDC UR18, c[0x0][0x228] ;  /* 0x00008a0000127ab9 */ /* 0x000fc60000000800 */
[----:B------:R0:W-:Y:S02]  /*1180c0*/  STL [R1+0x750], R2 ;  /* 0x0007500201007387 */ /* 0x0001e40000100800 */
        /* <DEDUP_REMOVED lines=18> */
[----:B------:R0:W-:Y:S04]  /*1181f0*/  STL [R1+0x75c], R2 ;  /* 0x00075c0201007387 */ /* 0x0001e80000100800 */
[----:B------:R-:W2:Y:S01]  /*118200*/  LDL.LU R4, [R1+0x8] ;  /* 0x0000080001047983 */ /* 0x000ea20000300800 */
[----:B------:R-:W-:Y:S02]  /*118210*/  @P0 LOP3.LUT R3, R3, 0x8000, RZ, 0xfc, !PT ;  /* 0x0000800003030812 */ /* 0x000fe400078efcff */
[----:B------:R-:W-:Y:S02]  /*118220*/  ISETP.GE.AND P0, PT, R0, UR35, PT ;  /* 0x0000002300007c0c */ /* 0x000fe4000bf06270 */
[----:B------:R-:W-:Y:S02]  /*118230*/  LOP3.LUT R3, R3, 0xffffbfff, RZ, 0xc0, !PT ;  /* 0xffffbfff03037812 */ /* 0x000fe400078ec0ff */
[----:B------:R-:W-:-:S02]  /*118240*/  ISETP.LT.AND P3, PT, R29, UR41, !P0 ;  /* 0x000000291d007c0c */ /* 0x000fc4000c761270 */
        /* <DEDUP_REMOVED lines=58> */
[----:B------:R-:W-:-:S02]  /*1185f0*/  ISETP.LT.AND P1, PT, R26, UR59, !P0 ;  /* 0x0000003b1a007c0c */ /* 0x000fc4000c721270 */
[----:B------:R-:W-:Y:S01]  /*118600*/  ISETP.LT.AND P0, PT, R27, UR30, !P0 ;  /* 0x0000001e1b007c0c */ /* 0x000fe2000c701270 */
[----:B0-----:R-:W-:Y:S02]  /*118610*/  VIADD R2, R2, UR28 ;  /* 0x0000001c02027c36 */ /* 0x001fe40008000000 */
[C---:B------:R-:W-:Y:S01]  /*118620*/  VIADD R0, R24.reuse, 0x74 ;  /* 0x0000007418007836 */ /* 0x040fe20000000000 */
[----:B------:R-:W-:Y:S01]  /*118630*/  ULDC UR30, c[0x0][0x248] ;  /* 0x00009200001e7ab9 */ /* 0x000fe20000000800 */
[----:B------:R-:W-:Y:S01]  /*118640*/  ULDC UR61, c[0x0][0x228] ;  /* 0x00008a00003d7ab9 */ /* 0x000fe20000000800 */
[----:B------:R-:W-:Y:S01]  /*118650*/  ULDC UR28, c[0x0][0x228] ;  /* 0x00008a00001c7ab9 */ /* 0x000fe20000000800 */
[----:B------:R-:W-:Y:S01]  /*118660*/  ULDC UR19, c[0x0][0x228] ;  /* 0x00008a0000137ab9 */ /* 0x000fe20000000800 */
[----:B------:R-:W-:Y:S01]  /*118670*/  @P3 LOP3.LUT R3, R3, 0x4, RZ, 0xfc, !PT ;  /* 0x0000000403033812 */ /* 0x000fe200078efcff */
[----:B------:R-:W-:Y:S01]  /*118680*/  ULDC UR59, c[0x0][0x228] ;  /* 0x00008a00003b7ab9 */ /* 0x000fe20000000800 */
[----:B------:R-:W-:-:S02]  /*118690*/  VIADD R10, R24, 0x5d ;  /* 0x0000005d180a7836 */ /* 0x000fc40000000000 */
[----:B------:R-:W-:Y:S01]  /*1186a0*/  VIADD R6, R24, 0x5c ;  /* 0x0000005c18067836 */ /* 0x000fe20000000000 */
[----:B------:R-:W-:Y:S01]  /*1186b0*/  LOP3.LUT R3, R3, 0xfffffffd, RZ, 0xc0, !PT ;  /* 0xfffffffd03037812 */ /* 0x000fe200078ec0ff */
[----:B------:R-:W-:-:S03]  /*1186c0*/  ULDC UR60, c[0x0][0x228] ;  /* 0x00008a00003c7ab9 */ /* 0x000fc60000000800 */
[----:B------:R-:W-:-:S04]  /*1186d0*/  @P2 LOP3.LUT R3, R3, 0x2, RZ, 0xfc, !PT ;  /* 0x0000000203032812 */ /* 0x000fc800078efcff */
[----:B------:R-:W-:Y:S01]  /*1186e0*/  LOP3.LUT R3, R3, 0xfffffffe, RZ, 0xc0, !PT ;  /* 0xfffffffe03037812 */ /* 0x000fe200078ec0ff */
[----:B------:R0:W-:Y:S03]  /*1186f0*/  STL [R1+0x768], R2 ;  /* 0x0007680201007387 */ /* 0x0001e60000100800 */
[----:B------:R-:W-:Y:S01]  /*118700*/  @P1 LOP3.LUT R3, R3, 0x1, RZ, 0xfc, !PT ;  /* 0x0000000103031812 */ /* 0x000fe200078efcff */
[----:B0-----:R-:W-:-:S04]  /*118710*/  VIADD R2, R2, UR32 ;  /* 0x0000002002027c36 */ /* 0x001fc80008000000 */
[----:B------:R-:W-:Y:S01]  /*118720*/  STL [R1+0xc], R3 ;  /* 0x00000c0301007387 */ /* 0x000fe20000100800 */
[----:B------:R-:W-:-:S03]  /*118730*/  ULDC.64 UR32, c[0x0][0x228] ;  /* 0x00008a0000207ab9 */ /* 0x000fc60000000a00 */
[----:B------:R0:W-:Y:S02]  /*118740*/  STL [R1+0x764], R2 ;  /* 0x0007640201007387 */ /* 0x0001e40000100800 */
[----:B0-----:R-:W-:Y:S01]  /*118750*/  VIADD R2, R2, UR30 ;  /* 0x0000001e02027c36 */ /* 0x001fe20008000000 */
[----:B------:R-:W-:-:S04]  /*118760*/  ULDC UR30, c[0x0][0x248] ;  /* 0x00009200001e7ab9 */ /* 0x000fc80000000800 */
[----:B------:R0:W-:Y:S02]  /*118770*/  STL [R1+0x770], R2 ;  /* 0x0007700201007387 */ /* 0x0001e40000100800 */
[----:B0-----:R-:W-:-:S05]  /*118780*/  VIADD R2, R2, UR30 ;  /* 0x0000001e02027c36 */ /* 0x001fca0008000000 */
[----:B------:R0:W-:Y:S01]  /*118790*/  STL [R1+0x76c], R2 ;  /* 0x00076c0201007387 */ /* 0x0001e20000100800 */
[----:B--2---:R-:W-:-:S04]  /*1187a0*/  LOP3.LUT R4, R4, 0x7fffffff, RZ, 0xc0, !PT ;  /* 0x7fffffff04047812 */ /* 0x004fc800078ec0ff */
[----:B------:R-:W-:Y:S02]  /*1187b0*/  @P0 LOP3.LUT R4, R4, 0x80000000, RZ, 0xfc, !PT ;  /* 0x8000000004040812 */ /* 0x000fe400078efcff */
[----:B------:R-:W-:Y:S01]  /*1187c0*/  ISETP.GE.AND P0, PT, R0, UR21, PT ;  /* 0x0000001500007c0c */ /* 0x000fe2000bf06270 */
[----:B------:R-:W-:-:S03]  /*1187d0*/  ULDC UR21, c[0x0][0x248] ;  /* 0x0000920000157ab9 */ /* 0x000fc60000000800 */
[----:B------:R-:W-:Y:S02]  /*1187e0*/  ISETP.LT.AND P3, PT, R29, UR36, !P0 ;  /* 0x000000241d007c0c */ /* 0x000fe4000c761270 */
[----:B------:R-:W-:Y:S02]  /*1187f0*/  ISETP.LT.AND P2, PT, R28, UR51, !P0 ;  /* 0x000000331c007c0c */ /* 0x000fe4000c741270 */
[----:B------:R-:W-:Y:S01]  /*118800*/  LOP3.LUT R4, R4, 0xbfffffff, RZ, 0xc0, !PT ;  /* 0xbfffffff04047812 */ /* 0x000fe200078ec0ff */
[----:B0-----:R-:W-:Y:S01]  /*118810*/  VIADD R2, R2, UR21 ;  /* 0x0000001502027c36 */ /* 0x001fe20008000000 */
[----:B------:R-:W-:Y:S01]  /*118820*/  ULDC UR21, c[0x0][0x248] ;  /* 0x0000920000157ab9 */ /* 0x000fe20000000800 */
[----:B------:R-:W-:Y:S01]  /*118830*/  ISETP.LT.AND P1, PT, R26, UR52, !P0 ;  /* 0x000000341a007c0c */ /* 0x000fe2000c721270 */
[----:B------:R-:W-:Y:S01]  /*118840*/  VIADD R0, R24, 0x73 ;  /* 0x0000007318007836 */ /* 0x000fe20000000000 */
[----:B------:R-:W-:Y:S01]  /*118850*/  ULDC UR36, c[0x0][0x228] ;  /* 0x00008a0000247ab9 */ /* 0x000fe20000000800 */
[----:B------:R0:W-:Y:S01]  /*118860*/  STL [R1+0x778], R2 ;  /* 0x0007780201007387 */ /* 0x0001e20000100800 */
[----:B------:R-:W-:-:S02]  /*118870*/  ULDC UR51, c[0x0][0x228] ;  /* 0x00008a0000337ab9 */ /* 0x000fc40000000800 */
[----:B------:R-:W-:Y:S01]  /*118880*/  @P3 LOP3.LUT R4, R4, 0x40000000, RZ, 0xfc, !PT ;  /* 0x4000000004043812 */ /* 0x000fe200078efcff */
[----:B------:R-:W-:-:S03]  /*118890*/  ULDC UR52, c[0x0][0x228] ;  /* 0x00008a0000347ab9 */ /* 0x000fc60000000800 */
[----:B------:R-:W-:Y:S01]  /*1188a0*/  LOP3.LUT R4, R4, 0xdfffffff, RZ, 0xc0, !PT ;  /* 0xdfffffff04047812 */ /* 0x000fe200078ec0ff */
[----:B0-----:R-:W-:Y:S01]  /*1188b0*/  VIADD R2, R2, UR21 ;  /* 0x0000001502027c36 */ /* 0x001fe20008000000 */
[----:B------:R-:W-:Y:S02]  /*1188c0*/  ULDC UR21, c[0x0][0x248] ;  /* 0x0000920000157ab9 */ /* 0x000fe40000000800 */
[----:B------:R-:W-:Y:S02]  /*1188d0*/  @P2 LOP3.LUT R4, R4, 0x20000000, RZ, 0xfc, !PT ;  /* 0x2000000004042812 */ /* 0x000fe400078efcff */
[----:B------:R0:W-:Y:S01]  /*1188e0*/  STL [R1+0x774], R2 ;  /* 0x0007740201007387 */ /* 0x0001e20000100800 */
[----:B------:R-:W-:Y:S02]  /*1188f0*/  ISETP.LT.AND P0, PT, R27, UR32, !P0 ;  /* 0x000000201b007c0c */ /* 0x000fe4000c701270 */
[----:B------:R-:W-:Y:S01]  /*118900*/  LOP3.LUT R4, R4, 0xefffffff, RZ, 0xc0, !PT ;  /* 0xefffffff04047812 */ /* 0x000fe200078ec0ff */
[----:B0-----:R-:W-:Y:S01]  /*118910*/  VIADD R2, R2, UR21 ;  /* 0x0000001502027c36 */ /* 0x001fe20008000000 */
[----:B------:R-:W-:-:S02]  /*118920*/  ULDC UR21, c[0x0][0x248] ;  /* 0x0000920000157ab9 */ /* 0x000fc40000000800 */
[----:B------:R-:W-:Y:S02]  /*118930*/  @P1 LOP3.LUT R4, R4, 0x10000000, RZ, 0xfc, !PT ;  /* 0x1000000004041812 */ /* 0x000fe400078efcff */
[----:B------:R0:W-:Y:S02]  /*118940*/  STL [R1+0x780], R2 ;  /* 0x0007800201007387 */ /* 0x0001e40000100800 */
[----:B------:R-:W-:Y:S01]  /*118950*/  LOP3.LUT R4, R4, 0xf7ffffff, RZ, 0xc0, !PT ;  /* 0xf7ffffff04047812 */ /* 0x000fe200078ec0ff */
[----:B0-----:R-:W-:Y:S01]  /*118960*/  VIADD R2, R2, UR21 ;  /* 0x0000001502027c36 */ /* 0x001fe20008000000 */
[----:B------:R-:W-:Y:S02]  /*118970*/  ULDC UR21, c[0x0][0x248] ;  /* 0x0000920000157ab9 */ /* 0x000fe40000000800 */
[----:B------:R-:W-:Y:S02]  /*118980*/  @P0 LOP3.LUT R4, R4, 0x8000000, RZ, 0xfc, !PT ;  /* 0x0800000004040812 */ /* 0x000fe400078efcff */
[----:B------:R0:W-:Y:S01]  /*118990*/  STL [R1+0x77c], R2 ;  /* 0x00077c0201007387 */ /* 0x0001e20000100800 */
[----:B------:R-:W-:Y:S01]  /*1189a0*/  ISETP.GE.AND P0, PT, R0, UR25, PT ;  /* 0x0000001900007c0c */ /* 0x000fe2000bf06270 */
[----:B------:R-:W-:Y:S01]  /*1189b0*/  ULDC UR25, c[0x0][0x248] ;  /* 0x0000920000197ab9 */ /* 0x000fe20000000800 */
[----:B0-----:R-:W-:-:S02]  /*1189c0*/  VIADD R2, R2, UR21 ;  /* 0x0000001502027c36 */ /* 0x001fc40008000000 */
[----:B------:R-:W-:Y:S02]  /*1189d0*/  ISETP.LT.AND P3, PT, R29, UR36, !P0 ;  /* 0x000000241d007c0c */ /* 0x000fe4000c761270 */
[----:B------:R-:W-:Y:S02]  /*1189e0*/  ISETP.LT.AND P2, PT, R28, UR51, !P0 ;  /* 0x000000331c007c0c */ /* 0x000fe4000c741270 */
[----:B------:R-:W-:Y:S02]  /*1189f0*/  LOP3.LUT R4, R4, 0xfbffffff, RZ, 0xc0, !PT ;  /* 0xfbffffff04047812 */ /* 0x000fe400078ec0ff */
[----:B------:R-:W-:Y:S01]  /*118a00*/  ISETP.LT.AND P1, PT, R26, UR52, !P0 ;  /* 0x000000341a007c0c */ /* 0x000fe2000c721270 */
[----:B------:R0:W-:Y:S01]  /*118a10*/  STL [R1+0x788], R2 ;  /* 0x0007880201007387 */ /* 0x0001e20000100800 */
[----:B------:R-:W-:Y:S01]  /*118a20*/  VIADD R0, R24, 0x72 ;  /* 0x0000007218007836 */ /* 0x000fe20000000000 */
[----:B------:R-:W-:Y:S01]  /*118a30*/  ULDC.64 UR36, c[0x0][0x228] ;  /* 0x00008a0000247ab9 */ /* 0x000fe20000000a00 */
[----:B------:R-:W-:Y:S01]  /*118a40*/  ULDC UR52, c[0x0][0x228] ;  /* 0x00008a0000347ab9 */ /* 0x000fe20000000800 */
[----:B------:R-:W-:Y:S01]  /*118a50*/  ULDC UR51, c[0x0][0x228] ;  /* 0x00008a0000337ab9 */ /* 0x000fe20000000800 */
[----:B------:R-:W-:Y:S01]  /*118a60*/  ULDC UR21, c[0x0][0x228] ;  /* 0x00008a0000157ab9 */ /* 0x000fe20000000800 */
        /* <DEDUP_REMOVED lines=37> */
[----:B------:R-:W-:-:S03]  /*118cc0*/  ULDC UR42, c[0x0][0x228] ;  /* 0x00008a00002a7ab9 */ /* 0x000fc60000000800 */
[----:B------:R-:W-:Y:S02]  /*118cd0*/  @P3 LOP3.LUT R4, R4, 0x400000, RZ, 0xfc, !PT ;  /* 0x0040000004043812 */ /* 0x000fe400078efcff */
[----:B------:R-:W-:Y:S01]  /*118ce0*/  ISETP.LT.AND P0, PT, R27, UR36, !P0 ;  /* 0x000000241b007c0c */ /* 0x000fe2000c701270 */
[----:B------:R-:W-:Y:S01]  /*118cf0*/  ULDC.64 UR38, c[0x0][0x228] ;  /* 0x00008a0000267ab9 */ /* 0x000fe20000000a00 */
        /* <DEDUP_REMOVED lines=68> */
[----:B--2---:R-:W-:-:S06]  /*119140*/  LOP3.LUT R3, R3, 0x7fffffff, RZ, 0xc0, !PT ;  /* 0x7fffffff03037812 */ /* 0x004fcc00078ec0ff */
[----:B------:R-:W-:Y:S01]  /*119150*/  @P3 LOP3.LUT R4, R4, 0x40, RZ, 0xfc, !PT ;  /* 0x0000004004043812 */ /* 0x000fe200078efcff */
[----:B------:R0:W-:Y:S01]  /*119160*/  STL [R1+0x7a8], R2 ;  /* 0x0007a80201007387 */ /* 0x0001e20000100800 */
[----:B------:R-:W-:Y:S01]  /*119170*/  ULDC UR61, c[0x0][0x228] ;  /* 0x00008a00003d7ab9 */ /* 0x000fe20000000800 */
[----:B------:R-:W-:Y:S01]  /*119180*/  VIADD R7, R24, 0x5b ;  /* 0x0000005b18077836 */ /* 0x000fe20000000000 */
[----:B------:R-:W-:Y:S02]  /*119190*/  LOP3.LUT R4, R4, 0xffffffdf, RZ, 0xc0, !PT ;  /* 0xffffffdf04047812 */ /* 0x000fe400078ec0ff */
[----:B------:R-:W-:Y:S01]  /*1191a0*/  ISETP.LT.AND P0, PT, R27, UR34, !P0 ;  /* 0x000000221b007c0c */ /* 0x000fe2000c701270 */
[C---:B------:R-:W-:Y:S02]  /*1191b0*/  VIADD R8, R24.reuse, 0x5a ;  /* 0x0000005a18087836 */ /* 0x040fe40000000000 */
[----:B------:R-:W-:Y:S01]  /*1191c0*/  VIADD R9, R24, 0x59 ;  /* 0x0000005918097836 */ /* 0x000fe20000000000 */
[----:B------:R-:W-:Y:S01]  /*1191d0*/  @P2 LOP3.LUT R4, R4, 0x20, RZ, 0xfc, !PT ;  /* 0x0000002004042812 */ /* 0x000fe200078efcff */
[----:B------:R-:W-:-:S02]  /*1191e0*/  VIADD R11, R24, 0x58 ;  /* 0x00000058180b7836 */ /* 0x000fc40000000000 */
[----:B------:R-:W-:Y:S01]  /*1191f0*/  VIADD R12, R24, 0x57 ;  /* 0x00000057180c7836 */ /* 0x000fe20000000000 */
[----:B------:R-:W-:Y:S01]  /*119200*/  ULDC UR44, c[0x0][0x228] ;  /* 0x00008a00002c7ab9 */ /* 0x000fe20000000800 */
[----:B------:R-:W-:Y:S01]  /*119210*/  LOP3.LUT R4, R4, 0xffffffef, RZ, 0xc0, !PT ;  /* 0xffffffef04047812 */ /* 0x000fe200078ec0ff */
[----:B------:R-:W-:-:S03]  /*119220*/  ULDC UR45, c[0x0][0x228] ;  /* 0x00008a00002d7ab9 */ /* 0x000fc60000000800 */
        /* <DEDUP_REMOVED lines=10> */
[----:B------:R-:W-:Y:S01]  /*1192d0*/  LOP3.LUT R4, R4, 0xfffffffb, RZ, 0xc0, !PT ;  /* 0xfffffffb04047812 */ /* 0x000fe200078ec0ff */
[----:B0-----:R-:W-:Y:S01]  /*1192e0*/  VIADD R2, R2, UR25 ;  /* 0x0000001902027c36 */ /* 0x001fe20008000000 */
[----:B------:R-:W-:Y:S01]  /*1192f0*/  ULDC UR25, c[0x0][0x248] ;  /* 0x0000920000197ab9 */ /* 0x000fe20000000800 */
[----:B------:R-:W-:Y:S01]  /*119300*/  ULDC UR58, c[0x0][0x228] ;  /* 0x00008a00003a7ab9 */ /* 0x000fe20000000800 */
[----:B------:R-:W-:Y:S01]  /*119310*/  ULDC UR36, c[0x0][0x248] ;  /* 0x0000920000247ab9 */ /* 0x000fe20000000800 */
[----:B------:R-:W-:Y:S01]  /*119320*/  ULDC UR57, c[0x0][0x228] ;  /* 0x00008a0000397ab9 */ /* 0x000fe20000000800 */
[----:B------:R-:W-:-:S05]  /*119330*/  ULDC UR56, c[0x0][0x228] ;  /* 0x00008a0000387ab9 */ /* 0x000fca0000000800 */
[----:B------:R-:W-:Y:S02]  /*119340*/  @P0 LOP3.LUT R3, R3, 0x80000000, RZ, 0xfc, !PT ;  /* 0x8000000003030812 */ /* 0x000fe400078efcff */
[----:B------:R-:W-:Y:S02]  /*119350*/  ISETP.GE.AND P0, PT, R0, UR31, PT ;  /* 0x0000001f00007c0c */ /* 0x000fe4000bf06270 */
[----:B------:R-:W-:Y:S02]  /*119360*/  @P3 LOP3.LUT R4, R4, 0x4, RZ, 0xfc, !PT ;  /* 0x0000000404043812 */ /* 0x000fe400078efcff */
[----:B------:R-:W-:Y:S02]  /*119370*/  LOP3.LUT R3, R3, 0xbfffffff, RZ, 0xc0, !PT ;  /* 0xbfffffff03037812 */ /* 0x000fe400078ec0ff */
[----:B------:R-:W-:Y:S02]  /*119380*/  ISETP.LT.AND P3, PT, R29, UR55, !P0 ;  /* 0x000000371d007c0c */ /* 0x000fe4000c761270 */
[----:B------:R-:W-:Y:S01]  /*119390*/  LOP3.LUT R4, R4, 0xfffffffd, RZ, 0xc0, !PT ;  /* 0xfffffffd04047812 */ /* 0x000fe200078ec0ff */
[----:B------:R-:W-:Y:S01]  /*1193a0*/  VIADD R0, R24, 0x6b ;  /* 0x0000006b18007836 */ /* 0x000fe20000000000 */
[----:B------:R-:W-:Y:S01]  /*1193b0*/  ULDC.64 UR30, c[0x0][0x228] ;  /* 0x00008a00001e7ab9 */ /* 0x000fe20000000a00 */
[----:B------:R0:W-:Y:S01]  /*1193c0*/  STL [R1+0x7a4], R2 ;  /* 0x0007a40201007387 */ /* 0x0001e20000100800 */
[----:B------:R-:W-:-:S02]  /*1193d0*/  @P2 LOP3.LUT R4, R4, 0x2, RZ, 0xfc, !PT ;  /* 0x0000000204042812 */ /* 0x000fc400078efcff */
[----:B------:R-:W-:Y:S01]  /*1193e0*/  ISETP.LT.AND P2, PT, R28, UR54, !P0 ;  /* 0x000000361c007c0c */ /* 0x000fe2000c741270 */
[----:B------:R-:W-:Y:S01]  /*1193f0*/  ULDC UR55, c[0x0][0x228] ;  /* 0x00008a0000377ab9 */ /* 0x000fe20000000800 */
[----:B------:R-:W-:Y:S01]  /*119400*/  ULDC UR54, c[0x0][0x228] ;  /* 0x00008a0000367ab9 */ /* 0x000fe20000000800 */
[----:B------:R-:W-:Y:S02]  /*119410*/  LOP3.LUT R4, R4, 0xfffffffe, RZ, 0xc0, !PT ;  /* 0xfffffffe04047812 */ /* 0x000fe400078ec0ff */
[----:B------:R-:W-:Y:S02]  /*119420*/  @P3 LOP3.LUT R3, R3, 0x40000000, RZ, 0xfc, !PT ;  /* 0x4000000003033812 */ /* 0x000fe400078efcff */
[----:B------:R-:W-:Y:S02]  /*119430*/  @P1 LOP3.LUT R4, R4, 0x1, RZ, 0xfc, !PT ;  /* 0x0000000104041812 */ /* 0x000fe400078efcff */
[----:B------:R-:W-:Y:S02]  /*119440*/  ISETP.LT.AND P1, PT, R26, UR53, !P0 ;  /* 0x000000351a007c0c */ /* 0x000fe4000c721270 */
[----:B------:R-:W-:-:S02]  /*119450*/  LOP3.LUT R3, R3, 0xdfffffff, RZ, 0xc0, !PT ;  /* 0xdfffffff03037812 */ /* 0x000fc400078ec0ff */
[----:B------:R-:W-:Y:S01]  /*119460*/  ISETP.LT.AND P0, PT, R27, UR38, !P0 ;  /* 0x000000261b007c0c */ /* 0x000fe2000c701270 */
[----:B0-----:R-:W-:Y:S01]  /*119470*/  VIADD R2, R2, UR25 ;  /* 0x0000001902027c36 */ /* 0x001fe20008000000 */
[----:B------:R0:W-:Y:S01]  /*119480*/  STL [R1+0x8], R4 ;  /* 0x0000080401007387 */ /* 0x0001e20000100800 */
[----:B------:R-:W-:Y:S01]  /*119490*/  @P2 LOP3.LUT R3, R3, 0x20000000, RZ, 0xfc, !PT ;  /* 0x2000000003032812 */ /* 0x000fe200078efcff */
[----:B------:R-:W-:Y:S01]  /*1194a0*/  ULDC UR25, c[0x0][0x248] ;  /* 0x0000920000197ab9 */ /* 0x000fe20000000800 */
[----:B------:R-:W-:Y:S01]  /*1194b0*/  ULDC UR53, c[0x0][0x228] ;  /* 0x00008a0000357ab9 */ /* 0x000fe20000000800 */
[----:B------:R-:W-:Y:S01]  /*1194c0*/  ULDC UR38, c[0x0][0x228] ;  /* 0x00008a0000267ab9 */ /* 0x000fe20000000800 */
        /* <DEDUP_REMOVED lines=14> */
[----:B0-----:R-:W-:Y:S01]  /*1195b0*/  VIADD R4, R24, 0x5e ;  /* 0x0000005e18047836 */ /* 0x001fe20000000000 */
        /* <DEDUP_REMOVED lines=15> */
[----:B-1----:R-:W-:Y:S01]  /*1196b0*/  VIADD R2, R2, UR25 ;  /* 0x0000001902027c36 */ /* 0x002fe20008000000 */
        /* <DEDUP_REMOVED lines=20> */
[----:B------:R-:W-:Y:S01]  /*119800*/  ULDC UR37, c[0x0][0x228] ;  /* 0x00008a0000257ab9 */ /* 0x000fe20000000800 */
[----:B------:R-:W-:-:S05]  /*119810*/  ULDC UR20, c[0x0][0x228] ;  /* 0x00008a0000147ab9 */ /* 0x000fca0000000800 */
[----:B------:R-:W-:Y:S01]  /*119820*/  @P3 LOP3.LUT R3, R3, 0x40000, RZ, 0xfc, !PT ;  /* 0x0004000003033812 */ /* 0x000fe200078efcff */
[----:B------:R-:W-:-:S03]  /*119830*/  ULDC.64 UR22, c[0x0][0x228] ;  /* 0x00008a0000167ab9 */ /* 0x000fc60000000a00 */
[----:B------:R-:W-:Y:S02]  /*119840*/  LOP3.LUT R3, R3, 0xfffdffff, RZ, 0xc0, !PT ;  /* 0xfffdffff03037812 */ /* 0x000fe400078ec0ff */
[----:B------:R-:W-:Y:S02]  /*119850*/  ISETP.LT.AND P0, PT, R27, UR34, !P0 ;  /* 0x000000221b007c0c */ /* 0x000fe4000c701270 */
[----:B------:R-:W-:Y:S01]  /*119860*/  @P2 LOP3.LUT R3, R3, 0x20000, RZ, 0xfc, !PT ;  /* 0x0002000003032812 */ /* 0x000fe200078efcff */
[----:B0-----:R-:W-:Y:S01]  /*119870*/  VIADD R2, R2, UR25 ;  /* 0x0000001902027c36 */ /* 0x001fe20008000000 */
[----:B------:R-:W-:Y:S02]  /*119880*/  ULDC UR25, c[0x0][0x248] ;  /* 0x0000920000197ab9 */ /* 0x000fe40000000800 */
[----:B------:R-:W-:-:S04]  /*119890*/  LOP3.LUT R3, R3, 0xfffeffff, RZ, 0xc0, !PT ;  /* 0xfffeffff03037812 */ /* 0x000fc800078ec0ff */
[----:B------:R-:W-:Y:S01]  /*1198a0*/  @P1 LOP3.LUT R3, R3, 0x10000, RZ, 0xfc, !PT ;  /* 0x0001000003031812 */ /* 0x000fe200078efcff */
[----:B------:R0:W-:Y:S03]  /*1198b0*/  STL [R1+0x7b8], R2 ;  /* 0x0007b80201007387 */ /* 0x0001e60000100800 */
[----:B------:R-:W-:Y:S01]  /*1198c0*/  LOP3.LUT R3, R3, 0xffff7fff, RZ, 0xc0, !PT ;  /* 0xffff7fff03037812 */ /* 0x000fe200078ec0ff */
[----:B0-----:R-:W-:-:S03]  /*1198d0*/  VIADD R2, R2, UR25 ;  /* 0x0000001902027c36 */ /* 0x001fc60008000000 */
[----:B------:R-:W-:Y:S02]  /*1198e0*/  @P0 LOP3.LUT R3, R3, 0x8000, RZ, 0xfc, !PT ;  /* 0x0000800003030812 */ /* 0x000fe400078efcff */
[----:B------:R-:W-:Y:S01]  /*1198f0*/  ISETP.GE.AND P0, PT, R0, UR39, PT ;  /* 0x0000002700007c0c */ /* 0x000fe2000bf06270 */
[----:B------:R0:W-:Y:S03]  /*119900*/  STL [R1+0x7b4], R2 ;  /* 0x0007b40201007387 */ /* 0x0001e60000100800 */
[----:B------:R-:W-:Y:S02]  /*119910*/  ISETP.LT.AND P3, PT, R29, UR24, !P0 ;  /* 0x000000181d007c0c */ /* 0x000fe4000c761270 */
[----:B------:R-:W-:Y:S02]  /*119920*/  ISETP.LT.AND P2, PT, R28, UR15, !P0 ;  /* 0x0000000f1c007c0c */ /* 0x000fe4000c741270 */
[----:B------:R-:W-:-:S02]  /*119930*/  LOP3.LUT R3, R3, 0xffffbfff, RZ, 0xc0, !PT ;  /* 0xffffbfff03037812 */ /* 0x000fc400078ec0ff */
[----:B------:R-:W-:Y:S01]  /*119940*/  ISETP.LT.AND P1, PT, R26, UR26, !P0 ;  /* 0x0000001a1a007c0c */ /* 0x000fe2000c721270 */
[----:B------:R-:W-:Y:S01]  /*119950*/  VIADD R0, R24, 0x67 ;  /* 0x0000006718007836 */ /* 0x000fe20000000000 */
[----:B------:R-:W-:Y:S01]  /*119960*/  ULDC.64 UR24, c[0x0][0x228] ;  /* 0x00008a0000187ab9 */ /* 0x000fe20000000a00 */
[----:B------:R-:W-:Y:S01]  /*119970*/  ULDC UR39, c[0x0][0x228] ;  /* 0x00008a0000277ab9 */ /* 0x000fe20000000800 */
[----:B------:R-:W-:Y:S01]  /*119980*/  ULDC UR15, c[0x0][0x228] ;  /* 0x00008a00000f7ab9 */ /* 0x000fe20000000800 */
[----:B0-----:R-:W-:Y:S01]  /*119990*/  VIADD R2, R2, UR9 ;  /* 0x0000000902027c36 */ /* 0x001fe20008000000 */
[----:B------:R-:W-:-:S04]  /*1199a0*/  ULDC UR9, c[0x0][0x248] ;  /* 0x0000920000097ab9 */ /* 0x000fc80000000800 */
        /* <DEDUP_REMOVED lines=16> */
[----:B0-----:R-:W-:Y:S02]  /*119ab0*/  VIADD R2, R2, UR9 ;  /* 0x0000000902027c36 */ /* 0x001fe40008000000 */
[----:B------:R-:W-:Y:S01]  /*119ac0*/  @P1 LOP3.LUT R3, R3, 0x1000, RZ, 0xfc, !PT ;  /* 0x0000100003031812 */ /* 0x000fe200078efcff */
[----:B------:R-:W-:Y:S02]  /*119ad0*/  ULDC UR9, c[0x0][0x228] ;  /* 0x00008a0000097ab9 */ /* 0x000fe40000000800 */
        /* <DEDUP_REMOVED lines=10> */
[----:B------:R-:W-:Y:S02]  /*119b80*/  ISETP.LT.AND P2, PT, R28, UR27, !P0 ;  /* 0x0000001b1c007c0c */ /* 0x000fe4000c741270 */
[----:B------:R-:W-:Y:S01]  /*119b90*/  LOP3.LUT R3, R3, 0xfffffbff, RZ, 0xc0, !PT ;  /* 0xfffffbff03037812 */ /* 0x000fe200078ec0ff */
[----:B------:R0:W-:Y:S01]  /*119ba0*/  STL [R1+0x7d8], R2 ;  /* 0x0007d80201007387 */ /* 0x0001e20000100800 */
[----:B------:R-:W-:Y:S01]  /*119bb0*/  ISETP.LT.AND P1, PT, R26, UR28, !P0 ;  /* 0x0000001c1a007c0c */ /* 0x000fe2000c721270 */
[----:B------:R-:W-:Y:S01]  /*119bc0*/  VIADD R0, R24, 0x66 ;  /* 0x0000006618007836 */ /* 0x000fe20000000000 */
[----:B------:R-:W-:Y:S01]  /*119bd0*/  ULDC.64 UR26, c[0x0][0x228] ;  /* 0x00008a00001a7ab9 */ /* 0x000fe20000000a00 */
[----:B------:R-:W-:Y:S01]  /*119be0*/  ULDC.64 UR30, c[0x0][0x228] ;  /* 0x00008a00001e7ab9 */ /* 0x000fe20000000a00 */
[----:B------:R-:W-:Y:S01]  /*119bf0*/  ULDC UR14, c[0x0][0x228] ;  /* 0x00008a00000e7ab9 */ /* 0x000fe20000000800 */
[----:B0-----:R-:W-:-:S02]  /*119c00*/  VIADD R2, R2, UR18 ;  /* 0x0000001202027c36 */ /* 0x001fc40008000000 */
[----:B------:R-:W-:Y:S02]  /*119c10*/  @P3 LOP3.LUT R3, R3, 0x400, RZ, 0xfc, !PT ;  /* 0x0000040003033812 */ /* 0x000fe400078efcff */
[----:B------:R-:W-:Y:S01]  /*119c20*/  ISETP.LT.AND P0, PT, R27, UR24, !P0 ;  /* 0x000000181b007c0c */ /* 0x000fe2000c701270 */
[----:B------:R-:W-:Y:S01]  /*119c30*/  ULDC.64 UR28, c[0x0][0x228] ;  /* 0x00008a00001c7ab9 */ /* 0x000fe20000000a00 */
[----:B------:R-:W-:Y:S01]  /*119c40*/  ULDC UR24, c[0x0][0x248] ;  /* 0x0000920000187ab9 */ /* 0x000fe20000000800 */
[----:B------:R0:W-:Y:S01]  /*119c50*/  STL [R1+0x7d4], R2 ;  /* 0x0007d40201007387 */ /* 0x0001e20000100800 */
[----:B------:R-:W-:Y:S01]  /*119c60*/  ULDC UR18, c[0x0][0x228] ;  /* 0x00008a0000127ab9 */ /* 0x000fe20000000800 */
[----:B0-----:R-:W-:Y:S01]  /*119c70*/  VIADD R2, R2, UR17 ;  /* 0x0000001102027c36 */ /* 0x001fe20008000000 */
[----:B------:R-:W-:Y:S01]  /*119c80*/  LOP3.LUT R3, R3, 0xfffffdff, RZ, 0xc0, !PT ;  /* 0xfffffdff03037812 */ /* 0x000fe200078ec0ff */
[----:B------:R-:W-:-:S03]  /*119c90*/  ULDC UR17, c[0x0][0x228] ;  /* 0x00008a0000117ab9 */ /* 0x000fc60000000800 */
[----:B------:R0:W-:Y:S02]  /*119ca0*/  STL [R1+0x7e0], R2 ;  /* 0x0007e00201007387 */ /* 0x0001e40000100800 */
[----:B0-----:R-:W-:Y:S01]  /*119cb0*/  VIADD R2, R2, UR22 ;  /* 0x0000001602027c36 */ /* 0x001fe20008000000 */
[----:B------:R-:W-:Y:S01]  /*119cc0*/  @P2 LOP3.LUT R3, R3, 0x200, RZ, 0xfc, !PT ;  /* 0x0000020003032812 */ /* 0x000fe200078efcff */
[----:B------:R-:W-:-:S03]  /*119cd0*/  ULDC UR22, c[0x0][0x248] ;  /* 0x0000920000167ab9 */ /* 0x000fc60000000800 */
[----:B------:R0:W-:Y:S04]  /*119ce0*/  STL [R1+0x7dc], R2 ;  /* 0x0007dc0201007387 */ /* 0x0001e80000100800 */
[----:B------:R-:W2:Y:S01]  /*119cf0*/  LDL.LU R13, [R1] ;  /* 0x00000000010d7983 */ /* 0x000ea20000300800 */
        /* <DEDUP_REMOVED lines=44> */
[----:B------:R-:W-:-:S05]  /*119fc0*/  @P1 LOP3.LUT R3, R3, 0x1, RZ, 0xfc, !PT ;  /* 0x0000000103031812 */ /* 0x000fca00078efcff */
[----:B------:R-:W-:Y:S04]  /*119fd0*/  STL [R1+0x4], R3 ;  /* 0x0000040301007387 */ /* 0x000fe80000100800 */
        /* <DEDUP_REMOVED lines=10> */
[----:B--2---:R-:W-:-:S04]  /*11a080*/  LOP3.LUT R13, R13, 0x7fffffff, RZ, 0xc0, !PT ;  /* 0x7fffffff0d0d7812 */ /* 0x004fc800078ec0ff */
[----:B------:R-:W-:Y:S02]  /*11a090*/  @P0 LOP3.LUT R13, R13, 0x80000000, RZ, 0xfc, !PT ;  /* 0x800000000d0d0812 */ /* 0x000fe400078efcff */
[----:B------:R-:W-:Y:S02]  /*11a0a0*/  ISETP.GE.AND P0, PT, R0, UR23, PT ;  /* 0x0000001700007c0c */ /* 0x000fe4000bf06270 */
[----:B------:R-:W-:Y:S02]  /*11a0b0*/  LOP3.LUT R13, R13, 0xbfffffff, RZ, 0xc0, !PT ;  /* 0xbfffffff0d0d7812 */ /* 0x000fe400078ec0ff */
[----:B------:R-:W-:Y:S02]  /*11a0c0*/  ISETP.LT.AND P3, PT, R29, UR52, !P0 ;  /* 0x000000341d007c0c */ /* 0x000fe4000c761270 */
[----:B------:R-:W-:Y:S02]  /*11a0d0*/  ISETP.LT.AND P2, PT, R28, UR51, !P0 ;  /* 0x000000331c007c0c */ /* 0x000fe4000c741270 */
[----:B------:R-:W-:Y:S01]  /*11a0e0*/  ISETP.LT.AND P1, PT, R26, UR50, !P0 ;  /* 0x000000321a007c0c */ /* 0x000fe2000c721270 */
[C---:B------:R-:W-:Y:S01]  /*11a0f0*/  VIADD R0, R24.reuse, 0x63 ;  /* 0x0000006318007836 */ /* 0x040fe20000000000 */
[----:B------:R-:W-:Y:S01]  /*11a100*/  ULDC UR23, c[0x0][0x248] ;  /* 0x0000920000177ab9 */ /* 0x000fe20000000800 */
[----:B------:R0:W-:Y:S01]  /*11a110*/  STL [R1+0x7f4], R2 ;  /* 0x0007f40201007387 */ /* 0x0001e20000100800 */
[----:B------:R-:W-:Y:S01]  /*11a120*/  VIADD R3, R24, 0x5f ;  /* 0x0000005f18037836 */ /* 0x000fe20000000000 */
[----:B------:R-:W-:-:S04]  /*11a130*/  ULDC UR52, c[0x0][0x248] ;  /* 0x0000920000347ab9 */ /* 0x000fc80000000800 */
        /* <DEDUP_REMOVED lines=17> */
[----:B0-----:R-:W-:-:S02]  /*11a250*/  VIADD R2, R2, UR23 ;  /* 0x0000001702027c36 */ /* 0x001fc40008000000 */
[C---:B------:R-:W-:Y:S02]  /*11a260*/  VIADD R5, R24.reuse, 0xac ;  /* 0x000000ac18057836 */ /* 0x040fe40000000000 */
[----:B------:R-:W-:Y:S01]  /*11a270*/  VIADD R22, R24, 0x56 ;  /* 0x0000005618167836 */ /* 0x000fe20000000000 */
[----:B------:R-:W-:Y:S01]  /*11a280*/  ULDC.64 UR24, c[0x0][0x228] ;  /* 0x00008a0000187ab9 */ /* 0x000fe20000000a00 */
[----:B------:R-:W-:Y:S01]  /*11a290*/  @P3 LOP3.LUT R13, R13, 0x4000000, RZ, 0xfc, !PT ;  /* 0x040000000d0d3812 */ /* 0x000fe200078efcff */
[----:B------:R-:W-:Y:S01]  /*11a2a0*/  ULDC UR42, c[0x0][0x228] ;  /* 0x00008a00002a7ab9 */ /* 0x000fe20000000800 */
[----:B------:R-:W-:Y:S02]  /*11a2b0*/  ULDC UR21, c[0x0][0x248] ;  /* 0x0000920000157ab9 */ /* 0x000fe40000000800 */
[----:B------:R-:W-:Y:S02]  /*11a2c0*/  LOP3.LUT R13, R13, 0xfdffffff, RZ, 0xc0, !PT ;  /* 0xfdffffff0d0d7812 */ /* 0x000fe400078ec0ff */
[----:B------:R-:W-:-:S02]  /*11a2d0*/  ISETP.LT.AND P0, PT, R27, UR34, !P0 ;  /* 0x000000221b007c0c */ /* 0x000fc4000c701270 */
        /* <DEDUP_REMOVED lines=11> */
[----:B------:R-:W-:Y:S01]  /*11a390*/  VIADD R23, R2, UR22 ;  /* 0x0000001602177c36 */ /* 0x000fe20008000000 */
[----:B------:R0:W-:Y:S01]  /*11a3a0*/  STL [R1+0x828], R2 ;  /* 0x0008280201007387 */ /* 0x0001e20000100800 */
[----:B------:R-:W-:Y:S01]  /*11a3b0*/  ULDC UR53, c[0x0][0x248] ;  /* 0x0000920000357ab9 */ /* 0x000fe20000000800 */
[----:B------:R-:W-:Y:S01]  /*11a3c0*/  ULDC UR54, c[0x0][0x248] ;  /* 0x0000920000367ab9 */ /* 0x000fe20000000800 */
[----:B------:R-:W-:-:S02]  /*11a3d0*/  @P3 LOP3.LUT R13, R13, 0x400000, RZ, 0xfc, !PT ;  /* 0x004000000d0d3812 */ /* 0x000fc400078efcff */
[----:B------:R-:W-:Y:S01]  /*11a3e0*/  ISETP.LT.AND P0, PT, R27, UR32, !P0 ;  /* 0x000000201b007c0c */ /* 0x000fe2000c701270 */
[----:B------:R-:W-:Y:S01]  /*11a3f0*/  ULDC.64 UR22, c[0x0][0x228] ;  /* 0x00008a0000167ab9 */ /* 0x000fe20000000a00 */
[----:B0-----:R-:W-:Y:S01]  /*11a400*/  VIADD R2, R24, 0x60 ;  /* 0x0000006018027836 */ /* 0x001fe20000000000 */
[----:B------:R-:W-:Y:S01]  /*11a410*/  LOP3.LUT R13, R13, 0xffdfffff, RZ, 0xc0, !PT ;  /* 0xffdfffff0d0d7812 */ /* 0x000fe200078ec0ff */
[----:B------:R0:W-:Y:S01]  /*11a420*/  STL [R1+0x824], R23 ;  /* 0x0008241701007387 */ /* 0x0001e20000100800 */
        /* <DEDUP_REMOVED lines=9> */
[----:B------:R-:W-:Y:S01]  /*11a4c0*/  ULDC.64 UR26, c[0x0][0x228] ;  /* 0x00008a00001a7ab9 */ /* 0x000fe20000000a00 */
[----:B------:R-:W-:Y:S02]  /*11a4d0*/  LOP3.LUT R13, R13, 0xfffbffff, RZ, 0xc0, !PT ;  /* 0xfffbffff0d0d7812 */ /* 0x000fe400078ec0ff */
[----:B------:R-:W-:Y:S02]  /*11a4e0*/  ISETP.LT.AND P3, PT, R29, UR37, !P0 ;  /* 0x000000251d007c0c */ /* 0x000fe4000c761270 */
[----:B------:R-:W-:Y:S02]  /*11a4f0*/  ISETP.LT.AND P2, PT, R28, UR38, !P0 ;  /* 0x000000261c007c0c */ /* 0x000fe4000c741270 */
[----:B------:R-:W-:Y:S01]  /*11a500*/  ISETP.LT.AND P1, PT, R26, UR59, !P0 ;  /* 0x0000003b1a007c0c */ /* 0x000fe2000c721270 */
[----:B------:R-:W-:Y:S01]  /*11a510*/  ULDC UR37, c[0x0][0x228] ;  /* 0x00008a0000257ab9 */ /* 0x000fe20000000800 */
[----:B------:R-:W-:-:S07]  /*11a520*/  ULDC.64 UR28, c[0x0][0x228] ;  /* 0x00008a00001c7ab9 */ /* 0x000fce0000000a00 */
        /* <DEDUP_REMOVED lines=12> */
[----:B------:R-:W-:-:S03]  /*11a5f0*/  ULDC.64 UR30, c[0x0][0x228] ;  /* 0x00008a00001e7ab9 */ /* 0x000fc60000000a00 */
[----:B------:R-:W-:Y:S02]  /*11a600*/  ISETP.LT.AND P3, PT, R29, UR39, !P0 ;  /* 0x000000271d007c0c */ /* 0x000fe4000c761270 */
[----:B------:R-:W-:Y:S02]  /*11a610*/  ISETP.LT.AND P2, PT, R28, UR37, !P0 ;  /* 0x000000251c007c0c */ /* 0x000fe4000c741270 */
[----:B------:R-:W-:Y:S02]  /*11a620*/  LOP3.LUT R13, R13, 0xffffbfff, RZ, 0xc0, !PT ;  /* 0xffffbfff0d0d7812 */ /* 0x000fe400078ec0ff */
[----:B------:R-:W-:-:S07]  /*11a630*/  ISETP.LT.AND P1, PT, R26, UR38, !P0 ;  /* 0x000000261a007c0c */ /* 0x000fce000c721270 */
[----:B------:R-:W-:Y:S01]  /*11a640*/  @P3 LOP3.LUT R13, R13, 0x4000, RZ, 0xfc, !PT ;  /* 0x000040000d0d3812 */ /* 0x000fe200078efcff */
[----:B------:R-:W-:Y:S01]  /*11a650*/  VIADD R0, R23, UR36 ;  /* 0x0000002417007c36 */ /* 0x000fe20008000000 */
[----:B------:R-:W-:Y:S01]  /*11a660*/  ISETP.LT.AND P0, PT, R27, UR26, !P0 ;  /* 0x0000001a1b007c0c */ /* 0x000fe2000c701270 */
[----:B------:R-:W-:Y:S01]  /*11a670*/  ULDC UR26, c[0x0][0x228] ;  /* 0x00008a00001a7ab9 */ /* 0x000fe20000000800 */
[----:B------:R-:W-:Y:S01]  /*11a680*/  LOP3.LUT R13, R13, 0xffffdfff, RZ, 0xc0, !PT ;  /* 0xffffdfff0d0d7812 */ /* 0x000fe200078ec0ff */
[----:B------:R-:W-:Y:S01]  /*11a690*/  STL [R1+0x820], R23 ;  /* 0x0008201701007387 */ /* 0x000fe20000100800 */
[----:B------:R-:W-:Y:S01]  /*11a6a0*/  ULDC.64 UR36, c[0x0][0x228] ;  /* 0x00008a0000247ab9 */ /* 0x000fe20000000a00 */
[----:B------:R-:W-:Y:S01]  /*11a6b0*/  ULDC.64 UR38, c[0x0][0x228] ;  /* 0x00008a0000267ab9 */ /* 0x000fe20000000a00 */
[----:B------:R-:W-:-:S04]  /*11a6c0*/  @P2 LOP3.LUT R13, R13, 0x2000, RZ, 0xfc, !PT ;  /* 0x000020000d0d2812 */ /* 0x000fc800078efcff */
[----:B------:R-:W-:-:S04]  /*11a6d0*/  LOP3.LUT R13, R13, 0xffffefff, RZ, 0xc0, !PT ;  /* 0xffffefff0d0d7812 */ /* 0x000fc800078ec0ff */
[----:B------:R-:W-:-:S04]  /*11a6e0*/  @P1 LOP3.LUT R13, R13, 0x1000, RZ, 0xfc, !PT ;  /* 0x000010000d0d1812 */ /* 0x000fc800078efcff */
[----:B------:R-:W-:-:S04]  /*11a6f0*/  LOP3.LUT R13, R13, 0xfffff7ff, RZ, 0xc0, !PT ;  /* 0xfffff7ff0d0d7812 */ /* 0x000fc800078ec0ff */
[----:B------:R-:W-:Y:S02]  /*11a700*/  @P0 LOP3.LUT R13, R13, 0x800, RZ, 0xfc, !PT ;  /* 0x000008000d0d0812 */ /* 0x000fe400078efcff */
[----:B------:R-:W-:Y:S01]  /*11a710*/  ISETP.GE.AND P0, PT, R3, UR35, PT ;  /* 0x0000002303007c0c */ /* 0x000fe2000bf06270 */
[----:B------:R0:W-:Y:S01]  /*11a720*/  STL [R1+0x81c], R0 ;  /* 0x00081c0001007387 */ /* 0x0001e20000100800 */
[----:B------:R-:W-:Y:S02]  /*11a730*/  ULDC.64 UR34, c[0x0][0x228] ;  /* 0x00008a0000227ab9 */ /* 0x000fe40000000a00 */
[----:B------:R-:W-:Y:S02]  /*11a740*/  ISETP.LT.AND P3, PT, R29, UR42, !P0 ;  /* 0x0000002a1d007c0c */ /* 0x000fe4000c761270 */
[----:B------:R-:W-:Y:S02]  /*11a750*/  ISETP.LT.AND P2, PT, R28, UR40, !P0 ;  /* 0x000000281c007c0c */ /* 0x000fe4000c741270 */
[----:B------:R-:W-:-:S02]  /*11a760*/  LOP3.LUT R13, R13, 0xfffffbff, RZ, 0xc0, !PT ;  /* 0xfffffbff0d0d7812 */ /* 0x000fc400078ec0ff */
[----:B------:R-:W-:-:S07]  /*11a770*/  ISETP.LT.AND P1, PT, R26, UR41, !P0 ;  /* 0x000000291a007c0c */ /* 0x000fce000c721270 */
[----:B------:R-:W-:Y:S01]  /*11a780*/  @P3 LOP3.LUT R13, R13, 0x400, RZ, 0xfc, !PT ;  /* 0x000004000d0d3812 */ /* 0x000fe200078efcff */
[----:B0-----:R-:W-:Y:S01]  /*11a790*/  VIADD R0, R0, UR43 ;  /* 0x0000002b00007c36 */ /* 0x001fe20008000000 */
[----:B------:R-:W-:Y:S01]  /*11a7a0*/  ISETP.LT.AND P0, PT, R27, UR28, !P0 ;  /* 0x0000001c1b007c0c */ /* 0x000fe2000c701270 */
[----:B------:R-:W-:Y:S01]  /*11a7b0*/  ULDC UR28, c[0x0][0x228] ;  /* 0x00008a00001c7ab9 */ /* 0x000fe20000000800 */
[----:B------:R-:W-:Y:S01]  /*11a7c0*/  LOP3.LUT R13, R13, 0xfffffdff, RZ, 0xc0, !PT ;  /* 0xfffffdff0d0d7812 */ /* 0x000fe200078ec0ff */
[----:B------:R-:W-:Y:S01]  /*11a7d0*/  ULDC.64 UR40, c[0x0][0x228] ;  /* 0x00008a0000287ab9 */ /* 0x000fe20000000a00 */
[----:B------:R-:W-:Y:S02]  /*11a7e0*/  ULDC.64 UR42, c[0x0][0x228] ;  /* 0x00008a00002a7ab9 */ /* 0x000fe40000000a00 */
        /* <DEDUP_REMOVED lines=10> */
[----:B------:R-:W-:Y:S01]  /*11a890*/  VIADD R23, R0, UR52 ;  /* 0x0000003400177c36 */ /* 0x000fe20008000000 */
[----:B------:R-:W-:Y:S01]  /*11a8a0*/  STL [R1+0x818], R0 ;  /* 0x0008180001007387 */ /* 0x000fe20000100800 */
[----:B------:R-:W-:-:S04]  /*11a8b0*/  ULDC.64 UR32, c[0x0][0x228] ;  /* 0x00008a0000207ab9 */ /* 0x000fc80000000a00 */
        /* <DEDUP_REMOVED lines=14> */
[----:B------:R-:W-:Y:S01]  /*11a9a0*/  STL [R1+0x814], R23 ;  /* 0x0008141701007387 */ /* 0x000fe20000100800 */
[----:B------:R-:W-:-:S05]  /*11a9b0*/  ULDC UR26, c[0x0][0x228] ;  /* 0x00008a00001a7ab9 */ /* 0x000fca0000000800 */
[----:B------:R-:W-:Y:S01]  /*11a9c0*/  @P3 LOP3.LUT R13, R13, 0x4, RZ, 0xfc, !PT ;  /* 0x000000040d0d3812 */ /* 0x000fe200078efcff */
[----:B------:R-:W-:-:S03]  /*11a9d0*/  ULDC UR22, c[0x0][0x228] ;  /* 0x00008a0000167ab9 */ /* 0x000fc60000000800 */
[----:B------:R-:W-:-:S04]  /*11a9e0*/  LOP3.LUT R13, R13, 0xfffffffd, RZ, 0xc0, !PT ;  /* 0xfffffffd0d0d7812 */ /* 0x000fc800078ec0ff */
[----:B------:R-:W-:-:S04]  /*11a9f0*/  @P2 LOP3.LUT R13, R13, 0x2, RZ, 0xfc, !PT ;  /* 0x000000020d0d2812 */ /* 0x000fc800078efcff */
[----:B------:R-:W-:-:S04]  /*11aa00*/  LOP3.LUT R13, R13, 0xfffffffe, RZ, 0xc0, !PT ;  /* 0xfffffffe0d0d7812 */ /* 0x000fc800078ec0ff */
[----:B------:R-:W-:-:S05]  /*11aa10*/  @P1 LOP3.LUT R13, R13, 0x1, RZ, 0xfc, !PT ;  /* 0x000000010d0d1812 */ /* 0x000fca00078efcff */
[----:B------:R0:W-:Y:S04]  /*11aa20*/  STL [R1], R13 ;  /* 0x0000000d01007387 */ /* 0x0001e80000100800 */
[----:B0-----:R-:W2:Y:S01]  /*11aa30*/  LDL.LU R13, [R1+0x48e0] ;  /* 0x0048e000010d7983 */ /* 0x001ea20000300800 */
[----:B------:R-:W-:Y:S01]  /*11aa40*/  ISETP.LT.AND P0, PT, R27, UR36, !P0 ;  /* 0x000000241b007c0c */ /* 0x000fe2000c701270 */
[----:B------:R-:W-:-:S05]  /*11aa50*/  VIADD R23, R23, UR51 ;  /* 0x0000003317177c36 */ /* 0x000fca0008000000 */
[----:B------:R0:W-:Y:S02]  /*11aa60*/  STL [R1+0x810], R23 ;  /* 0x0008101701007387 */ /* 0x0001e40000100800 */
[----:B0-----:R-:W-:-:S05]  /*11aa70*/  VIADD R23, R23, UR50 ;  /* 0x0000003217177c36 */ /* 0x001fca0008000000 */
[----:B------:R0:W-:Y:S02]  /*11aa80*/  STL [R1+0x80c], R23 ;  /* 0x00080c1701007387 */ /* 0x0001e40000100800 */
[----:B0-----:R-:W-:-:S05]  /*11aa90*/  VIADD R23, R23, UR47 ;  /* 0x0000002f17177c36 */ /* 0x001fca0008000000 */
[----:B------:R0:W-:Y:S02]  /*11aaa0*/  STL [R1+0x808], R23 ;  /* 0x0008081701007387 */ /* 0x0001e40000100800 */
[----:B0-----:R-:W-:-:S05]  /*11aab0*/  VIADD R23, R23, UR21 ;  /* 0x0000001517177c36 */ /* 0x001fca0008000000 */
[----:B------:R0:W-:Y:S02]  /*11aac0*/  STL [R1+0x804], R23 ;  /* 0x0008041701007387 */ /* 0x0001e40000100800 */
[----:B0-----:R-:W-:-:S05]  /*11aad0*/  VIADD R23, R23, UR53 ;  /* 0x0000003517177c36 */ /* 0x001fca0008000000 */
[----:B------:R0:W-:Y:S02]  /*11aae0*/  STL [R1+0x800], R23 ;  /* 0x0008001701007387 */ /* 0x0001e40000100800 */
[----:B0-----:R-:W-:Y:S01]  /*11aaf0*/  VIADD R23, R23, UR54 ;  /* 0x0000003617177c36 */ /* 0x001fe20008000000 */
[----:B--2---:R-:W-:-:S04]  /*11ab00*/  LOP3.LUT R13, R13, 0x7fffffff, RZ, 0xc0, !PT ;  /* 0x7fffffff0d0d7812 */ /* 0x004fc800078ec0ff */
[----:B------:R-:W-:Y:S02]  /*11ab10*/  @P0 LOP3.LUT R13, R13, 0x80000000, RZ, 0xfc, !PT ;  /* 0x800000000d0d0812 */ /* 0x000fe400078efcff */
[----:B------:R-:W-:-:S04]  /*11ab20*/  ISETP.GE.AND P0, PT, R6, UR27, PT ;  /* 0x0000001b06007c0c */ /* 0x000fc8000bf06270 */
[----:B------:R-:W-:Y:S02]  /*11ab30*/  ISETP.LT.AND P1, PT, R29, UR26, !P0 ;  /* 0x0000001a1d007c0c */ /* 0x000fe4000c721270 */
[----:B------:R-:W-:Y:S02]  /*11ab40*/  ISETP.LT.AND P3, PT, R28, UR22, !P0 ;  /* 0x000000161c007c0c */ /* 0x000fe4000c761270 */
[----:B------:R-:W-:Y:S02]  /*11ab50*/  LOP3.LUT R13, R13, 0xbfffffff, RZ, 0xc0, !PT ;  /* 0xbfffffff0d0d7812 */ /* 0x000fe400078ec0ff */
[----:B------:R-:W-:-:S07]  /*11ab60*/  ISETP.LT.AND P2, PT, R26, UR61, !P0 ;  /* 0x0000003d1a007c0c */ /* 0x000fce000c741270 */
[----:B------:R-:W-:-:S04]  /*11ab70*/  @P1 LOP3.LUT R13, R13, 0x40000000, RZ, 0xfc, !PT ;  /* 0x400000000d0d1812 */ /* 0x000fc800078efcff */
[----:B------:R-:W-:Y:S02]  /*11ab80*/  LOP3.LUT R13, R13, 0xdfffffff, RZ, 0xc0, !PT ;  /* 0xdfffffff0d0d7812 */ /* 0x000fe400078ec0ff */
[----:B------:R-:W-:Y:S02]  /*11ab90*/  ISETP.LT.AND P1, PT, R27, UR60, !P0 ;  /* 0x0000003c1b007c0c */ /* 0x000fe4000c721270 */
[----:B------:R-:W-:-:S04]  /*11aba0*/  @P3 LOP3.LUT R13, R13, 0x20000000, RZ, 0xfc, !PT ;  /* 0x200000000d0d3812 */ /* 0x000fc800078efcff */
[----:B------:R-:W-:-:S04]  /*11abb0*/  LOP3.LUT R13, R13, 0xefffffff, RZ, 0xc0, !PT ;  /* 0xefffffff0d0d7812 */ /* 0x000fc800078ec0ff */
[----:B------:R-:W-:Y:S02]  /*11abc0*/  @P2 LOP3.LUT R13, R13, 0x10000000, RZ, 0xfc, !PT ;  /* 0x100000000d0d2812 */ /* 0x000fe400078efcff */
[----:B------:R-:W-:Y:S02]  /*11abd0*/  ISETP.GE.AND P0, PT, R7, UR29, PT ;  /* 0x0000001d07007c0c */ /* 0x000fe4000bf06270 */
[----:B------:R-:W-:-:S04]  /*11abe0*/  LOP3.LUT R13, R13, 0xf7ffffff, RZ, 0xc0, !PT ;  /* 0xf7ffffff0d0d7812 */ /* 0x000fc800078ec0ff */
[----:B------:R-:W-:Y:S02]  /*11abf0*/  @P1 LOP3.LUT R13, R13, 0x8000000, RZ, 0xfc, !PT ;  /* 0x080000000d0d1812 */ /* 0x000fe400078efcff */
        /* <DEDUP_REMOVED lines=46> */
[----:B------:R-:W-:Y:S02]  /*11aee0*/  @P3 LOP3.LUT R13, R13, 0x800, RZ, 0xfc, !PT ;  /* 0x000008000d0d3812 */ /* 0x000fe400078efcff */
[----:B------:R-:W-:Y:S02]  /*11aef0*/  ISETP.GE.AND P0, PT, R12, UR41, PT ;  /* 0x000000290c007c0c */ /* 0x000fe4000bf06270 */
[----:B------:R-:W-:Y:S02]  /*11af00*/  LOP3.LUT R13, R13, 0xfffffbff, RZ, 0xc0, !PT ;  /* 0xfffffbff0d0d7812 */ /* 0x000fe400078ec0ff */
[----:B------:R-:W-:-:S02]  /*11af10*/  ISETP.LT.AND P3, PT, R29, UR32, !P0 ;  /* 0x000000201d007c0c */ /* 0x000fc4000c761270 */
[----:B------:R-:W-:-:S04]  /*11af20*/  @P2 LOP3.LUT R13, R13, 0x400, RZ, 0xfc, !PT ;  /* 0x000004000d0d2812 */ /* 0x000fc800078efcff */
[----:B------:R-:W-:Y:S02]  /*11af30*/  LOP3.LUT R13, R13, 0xfffffdff, RZ, 0xc0, !PT ;  /* 0xfffffdff0d0d7812 */ /* 0x000fe400078ec0ff */
[----:B------:R-:W-:Y:S02]  /*11af40*/  ISETP.LT.AND P2, PT, R28, UR44, !P0 ;  /* 0x0000002c1c007c0c */ /* 0x000fe4000c741270 */
[----:B------:R-:W-:-:S04]  /*11af50*/  @P1 LOP3.LUT R13, R13, 0x200, RZ, 0xfc, !PT ;  /* 0x000002000d0d1812 */ /* 0x000fc800078efcff */
[----:B------:R-:W-:Y:S02]  /*11af60*/  LOP3.LUT R13, R13, 0xfffffeff, RZ, 0xc0, !PT ;  /* 0xfffffeff0d0d7812 */ /* 0x000fe400078ec0ff */
[----:B------:R-:W-:Y:S02]  /*11af70*/  ISETP.LT.AND P1, PT, R26, UR45, !P0 ;  /* 0x0000002d1a007c0c */ /* 0x000fe4000c721270 */
[----:B------:R-:W-:-:S04]  /*11af80*/  @P3 LOP3.LUT R13, R13, 0x100, RZ, 0xfc, !PT ;  /* 0x000001000d0d3812 */ /* 0x000fc800078efcff */
[----:B------:R-:W-:Y:S02]  /*11af90*/  LOP3.LUT R13, R13, 0xffffff7f, RZ, 0xc0, !PT ;  /* 0xffffff7f0d0d7812 */ /* 0x000fe400078ec0ff */
[----:B------:R-:W-:Y:S02]  /*11afa0*/  ISETP.LT.AND P0, PT, R27, UR46, !P0 ;  /* 0x0000002e1b007c0c */ /* 0x000fe4000c701270 */
[----:B------:R-:W-:-:S04]  /*11afb0*/  @P2 LOP3.LUT R13, R13, 0x80, RZ, 0xfc, !PT ;  /* 0x000000800d0d2812 */ /* 0x000fc800078efcff */
[----:B------:R-:W-:Y:S01]  /*11afc0*/  LOP3.LUT R13, R13, 0xffffffbf, RZ, 0xc0, !PT ;  /* 0xffffffbf0d0d7812 */ /* 0x000fe200078ec0ff */
[----:B------:R0:W-:Y:S01]  /*11afd0*/  STL [R1+0x7fc], R23 ;  /* 0x0007fc1701007387 */ /* 0x0001e20000100800 */
[----:B------:R-:W-:-:S03]  /*11afe0*/  ISETP.GE.AND P2, PT, R5, UR25, PT ;  /* 0x0000001905007c0c */ /* 0x000fc6000bf46270 */
[----:B------:R-:W2:Y:S01]  /*11aff0*/  LDL.LU R28, [R1+0x48dc] ;  /* 0x0048dc00011c7983 */ /* 0x000ea20000300800 */
[----:B------:R-:W-:Y:S02]  /*11b000*/  @P1 LOP3.LUT R13, R13, 0x40, RZ, 0xfc, !PT ;  /* 0x000000400d0d1812 */ /* 0x000fe400078efcff */
[----:B------:R-:W-:Y:S02]  /*11b010*/  ISETP.GE.AND P1, PT, R22, UR43, PT ;  /* 0x0000002b16007c0c */ /* 0x000fe4000bf26270 */
[----:B------:R-:W-:Y:S01]  /*11b020*/  LOP3.LUT R13, R13, 0xffffffdf, RZ, 0xc0, !PT ;  /* 0xffffffdf0d0d7812 */ /* 0x000fe200078ec0ff */
[----:B0-----:R-:W-:-:S03]  /*11b030*/  VIADD R23, R23, UR55 ;  /* 0x0000003717177c36 */ /* 0x001fc60008000000 */
[----:B------:R-:W-:Y:S02]  /*11b040*/  @P0 LOP3.LUT R13, R13, 0x20, RZ, 0xfc, !PT ;  /* 0x000000200d0d0812 */ /* 0x000fe400078efcff */
[C---:B------:R-:W-:Y:S02]  /*11b050*/  ISETP.GE.AND P0, PT, R26.reuse, UR24, PT ;  /* 0x000000181a007c0c */ /* 0x040fe4000bf06270 */
[----:B------:R-:W-:Y:S01]  /*11b060*/  ISETP.LT.AND P5, PT, R26, UR10, !P2 ;  /* 0x0000000a1a007c0c */ /* 0x000fe2000d7a1270 */
[----:B------:R0:W-:Y:S01]  /*11b070*/  STL [R1+0x1934], R23 ;  /* 0x0019341701007387 */ /* 0x0001e20000100800 */
[C---:B------:R-:W-:Y:S02]  /*11b080*/  ISETP.GE.AND P6, PT, R27.reuse, UR12, PT ;  /* 0x0000000c1b007c0c */ /* 0x040fe4000bfc6270 */
[----:B------:R-:W-:Y:S02]  /*11b090*/  ISETP.LT.AND P4, PT, R27, UR8, !P2 ;  /* 0x000000081b007c0c */ /* 0x000fe4000d781270 */
[----:B------:R-:W-:Y:S01]  /*11b0a0*/  ISETP.LT.AND P3, PT, R29, UR58, !P1 ;  /* 0x0000003a1d007c0c */ /* 0x000fe2000cf61270 */
[----:B0-----:R-:W3:Y:S04]  /*11b0b0*/  LDL.LU R23, [R1+0x48d8] ;  /* 0x0048d80001177983 */ /* 0x001ee80000300800 */
[----:B------:R-:W4:Y:S04]  /*11b0c0*/  LDL.LU R26, [R1+0x48d4] ;  /* 0x0048d400011a7983 */ /* 0x000f280000300800 */
[----:B------:R-:W4:Y:S04]  /*11b0d0*/  LDL.LU R27, [R1+0x48d0] ;  /* 0x0048d000011b7983 */ /* 0x000f280000300800 */
[----:B------:R-:W3:Y:S01]  /*11b0e0*/  LDL.LU R29, [R1+0x48cc] ;  /* 0x0048cc00011d7983 */ /* 0x000ee20000300800 */
[----:B------:R-:W0:Y:S01]  /*11b0f0*/  S2R R24, SR_TID.X ;  /* 0x0000000000187919 */ /* 0x000e220000002100 */
[----:B------:R-:W-:-:S04]  /*11b100*/  LOP3.LUT R13, R13, 0xffffdfff, RZ, 0xc0, !PT ;  /* 0xffffdfff0d0d7812 */ /* 0x000fc800078ec0ff */
[----:B------:R-:W-:-:S04]  /*11b110*/  @P5 LOP3.LUT R13, R13, 0x2000, RZ, 0xfc, !PT ;  /* 0x000020000d0d5812 */ /* 0x000fc800078efcff */
[----:B------:R-:W-:-:S04]  /*11b120*/  LOP3.LUT R13, R13, 0xffffffef, RZ, 0xc0, !PT ;  /* 0xffffffef0d0d7812 */ /* 0x000fc800078ec0ff */
[----:B------:R-:W-:-:S04]  /*11b130*/  LOP3.LUT R13, R13, 0xffffefff, RZ, 0xc0, !PT ;  /* 0xffffefff0d0d7812 */ /* 0x000fc800078ec0ff */
[----:B------:R-:W-:-:S04]  /*11b140*/  @P4 LOP3.LUT R13, R13, 0x1000, RZ, 0xfc, !PT ;  /* 0x000010000d0d4812 */ /* 0x000fc800078efcff */
[----:B------:R-:W-:Y:S01]  /*11b150*/  @P3 LOP3.LUT R13, R13, 0x10, RZ, 0xfc, !PT ;  /* 0x000000100d0d3812 */ /* 0x000fe200078efcff */
[----:B0-----:R-:W-:-:S05]  /*11b160*/  IMAD.SHL.U32 R0, R24, 0x10, RZ ;  /* 0x0000001018007824 */ /* 0x001fca00078e00ff */
[----:B------:R-:W-:Y:S01]  /*11b170*/  LOP3.LUT R0, R0, 0x1f0, RZ, 0xc0, !PT ;  /* 0x000001f000007812 */ /* 0x000fe200078ec0ff */
[----:B------:R0:W-:Y:S01]  /*11b180*/  STL [R1+0x4ac4], R13 ;  /* 0x004ac40d01007387 */ /* 0x0001e20000100800 */
[----:B------:R-:W-:Y:S01]  /*11b190*/  ULDC.64 UR54, c[0x0][0x228] ;  /* 0x00008a0000367ab9 */ /* 0x000fe20000000a00 */
        /* <DEDUP_REMOVED lines=8> */
[----:B0-----:R-:W3:Y:S01]  /*11b220*/  LDL.LU R13, [R1+0x54] ;  /* 0x00005400010d7983 */ /* 0x001ee20000300800 */
[----:B------:R-:W-:Y:S01]  /*11b230*/  ULDC.64 UR36, c[0x0][0x228] ;  /* 0x00008a0000247ab9 */ /* 0x000fe20000000a00 */
[----:B------:R-:W-:Y:S01]  /*11b240*/  ULDC.64 UR28, c[0x0][0x228] ;  /* 0x00008a00001c7ab9 */ /* 0x000fe20000000a00 */
[----:B------:R-:W-:Y:S01]  /*11b250*/  ULDC.64 UR24, c[0x0][0x228] ;  /* 0x00008a0000187ab9 */ /* 0x000fe20000000a00 */
        /* <DEDUP_REMOVED lines=11> */
[----:B------:R-:W-:Y:S01]  /*11b310*/  ULDC UR60, c[0x0][0x228] ;  /* 0x00008a00003c7ab9 */ /* 0x000fe20000000800 */
[----:B------:R-:W-:Y:S01]  /*11b320*/  ULDC UR58, c[0x0][0x228] ;  /* 0x00008a00003a7ab9 */ /* 0x000fe20000000800 */
[----:B------:R-:W-:Y:S01]  /*11b330*/  ULDC UR61, c[0x0][0x228] ;  /* 0x00008a00003d7ab9 */ /* 0x000fe20000000800 */
[----:B------:R0:W-:Y:S01]  /*11b340*/  STL [R1+0x4a08], R2 ;  /* 0x004a080201007387 */ /* 0x0001e20000100800 */
[----:B------:R-:W-:Y:S01]  /*11b350*/  ULDC UR32, c[0x0][0x228] ;  /* 0x00008a0000207ab9 */ /* 0x000fe20000000800 */
[----:B------:R-:W-:Y:S01]  /*11b360*/  ULDC UR34, c[0x0][0x228] ;  /* 0x00008a0000227ab9 */ /* 0x000fe20000000800 */
[----:B------:R-:W-:Y:S01]  /*11b370*/  ULDC UR4, c[0x0][0x228] ;  /* 0x00008a0000047ab9 */ /* 0x000fe20000000800 */
[----:B------:R-:W-:Y:S01]  /*11b380*/  ULDC.64 UR50, c[0x0][0x228] ;  /* 0x00008a0000327ab9 */ /* 0x000fe20000000a00 */
[----:B0-----:R-:W3:Y:S04]  /*11b390*/  LDL.LU R2, [R1+0xa10] ;  /* 0x000a100001027983 */ /* 0x001ee80000300800 */
[----:B------:R0:W-:Y:S04]  /*11b3a0*/  STL [R1+0x49ec], R3 ;  /* 0x0049ec0301007387 */ /* 0x0001e80000100800 */
        /* <DEDUP_REMOVED lines=21> */
[----:B----4-:R0:W-:Y:S04]  /*11b500*/  STL.64 [R1+0x4bd8], R26 ;  /* 0x004bd81a01007387 */ /* 0x0101e80000100a00 */
[----:B0-----:R-:W4:Y:S04]  /*11b510*/  LDL.LU R26, [R1+0x84c] ;  /* 0x00084c00011a7983 */ /* 0x001f280000300800 */
[----:B------:R-:W4:Y:S04]  /*11b520*/  LDL.LU R27, [R1+0x848] ;  /* 0x00084800011b7983 */ /* 0x000f280000300800 */
[----:B------:R0:W-:Y:S04]  /*11b530*/  STL [R1+0x4bd0], R24 ;  /* 0x004bd01801007387 */ /* 0x0001e80000100800 */
[----:B0-----:R-:W4:Y:S04]  /*11b540*/  LDL.LU R24, [R1+0x854] ;  /* 0x0008540001187983 */ /* 0x001f280000300800 */
[----:B--2---:R0:W-:Y:S04]  /*11b550*/  STL [R1+0x490c], R28 ;  /* 0x00490c1c01007387 */ /* 0x0041e80000100800 */
        /* <DEDUP_REMOVED lines=15> */
[----:B---3--:R-:W-:-:S03]  /*11b650*/  LOP3.LUT R2, R2, 0xffff, RZ, 0xc0, !PT ;  /* 0x0000ffff02027812 */ /* 0x008fc600078ec0ff */
[----:B------:R0:W-:Y:S01]  /*11b660*/  STL [R1+0x48cc], R14 ;  /* 0x0048cc0e01007387 */ /* 0x0001e20000100800 */
[----:B------:R-:W-:-:S03]  /*11b670*/  LOP3.LUT R3, R3, 0xffff, RZ, 0xc0, !PT ;  /* 0x0000ffff03037812 */ /* 0x000fc600078ec0ff */
[----:B0-----:R-:W3:Y:S04]  /*11b680*/  LDL.LU R14, [R1+0x9e0] ;  /* 0x0009e000010e7983 */ /* 0x001ee80000300800 */
[----:B------:R0:W-:Y:S01]  /*11b690*/  STL [R1+0x4a24], R0 ;  /* 0x004a240001007387 */ /* 0x0001e20000100800 */
[----:B------:R-:W-:Y:S02]  /*11b6a0*/  LOP3.LUT R4, R4, 0xffff, RZ, 0xc0, !PT ;  /* 0x0000ffff04047812 */ /* 0x000fe400078ec0ff */
[----:B------:R-:W-:Y:S02]  /*11b6b0*/  LOP3.LUT R6, R6, 0xffff, RZ, 0xc0, !PT ;  /* 0x0000ffff06067812 */ /* 0x000fe400078ec0ff */
[----:B------:R-:W-:Y:S02]  /*11b6c0*/  LOP3.LUT R7, R7, 0xffff, RZ, 0xc0, !PT ;  /* 0x0000ffff07077812 */ /* 0x000fe400078ec0ff */
[----:B------:R-:W-:-:S02]  /*11b6d0*/  LOP3.LUT R9, R9, 0xffff, RZ, 0xc0, !PT ;  /* 0x0000ffff09097812 */ /* 0x000fc400078ec0ff */
[----:B------:R-:W-:Y:S02]  /*11b6e0*/  LOP3.LUT R11, R11, 0xffff, RZ, 0xc0, !PT ;  /* 0x0000ffff0b0b7812 */ /* 0x000fe400078ec0ff */
[----:B------:R-:W-:Y:S02]  /*11b6f0*/  PRMT R25, R25, 0x4210, R4 ;  /* 0x0000421019197816 */ /* 0x000fe40000000004 */
[----:B----4-:R-:W-:Y:S02]  /*11b700*/  PRMT R26, R26, 0x4210, R3 ;  /* 0x000042101a1a7816 */ /* 0x010fe40000000003 */
[----:B------:R-:W-:Y:S02]  /*11b710*/  PRMT R27, R27, 0x4210, R2 ;  /* 0x000042101b1b7816 */ /* 0x000fe40000000002 */
[----:B------:R-:W-:Y:S02]  /*11b720*/  PRMT R24, R24, 0x4210, R7 ;  /* 0x0000421018187816 */ /* 0x000fe40000000007 */
[----:B--2---:R-:W-:Y:S01]  /*11b730*/  IADD3 R21, R0, UR7, R21 ;  /* 0x0000000700157c10 */ /* 0x004fe2000fffe015 */
[----:B------:R-:W-:Y:S01]  /*11b740*/  BAR.SYNC.DEFER_BLOCKING 0x0 ;  /* 0x0000000000007b1d */ /* 0x000fe20000010000 */
[----:B------:R-:W-:-:S05]  /*11b750*/  PRMT R15, R20, 0x5410, R15 ;  /* 0x00005410140f7816 */ /* 0x000fca000000000f */
[----:B------:R-:W-:Y:S01]  /*11b760*/  STL [R1+0x2c], R21 ;  /* 0x00002c1501007387 */ /* 0x000fe20000100800 */
[--C-:B------:R-:W-:Y:S02]  /*11b770*/  PRMT R17, R17, 0x4210, R6.reuse ;  /* 0x0000421011117816 */ /* 0x100fe40000000006 */
[----:B------:R-:W-:Y:S01]  /*11b780*/  PRMT R18, R18, 0x4210, R11 ;  /* 0x0000421012127816 */ /* 0x000fe2000000000b */
[----:B------:R-:W-:Y:S01]  /*11b790*/  STL [R1+0x8f8], R15 ;  /* 0x0008f80f01007387 */ /* 0x000fe20000100800 */
[----:B------:R-:W-:Y:S02]  /*11b7a0*/  PRMT R19, R19, 0x4210, R9 ;  /* 0x0000421013137816 */ /* 0x000fe40000000009 */
[----:B------:R-:W-:Y:S01]  /*11b7b0*/  PRMT R13, R13, 0x5210, R6 ;  /* 0x000052100d0d7816 */ /* 0x000fe20000000006 */
[----:B------:R1:W-:Y:S01]  /*11b7c0*/  STSM.16.M88.4 [R21], R24 ;  /* 0x0000001815007844 */ /* 0x0003e20000000200 */
[----:B---3--:R-:W-:Y:S02]  /*11b7d0*/  LOP3.LUT R14, R14, 0xffff, RZ, 0xc0, !PT ;  /* 0x0000ffff0e0e7812 */ /* 0x008fe400078ec0ff */
[----:B------:R-:W-:-:S02]  /*11b7e0*/  PRMT R10, R10, 0x5210, R11 ;  /* 0x000052100a0a7816 */ /* 0x000fc4000000000b */
[----:B------:R-:W-:Y:S02]  /*11b7f0*/  PRMT R16, R16, 0x4210, R14 ;  /* 0x0000421010107816 */ /* 0x000fe4000000000e */
[----:B------:R-:W-:Y:S02]  /*11b800*/  PRMT R5, R5, 0x5210, R7 ;  /* 0x0000521005057816 */ /* 0x000fe40000000007 */
[----:B0-----:R-:W-:Y:S01]  /*11b810*/  PRMT R0, R22, 0x5410, R28 ;  /* 0x0000541016007816 */ /* 0x001fe2000000001c */
[----:B-1----:R-:W2:Y:S04]  /*11b820*/  LDL.LU.64 R26, [R1+0x4bd8] ;  /* 0x004bd800011a7983 */ /* 0x002ea80000300a00 */
[----:B------:R-:W3:Y:S01]  /*11b830*/  LDL.LU R24, [R1+0x4bd0] ;  /* 0x004bd00001187983 */ /* 0x000ee20000300800 */
[----:B------:R-:W-:-:S02]  /*11b840*/  PRMT R9, R8, 0x5210, R9 ;  /* 0x0000521008097816 */ /* 0x000fc40000000009 */
[----:B------:R-:W-:Y:S01]  /*11b850*/  PRMT R3, R29, 0x5210, R3 ;  /* 0x000052101d037816 */ /* 0x000fe20000000003 */
[----:B------:R0:W-:Y:S02]  /*11b860*/  STSM.16.M88.4 [R21+0x200], R16 ;  /* 0x0002001015007844 */ /* 0x0001e40000000200 */
[----:B0-----:R-:W-:Y:S01]  /*11b870*/  PRMT R19, R12, 0x5210, R14 ;  /* 0x000052100c137816 */ /* 0x001fe2000000000e */
[----:B------:R-:W-:Y:S01]  /*11b880*/  BAR.SYNC.DEFER_BLOCKING 0x0 ;  /* 0x0000000000007b1d */ /* 0x000fe20000010000 */
[----:B--2---:R-:W-:Y:S02]  /*11b890*/  PRMT R4, R27, 0x5210, R4 ;  /* 0x000052101b047816 */ /* 0x004fe40000000004 */
[----:B------:R-:W-:Y:S02]  /*11b8a0*/  PRMT R2, R26, 0x5210, R2 ;  /* 0x000052101a027816 */ /* 0x000fe40000000002 */
[----:B---3--:R-:W-:Y:S01]  /*11b8b0*/  LOP3.LUT R6, R24, 0x3f, RZ, 0xc0, !PT ;  /* 0x0000003f18067812 */ /* 0x008fe200078ec0ff */
[----:B------:R0:W-:Y:S03]  /*11b8c0*/  STL [R1+0x491c], R24 ;  /* 0x00491c1801007387 */ /* 0x0001e60000100800 */
[----:B------:R-:W-:Y:S01]  /*11b8d0*/  LEA R17, R6, UR7, 0x4 ;  /* 0x0000000706117c11 */ /* 0x000fe2000f8e20ff */
[----:B------:R1:W-:Y:S01]  /*11b8e0*/  STL [R1+0x4910], R27 ;  /* 0x0049101b01007387 */ /* 0x0003e20000100800 */
[----:B------:R-:W-:-:S03]  /*11b8f0*/  ULDC UR7, c[0x0][0x228] ;  /* 0x00008a0000077ab9 */ /* 0x000fc60000000800 */
[----:B------:R-:W-:Y:S04]  /*11b900*/  STL [R1+0x30], R17 ;  /* 0x0000301101007387 */ /* 0x000fe80000100800 */
[----:B------:R-:W-:Y:S04]  /*11b910*/  STL [R1+0x4908], R29 ;  /* 0x0049081d01007387 */ /* 0x000fe80000100800 */
[----:B------:R-:W2:Y:S04]  /*11b920*/  LDL.LU R11, [R1+0xa6c] ;  /* 0x000a6c00010b7983 */ /* 0x000ea80000300800 */
[----:B------:R-:W3:Y:S04]  /*11b930*/  LDL.LU R8, [R1+0xa68] ;  /* 0x000a680001087983 */ /* 0x000ee80000300800 */
[----:B--2---:R-:W-:Y:S04]  /*11b940*/  STL [R1+0x4bcc], R11 ;  /* 0x004bcc0b01007387 */ /* 0x004fe80000100800 */
[----:B---3--:R-:W-:Y:S04]  /*11b950*/  STL [R1+0x4bc8], R8 ;  /* 0x004bc80801007387 */ /* 0x008fe80000100800 */
[----:B------:R-:W2:Y:S04]  /*11b960*/  LDL.LU R7, [R1+0xa2c] ;  /* 0x000a2c0001077983 */ /* 0x000ea80000300800 */
[----:B------:R-:W3:Y:S04]  /*11b970*/  LDL.LU R6, [R1+0xa28] ;  /* 0x000a280001067983 */ /* 0x000ee80000300800 */
[----:B------:R-:W4:Y:S04]  /*11b980*/  LDL.LU R16, [R1+0x9f0] ;  /* 0x0009f00001107983 */ /* 0x000f280000300800 */
[----:B------:R-:W2:Y:S04]  /*11b990*/  LDL.LU R15, [R1+0x9ec] ;  /* 0x0009ec00010f7983 */ /* 0x000ea80000300800 */
[----:B------:R-:W3:Y:S04]  /*11b9a0*/  LDL.LU R14, [R1+0x9c4] ;  /* 0x0009c400010e7983 */ /* 0x000ee80000300800 */
[----:B------:R-:W4:Y:S04]  /*11b9b0*/  LDL.LU R12, [R1+0x8b0] ;  /* 0x0008b000010c7983 */ /* 0x000f280000300800 */
[----:B0-----:R-:W2:Y:S04]  /*11b9c0*/  LDL.LU R24, [R1+0x888] ;  /* 0x0008880001187983 */ /* 0x001ea80000300800 */
[----:B------:R-:W2:Y:S04]  /*11b9d0*/  LDL.LU R25, [R1+0x884] ;  /* 0x0008840001197983 */ /* 0x000ea80000300800 */
[----:B-1----:R-:W3:Y:S04]  /*11b9e0*/  LDL.LU R27, [R1+0x880] ;  /* 0x00088000011b7983 */ /* 0x002ee80000300800 */
[----:B------:R-:W4:Y:S04]  /*11b9f0*/  LDL.LU R18, [R1+0x87c] ;  /* 0x00087c0001127983 */ /* 0x000f280000300800 */
[----:B------:R0:W-:Y:S02]  /*11ba00*/  STL [R1+0x4914], R26 ;  /* 0x0049141a01007387 */ /* 0x0001e40000100800 */
[----:B0-----:R-:W-:-:S02]  /*11ba10*/  IMAD.MOV.U32 R26, RZ, RZ, R10 ;  /* 0x000000ffff1a7224 */ /* 0x001fc400078e000a */
[----:B---3--:R0:W-:Y:S04]  /*11ba20*/  STL [R1+0x4bb0], R27 ;  /* 0x004bb01b01007387 */ /* 0x0081e80000100800 */
[----:B--2---:R1:W-:Y:S01]  /*11ba30*/  STL.64 [R1+0x4ba8], R24 ;  /* 0x004ba81801007387 */ /* 0x0043e20000100a00 */
[----:B0-----:R-:W-:-:S03]  /*11ba40*/  IMAD.MOV.U32 R27, RZ, RZ, R9 ;  /* 0x000000ffff1b7224 */ /* 0x001fc600078e0009 */
[----:B------:R-:W0:Y:S01]  /*11ba50*/  LDS.128 R8, [R17] ;  /* 0x0000000011087984 */ /* 0x000e220000000c00 */
[----:B-1----:R-:W-:-:S03]  /*11ba60*/  IMAD.MOV.U32 R24, RZ, RZ, R19 ;  /* 0x000000ffff187224 */ /* 0x002fc600078e0013 */
[----:B------:R1:W-:Y:S01]  /*11ba70*/  STL.64 [R1+0x4bc0], R26 ;  /* 0x004bc01a01007387 */ /* 0x0003e20000100a00 */
[----:B------:R-:W-:-:S05]  /*11ba80*/  IMAD.MOV.U32 R25, RZ, RZ, R13 ;  /* 0x000000ffff197224 */ /* 0x000fca00078e000d */
[----:B------:R2:W-:Y:S04]  /*11ba90*/  STL.64 [R1+0x4bb8], R24 ;  /* 0x004bb81801007387 */ /* 0x0005e80000100a00 */
[----:B------:R-:W3:Y:S01]  /*11baa0*/  LDL.LU R19, [R1+0x874] ;  /* 0x0008740001137983 */ /* 0x000ee20000300800 */
[----:B-1----:R-:W-:-:S03]  /*11bab0*/  IMAD.MOV.U32 R26, RZ, RZ, R3 ;  /* 0x000000ffff1a7224 */ /* 0x002fc600078e0003 */
[----:B------:R-:W3:Y:S01]  /*11bac0*/  LDL.LU R20, [R1+0x870] ;  /* 0x0008700001147983 */ /* 0x000ee20000300800 */
[----:B------:R-:W-:Y:S02]  /*11bad0*/  IMAD.MOV.U32 R27, RZ, RZ, R2 ;  /* 0x000000ffff1b7224 */ /* 0x000fe400078e0002 */
[----:B--2---:R-:W-:Y:S02]  /*11bae0*/  IMAD.MOV.U32 R24, RZ, RZ, R5 ;  /* 0x000000ffff187224 */ /* 0x004fe400078e0005 */
[----:B------:R-:W-:Y:S01]  /*11baf0*/  IMAD.MOV.U32 R25, RZ, RZ, R4 ;  /* 0x000000ffff197224 */ /* 0x000fe200078e0004 */
[----:B0-----:R-:W-:Y:S04]  /*11bb00*/  STL.64 [R1+0x70], R8 ;  /* 0x0000700801007387 */ /* 0x001fe80000100a00 */
[----:B------:R-:W-:Y:S04]  /*11bb10*/  STL.64 [R1+0x78], R10 ;  /* 0x0000780a01007387 */ /* 0x000fe80000100a00 */
[----:B------:R-:W0:Y:S01]  /*11bb20*/  LDS.128 R8, [R17+0x400] ;  /* 0x0004000011087984 */ /* 0x000e220000000c00 */
[----:B------:R-:W-:Y:S06]  /*11bb30*/  BAR.SYNC.DEFER_BLOCKING 0x0 ;  /* 0x0000000000007b1d */ /* 0x000fec0000010000 */
[----:B------:R-:W2:Y:S04]  /*11bb40*/  LDL.LU R28, [R1+0x860] ;  /* 0x00086000011c7983 */ /* 0x000ea80000300800 */
[----:B------:R-:W2:Y:S04]  /*11bb50*/  LDL.LU R22, [R1+0x85c] ;  /* 0x00085c0001167983 */ /* 0x000ea80000300800 */
[----:B------:R-:W-:Y:S04]  /*11bb60*/  STSM.16.M88.4 [R21], R24 ;  /* 0x0000001815007844 */ /* 0x000fe80000000200 */
[----:B0-----:R-:W-:Y:S04]  /*11bb70*/  STL.64 [R1+0x60], R8 ;  /* 0x0000600801007387 */ /* 0x001fe80000100a00 */
[----:B------:R0:W-:Y:S04]  /*11bb80*/  STL.64 [R1+0x68], R10 ;  /* 0x0000680a01007387 */ /* 0x0001e80000100a00 */
[----:B0-----:R-:W2:Y:S04]  /*11bb90*/  LDL.LU R11, [R1+0x4bcc] ;  /* 0x004bcc00010b7983 */ /* 0x001ea80000300800 */
[----:B------:R-:W3:Y:S04]  /*11bba0*/  LDL.LU R8, [R1+0x4bc8] ;  /* 0x004bc80001087983 */ /* 0x000ee80000300800 */
[----:B------:R-:W2:Y:S04]  /*11bbb0*/  LDL.LU R5, [R1+0xd0] ;  /* 0x0000d00001057983 */ /* 0x000ea80000300800 */
[----:B------:R-:W2:Y:S04]  /*11bbc0*/  LDL.LU R4, [R1+0xcc] ;  /* 0x0000cc0001047983 */ /* 0x000ea80000300800 */
[----:B------:R-:W2:Y:S04]  /*11bbd0*/  LDL.LU R3, [R1+0xa8] ;  /* 0x0000a80001037983 */ /* 0x000ea80000300800 */
[----:B------:R-:W2:Y:S04]  /*11bbe0*/  LDL.LU R2, [R1+0xb8] ;  /* 0x0000b80001027983 */ /* 0x000ea80000300800 */
[----:B------:R-:W2:Y:S04]  /*11bbf0*/  LDL.LU R9, [R1+0xa4] ;  /* 0x0000a40001097983 */ /* 0x000ea80000300800 */
[----:B------:R-:W2:Y:S04]  /*11bc00*/  LDL.LU R10, [R1+0xb4] ;  /* 0x0000b400010a7983 */ /* 0x000ea80000300800 */
[----:B------:R-:W2:Y:S04]  /*11bc10*/  LDL.LU R13, [R1+0xa0] ;  /* 0x0000a000010d7983 */ /* 0x000ea80000300800 */
[----:B------:R-:W4:Y:S04]  /*11bc20*/  LDL.LU.64 R26, [R1+0x4bc0] ;  /* 0x004bc000011a7983 */ /* 0x000f280000300a00 */
[----:B------:R-:W4:Y:S01]  /*11bc30*/  LDL.LU.64 R24, [R1+0x4bb8] ;  /* 0x004bb80001187983 */ /* 0x000f220000300a00 */
[----:B------:R-:W-:-:S02]  /*11bc40*/  LOP3.LUT R15, R15, 0xffff, RZ, 0xc0, !PT ;  /* 0x0000ffff0f0f7812 */ /* 0x000fc400078ec0ff */
[----:B------:R-:W-:Y:S01]  /*11bc50*/  LOP3.LUT R14, R14, 0xffff, RZ, 0xc0, !PT ;  /* 0x0000ffff0e0e7812 */ /* 0x000fe200078ec0ff */
[----:B----4-:R0:W-:Y:S04]  /*11bc60*/  STSM.16.M88.4 [R21+0x200], R24 ;  /* 0x0002001815007844 */ /* 0x0101e80000000200 */
[----:B0-----:R-:W4:Y:S04]  /*11bc70*/  LDL.LU R27, [R1+0x4bb0] ;  /* 0x004bb000011b7983 */ /* 0x001f280000300800 */
[----:B------:R-:W4:Y:S01]  /*11bc80*/  LDL.LU.64 R24, [R1+0x4ba8] ;  /* 0x004ba80001187983 */ /* 0x000f220000300a00 */
[----:B------:R-:W-:-:S02]  /*11bc90*/  LOP3.LUT R12, R12, 0xffff, RZ, 0xc0, !PT ;  /* 0x0000ffff0c0c7812 */ /* 0x000fc400078ec0ff */
[----:B---3--:R-:W-:Y:S01]  /*11bca0*/  LOP3.LUT R8, R8, 0xffff, RZ, 0xc0, !PT ;  /* 0x0000ffff08087812 */ /* 0x008fe200078ec0ff */
[----:B------:R-:W-:Y:S01]  /*11bcb0*/  STL [R1+0x4ba4], R23 ;  /* 0x004ba41701007387 */ /* 0x000fe20000100800 */
[----:B------:R-:W-:-:S03]  /*11bcc0*/  LOP3.LUT R6, R6, 0xffff, RZ, 0xc0, !PT ;  /* 0x0000ffff06067812 */ /* 0x000fc600078ec0ff */
[----:B------:R-:W-:Y:S04]  /*11bcd0*/  STL [R1+0x4ba0], R21 ;  /* 0x004ba01501007387 */ /* 0x000fe80000100800 */
[----:B------:R-:W-:Y:S04]  /*11bce0*/  STL.64 [R1+0x4b98], R14 ;  /* 0x004b980e01007387 */ /* 0x000fe80000100a00 */
[----:B--2---:R0:W-:Y:S02]  /*11bcf0*/  STL.64 [R1+0x4b90], R12 ;  /* 0x004b900c01007387 */ /* 0x0041e40000100a00 */
[----:B0-----:R-:W-:Y:S01]  /*11bd00*/  PRMT R13, R20, 0x4210, R8 ;  /* 0x00004210140d7816 */ /* 0x001fe20000000008 */
[----:B------:R-:W-:Y:S01]  /*11bd10*/  BAR.SYNC.DEFER_BLOCKING 0x0 ;  /* 0x0000000000007b1d */ /* 0x000fe20000010000 */
[----:B----4-:R-:W-:-:S02]  /*11bd20*/  PRMT R25, R25, 0x4210, R15 ;  /* 0x0000421019197816 */ /* 0x010fc4000000000f */
[----:B------:R-:W-:-:S03]  /*11bd30*/  PRMT R15, R22, 0x4210, R6 ;  /* 0x00004210160f7816 */ /* 0x000fc60000000006 */
[----:B------:R-:W0:Y:S04]  /*11bd40*/  LDS.128 R20, [R17] ;  /* 0x0000000011147984 */ /* 0x000e280000000c00 */
[----:B0-----:R-:W-:Y:S04]  /*11bd50*/  STL.64 [R1+0x50], R20 ;  /* 0x0000501401007387 */ /* 0x001fe80000100a00 */
[----:B------:R-:W-:Y:S04]  /*11bd60*/  STL.64 [R1+0x58], R22 ;  /* 0x0000581601007387 */ /* 0x000fe80000100a00 */
[----:B------:R-:W0:Y:S04]  /*11bd70*/  LDS.128 R20, [R17+0x400] ;  /* 0x0004000011147984 */ /* 0x000e280000000c00 */
[----:B0-----:R-:W-:Y:S04]  /*11bd80*/  STL.64 [R1+0x40], R20 ;  /* 0x0000401401007387 */ /* 0x001fe80000100a00 */
[----:B------:R0:W-:Y:S04]  /*11bd90*/  STL.64 [R1+0x48], R22 ;  /* 0x0000481601007387 */ /* 0x0001e80000100a00 */
[----:B0-----:R-:W2:Y:S04]  /*11bda0*/  LDL.LU R23, [R1+0x4ba4] ;  /* 0x004ba40001177983 */ /* 0x001ea80000300800 */
[----:B------:R-:W3:Y:S01]  /*11bdb0*/  LDL.LU R21, [R1+0x4ba0] ;  /* 0x004ba00001157983 */ /* 0x000ee20000300800 */
[----:B------:R-:W-:-:S02]  /*11bdc0*/  LOP3.LUT R11, R11, 0xffff, RZ, 0xc0, !PT ;  /* 0x0000ffff0b0b7812 */ /* 0x000fc400078ec0ff */
[----:B------:R-:W-:Y:S02]  /*11bdd0*/  LOP3.LUT R7, R7, 0xffff, RZ, 0xc0, !PT ;  /* 0x0000ffff07077812 */ /* 0x000fe400078ec0ff */
[----:B------:R-:W-:Y:S02]  /*11bde0*/  PRMT R26, R27, 0x4210, R14 ;  /* 0x000042101b1a7816 */ /* 0x000fe4000000000e */
[----:B------:R-:W-:Y:S02]  /*11bdf0*/  PRMT R27, R18, 0x4210, R12 ;  /* 0x00004210121b7816 */ /* 0x000fe4000000000c */
[----:B------:R-:W-:Y:S02]  /*11be00*/  PRMT R12, R19, 0x4210, R11 ;  /* 0x00004210130c7816 */ /* 0x000fe4000000000b */
[----:B------:R-:W-:Y:S01]  /*11be10*/  PRMT R14, R28, 0x4210, R7 ;  /* 0x000042101c0e7816 */ /* 0x000fe20000000007 */
[----:B------:R-:W-:Y:S06]  /*11be20*/  BAR.SYNC.DEFER_BLOCKING 0x0 ;  /* 0x0000000000007b1d */ /* 0x000fec0000010000 */
[----:B---3--:R0:W-:Y:S04]  /*11be30*/  STSM.16.M88.4 [R21], R12 ;  /* 0x0000000c15007844 */ /* 0x0081e80000000200 */
[----:B0-----:R-:W3:Y:S04]  /*11be40*/  LDL.LU.64 R14, [R1+0x4b98] ;  /* 0x004b9800010e7983 */ /* 0x001ee80000300a00 */
[----:B------:R-:W4:Y:S01]  /*11be50*/  LDL.LU.64 R12, [R1+0x4b90] ;  /* 0x004b9000010c7983 */ /* 0x000f220000300a00 */
[----:B------:R-:W-:-:S02]  /*11be60*/  PRMT R11, R9, 0x5210, R11 ;  /* 0x00005210090b7816 */ /* 0x000fc4000000000b */
[----:B------:R-:W-:Y:S02]  /*11be70*/  PRMT R10, R10, 0x5210, R8 ;  /* 0x000052100a0a7816 */ /* 0x000fe40000000008 */
[----:B---3--:R-:W-:Y:S02]  /*11be80*/  PRMT R3, R3, 0x5210, R14 ;  /* 0x0000521003037816 */ /* 0x008fe4000000000e */
[----:B------:R-:W3:Y:S01]  /*11be90*/  LDL.LU R14, [R1+0xaa4] ;  /* 0x000aa400010e7983 */ /* 0x000ee20000300800 */
[----:B----4-:R-:W-:-:S03]  /*11bea0*/  PRMT R2, R2, 0x5210, R12 ;  /* 0x0000521002027816 */ /* 0x010fc6000000000c */
[----:B------:R-:W4:Y:S04]  /*11beb0*/  LDL.LU R12, [R1+0xaa0] ;  /* 0x000aa000010c7983 */ /* 0x000f280000300800 */
[----:B------:R-:W3:Y:S04]  /*11bec0*/  LDL.LU R9, [R1+0xa54] ;  /* 0x000a540001097983 */ /* 0x000ee80000300800 */
[----:B------:R-:W3:Y:S01]  /*11bed0*/  LDL.LU R8, [R1+0xa50] ;  /* 0x000a500001087983 */ /* 0x000ee20000300800 */
[----:B------:R-:W-:Y:S02]  /*11bee0*/  PRMT R7, R13, 0x5210, R7 ;  /* 0x000052100d077816 */ /* 0x000fe40000000007 */
[----:B--2---:R-:W-:-:S02]  /*11bef0*/  PRMT R6, R23, 0x5210, R6 ;  /* 0x0000521017067816 */ /* 0x004fc40000000006 */
[----:B------:R-:W-:-:S04]  /*11bf00*/  LOP3.LUT R16, R16, 0xffff, RZ, 0xc0, !PT ;  /* 0x0000ffff10107812 */ /* 0x000fc800078ec0ff */
[--C-:B------:R-:W-:Y:S02]  /*11bf10*/  PRMT R24, R24, 0x4210, R16.reuse ;  /* 0x0000421018187816 */ /* 0x100fe40000000010 */
[----:B------:R-:W-:Y:S02]  /*11bf20*/  PRMT R5, R5, 0x5210, R16 ;  /* 0x0000521005057816 */ /* 0x000fe40000000010 */
[----:B------:R-:W-:Y:S01]  /*11bf30*/  PRMT R4, R4, 0x5210, R15 ;  /* 0x0000521004047816 */ /* 0x000fe2000000000f */
[----:B------:R-:W-:Y:S01]  /*11bf40*/  STSM.16.M88.4 [R21+0x200], R24 ;  /* 0x0002001815007844 */ /* 0x000fe20000000200 */
[----:B------:R-:W-:Y:S06]  /*11bf50*/  BAR.SYNC.DEFER_BLOCKING 0x0 ;  /* 0x0000000000007b1d */ /* 0x000fec0000010000 */
[----:B---3--:R0:W-:Y:S02]  /*11bf60*/  STL.64 [R1+0x4b78], R8 ;  /* 0x004b780801007387 */ /* 0x0081e40000100a00 */
[----:B0-----:R-:W-:-:S02]  /*11bf70*/  IMAD.MOV.U32 R8, RZ, RZ, R11 ;  /* 0x000000ffff087224 */ /* 0x001fc400078e000b */
[----:B------:R-:W-:Y:S02]  /*11bf80*/  IMAD.MOV.U32 R9, RZ, RZ, R10 ;  /* 0x000000ffff097224 */ /* 0x000fe400078e000a */
[----:B------:R-:W-:Y:S02]  /*11bf90*/  IMAD.MOV.U32 R10, RZ, RZ, R7 ;  /* 0x000000ffff0a7224 */ /* 0x000fe400078e0007 */
[----:B------:R-:W-:-:S05]  /*11bfa0*/  IMAD.MOV.U32 R11, RZ, RZ, R6 ;  /* 0x000000ffff0b7224 */ /* 0x000fca00078e0006 */
[----:B------:R-:W-:Y:S04]  /*11bfb0*/  STL.64 [R1+0x4b88], R10 ;  /* 0x004b880a01007387 */ /* 0x000fe80000100a00 */
[----:B------:R-:W-:Y:S04]  /*11bfc0*/  STL.64 [R1+0x4b80], R8 ;  /* 0x004b800801007387 */ /* 0x000fe80000100a00 */
[----:B------:R-:W2:Y:S04]  /*11bfd0*/  LDL.LU R18, [R1+0xa1c] ;  /* 0x000a1c0001127983 */ /* 0x000ea80000300800 */
[----:B------:R-:W3:Y:S04]  /*11bfe0*/  LDL.LU R16, [R1+0xa18] ;  /* 0x000a180001107983 */ /* 0x000ee80000300800 */
[----:B------:R-:W3:Y:S04]  /*11bff0*/  LDL.LU R15, [R1+0x9e4] ;  /* 0x0009e400010f7983 */ /* 0x000ee80000300800 */
[----:B------:R-:W4:Y:S04]  /*11c000*/  LDL.LU R6, [R1+0x9d8] ;  /* 0x0009d80001067983 */ /* 0x000f280000300800 */
[----:B------:R-:W2:Y:S04]  /*11c010*/  LDL.LU R24, [R1+0x9d4] ;  /* 0x0009d40001187983 */ /* 0x000ea80000300800 */
[----:B------:R-:W2:Y:S04]  /*11c020*/  LDL.LU R25, [R1+0x9d0] ;  /* 0x0009d00001197983 */ /* 0x000ea80000300800 */
[----:B------:R-:W3:Y:S04]  /*11c030*/  LDL.LU R29, [R1+0x9c8] ;  /* 0x0009c800011d7983 */ /* 0x000ee80000300800 */
[----:B------:R-:W4:Y:S04]  /*11c040*/  LDL.LU R27, [R1+0x8ac] ;  /* 0x0008ac00011b7983 */ /* 0x000f280000300800 */
[----:B------:R-:W0:Y:S04]  /*11c050*/  LDS.128 R8, [R17] ;  /* 0x0000000011087984 */ /* 0x000e280000000c00 */
[----:B----4-:R-:W-:Y:S04]  /*11c060*/  STL [R1+0x4b70], R27 ;  /* 0x004b701b01007387 */ /* 0x010fe80000100800 */
[----:B--2---:R-:W-:Y:S04]  /*11c070*/  STL.64 [R1+0x4b68], R24 ;  /* 0x004b681801007387 */ /* 0x004fe80000100a00 */
[----:B------:R-:W-:Y:S04]  /*11c080*/  STL [R1+0x4920], R23 ;  /* 0x0049201701007387 */ /* 0x000fe80000100800 */
[----:B------:R-:W2:Y:S04]  /*11c090*/  LDL.LU R19, [R1+0x8a8] ;  /* 0x0008a80001137983 */ /* 0x000ea80000300800 */
[----:B------:R-:W4:Y:S04]  /*11c0a0*/  LDL.LU R20, [R1+0x8a4] ;  /* 0x0008a40001147983 */ /* 0x000f280000300800 */
[----:B0-----:R-:W-:Y:S04]  /*11c0b0*/  STL.64 [R1+0xb0], R8 ;  /* 0x0000b00801007387 */ /* 0x001fe80000100a00 */
[----:B------:R-:W-:Y:S04]  /*11c0c0*/  STL.64 [R1+0xb8], R10 ;  /* 0x0000b80a01007387 */ /* 0x000fe80000100a00 */
[----:B------:R-:W0:Y:S04]  /*11c0d0*/  LDS.128 R8, [R17+0x400] ;  /* 0x0004000011087984 */ /* 0x000e280000000c00 */
[----:B------:R-:W3:Y:S04]  /*11c0e0*/  LDL.LU R28, [R1+0x8a0] ;  /* 0x0008a000011c7983 */ /* 0x000ee80000300800 */
[----:B------:R-:W2:Y:S04]  /*11c0f0*/  LDL.LU R22, [R1+0x86c] ;  /* 0x00086c0001167983 */ /* 0x000ea80000300800 */
[----:B0-----:R-:W-:Y:S04]  /*11c100*/  STL.64 [R1+0xa0], R8 ;  /* 0x0000a00801007387 */ /* 0x001fe80000100a00 */
[----:B------:R0:W-:Y:S04]  /*11c110*/  STL.64 [R1+0xa8], R10 ;  /* 0x0000a80a01007387 */ /* 0x0001e80000100a00 */
[----:B0-----:R-:W4:Y:S04]  /*11c120*/  LDL.LU.64 R10, [R1+0x4b88] ;  /* 0x004b8800010a7983 */ /* 0x001f280000300a00 */
[----:B------:R-:W4:Y:S01]  /*11c130*/  LDL.LU.64 R8, [R1+0x4b80] ;  /* 0x004b800001087983 */ /* 0x000f220000300a00 */
[----:B------:R-:W-:Y:S01]  /*11c140*/  BAR.SYNC.DEFER_BLOCKING 0x0 ;  /* 0x0000000000007b1d */ /* 0x000fe20000010000 */
[----:B------:R-:W-:-:S02]  /*11c150*/  IMAD.MOV.U32 R24, RZ, RZ, R5 ;  /* 0x000000ffff187224 */ /* 0x000fc400078e0005 */
[----:B------:R-:W-:Y:S02]  /*11c160*/  IMAD.MOV.U32 R25, RZ, RZ, R4 ;  /* 0x000000ffff197224 */ /* 0x000fe400078e0004 */
[----:B------:R-:W-:Y:S02]  /*11c170*/  IMAD.MOV.U32 R26, RZ, RZ, R3 ;  /* 0x000000ffff1a7224 */ /* 0x000fe400078e0003 */
[----:B------:R-:W-:Y:S01]  /*11c180*/  IMAD.MOV.U32 R27, RZ, RZ, R2 ;  /* 0x000000ffff1b7224 */ /* 0x000fe200078e0002 */
[----:B----4-:R0:W-:Y:S04]  /*11c190*/  STSM.16.M88.4 [R21], R8 ;  /* 0x0000000815007844 */ /* 0x0101e80000000200 */
[----:B0-----:R-:W4:Y:S04]  /*11c1a0*/  LDL.LU.64 R8, [R1+0x4b78] ;  /* 0x004b780001087983 */ /* 0x001f280000300a00 */
[----:B------:R-:W3:Y:S04]  /*11c1b0*/  LDL.LU R11, [R1+0x114] ;  /* 0x00011400010b7983 */ /* 0x000ee80000300800 */
[----:B------:R-:W3:Y:S04]  /*11c1c0*/  LDL.LU R10, [R1+0x10c] ;  /* 0x00010c00010a7983 */ /* 0x000ee80000300800 */
[----:B------:R-:W2:Y:S04]  /*11c1d0*/  LDL.LU R7, [R1+0xfc] ;  /* 0x0000fc0001077983 */ /* 0x000ea80000300800 */
[----:B------:R-:W3:Y:S04]  /*11c1e0*/  LDL.LU R5, [R1+0x108] ;  /* 0x0001080001057983 */ /* 0x000ee80000300800 */
[----:B------:R-:W3:Y:S04]  /*11c1f0*/  LDL.LU R4, [R1+0xf8] ;  /* 0x0000f80001047983 */ /* 0x000ee80000300800 */
[----:B------:R0:W-:Y:S01]  /*11c200*/  STSM.16.M88.4 [R21+0x200], R24 ;  /* 0x0002001815007844 */ /* 0x0001e20000000200 */
[----:B------:R-:W-:-:S03]  /*11c210*/  LOP3.LUT R6, R6, 0xffff, RZ, 0xc0, !PT ;  /* 0x0000ffff06067812 */ /* 0x000fc600078ec0ff */
[----:B------:R-:W3:Y:S01]  /*11c220*/  LDL.LU R3, [R1+0xec] ;  /* 0x0000ec0001037983 */ /* 0x000ee20000300800 */
[----:B------:R-:W-:-:S03]  /*11c230*/  LOP3.LUT R12, R12, 0xffff, RZ, 0xc0, !PT ;  /* 0x0000ffff0c0c7812 */ /* 0x000fc600078ec0ff */
[----:B------:R-:W3:Y:S04]  /*11c240*/  LDL.LU R2, [R1+0xe4] ;  /* 0x0000e40001027983 */ /* 0x000ee80000300800 */
[----:B------:R-:W3:Y:S04]  /*11c250*/  LDL.LU R13, [R1+0xe0] ;  /* 0x0000e000010d7983 */ /* 0x000ee80000300800 */
[----:B0-----:R-:W3:Y:S04]  /*11c260*/  LDL.LU R27, [R1+0x4b70] ;  /* 0x004b7000011b7983 */ /* 0x001ee80000300800 */
[----:B------:R-:W3:Y:S04]  /*11c270*/  LDL.LU.64 R24, [R1+0x4b68] ;  /* 0x004b680001187983 */ /* 0x000ee80000300a00 */
[----:B------:R-:W-:Y:S01]  /*11c280*/  STL [R1+0x4b60], R21 ;  /* 0x004b601501007387 */ /* 0x000fe20000100800 */
[----:B------:R-:W-:Y:S01]  /*11c290*/  BAR.SYNC.DEFER_BLOCKING 0x0 ;  /* 0x0000000000007b1d */ /* 0x000fe20000010000 */
[----:B----4-:R-:W-:-:S05]  /*11c2a0*/  LOP3.LUT R8, R8, 0xffff, RZ, 0xc0, !PT ;  /* 0x0000ffff08087812 */ /* 0x010fca00078ec0ff */
[----:B--2---:R0:W-:Y:S04]  /*11c2b0*/  STL.64 [R1+0x4b58], R6 ;  /* 0x004b580601007387 */ /* 0x0041e80000100a00 */
[----:B---3--:R1:W-:Y:S01]  /*11c2c0*/  STL.64 [R1+0x4b50], R4 ;  /* 0x004b500401007387 */ /* 0x0083e20000100a00 */
[----:B0-----:R-:W-:Y:S02]  /*11c2d0*/  PRMT R7, R22, 0x4210, R8 ;  /* 0x0000421016077816 */ /* 0x001fe40000000008 */
[----:B-1----:R-:W-:Y:S02]  /*11c2e0*/  PRMT R5, R20, 0x4210, R12 ;  /* 0x0000421014057816 */ /* 0x002fe4000000000c */
[----:B------:R-:W0:Y:S04]  /*11c2f0*/  LDS.128 R20, [R17] ;  /* 0x0000000011147984 */ /* 0x000e280000000c00 */
[----:B0-----:R-:W-:Y:S04]  /*11c300*/  STL.64 [R1+0x90], R20 ;  /* 0x0000901401007387 */ /* 0x001fe80000100a00 */
[----:B------:R-:W-:Y:S04]  /*11c310*/  STL.64 [R1+0x98], R22 ;  /* 0x0000981601007387 */ /* 0x000fe80000100a00 */
[----:B------:R-:W0:Y:S04]  /*11c320*/  LDS.128 R20, [R17+0x400] ;  /* 0x0004000011147984 */ /* 0x000e280000000c00 */
[----:B0-----:R0:W-:Y:S04]  /*11c330*/  STL.64 [R1+0x80], R20 ;  /* 0x0000801401007387 */ /* 0x0011e80000100a00 */
[----:B------:R-:W-:Y:S04]  /*11c340*/  STL.64 [R1+0x88], R22 ;  /* 0x0000881601007387 */ /* 0x000fe80000100a00 */
[----:B0-----:R-:W2:Y:S01]  /*11c350*/  LDL.LU R21, [R1+0x4b60] ;  /* 0x004b600001157983 */ /* 0x001ea20000300800 */
[----:B------:R-:W-:-:S02]  /*11c360*/  LOP3.LUT R14, R14, 0xffff, RZ, 0xc0, !PT ;  /* 0x0000ffff0e0e7812 */ /* 0x000fc400078ec0ff */
[----:B------:R-:W-:Y:S02]  /*11c370*/  LOP3.LUT R9, R9, 0xffff, RZ, 0xc0, !PT ;  /* 0x0000ffff09097812 */ /* 0x000fe400078ec0ff */
[----:B------:R-:W-:Y:S02]  /*11c380*/  PRMT R27, R27, 0x4210, R6 ;  /* 0x000042101b1b7816 */ /* 0x000fe40000000006 */
[----:B------:R-:W-:Y:S02]  /*11c390*/  PRMT R4, R19, 0x4210, R14 ;  /* 0x0000421013047816 */ /* 0x000fe4000000000e */
[--C-:B------:R-:W-:Y:S01]  /*11c3a0*/  PRMT R6, R28, 0x4210, R9.reuse ;  /* 0x000042101c067816 */ /* 0x100fe20000000009 */
[----:B------:R-:W-:Y:S06]  /*11c3b0*/  BAR.SYNC.DEFER_BLOCKING 0x0 ;  /* 0x0000000000007b1d */ /* 0x000fec0000010000 */
[----:B--2---:R0:W-:Y:S04]  /*11c3c0*/  STSM.16.M88.4 [R21], R4 ;  /* 0x0000000415007844 */ /* 0x0041e80000000200 */
[----:B0-----:R-:W2:Y:S04]  /*11c3d0*/  LDL.LU.64 R6, [R1+0x4b58] ;  /* 0x004b580001067983 */ /* 0x001ea80000300a00 */
[----:B------:R-:W3:Y:S01]  /*11c3e0*/  LDL.LU.64 R4, [R1+0x4b50] ;  /* 0x004b500001047983 */ /* 0x000ee20000300a00 */
[----:B------:R-:W-:-:S02]  /*11c3f0*/  PRMT R3, R3, 0x5210, R9 ;  /* 0x0000521003037816 */ /* 0x000fc40000000009 */
[----:B------:R-:W-:Y:S02]  /*11c400*/  PRMT R2, R2, 0x5210, R8 ;  /* 0x0000521002027816 */ /* 0x000fe40000000008 */
[----:B------:R-:W-:Y:S02]  /*11c410*/  LOP3.LUT R18, R18, 0xffff, RZ, 0xc0, !PT ;  /* 0x0000ffff12127812 */ /* 0x000fe400078ec0ff */
[----:B------:R-:W-:Y:S02]  /*11c420*/  LOP3.LUT R16, R16, 0xffff, RZ, 0xc0, !PT ;  /* 0x0000ffff10107812 */ /* 0x000fe400078ec0ff */
[----:B------:R-:W-:Y:S02]  /*11c430*/  LOP3.LUT R15, R15, 0xffff, RZ, 0xc0, !PT ;  /* 0x0000ffff0f0f7812 */ /* 0x000fe400078ec0ff */
[----:B------:R-:W-:Y:S02]  /*11c440*/  PRMT R24, R24, 0x4210, R18 ;  /* 0x0000421018187816 */ /* 0x000fe40000000012 */
[----:B---3--:R-:W-:-:S02]  /*11c450*/  PRMT R4, R4, 0x5210, R12 ;  /* 0x0000521004047816 */ /* 0x008fc4000000000c */
[----:B------:R-:W3:Y:S04]  /*11c460*/  LDL.LU R12, [R1+0xacc] ;  /* 0x000acc00010c7983 */ /* 0x000ee80000300800 */
[----:B------:R-:W4:Y:S04]  /*11c470*/  LDL.LU R9, [R1+0xac8] ;  /* 0x000ac80001097983 */ /* 0x000f280000300800 */
[----:B------:R-:W4:Y:S01]  /*11c480*/  LDL.LU R8, [R1+0xa7c] ;  /* 0x000a7c0001087983 */ /* 0x000f220000300800 */
[----:B------:R-:W-:Y:S02]  /*11c490*/  PRMT R25, R25, 0x4210, R16 ;  /* 0x0000421019197816 */ /* 0x000fe40000000010 */
[----:B------:R-:W-:-:S05]  /*11c4a0*/  PRMT R26, R29, 0x4210, R15 ;  /* 0x000042101d1a7816 */ /* 0x000fca000000000f */
[----:B------:R-:W-:Y:S01]  /*11c4b0*/  STSM.16.M88.4 [R21+0x200], R24 ;  /* 0x0002001815007844 */ /* 0x000fe20000000200 */
[----:B------:R-:W-:Y:S02]  /*11c4c0*/  PRMT R11, R11, 0x5210, R18 ;  /* 0x000052100b0b7816 */ /* 0x000fe40000000012 */
[----:B------:R-:W-:Y:S02]  /*11c4d0*/  PRMT R10, R10, 0x5210, R16 ;  /* 0x000052100a0a7816 */ /* 0x000fe40000000010 */
[----:B--2---:R-:W-:Y:S02]  /*11c4e0*/  PRMT R7, R7, 0x5210, R15 ;  /* 0x0000521007077816 */ /* 0x004fe4000000000f */
[----:B------:R-:W-:Y:S02]  /*11c4f0*/  PRMT R6, R13, 0x5210, R6 ;  /* 0x000052100d067816 */ /* 0x000fe40000000006 */
[----:B------:R-:W-:Y:S01]  /*11c500*/  PRMT R5, R5, 0x5210, R14 ;  /* 0x0000521005057816 */ /* 0x000fe2000000000e */
[----:B------:R-:W-:Y:S06]  /*11c510*/  BAR.SYNC.DEFER_BLOCKING 0x0 ;  /* 0x0000000000007b1d */ /* 0x000fec0000010000 */
[----:B----4-:R0:W-:Y:S02]  /*11c520*/  STL.64 [R1+0x4b28], R8 ;  /* 0x004b280801007387 */ /* 0x0101e40000100a00 */
[----:B0-----:R-:W-:-:S02]  /*11c530*/  IMAD.MOV.U32 R8, RZ, RZ, R11 ;  /* 0x000000ffff087224 */ /* 0x001fc400078e000b */
[----:B------:R-:W-:Y:S02]  /*11c540*/  IMAD.MOV.U32 R9, RZ, RZ, R10 ;  /* 0x000000ffff097224 */ /* 0x000fe400078e000a */
[----:B------:R-:W-:Y:S02]  /*11c550*/  IMAD.MOV.U32 R10, RZ, RZ, R7 ;  /* 0x000000ffff0a7224 */ /* 0x000fe400078e0007 */
[----:B------:R-:W-:-:S05]  /*11c560*/  IMAD.MOV.U32 R11, RZ, RZ, R6 ;  /* 0x000000ffff0b7224 */ /* 0x000fca00078e0006 */
[----:B------:R0:W-:Y:S04]  /*11c570*/  STL.64 [R1+0x4b38], R10 ;  /* 0x004b380a01007387 */ /* 0x0001e80000100a00 */
[----:B------:R1:W-:Y:S01]  /*11c580*/  STL.64 [R1+0x4b30], R8 ;  /* 0x004b300801007387 */ /* 0x0003e20000100a00 */
[----:B0-----:R-:W-:Y:S02]  /*11c590*/  IMAD.MOV.U32 R10, RZ, RZ, R3 ;  /* 0x000000ffff0a7224 */ /* 0x001fe400078e0003 */
[----:B------:R-:W-:Y:S02]  /*11c5a0*/  IMAD.MOV.U32 R11, RZ, RZ, R2 ;  /* 0x000000ffff0b7224 */ /* 0x000fe400078e0002 */
[----:B-1----:R-:W-:Y:S02]  /*11c5b0*/  IMAD.MOV.U32 R8, RZ, RZ, R5 ;  /* 0x000000ffff087224 */ /* 0x002fe400078e0005 */
[----:B------:R-:W-:Y:S01]  /*11c5c0*/  IMAD.MOV.U32 R9, RZ, RZ, R4 ;  /* 0x000000ffff097224 */ /* 0x000fe200078e0004 */
[----:B------:R-:W-:Y:S04]  /*11c5d0*/  STL.64 [R1+0x4b48], R10 ;  /* 0x004b480a01007387 */ /* 0x000fe80000100a00 */
[----:B------:R-:W-:Y:S04]  /*11c5e0*/  STL.64 [R1+0x4b40], R8 ;  /* 0x004b400801007387 */ /* 0x000fe80000100a00 */
[----:B------:R-:W0:Y:S04]  /*11c5f0*/  LDS.128 R8, [R17] ;  /* 0x0000000011087984 */ /* 0x000e280000000c00 */
[----:B------:R-:W2:Y:S04]  /*11c600*/  LDL.LU R6, [R1+0xa78] ;  /* 0x000a780001067983 */ /* 0x000ea80000300800 */
[----:B------:R-:W4:Y:S04]  /*11c610*/  LDL.LU R18, [R1+0xa3c] ;  /* 0x000a3c0001127983 */ /* 0x000f280000300800 */
[----:B------:R-:W3:Y:S04]  /*11c620*/  LDL.LU R16, [R1+0xa38] ;  /* 0x000a380001107983 */ /* 0x000ee80000300800 */
[----:B------:R-:W2:Y:S04]  /*11c630*/  LDL.LU R15, [R1+0x9f8] ;  /* 0x0009f800010f7983 */ /* 0x000ea80000300800 */
        /* <DEDUP_REMOVED lines=9> */
[----:B0-----:R-:W-:Y:S04]  /*11c6d0*/  STL.64 [R1+0x110], R8 ;  /* 0x0001100801007387 */ /* 0x001fe80000100a00 */
[----:B------:R-:W-:Y:S04]  /*11c6e0*/  STL.64 [R1+0x118], R10 ;  /* 0x0001180a01007387 */ /* 0x000fe80000100a00 */
[----:B------:R-:W0:Y:S04]  /*11c6f0*/  LDS.128 R8, [R17+0x400] ;  /* 0x0004000011087984 */ /* 0x000e280000000c00 */
[----:B0-----:R-:W-:Y:S04]  /*11c700*/  STL.64 [R1+0x100], R8 ;  /* 0x0001000801007387 */ /* 0x001fe80000100a00 */
[----:B------:R0:W-:Y:S04]  /*11c710*/  STL.64 [R1+0x108], R10 ;  /* 0x0001080a01007387 */ /* 0x0001e80000100a00 */
[----:B0-----:R-:W2:Y:S04]  /*11c720*/  LDL.LU.64 R10, [R1+0x4b48] ;  /* 0x004b4800010a7983 */ /* 0x001ea80000300a00 */
[----:B------:R-:W2:Y:S01]  /*11c730*/  LDL.LU.64 R8, [R1+0x4b40] ;  /* 0x004b400001087983 */ /* 0x000ea20000300a00 */
[----:B------:R-:W-:Y:S06]  /*11c740*/  BAR.SYNC.DEFER_BLOCKING 0x0 ;  /* 0x0000000000007b1d */ /* 0x000fec0000010000 */
[----:B--2---:R0:W-:Y:S04]  /*11c750*/  STSM.16.M88.4 [R21], R8 ;  /* 0x0000000815007844 */ /* 0x0041e80000000200 */
[----:B0-----:R-:W2:Y:S04]  /*11c760*/  LDL.LU.64 R10, [R1+0x4b38] ;  /* 0x004b3800010a7983 */ /* 0x001ea80000300a00 */
[----:B------:R-:W2:Y:S04]  /*11c770*/  LDL.LU.64 R8, [R1+0x4b30] ;  /* 0x004b300001087983 */ /* 0x000ea80000300a00 */
[----:B--2---:R0:W-:Y:S04]  /*11c780*/  STSM.16.M88.4 [R21+0x200], R8 ;  /* 0x0002000815007844 */ /* 0x0041e80000000200 */
[----:B0-----:R-:W2:Y:S01]  /*11c790*/  LDL.LU.64 R8, [R1+0x4b28] ;  /* 0x004b280001087983 */ /* 0x001ea20000300a00 */
[----:B------:R-:W-:-:S02]  /*11c7a0*/  LOP3.LUT R15, R15, 0xffff, RZ, 0xc0, !PT ;  /* 0x0000ffff0f0f7812 */ /* 0x000fc400078ec0ff */
[----:B----4-:R-:W-:Y:S01]  /*11c7b0*/  LOP3.LUT R14, R14, 0xffff, RZ, 0xc0, !PT ;  /* 0x0000ffff0e0e7812 */ /* 0x010fe200078ec0ff */
[----:B------:R0:W-:Y:S01]  /*11c7c0*/  STL [R1+0x4b20], R21 ;  /* 0x004b201501007387 */ /* 0x0001e20000100800 */
[----:B------:R-:W-:Y:S02]  /*11c7d0*/  LOP3.LUT R18, R18, 0xffff, RZ, 0xc0, !PT ;  /* 0x0000ffff12127812 */ /* 0x000fe400078ec0ff */
[----:B---3--:R-:W-:Y:S01]  /*11c7e0*/  LOP3.LUT R16, R16, 0xffff, RZ, 0xc0, !PT ;  /* 0x0000ffff10107812 */ /* 0x008fe200078ec0ff */
[----:B------:R-:W3:Y:S01]  /*11c7f0*/  LDL.LU R5, [R1+0x120] ;  /* 0x0001200001057983 */ /* 0x000ee20000300800 */
[----:B------:R-:W-:-:S03]  /*11c800*/  LOP3.LUT R12, R12, 0xffff, RZ, 0xc0, !PT ;  /* 0x0000ffff0c0c7812 */ /* 0x000fc600078ec0ff */
[----:B------:R-:W4:Y:S01]  /*11c810*/  LDL.LU R4, [R1+0x124] ;  /* 0x0001240001047983 */ /* 0x000f220000300800 */
[----:B------:R-:W-:-:S03]  /*11c820*/  PRMT R26, R29, 0x4210, R15 ;  /* 0x000042101d1a7816 */ /* 0x000fc6000000000f */
[----:B------:R-:W3:Y:S01]  /*11c830*/  LDL.LU R3, [R1+0x15c] ;  /* 0x00015c0001037983 */ /* 0x000ee20000300800 */
[----:B------:R-:W-:Y:S02]  /*11c840*/  PRMT R24, R24, 0x4210, R18 ;  /* 0x0000421018187816 */ /* 0x000fe40000000012 */
[----:B------:R-:W-:Y:S01]  /*11c850*/  PRMT R25, R25, 0x4210, R16 ;  /* 0x0000421019197816 */ /* 0x000fe20000000010 */
[----:B------:R-:W3:Y:S01]  /*11c860*/  LDL.LU R2, [R1+0x160] ;  /* 0x0001600001027983 */ /* 0x000ee20000300800 */
[----:B------:R-:W-:-:S03]  /*11c870*/  PRMT R22, R22, 0x4210, R12 ;  /* 0x0000421016167816 */ /* 0x000fc6000000000c */
[----:B------:R-:W4:Y:S04]  /*11c880*/  LDL.LU R11, [R1+0x150] ;  /* 0x00015000010b7983 */ /* 0x000f280000300800 */
[----:B------:R-:W3:Y:S04]  /*11c890*/  LDL.LU R10, [R1+0x144] ;  /* 0x00014400010a7983 */ /* 0x000ee80000300800 */
[----:B------:R-:W3:Y:S04]  /*11c8a0*/  LDL.LU R7, [R1+0x14c] ;  /* 0x00014c0001077983 */ /* 0x000ee80000300800 */
[----:B------:R-:W3:Y:S01]  /*11c8b0*/  LDL.LU R13, [R1+0x130] ;  /* 0x00013000010d7983 */ /* 0x000ee20000300800 */
[----:B------:R-:W-:Y:S01]  /*11c8c0*/  BAR.SYNC.DEFER_BLOCKING 0x0 ;  /* 0x0000000000007b1d */ /* 0x000fe20000010000 */
[----:B--2---:R-:W-:-:S02]  /*11c8d0*/  LOP3.LUT R9, R9, 0xffff, RZ, 0xc0, !PT ;  /* 0x0000ffff09097812 */ /* 0x004fc400078ec0ff */
[----:B------:R-:W-:Y:S02]  /*11c8e0*/  LOP3.LUT R8, R8, 0xffff, RZ, 0xc0, !PT ;  /* 0x0000ffff08087812 */ /* 0x000fe400078ec0ff */
[----:B0-----:R-:W-:Y:S02]  /*11c8f0*/  PRMT R21, R27, 0x4210, R9 ;  /* 0x000042101b157816 */ /* 0x001fe40000000009 */
[----:B------:R-:W-:Y:S02]  /*11c900*/  PRMT R27, R28, 0x4210, R14 ;  /* 0x000042101c1b7816 */ /* 0x000fe4000000000e */
[----:B------:R-:W-:-:S03]  /*11c910*/  PRMT R20, R20, 0x4210, R8 ;  /* 0x0000421014147816 */ /* 0x000fc60000000008 */
[----:B------:R0:W-:Y:S04]  /*11c920*/  STL.64 [R1+0x4b18], R26 ;  /* 0x004b181a01007387 */ /* 0x0001e80000100a00 */
[----:B------:R1:W-:Y:S01]  /*11c930*/  STL.64 [R1+0x4b10], R24 ;  /* 0x004b101801007387 */ /* 0x0003e20000100a00 */
[----:B0-----:R-:W-:Y:S02]  /*11c940*/  IMAD.MOV.U32 R26, RZ, RZ, R20 ;  /* 0x000000ffff1a7224 */ /* 0x001fe400078e0014 */
[----:B-1----:R-:W-:Y:S02]  /*11c950*/  IMAD.MOV.U32 R24, RZ, RZ, R22 ;  /* 0x000000ffff187224 */ /* 0x002fe400078e0016 */
[----:B------:R-:W-:Y:S02]  /*11c960*/  IMAD.MOV.U32 R25, RZ, RZ, R21 ;  /* 0x000000ffff197224 */ /* 0x000fe400078e0015 */
[----:B------:R-:W0:Y:S04]  /*11c970*/  LDS.128 R20, [R17] ;  /* 0x0000000011147984 */ /* 0x000e280000000c00 */
[----:B0-----:R-:W-:Y:S04]  /*11c980*/  STL.64 [R1+0xf0], R20 ;  /* 0x0000f01401007387 */ /* 0x001fe80000100a00 */
[----:B------:R-:W-:Y:S04]  /*11c990*/  STL.64 [R1+0xf8], R22 ;  /* 0x0000f81601007387 */ /* 0x000fe80000100a00 */
[----:B------:R-:W0:Y:S04]  /*11c9a0*/  LDS.128 R20, [R17+0x400] ;  /* 0x0004000011147984 */ /* 0x000e280000000c00 */
[----:B0-----:R0:W-:Y:S04]  /*11c9b0*/  STL.64 [R1+0xe0], R20 ;  /* 0x0000e01401007387 */ /* 0x0011e80000100a00 */
[----:B------:R-:W-:Y:S04]  /*11c9c0*/  STL.64 [R1+0xe8], R22 ;  /* 0x0000e81601007387 */ /* 0x000fe80000100a00 */
[----:B0-----:R-:W2:Y:S01]  /*11c9d0*/  LDL.LU R21, [R1+0x4b20] ;  /* 0x004b200001157983 */ /* 0x001ea20000300800 */
[----:B------:R-:W-:-:S04]  /*11c9e0*/  LOP3.LUT R6, R6, 0xffff, RZ, 0xc0, !PT ;  /* 0x0000ffff06067812 */ /* 0x000fc800078ec0ff */
[----:B------:R-:W-:-:S05]  /*11c9f0*/  PRMT R19, R19, 0x4210, R6 ;  /* 0x0000421013137816 */ /* 0x000fca0000000006 */
[----:B------:R-:W-:Y:S01]  /*11ca00*/  IMAD.MOV.U32 R27, RZ, RZ, R19 ;  /* 0x000000ffff1b7224 */ /* 0x000fe200078e0013 */
[----:B------:R-:W-:Y:S01]  /*11ca10*/  BAR.SYNC.DEFER_BLOCKING 0x0 ;  /* 0x0000000000007b1d */ /* 0x000fe20000010000 */
[----:B----4-:R-:W-:Y:S02]  /*11ca20*/  PRMT R12, R11, 0x5210, R12 ;  /* 0x000052100b0c7816 */ /* 0x010fe4000000000c */
[----:B---3--:R-:W-:Y:S02]  /*11ca30*/  PRMT R10, R10, 0x5210, R9 ;  /* 0x000052100a0a7816 */ /* 0x008fe40000000009 */
[----:B------:R-:W-:Y:S01]  /*11ca40*/  PRMT R7, R7, 0x5210, R8 ;  /* 0x0000521007077816 */ /* 0x000fe20000000008 */
[----:B--2---:R0:W-:Y:S04]  /*11ca50*/  STSM.16.M88.4 [R21], R24 ;  /* 0x0000001815007844 */ /* 0x0041e80000000200 */
[----:B0-----:R-:W2:Y:S04]  /*11ca60*/  LDL.LU.64 R26, [R1+0x4b18] ;  /* 0x004b1800011a7983 */ /* 0x001ea80000300a00 */
[----:B------:R-:W2:Y:S04]  /*11ca70*/  LDL.LU.64 R24, [R1+0x4b10] ;  /* 0x004b100001187983 */ /* 0x000ea80000300a00 */
[----:B------:R-:W-:Y:S04]  /*11ca80*/  STL [R1+0x4b0c], R21 ;  /* 0x004b0c1501007387 */ /* 0x000fe80000100800 */
[----:B------:R-:W3:Y:S04]  /*11ca90*/  LDL.LU R11, [R1+0xaf4] ;  /* 0x000af400010b7983 */ /* 0x000ee80000300800 */
[----:B------:R-:W4:Y:S04]  /*11caa0*/  LDL.LU R9, [R1+0xaf0] ;  /* 0x000af00001097983 */ /* 0x000f280000300800 */
[----:B------:R-:W4:Y:S01]  /*11cab0*/  LDL.LU R8, [R1+0xaac] ;  /* 0x000aac0001087983 */ /* 0x000f220000300800 */
[----:B------:R-:W-:-:S02]  /*11cac0*/  PRMT R4, R4, 0x5210, R16 ;  /* 0x0000521004047816 */ /* 0x000fc40000000010 */
[----:B------:R-:W-:Y:S02]  /*11cad0*/  PRMT R3, R3, 0x5210, R15 ;  /* 0x0000521003037816 */ /* 0x000fe4000000000f */
[----:B------:R-:W-:Y:S01]  /*11cae0*/  PRMT R2, R2, 0x5210, R14 ;  /* 0x0000521002027816 */ /* 0x000fe2000000000e */
[----:B--2---:R-:W-:Y:S01]  /*11caf0*/  STSM.16.M88.4 [R21+0x200], R24 ;  /* 0x0002001815007844 */ /* 0x004fe20000000200 */
[----:B------:R-:W-:Y:S06]  /*11cb00*/  BAR.SYNC.DEFER_BLOCKING 0x0 ;  /* 0x0000000000007b1d */ /* 0x000fec0000010000 */
[----:B---3--:R-:W-:Y:S04]  /*11cb10*/  STL [R1+0x4b08], R11 ;  /* 0x004b080b01007387 */ /* 0x008fe80000100800 */
[----:B----4-:R0:W-:Y:S02]  /*11cb20*/  STL.64 [R1+0x4b00], R8 ;  /* 0x004b000801007387 */ /* 0x0101e40000100a00 */
[----:B0-----:R-:W-:-:S02]  /*11cb30*/  IMAD.MOV.U32 R9, RZ, RZ, R10 ;  /* 0x000000ffff097224 */ /* 0x001fc400078e000a */
[----:B------:R-:W0:Y:S01]  /*11cb40*/  LDS.128 R20, [R17] ;  /* 0x0000000011147984 */ /* 0x000e220000000c00 */
[----:B------:R-:W-:-:S03]  /*11cb50*/  IMAD.MOV.U32 R10, RZ, RZ, R7 ;  /* 0x000000ffff0a7224 */ /* 0x000fc600078e0007 */
[----:B------:R-:W2:Y:S01]  /*11cb60*/  LDL.LU R7, [R1+0xaa8] ;  /* 0x000aa80001077983 */ /* 0x000ea20000300800 */
[----:B------:R-:W-:-:S03]  /*11cb70*/  IMAD.MOV.U32 R8, RZ, RZ, R12 ;  /* 0x000000ffff087224 */ /* 0x000fc600078e000c */
[----:B------:R-:W3:Y:S04]  /*11cb80*/  LDL.LU R16, [R1+0xa5c] ;  /* 0x000a5c0001107983 */ /* 0x000ee80000300800 */
[----:B------:R-:W4:Y:S04]  /*11cb90*/  LDL.LU R15, [R1+0xa58] ;  /* 0x000a5800010f7983 */ /* 0x000f280000300800 */
[----:B------:R-:W2:Y:S04]  /*11cba0*/  LDL.LU R14, [R1+0xa24] ;  /* 0x000a2400010e7983 */ /* 0x000ea80000300800 */
[----:B------:R-:W3:Y:S04]  /*11cbb0*/  LDL.LU R12, [R1+0xa20] ;  /* 0x000a2000010c7983 */ /* 0x000ee80000300800 */
[----:B------:R-:W4:Y:S04]  /*11cbc0*/  LDL.LU R24, [R1+0xa9c] ;  /* 0x000a9c0001187983 */ /* 0x000f280000300800 */
[----:B------:R-:W4:Y:S04]  /*11cbd0*/  LDL.LU R25, [R1+0xa98] ;  /* 0x000a980001197983 */ /* 0x000f280000300800 */
[----:B------:R-:W3:Y:S04]  /*11cbe0*/  LDL.LU R29, [R1+0xa8c] ;  /* 0x000a8c00011d7983 */ /* 0x000ee80000300800 */
[----:B------:R-:W2:Y:S04]  /*11cbf0*/  LDL.LU R27, [R1+0xa80] ;  /* 0x000a8000011b7983 */ /* 0x000ea80000300800 */
[----:B--2---:R-:W-:Y:S04]  /*11cc00*/  STL [R1+0x4af8], R27 ;  /* 0x004af81b01007387 */ /* 0x004fe80000100800 */
[----:B----4-:R-:W-:Y:S04]  /*11cc10*/  STL.64 [R1+0x4af0], R24 ;  /* 0x004af01801007387 */ /* 0x010fe80000100a00 */
[----:B0-----:R-:W-:Y:S04]  /*11cc20*/  STL.64 [R1+0xd0], R20 ;  /* 0x0000d01401007387 */ /* 0x001fe80000100a00 */
[----:B------:R-:W-:Y:S04]  /*11cc30*/  STL.64 [R1+0xd8], R22 ;  /* 0x0000d81601007387 */ /* 0x000fe80000100a00 */
[----:B------:R-:W0:Y:S04]  /*11cc40*/  LDS.128 R20, [R17+0x400] ;  /* 0x0004000011147984 */ /* 0x000e280000000c00 */
[----:B0-----:R0:W-:Y:S04]  /*11cc50*/  STL.64 [R1+0x150], R20 ;  /* 0x0001501401007387 */ /* 0x0011e80000100a00 */
[----:B------:R-:W-:Y:S04]  /*11cc60*/  STL.64 [R1+0x158], R22 ;  /* 0x0001581601007387 */ /* 0x000fe80000100a00 */
[----:B0-----:R-:W2:Y:S01]  /*11cc70*/  LDL.LU R21, [R1+0x4b0c] ;  /* 0x004b0c0001157983 */ /* 0x001ea20000300800 */
[----:B------:R-:W-:-:S02]  /*11cc80*/  PRMT R6, R13, 0x5210, R6 ;  /* 0x000052100d067816 */ /* 0x000fc40000000006 */
[----:B------:R-:W-:Y:S02]  /*11cc90*/  PRMT R5, R5, 0x5210, R18 ;  /* 0x0000521005057816 */ /* 0x000fe40000000012 */
[----:B------:R-:W4:Y:S01]  /*11cca0*/  LDL.LU R18, [R1+0xa74] ;  /* 0x000a740001127983 */ /* 0x000f220000300800 */
[----:B------:R-:W-:Y:S01]  /*11ccb0*/  IMAD.MOV.U32 R11, RZ, RZ, R6 ;  /* 0x000000ffff0b7224 */ /* 0x000fe200078e0006 */
[----:B------:R-:W-:Y:S06]  /*11ccc0*/  BAR.SYNC.DEFER_BLOCKING 0x0 ;  /* 0x0000000000007b1d */ /* 0x000fec0000010000 */
[----:B------:R-:W4:Y:S04]  /*11ccd0*/  LDL.LU R19, [R1+0xa70] ;  /* 0x000a700001137983 */ /* 0x000f280000300800 */
[----:B------:R-:W4:Y:S04]  /*11cce0*/  LDL.LU R20, [R1+0x890] ;  /* 0x0008900001147983 */ /* 0x000f280000300800 */
[----:B------:R-:W4:Y:S04]  /*11ccf0*/  LDL.LU R28, [R1+0x88c] ;  /* 0x00088c00011c7983 */ /* 0x000f280000300800 */
[----:B--2---:R0:W-:Y:S04]  /*11cd00*/  STSM.16.M88.4 [R21], R8 ;  /* 0x0000000815007844 */ /* 0x0041e80000000200 */
[----:B0-----:R-:W2:Y:S04]  /*11cd10*/  LDL.LU R11, [R1+0x4b08] ;  /* 0x004b0800010b7983 */ /* 0x001ea80000300800 */
[----:B------:R-:W4:Y:S04]  /*11cd20*/  LDL.LU.64 R8, [R1+0x4b00] ;  /* 0x004b000001087983 */ /* 0x000f280000300a00 */
[----:B------:R-:W2:Y:S04]  /*11cd30*/  LDL.LU R13, [R1+0x1b0] ;  /* 0x0001b000010d7983 */ /* 0x000ea80000300800 */
[----:B------:R-:W2:Y:S01]  /*11cd40*/  LDL.LU R22, [R1+0x1a4] ;  /* 0x0001a40001167983 */ /* 0x000ea20000300800 */
[----:B------:R-:W-:-:S02]  /*11cd50*/  IMAD.MOV.U32 R24, RZ, RZ, R5 ;  /* 0x000000ffff187224 */ /* 0x000fc400078e0005 */
[----:B------:R-:W-:Y:S02]  /*11cd60*/  IMAD.MOV.U32 R25, RZ, RZ, R4 ;  /* 0x000000ffff197224 */ /* 0x000fe400078e0004 */
[----:B------:R-:W-:Y:S02]  /*11cd70*/  IMAD.MOV.U32 R26, RZ, RZ, R3 ;  /* 0x000000ffff1a7224 */ /* 0x000fe400078e0003 */
[----:B------:R-:W-:Y:S01]  /*11cd80*/  IMAD.MOV.U32 R27, RZ, RZ, R2 ;  /* 0x000000ffff1b7224 */ /* 0x000fe200078e0002 */
[----:B------:R-:W2:Y:S04]  /*11cd90*/  LDL.LU R3, [R1+0x190] ;  /* 0x0001900001037983 */ /* 0x000ea80000300800 */
[----:B------:R0:W-:Y:S04]  /*11cda0*/  STSM.16.M88.4 [R21+0x200], R24 ;  /* 0x0002001815007844 */ /* 0x0001e80000000200 */
[----:B------:R-:W2:Y:S01]  /*11cdb0*/  LDL.LU R2, [R1+0x1a0] ;  /* 0x0001a00001027983 */ /* 0x000ea20000300800 */
[----:B------:R-:W-:-:S03]  /*11cdc0*/  LOP3.LUT R15, R15, 0xffff, RZ, 0xc0, !PT ;  /* 0x0000ffff0f0f7812 */ /* 0x000fc600078ec0ff */
[----:B------:R-:W2:Y:S01]  /*11cdd0*/  LDL.LU R4, [R1+0x188] ;  /* 0x0001880001047983 */ /* 0x000ea20000300800 */
[----:B------:R-:W-:-:S03]  /*11cde0*/  LOP3.LUT R14, R14, 0xffff, RZ, 0xc0, !PT ;  /* 0x0000ffff0e0e7812 */ /* 0x000fc600078ec0ff */
[----:B------:R-:W2:Y:S04]  /*11cdf0*/  LDL.LU R5, [R1+0x198] ;  /* 0x0001980001057983 */ /* 0x000ea80000300800 */
[----:B------:R-:W2:Y:S04]  /*11ce00*/  LDL.LU R6, [R1+0x174] ;  /* 0x0001740001067983 */ /* 0x000ea80000300800 */
[----:B------:R-:W2:Y:S04]  /*11ce10*/  LDL.LU R10, [R1+0x170] ;  /* 0x00017000010a7983 */ /* 0x000ea80000300800 */
[----:B0-----:R-:W2:Y:S01]  /*11ce20*/  LDL.LU R27, [R1+0x4af8] ;  /* 0x004af800011b7983 */ /* 0x001ea20000300800 */
[----:B---3--:R-:W-:-:S03]  /*11ce30*/  PRMT R26, R29, 0x4210, R14 ;  /* 0x000042101d1a7816 */ /* 0x008fc6000000000e */
[----:B------:R-:W3:Y:S01]  /*11ce40*/  LDL.LU.64 R24, [R1+0x4af0] ;  /* 0x004af00001187983 */ /* 0x000ee20000300a00 */
[----:B------:R-:W-:Y:S01]  /*11ce50*/  LOP3.LUT R12, R12, 0xffff, RZ, 0xc0, !PT ;  /* 0x0000ffff0c0c7812 */ /* 0x000fe200078ec0ff */
[----:B------:R-:W-:Y:S01]  /*11ce60*/  BAR.SYNC.DEFER_BLOCKING 0x0 ;  /* 0x0000000000007b1d */ /* 0x000fe20000010000 */
[----:B----4-:R-:W-:-:S05]  /*11ce70*/  LOP3.LUT R8, R8, 0xffff, RZ, 0xc0, !PT ;  /* 0x0000ffff08087812 */ /* 0x010fca00078ec0ff */
[----:B--2---:R-:W-:Y:S04]  /*11ce80*/  STL [R1+0x4aec], R22 ;  /* 0x004aec1601007387 */ /* 0x004fe80000100800 */
[----:B------:R-:W-:Y:S04]  /*11ce90*/  STL [R1+0x4ae8], R21 ;  /* 0x004ae81501007387 */ /* 0x000fe80000100800 */
[----:B------:R0:W-:Y:S02]  /*11cea0*/  STL.64 [R1+0x4ae0], R14 ;  /* 0x004ae00e01007387 */ /* 0x0001e40000100a00 */
[----:B0-----:R-:W-:-:S02]  /*11ceb0*/  PRMT R14, R20, 0x4210, R8 ;  /* 0x00004210140e7816 */ /* 0x001fc40000000008 */
[----:B------:R-:W0:Y:S04]  /*11cec0*/  LDS.128 R20, [R17] ;  /* 0x0000000011147984 */ /* 0x000e280000000c00 */
[----:B------:R-:W-:Y:S04]  /*11ced0*/  STL.64 [R1+0x4ad8], R12 ;  /* 0x004ad80c01007387 */ /* 0x000fe80000100a00 */
[----:B0-----:R-:W-:Y:S04]  /*11cee0*/  STL.64 [R1+0xc0], R20 ;  /* 0x0000c01401007387 */ /* 0x001fe80000100a00 */
[----:B------:R-:W-:Y:S04]  /*11cef0*/  STL.64 [R1+0xc8], R22 ;  /* 0x0000c81601007387 */ /* 0x000fe80000100a00 */
[----:B------:R-:W0:Y:S04]  /*11cf00*/  LDS.128 R20, [R17+0x400] ;  /* 0x0004000011147984 */ /* 0x000e280000000c00 */
[----:B0-----:R-:W-:Y:S04]  /*11cf10*/  STL.64 [R1+0x140], R20 ;  /* 0x0001401401007387 */ /* 0x001fe80000100a00 */
[----:B------:R0:W-:Y:S04]  /*11cf20*/  STL.64 [R1+0x148], R22 ;  /* 0x0001481601007387 */ /* 0x0001e80000100a00 */
[----:B0-----:R-:W2:Y:S04]  /*11cf30*/  LDL.LU R22, [R1+0x4aec] ;  /* 0x004aec0001167983 */ /* 0x001ea80000300800 */
[----:B------:R-:W4:Y:S01]  /*11cf40*/  LDL.LU R21, [R1+0x4ae8] ;  /* 0x004ae80001157983 */ /* 0x000f220000300800 */
[----:B------:R-:W-:-:S02]  /*11cf50*/  LOP3.LUT R11, R11, 0xffff, RZ, 0xc0, !PT ;  /* 0x0000ffff0b0b7812 */ /* 0x000fc400078ec0ff */
[----:B------:R-:W-:Y:S02]  /*11cf60*/  LOP3.LUT R9, R9, 0xffff, RZ, 0xc0, !PT ;  /* 0x0000ffff09097812 */ /* 0x000fe400078ec0ff */
[----:B------:R-:W-:Y:S02]  /*11cf70*/  LOP3.LUT R7, R7, 0xffff, RZ, 0xc0, !PT ;  /* 0x0000ffff07077812 */ /* 0x000fe400078ec0ff */
[----:B---3--:R-:W-:Y:S02]  /*11cf80*/  PRMT R25, R25, 0x4210, R15 ;  /* 0x0000421019197816 */ /* 0x008fe4000000000f */
[----:B------:R-:W-:Y:S02]  /*11cf90*/  PRMT R27, R27, 0x4210, R12 ;  /* 0x000042101b1b7816 */ /* 0x000fe4000000000c */
[----:B------:R-:W-:Y:S02]  /*11cfa0*/  PRMT R12, R18, 0x4210, R11 ;  /* 0x00004210120c7816 */ /* 0x000fe4000000000b */
[----:B------:R-:W-:-:S02]  /*11cfb0*/  PRMT R13, R19, 0x4210, R9 ;  /* 0x00004210130d7816 */ /* 0x000fc40000000009 */
[----:B------:R-:W-:Y:S01]  /*11cfc0*/  PRMT R15, R28, 0x4210, R7 ;  /* 0x000042101c0f7816 */ /* 0x000fe20000000007 */
[----:B------:R-:W-:Y:S01]  /*11cfd0*/  BAR.SYNC.DEFER_BLOCKING 0x0 ;  /* 0x0000000000007b1d */ /* 0x000fe20000010000 */
[----:B------:R-:W-:-:S04]  /*11cfe0*/  LOP3.LUT R16, R16, 0xffff, RZ, 0xc0, !PT ;  /* 0x0000ffff10107812 */ /* 0x000fc800078ec0ff */
[----:B------:R-:W-:Y:S02]  /*11cff0*/  PRMT R24, R24, 0x4210, R16 ;  /* 0x0000421018187816 */ /* 0x000fe40000000010 */
[----:B------:R-:W-:Y:S02]  /*11d000*/  PRMT R6, R6, 0x5210, R8 ;  /* 0x0000521006067816 */ /* 0x000fe40000000008 */
[----:B------:R-:W-:Y:S02]  /*11d010*/  PRMT R7, R10, 0x5210, R7 ;  /* 0x000052100a077816 */ /* 0x000fe40000000007 */
[----:B------:R-:W-:Y:S02]  /*11d020*/  PRMT R4, R4, 0x5210, R11 ;  /* 0x0000521004047816 */ /* 0x000fe4000000000b */
[----:B------:R-:W-:Y:S01]  /*11d030*/  PRMT R5, R5, 0x5210, R9 ;  /* 0x0000521005057816 */ /* 0x000fe20000000009 */
[----:B----4-:R0:W-:Y:S04]  /*11d040*/  STSM.16.M88.4 [R21], R12 ;  /* 0x0000000c15007844 */ /* 0x0101e80000000200 */
[----:B0-----:R-:W2:Y:S04]  /*11d050*/  LDL.LU.64 R14, [R1+0x4ae0] ;  /* 0x004ae000010e7983 */ /* 0x001ea80000300a00 */
[----:B------:R-:W3:Y:S04]  /*11d060*/  LDL.LU.64 R12, [R1+0x4ad8] ;  /* 0x004ad800010c7983 */ /* 0x000ee80000300a00 */
[----:B------:R-:W-:Y:S04]  /*11d070*/  STSM.16.M88.4 [R21+0x200], R24 ;  /* 0x0002001815007844 */ /* 0x000fe80000000200 */
[----:B------:R-:W-:Y:S04]  /*11d080*/  STL.64 [R1+0x4ad0], R6 ;  /* 0x004ad00601007387 */ /* 0x000fe80000100a00 */
[----:B------:R-:W-:Y:S01]  /*11d090*/  STL.64 [R1+0x4ac8], R4 ;  /* 0x004ac80401007387 */ /* 0x000fe20000100a00 */
[----:B------:R-:W-:Y:S06]  /*11d0a0*/  BAR.SYNC.DEFER_BLOCKING 0x0 ;  /* 0x0000000000007b1d */ /* 0x000fec0000010000 */
[----:B------:R-:W0:Y:S01]  /*11d0b0*/  LDS.128 R4, [R17] ;  /* 0x0000000011047984 */ /* 0x000e220000000c00 */
[----:B--2---:R-:W-:-:S02]  /*11d0c0*/  PRMT R23, R22, 0x5210, R15 ;  /* 0x0000521016177816 */ /* 0x004fc4000000000f */
[----:B------:R-:W-:Y:S01]  /*11d0d0*/  PRMT R3, R3, 0x5210, R14 ;  /* 0x0000521003037816 */ /* 0x000fe2000000000e */
[----:B------:R-:W2:Y:S04]  /*11d0e0*/  LDL.LU R15, [R1+0xb04] ;  /* 0x000b0400010f7983 */ /* 0x000ea80000300800 */
[----:B------:R-:W4:Y:S04]  /*11d0f0*/  LDL.LU R14, [R1+0xb00] ;  /* 0x000b0000010e7983 */ /* 0x000f280000300800 */
[----:B0-----:R-:W-:Y:S04]  /*11d100*/  STL.64 [R1+0x130], R4 ;  /* 0x0001300401007387 */ /* 0x001fe80000100a00 */
[----:B------:R-:W-:Y:S04]  /*11d110*/  STL.64 [R1+0x138], R6 ;  /* 0x0001380601007387 */ /* 0x000fe80000100a00 */
[----:B------:R-:W0:Y:S01]  /*11d120*/  LDS.128 R4, [R17+0x400] ;  /* 0x0004000011047984 */ /* 0x000e220000000c00 */
[----:B---3--:R-:W-:-:S03]  /*11d130*/  PRMT R2, R2, 0x5210, R12 ;  /* 0x0000521002027816 */ /* 0x008fc6000000000c */
[----:B------:R-:W3:Y:S01]  /*11d140*/  LDL.LU R12, [R1+0xad4] ;  /* 0x000ad400010c7983 */ /* 0x000ee20000300800 */
[----:B------:R-:W-:-:S03]  /*11d150*/  PRMT R13, R13, 0x5210, R16 ;  /* 0x000052100d0d7816 */ /* 0x000fc60000000010 */
        /* <DEDUP_REMOVED lines=14> */
[----:B------:R0:W-:Y:S04]  /*11d240*/  STL.64 [R1+0x198], R6 ;  /* 0x0001980601007387 */ /* 0x0001e80000100a00 */
[----:B0-----:R-:W4:Y:S04]  /*11d250*/  LDL.LU.64 R6, [R1+0x4ad0] ;  /* 0x004ad00001067983 */ /* 0x001f280000300a00 */
[----:B------:R-:W4:Y:S01]  /*11d260*/  LDL.LU.64 R4, [R1+0x4ac8] ;  /* 0x004ac80001047983 */ /* 0x000f220000300a00 */
[----:B------:R-:W-:Y:S06]  /*11d270*/  BAR.SYNC.DEFER_BLOCKING 0x0 ;  /* 0x0000000000007b1d */ /* 0x000fec0000010000 */
[----:B----4-:R0:W-:Y:S04]  /*11d280*/  STSM.16.M88.4 [R21], R4 ;  /* 0x0000000415007844 */ /* 0x0101e80000000200 */
[----:B0-----:R-:W4:Y:S04]  /*11d290*/  LDL.LU R7, [R1+0x1e8] ;  /* 0x0001e80001077983 */ /* 0x001f280000300800 */
[----:B------:R-:W4:Y:S04]  /*11d2a0*/  LDL.LU R6, [R1+0x1e4] ;  /* 0x0001e40001067983 */ /* 0x000f280000300800 */
[----:B------:R-:W3:Y:S04]  /*11d2b0*/  LDL.LU R4, [R1+0x1dc] ;  /* 0x0001dc0001047983 */ /* 0x000ee80000300800 */
[----:B------:R-:W3:Y:S04]  /*11d2c0*/  LDL.LU R8, [R1+0x1e0] ;  /* 0x0001e00001087983 */ /* 0x000ee80000300800 */
[----:B------:R-:W3:Y:S04]  /*11d2d0*/  LDL.LU R10, [R1+0x1d4] ;  /* 0x0001d400010a7983 */ /* 0x000ee80000300800 */
[----:B------:R-:W3:Y:S01]  /*11d2e0*/  LDL.LU R5, [R1+0x1c8] ;  /* 0x0001c80001057983 */ /* 0x000ee20000300800 */
[----:B------:R-:W-:-:S02]  /*11d2f0*/  LOP3.LUT R14, R14, 0xffff, RZ, 0xc0, !PT ;  /* 0x0000ffff0e0e7812 */ /* 0x000fc400078ec0ff */
[----:B--2---:R-:W-:Y:S01]  /*11d300*/  LOP3.LUT R11, R11, 0xffff, RZ, 0xc0, !PT ;  /* 0x0000ffff0b0b7812 */ /* 0x004fe200078ec0ff */
[----:B----4-:R0:W-:Y:S02]  /*11d310*/  STL.64 [R1+0x4ab8], R6 ;  /* 0x004ab80601007387 */ /* 0x0101e40000100a00 */
[----:B0-----:R-:W-:Y:S02]  /*11d320*/  IMAD.MOV.U32 R6, RZ, RZ, R3 ;  /* 0x000000ffff067224 */ /* 0x001fe400078e0003 */
[----:B------:R-:W-:Y:S01]  /*11d330*/  IMAD.MOV.U32 R7, RZ, RZ, R2 ;  /* 0x000000ffff077224 */ /* 0x000fe200078e0002 */
[----:B---3--:R0:W-:Y:S02]  /*11d340*/  STL.64 [R1+0x4ab0], R4 ;  /* 0x004ab00401007387 */ /* 0x0081e40000100a00 */
[----:B0-----:R-:W-:Y:S02]  /*11d350*/  IMAD.MOV.U32 R4, RZ, RZ, R13 ;  /* 0x000000ffff047224 */ /* 0x001fe400078e000d */
[----:B------:R-:W-:Y:S01]  /*11d360*/  IMAD.MOV.U32 R5, RZ, RZ, R23 ;  /* 0x000000ffff057224 */ /* 0x000fe200078e0017 */
[----:B------:R-:W2:Y:S04]  /*11d370*/  LDL.LU R13, [R1+0x4ac4] ;  /* 0x004ac400010d7983 */ /* 0x000ea80000300800 */
[----:B------:R0:W-:Y:S04]  /*11d380*/  STSM.16.M88.4 [R21+0x200], R4 ;  /* 0x0002000415007844 */ /* 0x0001e80000000200 */
[----:B------:R-:W3:Y:S04]  /*11d390*/  LDL.LU R3, [R1+0x1c0] ;  /* 0x0001c00001037983 */ /* 0x000ee80000300800 */
[----:B------:R-:W4:Y:S04]  /*11d3a0*/  LDL.LU R2, [R1+0x1bc] ;  /* 0x0001bc0001027983 */ /* 0x000f280000300800 */
[----:B------:R-:W-:Y:S01]  /*11d3b0*/  STL [R1+0x4ac0], R21 ;  /* 0x004ac01501007387 */ /* 0x000fe20000100800 */
[----:B0-----:R-:W-:-:S02]  /*11d3c0*/  PRMT R5, R20, 0x4210, R14 ;  /* 0x0000421014057816 */ /* 0x001fc4000000000e */
[----:B------:R-:W-:Y:S01]  /*11d3d0*/  PRMT R7, R22, 0x4210, R11 ;  /* 0x0000421016077816 */ /* 0x000fe2000000000b */
[----:B------:R-:W-:Y:S06]  /*11d3e0*/  BAR.SYNC.DEFER_BLOCKING 0x0 ;  /* 0x0000000000007b1d */ /* 0x000fec0000010000 */
        /* <DEDUP_REMOVED lines=10> */
[----:B------:R-:W-:Y:S01]  /*11d490*/  PRMT R6, R28, 0x4210, R12 ;  /* 0x000042101c067816 */ /* 0x000fe2000000000c */
[----:B------:R-:W-:Y:S01]  /*11d4a0*/  BAR.SYNC.DEFER_BLOCKING 0x0 ;  /* 0x0000000000007b1d */ /* 0x000fe20000010000 */
[----:B------:R-:W-:-:S04]  /*11d4b0*/  LOP3.LUT R9, R9, 0xffff, RZ, 0xc0, !PT ;  /* 0x0000ffff09097812 */ /* 0x000fc800078ec0ff */
[----:B------:R-:W-:Y:S02]  /*11d4c0*/  PRMT R27, R27, 0x4210, R9 ;  /* 0x000042101b1b7816 */ /* 0x000fe40000000009 */
[----:B---3--:R-:W-:Y:S02]  /*11d4d0*/  PRMT R3, R3, 0x5210, R11 ;  /* 0x0000521003037816 */ /* 0x008fe4000000000b */
[----:B----4-:R-:W-:Y:S01]  /*11d4e0*/  PRMT R2, R2, 0x5210, R9 ;  /* 0x0000521002027816 */ /* 0x010fe20000000009 */
[----:B--2---:R0:W-:Y:S04]  /*11d4f0*/  STSM.16.M88.4 [R21], R4 ;  /* 0x0000000415007844 */ /* 0x0041e80000000200 */
[----:B0-----:R-:W2:Y:S04]  /*11d500*/  LDL.LU.64 R6, [R1+0x4ab8] ;  /* 0x004ab80001067983 */ /* 0x001ea80000300a00 */
[----:B------:R-:W3:Y:S04]  /*11d510*/  LDL.LU.64 R4, [R1+0x4ab0] ;  /* 0x004ab00001047983 */ /* 0x000ee80000300a00 */
[----:B------:R-:W4:Y:S04]  /*11d520*/  LDL.LU R11, [R1+0xb24] ;  /* 0x000b2400010b7983 */ /* 0x000f280000300800 */
[----:B------:R-:W2:Y:S01]  /*11d530*/  LDL.LU R9, [R1+0xb20] ;  /* 0x000b200001097983 */ /* 0x000ea20000300800 */
[----:B------:R-:W-:-:S02]  /*11d540*/  LOP3.LUT R19, R19, 0xffff, RZ, 0xc0, !PT ;  /* 0x0000ffff13137812 */ /* 0x000fc400078ec0ff */
[----:B------:R-:W-:Y:S02]  /*11d550*/  LOP3.LUT R18, R18, 0xffff, RZ, 0xc0, !PT ;  /* 0x0000ffff12127812 */ /* 0x000fe400078ec0ff */
[----:B------:R-:W-:Y:S02]  /*11d560*/  LOP3.LUT R16, R16, 0xffff, RZ, 0xc0, !PT ;  /* 0x0000ffff10107812 */ /* 0x000fe400078ec0ff */
[----:B------:R-:W-:Y:S02]  /*11d570*/  PRMT R24, R24, 0x4210, R19 ;  /* 0x0000421018187816 */ /* 0x000fe40000000013 */
[----:B------:R-:W-:Y:S02]  /*11d580*/  PRMT R25, R25, 0x4210, R18 ;  /* 0x0000421019197816 */ /* 0x000fe40000000012 */
[----:B------:R-:W-:-:S05]  /*11d590*/  PRMT R26, R26, 0x4210, R16 ;  /* 0x000042101a1a7816 */ /* 0x000fca0000000010 */
[----:B------:R-:W-:Y:S01]  /*11d5a0*/  STSM.16.M88.4 [R21+0x200], R24 ;  /* 0x0002001815007844 */ /* 0x000fe20000000200 */
[----:B------:R-:W-:Y:S06]  /*11d5b0*/  BAR.SYNC.DEFER_BLOCKING 0x0 ;  /* 0x0000000000007b1d */ /* 0x000fec0000010000 */
[----:B------:R-:W0:Y:S01]  /*11d5c0*/  LDS.128 R24, [R17] ;  /* 0x0000000011187984 */ /* 0x000e220000000c00 */
[----:B------:R-:W-:Y:S02]  /*11d5d0*/  PRMT R10, R10, 0x5210, R14 ;  /* 0x000052100a0a7816 */ /* 0x000fe4000000000e */
[----:B------:R-:W-:Y:S01]  /*11d5e0*/  PRMT R8, R8, 0x5210, R15 ;  /* 0x0000521008087816 */ /* 0x000fe2000000000f */
[----:B0-----:R-:W-:Y:S04]  /*11d5f0*/  STL.64 [R1+0x170], R24 ;  /* 0x0001701801007387 */ /* 0x001fe80000100a00 */
[----:B------:R-:W-:Y:S01]  /*11d600*/  STL.64 [R1+0x178], R26 ;  /* 0x0001781a01007387 */ /* 0x000fe20000100a00 */
[----:B---3--:R-:W-:-:S03]  /*11d610*/  PRMT R5, R5, 0x5210, R12 ;  /* 0x0000521005057816 */ /* 0x008fc6000000000c */
[----:B----4-:R0:W-:Y:S04]  /*11d620*/  STL [R1+0x4a9c], R11 ;  /* 0x004a9c0b01007387 */ /* 0x0101e80000100800 */
[----:B--2---:R1:W-:Y:S01]  /*11d630*/  STL [R1+0x4a98], R9 ;  /* 0x004a980901007387 */ /* 0x0043e20000100800 */
[----:B0-----:R-:W-:Y:S02]  /*11d640*/  IMAD.MOV.U32 R11, RZ, RZ, R3 ;  /* 0x000000ffff0b7224 */ /* 0x001fe400078e0003 */
[----:B-1----:R-:W-:Y:S02]  /*11d650*/  IMAD.MOV.U32 R9, RZ, RZ, R10 ;  /* 0x000000ffff097224 */ /* 0x002fe400078e000a */
[----:B------:R-:W-:Y:S01]  /*11d660*/  IMAD.MOV.U32 R10, RZ, RZ, R5 ;  /* 0x000000ffff0a7224 */ /* 0x000fe200078e0005 */
[----:B------:R-:W-:-:S04]  /*11d670*/  PRMT R4, R4, 0x5210, R16 ;  /* 0x0000521004047816 */ /* 0x000fc80000000010 */
[----:B------:R-:W-:Y:S04]  /*11d680*/  STL.64 [R1+0x4aa8], R10 ;  /* 0x004aa80a01007387 */ /* 0x000fe80000100a00 */
[----:B------:R-:W-:Y:S04]  /*11d690*/  STL.64 [R1+0x4aa0], R8 ;  /* 0x004aa00801007387 */ /* 0x000fe80000100a00 */
[----:B------:R-:W2:Y:S04]  /*11d6a0*/  LDL.LU R5, [R1+0xafc] ;  /* 0x000afc0001057983 */ /* 0x000ea80000300800 */
[----:B------:R-:W3:Y:S04]  /*11d6b0*/  LDL.LU R3, [R1+0xaf8] ;  /* 0x000af80001037983 */ /* 0x000ee80000300800 */
[----:B------:R-:W4:Y:S04]  /*11d6c0*/  LDL.LU R16, [R1+0xac4] ;  /* 0x000ac40001107983 */ /* 0x000f280000300800 */
[----:B------:R-:W2:Y:S04]  /*11d6d0*/  LDL.LU R15, [R1+0xac0] ;  /* 0x000ac000010f7983 */ /* 0x000ea80000300800 */
[----:B------:R-:W2:Y:S04]  /*11d6e0*/  LDL.LU R14, [R1+0xa64] ;  /* 0x000a6400010e7983 */ /* 0x000ea80000300800 */
[----:B------:R-:W3:Y:S04]  /*11d6f0*/  LDL.LU R12, [R1+0xa60] ;  /* 0x000a6000010c7983 */ /* 0x000ee80000300800 */
[----:B------:R-:W0:Y:S01]  /*11d700*/  LDS.128 R8, [R17+0x400] ;  /* 0x0004000011087984 */ /* 0x000e220000000c00 */
[----:B------:R-:W-:-:S02]  /*11d710*/  PRMT R7, R7, 0x5210, R19 ;  /* 0x0000521007077816 */ /* 0x000fc40000000013 */
[----:B------:R-:W-:Y:S01]  /*11d720*/  PRMT R6, R6, 0x5210, R18 ;  /* 0x0000521006067816 */ /* 0x000fe20000000012 */
[----:B------:R-:W-:Y:S06]  /*11d730*/  BAR.SYNC.DEFER_BLOCKING 0x0 ;  /* 0x0000000000007b1d */ /* 0x000fec0000010000 */
[----:B--2---:R-:W-:Y:S04]  /*11d740*/  STL.64 [R1+0x4a90], R14 ;  /* 0x004a900e01007387 */ /* 0x004fe80000100a00 */
[----:B---3--:R-:W-:Y:S04]  /*11d750*/  STL.64 [R1+0x4a88], R12 ;  /* 0x004a880c01007387 */ /* 0x008fe80000100a00 */
[----:B------:R-:W2:Y:S04]  /*11d760*/  LDL.LU R24, [R1+0xb4c] ;  /* 0x000b4c0001187983 */ /* 0x000ea80000300800 */
[----:B------:R-:W3:Y:S04]  /*11d770*/  LDL.LU R26, [R1+0xb48] ;  /* 0x000b4800011a7983 */ /* 0x000ee80000300800 */
[----:B------:R-:W2:Y:S04]  /*11d780*/  LDL.LU R29, [R1+0xb34] ;  /* 0x000b3400011d7983 */ /* 0x000ea80000300800 */
[----:B------:R-:W4:Y:S04]  /*11d790*/  LDL.LU R27, [R1+0xb30] ;  /* 0x000b3000011b7983 */ /* 0x000f280000300800 */
[----:B------:R-:W3:Y:S04]  /*11d7a0*/  LDL.LU R20, [R1+0xb1c] ;  /* 0x000b1c0001147983 */ /* 0x000ee80000300800 */
[----:B------:R-:W2:Y:S04]  /*11d7b0*/  LDL.LU R19, [R1+0xb14] ;  /* 0x000b140001137983 */ /* 0x000ea80000300800 */
[----:B------:R-:W2:Y:S04]  /*11d7c0*/  LDL.LU R18, [R1+0xb18] ;  /* 0x000b180001127983 */ /* 0x000ea80000300800 */
[----:B------:R-:W2:Y:S04]  /*11d7d0*/  LDL.LU R28, [R1+0x9cc] ;  /* 0x0009cc00011c7983 */ /* 0x000ea80000300800 */
[----:B0-----:R-:W-:Y:S04]  /*11d7e0*/  STL.64 [R1+0x1f0], R8 ;  /* 0x0001f00801007387 */ /* 0x001fe80000100a00 */
[----:B------:R0:W-:Y:S04]  /*11d7f0*/  STL.64 [R1+0x1f8], R10 ;  /* 0x0001f80a01007387 */ /* 0x0001e80000100a00 */
[----:B0-----:R-:W4:Y:S04]  /*11d800*/  LDL.LU.64 R10, [R1+0x4aa8] ;  /* 0x004aa800010a7983 */ /* 0x001f280000300a00 */
[----:B------:R-:W4:Y:S04]  /*11d810*/  LDL.LU.64 R8, [R1+0x4aa0] ;  /* 0x004aa00001087983 */ /* 0x000f280000300a00 */
[----:B----4-:R0:W-:Y:S04]  /*11d820*/  STSM.16.M88.4 [R21], R8 ;  /* 0x0000000815007844 */ /* 0x0101e80000000200 */
[----:B0-----:R-:W4:Y:S04]  /*11d830*/  LDL.LU R11, [R1+0x4a9c] ;  /* 0x004a9c00010b7983 */ /* 0x001f280000300800 */
[----:B------:R-:W3:Y:S04]  /*11d840*/  LDL.LU R9, [R1+0x4a98] ;  /* 0x004a980001097983 */ /* 0x000ee80000300800 */
[----:B------:R-:W2:Y:S01]  /*11d850*/  LDL.LU R25, [R1+0x22c] ;  /* 0x00022c0001197983 */ /* 0x000ea20000300800 */
[----:B------:R-:W-:-:S02]  /*11d860*/  IMAD.MOV.U32 R13, RZ, RZ, R6 ;  /* 0x000000ffff0d7224 */ /* 0x000fc400078e0006 */
[----:B------:R-:W-:Y:S02]  /*11d870*/  IMAD.MOV.U32 R12, RZ, RZ, R7 ;  /* 0x000000ffff0c7224 */ /* 0x000fe400078e0007 */
[----:B------:R-:W-:Y:S02]  /*11d880*/  IMAD.MOV.U32 R14, RZ, RZ, R4 ;  /* 0x000000ffff0e7224 */ /* 0x000fe400078e0004 */
[----:B------:R-:W-:-:S05]  /*11d890*/  IMAD.MOV.U32 R15, RZ, RZ, R2 ;  /* 0x000000ffff0f7224 */ /* 0x000fca00078e0002 */
[----:B------:R0:W-:Y:S01]  /*11d8a0*/  STSM.16.M88.4 [R21+0x200], R12 ;  /* 0x0002000c15007844 */ /* 0x0001e20000000200 */
[----:B------:R-:W-:Y:S06]  /*11d8b0*/  BAR.SYNC.DEFER_BLOCKING 0x0 ;  /* 0x0000000000007b1d */ /* 0x000fec0000010000 */
[----:B--2---:R-:W-:Y:S04]  /*11d8c0*/  STL [R1+0x4a6c], R25 ;  /* 0x004a6c1901007387 */ /* 0x004fe80000100800 */
[----:B------:R-:W2:Y:S04]  /*11d8d0*/  LDL.LU R22, [R1+0x224] ;  /* 0x0002240001167983 */ /* 0x000ea80000300800 */
[----:B------:R-:W2:Y:S04]  /*11d8e0*/  LDL.LU R6, [R1+0x214] ;  /* 0x0002140001067983 */ /* 0x000ea80000300800 */
[----:B------:R-:W2:Y:S04]  /*11d8f0*/  LDL.LU R4, [R1+0x218] ;  /* 0x0002180001047983 */ /* 0x000ea80000300800 */
[----:B------:R-:W2:Y:S04]  /*11d900*/  LDL.LU R8, [R1+0x20c] ;  /* 0x00020c0001087983 */ /* 0x000ea80000300800 */
[----:B------:R-:W2:Y:S04]  /*11d910*/  LDL.LU R7, [R1+0x200] ;  /* 0x0002000001077983 */ /* 0x000ea80000300800 */
[----:B------:R-:W2:Y:S04]  /*11d920*/  LDL.LU R10, [R1+0x208] ;  /* 0x00020800010a7983 */ /* 0x000ea80000300800 */
[----:B------:R-:W2:Y:S04]  /*11d930*/  LDL.LU R2, [R1+0x1d0] ;  /* 0x0001d00001027983 */ /* 0x000ea80000300800 */
[----:B0-----:R-:W2:Y:S04]  /*11d940*/  LDL.LU.64 R14, [R1+0x4a90] ;  /* 0x004a9000010e7983 */ /* 0x001ea80000300a00 */
[----:B------:R-:W2:Y:S01]  /*11d950*/  LDL.LU.64 R12, [R1+0x4a88] ;  /* 0x004a8800010c7983 */ /* 0x000ea20000300a00 */
[----:B----4-:R-:W-:-:S02]  /*11d960*/  LOP3.LUT R11, R11, 0xffff, RZ, 0xc0, !PT ;  /* 0x0000ffff0b0b7812 */ /* 0x010fc400078ec0ff */
[----:B---3--:R-:W-:-:S04]  /*11d970*/  LOP3.LUT R9, R9, 0xffff, RZ, 0xc0, !PT ;  /* 0x0000ffff09097812 */ /* 0x008fc800078ec0ff */
[----:B------:R-:W-:Y:S01]  /*11d980*/  PRMT R20, R20, 0x4210, R9 ;  /* 0x0000421014147816 */ /* 0x000fe20000000009 */
[----:B--2---:R-:W-:Y:S04]  /*11d990*/  STL [R1+0x4a84], R22 ;  /* 0x004a841601007387 */ /* 0x004fe80000100800 */
[----:B------:R0:W-:Y:S02]  /*11d9a0*/  STL [R1+0x4a80], R21 ;  /* 0x004a801501007387 */ /* 0x0001e40000100800 */
[----:B0-----:R-:W-:Y:S02]  /*11d9b0*/  PRMT R21, R27, 0x4210, R11 ;  /* 0x000042101b157816 */ /* 0x001fe4000000000b */
[----:B------:R-:W-:Y:S02]  /*11d9c0*/  LOP3.LUT R15, R15, 0xffff, RZ, 0xc0, !PT ;  /* 0x0000ffff0f0f7812 */ /* 0x000fe400078ec0ff */
[----:B------:R-:W-:-:S02]  /*11d9d0*/  LOP3.LUT R14, R14, 0xffff, RZ, 0xc0, !PT ;  /* 0x0000ffff0e0e7812 */ /* 0x000fc400078ec0ff */
[----:B------:R-:W-:-:S03]  /*11d9e0*/  LOP3.LUT R12, R12, 0xffff, RZ, 0xc0, !PT ;  /* 0x0000ffff0c0c7812 */ /* 0x000fc600078ec0ff */
[----:B------:R-:W-:Y:S01]  /*11d9f0*/  STL.64 [R1+0x4a78], R14 ;  /* 0x004a780e01007387 */ /* 0x000fe20000100a00 */
[----:B------:R-:W-:-:S03]  /*11da00*/  PRMT R27, R28, 0x4210, R12 ;  /* 0x000042101c1b7816 */ /* 0x000fc6000000000c */
[----:B------:R0:W-:Y:S02]  /*11da10*/  STL.64 [R1+0x4a70], R12 ;  /* 0x004a700c01007387 */ /* 0x0001e40000100a00 */
[----:B0-----:R-:W-:Y:S02]  /*11da20*/  IMAD.MOV.U32 R12, RZ, RZ, R21 ;  /* 0x000000ffff0c7224 */ /* 0x001fe400078e0015 */
[----:B------:R-:W-:Y:S02]  /*11da30*/  IMAD.MOV.U32 R13, RZ, RZ, R20 ;  /* 0x000000ffff0d7224 */ /* 0x000fe400078e0014 */
        /* <DEDUP_REMOVED lines=12> */
[----:B------:R-:W-:Y:S02]  /*11db00*/  LOP3.LUT R16, R16, 0xffff, RZ, 0xc0, !PT ;  /* 0x0000ffff10107812 */ /* 0x000fe400078ec0ff */
[----:B------:R-:W-:Y:S01]  /*11db10*/  PRMT R25, R26, 0x4210, R15 ;  /* 0x000042101a197816 */ /* 0x000fe2000000000f */
[----:B------:R-:W-:Y:S01]  /*11db20*/  IMAD.MOV.U32 R15, RZ, RZ, R18 ;  /* 0x000000ffff0f7224 */ /* 0x000fe200078e0012 */
[----:B------:R-:W-:Y:S01]  /*11db30*/  PRMT R26, R29, 0x4210, R14 ;  /* 0x000042101d1a7816 */ /* 0x000fe2000000000e */
[----:B------:R-:W-:Y:S01]  /*11db40*/  IMAD.MOV.U32 R14, RZ, RZ, R19 ;  /* 0x000000ffff0e7224 */ /* 0x000fe200078e0013 */
[----:B------:R-:W-:Y:S01]  /*11db50*/  BAR.SYNC.DEFER_BLOCKING 0x0 ;  /* 0x0000000000007b1d */ /* 0x000fe20000010000 */
[----:B------:R-:W-:-:S05]  /*11db60*/  PRMT R24, R24, 0x4210, R16 ;  /* 0x0000421018187816 */ /* 0x000fca0000000010 */
[----:B---3--:R0:W-:Y:S04]  /*11db70*/  STSM.16.M88.4 [R21], R12 ;  /* 0x0000000c15007844 */ /* 0x0081e80000000200 */
[----:B------:R1:W-:Y:S04]  /*11db80*/  STSM.16.M88.4 [R21+0x200], R24 ;  /* 0x0002001815007844 */ /* 0x0003e80000000200 */
[----:B0-----:R-:W2:Y:S04]  /*11db90*/  LDL.LU.64 R14, [R1+0x4a78] ;  /* 0x004a7800010e7983 */ /* 0x001ea80000300a00 */
[----:B------:R-:W3:Y:S04]  /*11dba0*/  LDL.LU.64 R12, [R1+0x4a70] ;  /* 0x004a7000010c7983 */ /* 0x000ee80000300a00 */
[----:B-1----:R-:W4:Y:S01]  /*11dbb0*/  LDL.LU R25, [R1+0x4a6c] ;  /* 0x004a6c0001197983 */ /* 0x002f220000300800 */
[----:B------:R-:W-:-:S02]  /*11dbc0*/  PRMT R9, R7, 0x5210, R9 ;  /* 0x0000521007097816 */ /* 0x000fc40000000009 */
[----:B------:R-:W-:Y:S02]  /*11dbd0*/  PRMT R10, R10, 0x5210, R5 ;  /* 0x000052100a0a7816 */ /* 0x000fe40000000005 */
[----:B------:R-:W-:Y:S02]  /*11dbe0*/  PRMT R8, R8, 0x5210, R11 ;  /* 0x0000521008087816 */ /* 0x000fe4000000000b */
[----:B------:R-:W-:Y:S01]  /*11dbf0*/  PRMT R11, R2, 0x5210, R3 ;  /* 0x00005210020b7816 */ /* 0x000fe20000000003 */
[----:B------:R-:W-:Y:S01]  /*11dc00*/  BAR.SYNC.DEFER_BLOCKING 0x0 ;  /* 0x0000000000007b1d */ /* 0x000fe20000010000 */
[----:B----4-:R-:W-:-:S05]  /*11dc10*/  PRMT R19, R25, 0x5210, R16 ;  /* 0x0000521019137816 */ /* 0x010fca0000000010 */
[----:B------:R-:W0:Y:S04]  /*11dc20*/  LDS.128 R24, [R17] ;  /* 0x0000000011187984 */ /* 0x000e280000000c00 */
[----:B0-----:R-:W-:Y:S04]  /*11dc30*/  STL.64 [R1+0x1d0], R24 ;  /* 0x0001d01801007387 */ /* 0x001fe80000100a00 */
[----:B------:R-:W-:Y:S04]  /*11dc40*/  STL.64 [R1+0x1d8], R26 ;  /* 0x0001d81a01007387 */ /* 0x000fe80000100a00 */
[----:B------:R-:W0:Y:S04]  /*11dc50*/  LDS.128 R24, [R17+0x400] ;  /* 0x0004000011187984 */ /* 0x000e280000000c00 */
[----:B------:R-:W4:Y:S04]  /*11dc60*/  LDL.LU R7, [R1+0xb2c] ;  /* 0x000b2c0001077983 */ /* 0x000f280000300800 */
[----:B------:R-:W4:Y:S01]  /*11dc70*/  LDL.LU R5, [R1+0xb28] ;  /* 0x000b280001057983 */ /* 0x000f220000300800 */
[----:B--2---:R-:W-:-:S02]  /*11dc80*/  PRMT R18, R22, 0x5210, R15 ;  /* 0x0000521016127816 */ /* 0x004fc4000000000f */
[----:B------:R-:W-:Y:S01]  /*11dc90*/  PRMT R6, R6, 0x5210, R14 ;  /* 0x0000521006067816 */ /* 0x000fe2000000000e */
[----:B------:R-:W-:Y:S01]  /*11dca0*/  BAR.SYNC.DEFER_BLOCKING 0x0 ;  /* 0x0000000000007b1d */ /* 0x000fe20000010000 */
[----:B---3--:R-:W-:-:S05]  /*11dcb0*/  PRMT R4, R4, 0x5210, R12 ;  /* 0x0000521004047816 */ /* 0x008fca000000000c */
[----:B0-----:R0:W-:Y:S04]  /*11dcc0*/  STL.64 [R1+0x1c0], R24 ;  /* 0x0001c01801007387 */ /* 0x0011e80000100a00 */
[----:B------:R1:W-:Y:S04]  /*11dcd0*/  STL.64 [R1+0x1c8], R26 ;  /* 0x0001c81a01007387 */ /* 0x0003e80000100a00 */
[----:B------:R-:W2:Y:S04]  /*11dce0*/  LDL.LU R3, [R1+0xb0c] ;  /* 0x000b0c0001037983 */ /* 0x000ea80000300800 */
[----:B------:R-:W3:Y:S04]  /*11dcf0*/  LDL.LU R2, [R1+0xb08] ;  /* 0x000b080001027983 */ /* 0x000ee80000300800 */
[----:B------:R-:W2:Y:S04]  /*11dd00*/  LDL.LU R16, [R1+0xadc] ;  /* 0x000adc0001107983 */ /* 0x000ea80000300800 */
[----:B------:R-:W4:Y:S04]  /*11dd10*/  LDL.LU R15, [R1+0xad8] ;  /* 0x000ad800010f7983 */ /* 0x000f280000300800 */
[----:B------:R-:W4:Y:S04]  /*11dd20*/  LDL.LU R14, [R1+0xa88] ;  /* 0x000a8800010e7983 */ /* 0x000f280000300800 */
[----:B------:R-:W3:Y:S04]  /*11dd30*/  LDL.LU R12, [R1+0xa84] ;  /* 0x000a8400010c7983 */ /* 0x000ee80000300800 */
[----:B------:R-:W-:Y:S04]  /*11dd40*/  STSM.16.M88.4 [R21], R8 ;  /* 0x0000000815007844 */ /* 0x000fe80000000200 */
[----:B----4-:R-:W-:Y:S04]  /*11dd50*/  STL.64 [R1+0x4a60], R14 ;  /* 0x004a600e01007387 */ /* 0x010fe80000100a00 */
[----:B---3--:R3:W-:Y:S04]  /*11dd60*/  STL.64 [R1+0x4a58], R12 ;  /* 0x004a580c01007387 */ /* 0x0087e80000100a00 */
[----:B0-----:R-:W4:Y:S04]  /*11dd70*/  LDL.LU R24, [R1+0xb8c] ;  /* 0x000b8c0001187983 */ /* 0x001f280000300800 */
[----:B------:R-:W2:Y:S04]  /*11dd80*/  LDL.LU R23, [R1+0xb80] ;  /* 0x000b800001177983 */ /* 0x000ea80000300800 */
[----:B-1----:R-:W4:Y:S01]  /*11dd90*/  LDL.LU R26, [R1+0xb7c] ;  /* 0x000b7c00011a7983 */ /* 0x002f220000300800 */
[----:B---3--:R-:W-:-:S03]  /*11dda0*/  IMAD.MOV.U32 R13, RZ, RZ, R18 ;  /* 0x000000ffff0d7224 */ /* 0x008fc600078e0012 */
[----:B------:R-:W3:Y:S01]  /*11ddb0*/  LDL.LU R27, [R1+0xb78] ;  /* 0x000b7800011b7983 */ /* 0x000ee20000300800 */
[----:B------:R-:W-:-:S03]  /*11ddc0*/  IMAD.MOV.U32 R12, RZ, RZ, R19 ;  /* 0x000000ffff0c7224 */ /* 0x000fc600078e0013 */
[----:B------:R-:W4:Y:S04]  /*11ddd0*/  LDL.LU R29, [R1+0xb68] ;  /* 0x000b6800011d7983 */ /* 0x000f280000300800 */
[----:B------:R-:W3:Y:S04]  /*11dde0*/  LDL.LU R18, [R1+0xb64] ;  /* 0x000b640001127983 */ /* 0x000ee80000300800 */
[----:B------:R-:W3:Y:S04]  /*11ddf0*/  LDL.LU R19, [R1+0x9e8] ;  /* 0x0009e80001137983 */ /* 0x000ee80000300800 */
[----:B------:R-:W4:Y:S04]  /*11de00*/  LDL.LU R20, [R1+0x9dc] ;  /* 0x0009dc0001147983 */ /* 0x000f280000300800 */
[----:B------:R-:W2:Y:S04]  /*11de10*/  LDL.LU R11, [R1+0x4a68] ;  /* 0x004a6800010b7983 */ /* 0x000ea80000300800 */
[----:B------:R-:W3:Y:S04]  /*11de20*/  LDL.LU R28, [R1+0x244] ;  /* 0x00024400011c7983 */ /* 0x000ee80000300800 */
[----:B------:R-:W4:Y:S01]  /*11de30*/  LDL.LU R25, [R1+0x254] ;  /* 0x0002540001197983 */ /* 0x000f220000300800 */
[----:B------:R-:W-:-:S02]  /*11de40*/  IMAD.MOV.U32 R14, RZ, RZ, R6 ;  /* 0x000000ffff0e7224 */ /* 0x000fc400078e0006 */
[----:B------:R-:W-:-:S05]  /*11de50*/  IMAD.MOV.U32 R15, RZ, RZ, R4 ;  /* 0x000000ffff0f7224 */ /* 0x000fca00078e0004 */
[----:B------:R0:W-:Y:S01]  /*11de60*/  STSM.16.M88.4 [R21+0x200], R12 ;  /* 0x0002000c15007844 */ /* 0x0001e20000000200 */
[----:B------:R-:W-:Y:S01]  /*11de70*/  LOP3.LUT R2, R2, 0xffff, RZ, 0xc0, !PT ;  /* 0x0000ffff02027812 */ /* 0x000fe200078ec0ff */
[----:B------:R-:W-:Y:S06]  /*11de80*/  BAR.SYNC.DEFER_BLOCKING 0x0 ;  /* 0x0000000000007b1d */ /* 0x000fec0000010000 */
[----:B----4-:R1:W-:Y:S04]  /*11de90*/  STL [R1+0x4a3c], R25 ;  /* 0x004a3c1901007387 */ /* 0x0103e80000100800 */
[----:B------:R-:W4:Y:S04]  /*11dea0*/  LDL.LU R22, [R1+0x240] ;  /* 0x0002400001167983 */ /* 0x000f280000300800 */
[----:B------:R-:W3:Y:S04]  /*11deb0*/  LDL.LU R9, [R1+0x248] ;  /* 0x0002480001097983 */ /* 0x000ee80000300800 */
[----:B------:R-:W3:Y:S04]  /*11dec0*/  LDL.LU R6, [R1+0x238] ;  /* 0x0002380001067983 */ /* 0x000ee80000300800 */
[----:B------:R-:W3:Y:S04]  /*11ded0*/  LDL.LU R4, [R1+0x23c] ;  /* 0x00023c0001047983 */ /* 0x000ee80000300800 */
[----:B------:R-:W2:Y:S04]  /*11dee0*/  LDL.LU R10, [R1+0x234] ;  /* 0x00023400010a7983 */ /* 0x000ea80000300800 */
[----:B0-----:R-:W3:Y:S04]  /*11def0*/  LDL.LU.64 R14, [R1+0x4a60] ;  /* 0x004a6000010e7983 */ /* 0x001ee80000300a00 */
[----:B------:R-:W3:Y:S04]  /*11df00*/  LDL.LU.64 R12, [R1+0x4a58] ;  /* 0x004a5800010c7983 */ /* 0x000ee80000300a00 */
[----:B----4-:R-:W-:Y:S04]  /*11df10*/  STL [R1+0x4a54], R22 ;  /* 0x004a541601007387 */ /* 0x010fe80000100800 */
[----:B------:R-:W-:Y:S04]  /*11df20*/  STL [R1+0x4a50], R21 ;  /* 0x004a501501007387 */ /* 0x000fe80000100800 */
[----:B------:R-:W4:Y:S04]  /*11df30*/  LDL R8, [R1+0x1820] ;  /* 0x0018200001087983 */ /* 0x000f280000100800 */
[----:B--2---:R0:W-:Y:S01]  /*11df40*/  STL.64 [R1+0x4a48], R10 ;  /* 0x004a480a01007387 */ /* 0x0041e20000100a00 */
[----:B---3--:R-:W-:-:S04]  /*11df50*/  LOP3.LUT R15, R15, 0xffff, RZ, 0xc0, !PT ;  /* 0x0000ffff0f0f7812 */ /* 0x008fc800078ec0ff */
[----:B-1----:R-:W-:Y:S02]  /*11df60*/  PRMT R25, R23, 0x4210, R15 ;  /* 0x0000421017197816 */ /* 0x002fe4000000000f */
[----:B0-----:R-:W-:Y:S02]  /*11df70*/  PRMT R11, R20, 0x4210, R2 ;  /* 0x00004210140b7816 */ /* 0x001fe40000000002 */
[----:B------:R-:W0:Y:S04]  /*11df80*/  LDS.128 R20, [R17] ;  /* 0x0000000011147984 */ /* 0x000e280000000c00 */
[----:B----4-:R-:W-:Y:S04]  /*11df90*/  STL.64 [R1+0x4a40], R8 ;  /* 0x004a400801007387 */ /* 0x010fe80000100a00 */
        /* <DEDUP_REMOVED lines=9> */
[----:B------:R-:W-:Y:S02]  /*11e030*/  LOP3.LUT R3, R3, 0xffff, RZ, 0xc0, !PT ;  /* 0x0000ffff03037812 */ /* 0x000fe400078ec0ff */
[----:B------:R-:W-:Y:S02]  /*11e040*/  LOP3.LUT R16, R16, 0xffff, RZ, 0xc0, !PT ;  /* 0x0000ffff10107812 */ /* 0x000fe400078ec0ff */
[----:B------:R-:W-:Y:S02]  /*11e050*/  LOP3.LUT R14, R14, 0xffff, RZ, 0xc0, !PT ;  /* 0x0000ffff0e0e7812 */ /* 0x000fe400078ec0ff */
[----:B------:R-:W-:Y:S02]  /*11e060*/  LOP3.LUT R12, R12, 0xffff, RZ, 0xc0, !PT ;  /* 0x0000ffff0c0c7812 */ /* 0x000fe400078ec0ff */
[----:B------:R-:W-:-:S02]  /*11e070*/  PRMT R8, R29, 0x4210, R7 ;  /* 0x000042101d087816 */ /* 0x000fc40000000007 */
[----:B------:R-:W-:Y:S02]  /*11e080*/  PRMT R9, R18, 0x4210, R5 ;  /* 0x0000421012097816 */ /* 0x000fe40000000005 */
[----:B------:R-:W-:Y:S01]  /*11e090*/  PRMT R10, R19, 0x4210, R3 ;  /* 0x00004210130a7816 */ /* 0x000fe20000000003 */
[----:B------:R-:W-:Y:S01]  /*11e0a0*/  BAR.SYNC.DEFER_BLOCKING 0x0 ;  /* 0x0000000000007b1d */ /* 0x000fe20000010000 */
[----:B------:R-:W-:Y:S02]  /*11e0b0*/  PRMT R24, R24, 0x4210, R16 ;  /* 0x0000421018187816 */ /* 0x000fe40000000010 */
[----:B------:R-:W-:Y:S02]  /*11e0c0*/  PRMT R26, R26, 0x4210, R14 ;  /* 0x000042101a1a7816 */ /* 0x000fe4000000000e */
[----:B------:R-:W-:Y:S01]  /*11e0d0*/  PRMT R27, R27, 0x4210, R12 ;  /* 0x000042101b1b7816 */ /* 0x000fe2000000000c */
[----:B---3--:R0:W-:Y:S04]  /*11e0e0*/  STSM.16.M88.4 [R21], R8 ;  /* 0x0000000815007844 */ /* 0x0081e80000000200 */
[----:B------:R1:W-:Y:S04]  /*11e0f0*/  STSM.16.M88.4 [R21+0x200], R24 ;  /* 0x0002001815007844 */ /* 0x0003e80000000200 */
[----:B0-----:R-:W3:Y:S04]  /*11e100*/  LDL.LU.64 R10, [R1+0x4a48] ;  /* 0x004a4800010a7983 */ /* 0x001ee80000300a00 */
[----:B------:R-:W4:Y:S04]  /*11e110*/  LDL.LU.64 R8, [R1+0x4a40] ;  /* 0x004a400001087983 */ /* 0x000f280000300a00 */
[----:B-1----:R-:W4:Y:S01]  /*11e120*/  LDL.LU R25, [R1+0x4a3c] ;  /* 0x004a3c0001197983 */ /* 0x002f220000300800 */
[----:B------:R-:W-:-:S02]  /*11e130*/  PRMT R16, R28, 0x5210, R16 ;  /* 0x000052101c107816 */ /* 0x000fc40000000010 */
[----:B--2---:R-:W-:Y:S02]  /*11e140*/  PRMT R14, R22, 0x5210, R14 ;  /* 0x00005210160e7816 */ /* 0x004fe4000000000e */
[----:B------:R-:W-:Y:S01]  /*11e150*/  PRMT R6, R6, 0x5210, R7 ;  /* 0x0000521006067816 */ /* 0x000fe20000000007 */
[----:B------:R-:W-:Y:S01]  /*11e160*/  STL [R1+0x210], R16 ;  /* 0x0002101001007387 */ /* 0x000fe20000100800 */
[----:B------:R-:W-:Y:S02]  /*11e170*/  PRMT R5, R4, 0x5210, R5 ;  /* 0x0000521004057816 */ /* 0x000fe40000000005 */
[----:B------:R-:W-:Y:S02]  /*11e180*/  PRMT R0, R0, 0x5210, R2 ;  /* 0x0000521000007816 */ /* 0x000fe40000000002 */
[----:B------:R-:W-:Y:S01]  /*11e190*/  LOP3.LUT R13, R13, 0xfffffff7, RZ, 0xc0, !PT ;  /* 0xfffffff70d0d7812 */ /* 0x000fe200078ec0ff */
[----:B------:R-:W-:Y:S01]  /*11e1a0*/  BAR.SYNC.DEFER_BLOCKING 0x0 ;  /* 0x0000000000007b1d */ /* 0x000fe20000010000 */
[----:B---3--:R-:W-:-:S02]  /*11e1b0*/  PRMT R4, R10, 0x5210, R3 ;  /* 0x000052100a047816 */ /* 0x008fc40000000003 */
[----:B----4-:R-:W-:Y:S02]  /*11e1c0*/  PRMT R9, R9, 0x5210, R12 ;  /* 0x0000521009097816 */ /* 0x010fe4000000000c */
[----:B------:R-:W-:Y:S01]  /*11e1d0*/  PRMT R15, R25, 0x5210, R15 ;  /* 0x00005210190f7816 */ /* 0x000fe2000000000f */
[----:B------:R-:W-:-:S04]  /*11e1e0*/  VIADD R3, R8, 0x1e ;  /* 0x0000001e08037836 */ /* 0x000fc80000000000 */
[----:B------:R-:W-:Y:S04]  /*11e1f0*/  STL [R1+0x214], R15 ;  /* 0x0002140f01007387 */ /* 0x000fe80000100800 */
[----:B------:R-:W-:Y:S01]  /*11e200*/  STL [R1+0x218], R14 ;  /* 0x0002180e01007387 */ /* 0x000fe20000100800 */
[----:B------:R-:W-:-:S03]  /*11e210*/  VIADD R2, R8, 0x1f ;  /* 0x0000001f08027836 */ /* 0x000fc60000000000 */
[----:B------:R-:W-:Y:S01]  /*11e220*/  STL [R1+0x21c], R9 ;  /* 0x00021c0901007387 */ /* 0x000fe20000100800 */
[----:B------:R-:W-:-:S03]  /*11e230*/  VIADD R7, R8, 0x21 ;  /* 0x0000002108077836 */ /* 0x000fc60000000000 */
[----:B------:R-:W-:Y:S04]  /*11e240*/  STL [R1+0x200], R6 ;  /* 0x0002000601007387 */ /* 0x000fe80000100800 */
[----:B------:R-:W-:Y:S04]  /*11e250*/  STL [R1+0x204], R5 ;  /* 0x0002040501007387 */ /* 0x000fe80000100800 */
[----:B------:R-:W-:Y:S04]  /*11e260*/  STL [R1+0x208], R4 ;  /* 0x0002080401007387 */ /* 0x000fe80000100800 */
[----:B------:R0:W-:Y:S04]  /*11e270*/  STL [R1+0x20c], R0 ;  /* 0x00020c0001007387 */ /* 0x0001e80000100800 */
[----:B------:R-:W-:Y:S01]  /*11e280*/  STL [R1+0x8b0], R3 ;  /* 0x0008b00301007387 */ /* 0x000fe20000100800 */
[----:B0-----:R-:W-:-:S03]  /*11e290*/  VIADD R0, R8, 0x20 ;  /* 0x0000002008007836 */ /* 0x001fc60000000000 */
[----:B------:R-:W-:Y:S04]  /*11e2a0*/  STL [R1+0x8ac], R2 ;  /* 0x0008ac0201007387 */ /* 0x000fe80000100800 */
[----:B------:R0:W-:Y:S04]  /*11e2b0*/  STL [R1+0x4998], R7 ;  /* 0x0049980701007387 */ /* 0x0001e80000100800 */
[----:B------:R1:W-:Y:S01]  /*11e2c0*/  STL [R1+0x8a8], R0 ;  /* 0x0008a80001007387 */ /* 0x0003e20000100800 */
[C---:B0-----:R-:W-:Y:S02]  /*11e2d0*/  VIADD R7, R8.reuse, 0x23 ;  /* 0x0000002308077836 */ /* 0x041fe40000000000 */
[----:B-1----:R-:W-:-:S03]  /*11e2e0*/  VIADD R0, R8, 0x22 ;  /* 0x0000002208007836 */ /* 0x002fc60000000000 */
        /* <DEDUP_REMOVED lines=8> */
[----:B------:R0:W-:Y:S01]  /*11e370*/  STL [R1+0x49a8], R7 ;  /* 0x0049a80701007387 */ /* 0x0001e20000100800 */
[----:B------:R-:W-:-:S03]  /*11e380*/  VIADD R6, R8, 0x29 ;  /* 0x0000002908067836 */ /* 0x000fc60000000000 */
[----:B------:R1:W-:Y:S04]  /*11e390*/  STL [R1+0x890], R0 ;  /* 0x0008900001007387 */ /* 0x0003e80000100800 */
[----:B------:R2:W-:Y:S01]  /*11e3a0*/  STL [R1+0x49ac], R6 ;  /* 0x0049ac0601007387 */ /* 0x0005e20000100800 */
[C---:B0-----:R-:W-:Y:S02]  /*11e3b0*/  VIADD R7, R8.reuse, 0x2a ;  /* 0x0000002a08077836 */ /* 0x041fe40000000000 */
[C---:B-1----:R-:W-:Y:S02]  /*11e3c0*/  VIADD R0, R8.reuse, 0x28 ;  /* 0x0000002808007836 */ /* 0x042fe40000000000 */
[----:B--2---:R-:W-:-:S03]  /*11e3d0*/  VIADD R6, R8, 0x2c ;  /* 0x0000002c08067836 */ /* 0x004fc60000000000 */
[----:B------:R0:W-:Y:S04]  /*11e3e0*/  STL [R1+0x888], R0 ;  /* 0x0008880001007387 */ /* 0x0001e80000100800 */
[----:B------:R1:W-:Y:S01]  /*11e3f0*/  STL [R1+0x49b0], R7 ;  /* 0x0049b00701007387 */ /* 0x0003e20000100800 */
[----:B0-----:R-:W-:-:S03]  /*11e400*/  VIADD R0, R8, 0x2b ;  /* 0x0000002b08007836 */ /* 0x001fc60000000000 */
[----:B------:R0:W-:Y:S01]  /*11e410*/  STL [R1+0x49b4], R6 ;  /* 0x0049b40601007387 */ /* 0x0001e20000100800 */
[----:B-1----:R-:W-:-:S03]  /*11e420*/  VIADD R7, R8, 0x2d ;  /* 0x0000002d08077836 */ /* 0x002fc60000000000 */
[----:B------:R1:W-:Y:S01]  /*11e430*/  STL [R1+0x87c], R0 ;  /* 0x00087c0001007387 */ /* 0x0003e20000100800 */
[----:B------:R-:W-:-:S03]  /*11e440*/  VIADD R5, R8, 0x31 ;  /* 0x0000003108057836 */ /* 0x000fc60000000000 */
        /* <DEDUP_REMOVED lines=8> */
[C---:B-1----:R-:W-:Y:S01]  /*11e4d0*/  VIADD R0, R8.reuse, 0x32 ;  /* 0x0000003208007836 */ /* 0x042fe20000000000 */
[----:B------:R0:W-:Y:S01]  /*11e4e0*/  STL [R1+0x49c8], R5 ;  /* 0x0049c80501007387 */ /* 0x0001e20000100800 */
[----:B--2---:R-:W-:-:S03]  /*11e4f0*/  VIADD R7, R8, 0x34 ;  /* 0x0000003408077836 */ /* 0x004fc60000000000 */
[----:B------:R1:W-:Y:S04]  /*11e500*/  STL [R1+0x49cc], R6 ;  /* 0x0049cc0601007387 */ /* 0x0003e80000100800 */
[----:B------:R2:W-:Y:S01]  /*11e510*/  STL [R1+0x860], R0 ;  /* 0x0008600001007387 */ /* 0x0005e20000100800 */
[----:B0-----:R-:W-:-:S03]  /*11e520*/  VIADD R5, R8, 0x35 ;  /* 0x0000003508057836 */ /* 0x001fc60000000000 */
[----:B------:R0:W-:Y:S01]  /*11e530*/  STL [R1+0x49d0], R7 ;  /* 0x0049d00701007387 */ /* 0x0001e20000100800 */
[C---:B-1----:R-:W-:Y:S02]  /*11e540*/  VIADD R6, R8.reuse, 0x37 ;  /* 0x0000003708067836 */ /* 0x042fe40000000000 */
[C---:B--2---:R-:W-:Y:S01]  /*11e550*/  VIADD R0, R8.reuse, 0x36 ;  /* 0x0000003608007836 */ /* 0x044fe20000000000 */
[----:B------:R1:W-:Y:S01]  /*11e560*/  STL [R1+0x49d8], R5 ;  /* 0x0049d80501007387 */ /* 0x0003e20000100800 */
[C---:B------:R-:W-:Y:S02]  /*11e570*/  VIADD R4, R8.reuse, 0x39 ;  /* 0x0000003908047836 */ /* 0x040fe40000000000 */
[C---:B0-----:R-:W-:Y:S01]  /*11e580*/  VIADD R7, R8.reuse, 0x38 ;  /* 0x0000003808077836 */ /* 0x041fe20000000000 */
[----:B------:R0:W-:Y:S04]  /*11e590*/  STL [R1+0x49dc], R6 ;  /* 0x0049dc0601007387 */ /* 0x0001e80000100800 */
[----:B------:R2:W-:Y:S01]  /*11e5a0*/  STL [R1+0x850], R0 ;  /* 0x0008500001007387 */ /* 0x0005e20000100800 */
[----:B-1----:R-:W-:-:S03]  /*11e5b0*/  VIADD R5, R8, 0x3a ;  /* 0x0000003a08057836 */ /* 0x002fc60000000000 */
[----:B------:R1:W-:Y:S01]  /*11e5c0*/  STL [R1+0x49e0], R7 ;  /* 0x0049e00701007387 */ /* 0x0003e20000100800 */
[----:B0-----:R-:W-:-:S03]  /*11e5d0*/  VIADD R6, R8, 0x3c ;  /* 0x0000003c08067836 */ /* 0x001fc60000000000 */
[----:B------:R0:W-:Y:S01]  /*11e5e0*/  STL [R1+0x49e4], R4 ;  /* 0x0049e40401007387 */ /* 0x0001e20000100800 */
[----:B--2---:R-:W-:-:S03]  /*11e5f0*/  VIADD R0, R8, 0x3b ;  /* 0x0000003b08007836 */ /* 0x004fc60000000000 */
[----:B------:R2:W-:Y:S01]  /*11e600*/  STL [R1+0x49e8], R5 ;  /* 0x0049e80501007387 */ /* 0x0005e20000100800 */
[----:B-1----:R-:W-:-:S03]  /*11e610*/  VIADD R7, R8, 0x3d ;  /* 0x0000003d08077836 */ /* 0x002fc60000000000 */
[----:B------:R1:W-:Y:S01]  /*11e620*/  STL [R1+0x49f0], R6 ;  /* 0x0049f00601007387 */ /* 0x0003e20000100800 */
[----:B0-----:R-:W-:-:S03]  /*11e630*/  VIADD R4, R8, 0x3e ;  /* 0x0000003e08047836 */ /* 0x001fc60000000000 */
[----:B------:R0:W-:Y:S01]  /*11e640*/  STL [R1+0x438], R0 ;  /* 0x0004380001007387 */ /* 0x0001e20000100800 */
[C---:B------:R-:W-:Y:S02]  /*11e650*/  VIADD R3, R8.reuse, 0x41 ;  /* 0x0000004108037836 */ /* 0x040fe40000000000 */
[C---:B--2---:R-:W-:Y:S01]  /*11e660*/  VIADD R5, R8.reuse, 0x3f ;  /* 0x0000003f08057836 */ /* 0x044fe20000000000 */
        /* <DEDUP_REMOVED lines=15> */
[C---:B------:R-:W-:Y:S02]  /*11e760*/  VIADD R2, R8.reuse, 0x49 ;  /* 0x0000004908027836 */ /* 0x040fe40000000000 */
[C---:B0-----:R-:W-:Y:S01]  /*11e770*/  VIADD R6, R8.reuse, 0x48 ;  /* 0x0000004808067836 */ /* 0x041fe20000000000 */
[----:B------:R0:W-:Y:S01]  /*11e780*/  STL [R1+0x4a14], R5 ;  /* 0x004a140501007387 */ /* 0x0001e20000100800 */
[----:B--2---:R-:W-:-:S03]  /*11e790*/  VIADD R7, R8, 0x4a ;  /* 0x0000004a08077836 */ /* 0x004fc60000000000 */
[----:B------:R2:W-:Y:S01]  /*11e7a0*/  STL [R1+0x4a18], R3 ;  /* 0x004a180301007387 */ /* 0x0005e20000100800 */
[----:B-1----:R-:W-:-:S03]  /*11e7b0*/  VIADD R4, R8, 0x4b ;  /* 0x0000004b08047836 */ /* 0x002fc60000000000 */
[----:B------:R1:W-:Y:S01]  /*11e7c0*/  STL [R1+0x40c], R0 ;  /* 0x00040c0001007387 */ /* 0x0003e20000100800 */
[----:B0-----:R-:W-:-:S03]  /*11e7d0*/  VIADD R5, R8, 0x4c ;  /* 0x0000004c08057836 */ /* 0x001fc60000000000 */
[----:B------:R-:W-:Y:S01]  /*11e7e0*/  STL [R1+0x4a1c], R6 ;  /* 0x004a1c0601007387 */ /* 0x000fe20000100800 */
[----:B--2---:R-:W-:-:S03]  /*11e7f0*/  VIADD R3, R8, 0x4e ;  /* 0x0000004e08037836 */ /* 0x004fc60000000000 */
[----:B------:R-:W-:Y:S01]  /*11e800*/  STL [R1+0x4a20], R2 ;  /* 0x004a200201007387 */ /* 0x000fe20000100800 */
[C---:B------:R-:W-:Y:S02]  /*11e810*/  VIADD R9, R8.reuse, 0x55 ;  /* 0x0000005508097836 */ /* 0x040fe40000000000 */
[C---:B-1----:R-:W-:Y:S01]  /*11e820*/  VIADD R0, R8.reuse, 0x4d ;  /* 0x0000004d08007836 */ /* 0x042fe20000000000 */
[----:B------:R-:W-:Y:S01]  /*11e830*/  STL [R1+0x4a28], R7 ;  /* 0x004a280701007387 */ /* 0x000fe20000100800 */
[----:B------:R-:W-:-:S03]  /*11e840*/  VIADD R22, R8, 0xaf ;  /* 0x000000af08167836 */ /* 0x000fc60000000000 */
[----:B------:R-:W-:Y:S04]  /*11e850*/  STL [R1+0x4a2c], R4 ;  /* 0x004a2c0401007387 */ /* 0x000fe80000100800 */
[----:B------:R-:W-:Y:S04]  /*11e860*/  STL [R1+0x4a30], R5 ;  /* 0x004a300501007387 */ /* 0x000fe80000100800 */
[----:B------:R-:W-:Y:S04]  /*11e870*/  STL [R1+0x4a34], R3 ;  /* 0x004a340301007387 */ /* 0x000fe80000100800 */
[----:B------:R-:W-:Y:S04]  /*11e880*/  STL [R1+0x3f0], R0 ;  /* 0x0003f00001007387 */ /* 0x000fe80000100800 */
[----:B------:R-:W-:Y:S04]  /*11e890*/  STL [R1+0x3d0], R9 ;  /* 0x0003d00901007387 */ /* 0x000fe80000100800 */
[----:B------:R0:W-:Y:S04]  /*11e8a0*/  STL [R1+0x4928], R22 ;  /* 0x0049281601007387 */ /* 0x0001e80000100800 */
[----:B0-----:R-:W2:Y:S01]  /*11e8b0*/  LDL.LU R22, [R1+0x1820] ;  /* 0x0018200001167983 */ /* 0x001ea20000300800 */
[----:B------:R-:W-:-:S02]  /*11e8c0*/  VIADD R6, R8, 0x4f ;  /* 0x0000004f08067836 */ /* 0x000fc40000000000 */
[C---:B------:R-:W-:Y:S02]  /*11e8d0*/  VIADD R2, R8.reuse, 0x50 ;  /* 0x0000005008027836 */ /* 0x040fe40000000000 */
[C---:B------:R-:W-:Y:S02]  /*11e8e0*/  VIADD R0, R8.reuse, 0x51 ;  /* 0x0000005108007836 */ /* 0x040fe40000000000 */
[C---:B------:R-:W-:Y:S02]  /*11e8f0*/  VIADD R7, R8.reuse, 0x52 ;  /* 0x0000005208077836 */ /* 0x040fe40000000000 */
[C---:B------:R-:W-:Y:S02]  /*11e900*/  VIADD R4, R8.reuse, 0x53 ;  /* 0x0000005308047836 */ /* 0x040fe40000000000 */
[C---:B------:R-:W-:Y:S02]  /*11e910*/  VIADD R5, R8.reuse, 0x54 ;  /* 0x0000005408057836 */ /* 0x040fe40000000000 */
[----:B------:R-:W-:-:S02]  /*11e920*/  VIADD R10, R8, 0xad ;  /* 0x000000ad080a7836 */ /* 0x000fc40000000000 */
[----:B------:R-:W-:Y:S02]  /*11e930*/  VIADD R3, R8, 0xae ;  /* 0x000000ae08037836 */ /* 0x000fe40000000000 */
[C---:B--2---:R-:W-:Y:S02]  /*11e940*/  VIADD R8, R22.reuse, 0xb0 ;  /* 0x000000b016087836 */ /* 0x044fe40000000000 */
[C---:B------:R-:W-:Y:S02]  /*11e950*/  VIADD R12, R22.reuse, 0xb1 ;  /* 0x000000b1160c7836 */ /* 0x040fe40000000000 */
[C---:B------:R-:W-:Y:S01]  /*11e960*/  VIADD R9, R22.reuse, 0xb2 ;  /* 0x000000b216097836 */ /* 0x040fe20000000000 */
[----:B------:R0:W-:Y:S01]  /*11e970*/  STL [R1+0x3c0], R8 ;  /* 0x0003c00801007387 */ /* 0x0001e20000100800 */
[----:B------:R-:W-:-:S03]  /*11e980*/  VIADD R23, R22, 0xb7 ;  /* 0x000000b716177836 */ /* 0x000fc60000000000 */
[----:B------:R1:W-:Y:S01]  /*11e990*/  STL [R1+0x3bc], R12 ;  /* 0x0003bc0c01007387 */ /* 0x0003e20000100800 */
[----:B0-----:R-:W-:-:S03]  /*11e9a0*/  VIADD R8, R22, 0xb3 ;  /* 0x000000b316087836 */ /* 0x001fc60000000000 */
[----:B------:R0:W-:Y:S01]  /*11e9b0*/  STL [R1+0x3b8], R9 ;  /* 0x0003b80901007387 */ /* 0x0001e20000100800 */
[----:B-1----:R-:W-:-:S03]  /*11e9c0*/  VIADD R12, R22, 0xb4 ;  /* 0x000000b4160c7836 */ /* 0x002fc60000000000 */
[----:B------:R1:W-:Y:S01]  /*11e9d0*/  STL [R1+0x3b4], R8 ;  /* 0x0003b40801007387 */ /* 0x0003e20000100800 */
[----:B0-----:R-:W-:-:S03]  /*11e9e0*/  VIADD R9, R22, 0xb5 ;  /* 0x000000b516097836 */ /* 0x001fc60000000000 */
[----:B------:R0:W-:Y:S01]  /*11e9f0*/  STL [R1+0x3b0], R12 ;  /* 0x0003b00c01007387 */ /* 0x0001e20000100800 */
[----:B-1----:R-:W-:-:S03]  /*11ea00*/  VIADD R8, R22, 0xb6 ;  /* 0x000000b616087836 */ /* 0x002fc60000000000 */
[----:B------:R1:W-:Y:S04]  /*11ea10*/  STL [R1+0x3ac], R9 ;  /* 0x0003ac0901007387 */ /* 0x0003e80000100800 */
[----:B------:R-:W-:Y:S04]  /*11ea20*/  STL [R1+0x4930], R23 ;  /* 0x0049301701007387 */ /* 0x000fe80000100800 */
[----:B------:R2:W-:Y:S01]  /*11ea30*/  STL [R1+0x3a8], R8 ;  /* 0x0003a80801007387 */ /* 0x0005e20000100800 */
[C---:B0-----:R-:W-:Y:S02]  /*11ea40*/  VIADD R12, R22.reuse, 0xb9 ;  /* 0x000000b9160c7836 */ /* 0x041fe40000000000 */
[----:B-1----:R-:W-:-:S02]  /*11ea50*/  VIADD R9, R22, 0xba ;  /* 0x000000ba16097836 */ /* 0x002fc40000000000 */
[----:B--2---:R-:W-:-:S05]  /*11ea60*/  VIADD R8, R22, 0xb8 ;  /* 0x000000b816087836 */ /* 0x004fca0000000000 */
        /* <DEDUP_REMOVED lines=96> */
[----:B------:R0:W-:Y:S04]  /*11f070*/  STL [R1+0x2e0], R8 ;  /* 0x0002e00801007387 */ /* 0x0001e80000100800 */
        /* <DEDUP_REMOVED lines=20> */
[----:B------:R1:W-:Y:S01]  /*11f1c0*/  STL [R1+0x2b4], R9 ;  /* 0x0002b40901007387 */ /* 0x0003e20000100800 */
[----:B------:R-:W-:-:S03]  /*11f1d0*/  VIADD R21, R22, 0xf8 ;  /* 0x000000f816157836 */ /* 0x000fc60000000000 */
[----:B------:R2:W-:Y:S01]  /*11f1e0*/  STL [R1+0x2b0], R8 ;  /* 0x0002b00801007387 */ /* 0x0005e20000100800 */
[C---:B0-----:R-:W-:Y:S02]  /*11f1f0*/  VIADD R12, R22.reuse, 0xf5 ;  /* 0x000000f5160c7836 */ /* 0x041fe40000000000 */
[----:B-1----:R-:W-:-:S03]  /*11f200*/  VIADD R9, R22, 0xf6 ;  /* 0x000000f616097836 */ /* 0x002fc60000000000 */
[----:B------:R-:W-:Y:S01]  /*11f210*/  STL [R1+0x2ac], R12 ;  /* 0x0002ac0c01007387 */ /* 0x000fe20000100800 */
[C---:B------:R-:W-:Y:S02]  /*11f220*/  VIADD R20, R22.reuse, 0xf9 ;  /* 0x000000f916147836 */ /* 0x040fe40000000000 */
[C---:B--2---:R-:W-:Y:S01]  /*11f230*/  VIADD R8, R22.reuse, 0xf7 ;  /* 0x000000f716087836 */ /* 0x044fe20000000000 */
[----:B------:R-:W-:Y:S01]  /*11f240*/  STL [R1+0x2a8], R9 ;  /* 0x0002a80901007387 */ /* 0x000fe20000100800 */
[----:B------:R-:W-:-:S03]  /*11f250*/  VIADD R19, R22, 0xfa ;  /* 0x000000fa16137836 */ /* 0x000fc60000000000 */
[----:B------:R-:W-:Y:S04]  /*11f260*/  STL [R1+0x48ec], R21 ;  /* 0x0048ec1501007387 */ /* 0x000fe80000100800 */
[----:B------:R-:W-:Y:S04]  /*11f270*/  STL [R1+0x2a4], R8 ;  /* 0x0002a40801007387 */ /* 0x000fe80000100800 */
[----:B------:R-:W-:Y:S01]  /*11f280*/  STL [R1+0x48f0], R20 ;  /* 0x0048f01401007387 */ /* 0x000fe20000100800 */
[----:B------:R-:W-:-:S03]  /*11f290*/  VIADD R18, R22, 0xfb ;  /* 0x000000fb16127836 */ /* 0x000fc60000000000 */
[----:B------:R0:W-:Y:S04]  /*11f2a0*/  STL [R1+0x48f4], R19 ;  /* 0x0048f41301007387 */ /* 0x0001e80000100800 */
[----:B0-----:R-:W2:Y:S01]  /*11f2b0*/  LDL R19, [R1+0x182c] ;  /* 0x00182c0001137983 */ /* 0x001ea20000100800 */
[----:B------:R-:W-:-:S03]  /*11f2c0*/  VIADD R17, R22, 0xfc ;  /* 0x000000fc16117836 */ /* 0x000fc60000000000 */
[----:B------:R0:W-:Y:S04]  /*11f2d0*/  STL [R1+0x48f8], R18 ;  /* 0x0048f81201007387 */ /* 0x0001e80000100800 */
[----:B0-----:R-:W3:Y:S01]  /*11f2e0*/  LDL R18, [R1+0x1930] ;  /* 0x0019300001127983 */ /* 0x001ee20000100800 */
[----:B------:R-:W-:-:S03]  /*11f2f0*/  VIADD R16, R22, 0xfd ;  /* 0x000000fd16107836 */ /* 0x000fc60000000000 */
[----:B------:R0:W-:Y:S04]  /*11f300*/  STL [R1+0x48fc], R17 ;  /* 0x0048fc1101007387 */ /* 0x0001e80000100800 */
[----:B0-----:R-:W4:Y:S04]  /*11f310*/  LDL R17, [R1+0x1828] ;  /* 0x0018280001117983 */ /* 0x001f280000100800 */
[----:B------:R0:W-:Y:S04]  /*11f320*/  STL [R1+0x4900], R16 ;  /* 0x0049001001007387 */ /* 0x0001e80000100800 */
[----:B0-----:R-:W4:Y:S01]  /*11f330*/  LDL R16, [R1+0x1824] ;  /* 0x0018240001107983 */ /* 0x001f220000100800 */
[----:B------:R-:W-:-:S02]  /*11f340*/  VIADD R15, R22, 0xfe ;  /* 0x000000fe160f7836 */ /* 0x000fc40000000000 */
[C---:B------:R-:W-:Y:S02]  /*11f350*/  VIADD R14, R22.reuse, 0xff ;  /* 0x000000ff160e7836 */ /* 0x040fe40000000000 */
[C---:B------:R-:W-:Y:S01]  /*11f360*/  VIADD R21, R22.reuse, 0x3 ;  /* 0x0000000316157836 */ /* 0x040fe20000000000 */
[----:B------:R0:W-:Y:S01]  /*11f370*/  STL [R1+0x4904], R15 ;  /* 0x0049040f01007387 */ /* 0x0001e20000100800 */
[C---:B------:R-:W-:Y:S02]  /*11f380*/  VIADD R20, R22.reuse, 0x4 ;  /* 0x0000000416147836 */ /* 0x040fe40000000000 */
[C---:B------:R-:W-:Y:S01]  /*11f390*/  VIADD R12, R22.reuse, 0x6 ;  /* 0x00000006160c7836 */ /* 0x040fe20000000000 */
[----:B------:R1:W-:Y:S01]  /*11f3a0*/  STL [R1+0x494c], R14 ;  /* 0x00494c0e01007387 */ /* 0x0003e20000100800 */
[C---:B------:R-:W-:Y:S02]  /*11f3b0*/  VIADD R23, R22.reuse, 0x7 ;  /* 0x0000000716177836 */ /* 0x040fe40000000000 */
[----:B------:R-:W-:-:S02]  /*11f3c0*/  VIADD R24, R22, 0x8 ;  /* 0x0000000816187836 */ /* 0x000fc40000000000 */
[C---:B0-----:R-:W-:Y:S01]  /*11f3d0*/  VIADD R15, R22.reuse, 0x5 ;  /* 0x00000005160f7836 */ /* 0x041fe20000000000 */
[----:B------:R0:W-:Y:S01]  /*11f3e0*/  STL [R1+0x4950], R21 ;  /* 0x0049501501007387 */ /* 0x0001e20000100800 */
[C---:B------:R-:W-:Y:S02]  /*11f3f0*/  VIADD R25, R22.reuse, 0x9 ;  /* 0x0000000916197836 */ /* 0x040fe40000000000 */
[C---:B------:R-:W-:Y:S01]  /*11f400*/  VIADD R26, R22.reuse, 0xa ;  /* 0x0000000a161a7836 */ /* 0x040fe20000000000 */
[----:B------:R0:W-:Y:S01]  /*11f410*/  STL [R1+0x4954], R20 ;  /* 0x0049541401007387 */ /* 0x0001e20000100800 */
[----:B------:R-:W-:-:S03]  /*11f420*/  VIADD R27, R22, 0xb ;  /* 0x0000000b161b7836 */ /* 0x000fc60000000000 */
[----:B------:R-:W-:Y:S01]  /*11f430*/  STL [R1+0x495c], R15 ;  /* 0x00495c0f01007387 */ /* 0x000fe20000100800 */
[----:B------:R-:W-:-:S03]  /*11f440*/  VIADD R28, R22, 0xc ;  /* 0x0000000c161c7836 */ /* 0x000fc60000000000 */
[----:B------:R-:W-:Y:S01]  /*11f450*/  STL [R1+0x4960], R12 ;  /* 0x0049600c01007387 */ /* 0x000fe20000100800 */
[----:B------:R-:W-:-:S03]  /*11f460*/  VIADD R29, R22, 0xd ;  /* 0x0000000d161d7836 */ /* 0x000fc60000000000 */
[----:B------:R-:W-:Y:S01]  /*11f470*/  STL [R1+0x4964], R23 ;  /* 0x0049641701007387 */ /* 0x000fe20000100800 */
[----:B-1----:R-:W-:-:S03]  /*11f480*/  VIADD R14, R22, 0xe ;  /* 0x0000000e160e7836 */ /* 0x002fc60000000000 */
[----:B------:R-:W-:Y:S01]  /*11f490*/  STL [R1+0x4968], R24 ;  /* 0x0049681801007387 */ /* 0x000fe20000100800 */
[----:B0-----:R-:W-:-:S03]  /*11f4a0*/  VIADD R21, R22, 0xf ;  /* 0x0000000f16157836 */ /* 0x001fc60000000000 */
[----:B------:R-:W-:Y:S01]  /*11f4b0*/  STL [R1+0x496c], R25 ;  /* 0x00496c1901007387 */ /* 0x000fe20000100800 */
[----:B------:R-:W-:-:S03]  /*11f4c0*/  VIADD R20, R22, 0x10 ;  /* 0x0000001016147836 */ /* 0x000fc60000000000 */
[----:B------:R-:W-:Y:S01]  /*11f4d0*/  STL [R1+0x4970], R26 ;  /* 0x0049701a01007387 */ /* 0x000fe20000100800 */
[----:B------:R-:W-:-:S03]  /*11f4e0*/  VIADD R9, R22, 0x11 ;  /* 0x0000001116097836 */ /* 0x000fc60000000000 */
[----:B------:R-:W-:Y:S04]  /*11f4f0*/  STL [R1+0x4974], R27 ;  /* 0x0049741b01007387 */ /* 0x000fe80000100800 */
[----:B------:R-:W-:Y:S04]  /*11f500*/  STL [R1+0x497c], R28 ;  /* 0x00497c1c01007387 */ /* 0x000fe80000100800 */
[----:B------:R-:W-:Y:S04]  /*11f510*/  STL [R1+0x4980], R29 ;  /* 0x0049801d01007387 */ /* 0x000fe80000100800 */
[----:B------:R-:W-:Y:S04]  /*11f520*/  STL [R1+0x4984], R14 ;  /* 0x0049840e01007387 */ /* 0x000fe80000100800 */
[----:B------:R-:W-:Y:S04]  /*11f530*/  STL [R1+0x4988], R21 ;  /* 0x0049881501007387 */ /* 0x000fe80000100800 */
[----:B------:R-:W-:Y:S04]  /*11f540*/  STL [R1+0x498c], R20 ;  /* 0x00498c1401007387 */ /* 0x000fe80000100800 */
[----:B------:R0:W-:Y:S02]  /*11f550*/  STL [R1+0x4990], R9 ;  /* 0x0049900901007387 */ /* 0x0001e40000100800 */
[----:B0-----:R-:W-:-:S05]  /*11f560*/  VIADD R9, R22, 0x2 ;  /* 0x0000000216097836 */ /* 0x001fca0000000000 */
[----:B------:R-:W-:Y:S01]  /*11f570*/  ISETP.GE.AND P3, PT, R9, UR55, PT ;  /* 0x0000003709007c0c */ /* 0x000fe2000bf66270 */
[----:B------:R-:W-:Y:S01]  /*11f580*/  VIADD R20, R22, 0x1 ;  /* 0x0000000116147836 */ /* 0x000fe20000000000 */
[----:B------:R-:W-:Y:S01]  /*11f590*/  LOP3.LUT R11, R11, 0x7fffffff, RZ, 0xc0, !PT ;  /* 0x7fffffff0b0b7812 */ /* 0x000fe200078ec0ff */
[----:B------:R-:W-:Y:S01]  /*11f5a0*/  ULDC UR55, c[0x0][0x228] ;  /* 0x00008a0000377ab9 */ /* 0x000fe20000000800 */
[----:B--2---:R-:W-:Y:S02]  /*11f5b0*/  ISETP.LT.AND P4, PT, R19, UR46, !P3 ;  /* 0x0000002e13007c0c */ /* 0x004fe4000df81270 */
[----:B---3--:R-:W-:Y:S01]  /*11f5c0*/  ISETP.LT.AND P5, PT, R18, UR30, !P3 ;  /* 0x0000001e12007c0c */ /* 0x008fe2000dfa1270 */
[----:B------:R-:W-:-:S10]  /*11f5d0*/  ULDC UR30, c[0x0][0x228] ;  /* 0x00008a00001e7ab9 */ /* 0x000fd40000000800 */
[----:B------:R-:W-:-:S04]  /*11f5e0*/  @P4 LOP3.LUT R13, R13, 0x8, RZ, 0xfc, !PT ;  /* 0x000000080d0d4812 */ /* 0x000fc800078efcff */
[----:B------:R-:W-:Y:S02]  /*11f5f0*/  LOP3.LUT R13, R13, 0xfffffffb, RZ, 0xc0, !PT ;  /* 0xfffffffb0d0d7812 */ /* 0x000fe400078ec0ff */
[----:B----4-:R-:W-:Y:S01]  /*11f600*/  ISETP.LT.AND P4, PT, R17, UR26, !P3 ;  /* 0x0000001a11007c0c */ /* 0x010fe2000df81270 */
[----:B------:R-:W-:Y:S01]  /*11f610*/  ULDC UR26, c[0x0][0x228] ;  /* 0x00008a00001a7ab9 */ /* 0x000fe20000000800 */
[----:B------:R-:W-:-:S04]  /*11f620*/  @P5 LOP3.LUT R13, R13, 0x4, RZ, 0xfc, !PT ;  /* 0x000000040d0d5812 */ /* 0x000fc800078efcff */
[----:B------:R-:W-:Y:S02]  /*11f630*/  LOP3.LUT R13, R13, 0xfffffffd, RZ, 0xc0, !PT ;  /* 0xfffffffd0d0d7812 */ /* 0x000fe400078ec0ff */
[----:B------:R-:W-:Y:S01]  /*11f640*/  ISETP.LT.AND P3, PT, R16, UR44, !P3 ;  /* 0x0000002c10007c0c */ /* 0x000fe2000df61270 */
[----:B------:R-:W-:-:S04]  /*11f650*/  ULDC UR44, c[0x0][0x228] ;  /* 0x00008a00002c7ab9 */ /* 0x000fc80000000800 */
[----:B------:R-:W-:-:S04]  /*11f660*/  @P4 LOP3.LUT R13, R13, 0x2, RZ, 0xfc, !PT ;  /* 0x000000020d0d4812 */ /* 0x000fc800078efcff */
[----:B------:R-:W-:-:S04]  /*11f670*/  LOP3.LUT R13, R13, 0xfffffffe, RZ, 0xc0, !PT ;  /* 0xfffffffe0d0d7812 */ /* 0x000fc800078ec0ff */
[----:B------:R-:W-:Y:S02]  /*11f680*/  @P3 LOP3.LUT R13, R13, 0x1, RZ, 0xfc, !PT ;  /* 0x000000010d0d3812 */ /* 0x000fe400078efcff */
[----:B------:R-:W-:Y:S01]  /*11f690*/  ISETP.GE.AND P3, PT, R20, UR53, PT ;  /* 0x0000003514007c0c */ /* 0x000fe2000bf66270 */
[----:B------:R-:W-:-:S03]  /*11f6a0*/  ULDC UR53, c[0x0][0x228] ;  /* 0x00008a0000357ab9 */ /* 0x000fc60000000800 */
[----:B------:R-:W-:Y:S01]  /*11f6b0*/  ISETP.LT.AND P5, PT, R19, UR40, !P3 ;  /* 0x0000002813007c0c */ /* 0x000fe2000dfa1270 */
[----:B------:R-:W-:Y:S01]  /*11f6c0*/  ULDC UR40, c[0x0][0x228] ;  /* 0x00008a0000287ab9 */ /* 0x000fe20000000800 */
[----:B------:R-:W-:Y:S01]  /*11f6d0*/  ISETP.LT.AND P4, PT, R18, UR42, !P3 ;  /* 0x0000002a12007c0c */ /* 0x000fe2000df81270 */
[----:B------:R-:W-:-:S10]  /*11f6e0*/  ULDC UR42, c[0x0][0x228] ;  /* 0x00008a00002a7ab9 */ /* 0x000fd40000000800 */
[----:B------:R-:W-:Y:S02]  /*11f6f0*/  @P5 LOP3.LUT R11, R11, 0x80000000, RZ, 0xfc, !PT ;  /* 0x800000000b0b5812 */ /* 0x000fe400078efcff */
[----:B------:R-:W-:Y:S01]  /*11f700*/  ISETP.LT.AND P5, PT, R17, UR38, !P3 ;  /* 0x0000002611007c0c */ /* 0x000fe2000dfa1270 */
[----:B------:R-:W-:Y:S01]  /*11f710*/  ULDC UR38, c[0x0][0x228] ;  /* 0x00008a0000267ab9 */ /* 0x000fe20000000800 */
[----:B------:R-:W-:-:S04]  /*11f720*/  LOP3.LUT R11, R11, 0xbfffffff, RZ, 0xc0, !PT ;  /* 0xbfffffff0b0b7812 */ /* 0x000fc800078ec0ff */
        /* <DEDUP_REMOVED lines=12> */
[----:B------:R-:W-:-:S04]  /*11f7f0*/  @P3 LOP3.LUT R11, R11, 0x8000000, RZ, 0xfc, !PT ;  /* 0x080000000b0b3812 */ /* 0x000fc800078efcff */
[----:B------:R-:W-:-:S04]  /*11f800*/  LOP3.LUT R11, R11, 0xfbffffff, RZ, 0xc0, !PT ;  /* 0xfbffffff0b0b7812 */ /* 0x000fc800078ec0ff */
[----:B------:R-:W-:Y:S02]  /*11f810*/  @P2 LOP3.LUT R11, R11, 0x4000000, RZ, 0xfc, !PT ;  /* 0x040000000b0b2812 */ /* 0x000fe400078efcff */
[----:B------:R-:W-:Y:S01]  /*11f820*/  ISETP.GE.AND P2, PT, R10, UR57, PT ;  /* 0x000000390a007c0c */ /* 0x000fe2000bf46270 */
[----:B------:R-:W-:Y:S01]  /*11f830*/  ULDC UR57, c[0x0][0x228] ;  /* 0x00008a0000397ab9 */ /* 0x000fe20000000800 */
[----:B------:R-:W2:Y:S02]  /*11f840*/  LDL.LU R10, [R1+0x4a38] ;  /* 0x004a3800010a7983 */ /* 0x000ea40000300800 */
[----:B------:R-:W-:Y:S01]  /*11f850*/  ISETP.LT.AND P5, PT, R16, UR22, !P2 ;  /* 0x0000001610007c0c */ /* 0x000fe2000d7a1270 */
[----:B------:R-:W-:Y:S01]  /*11f860*/  ULDC UR22, c[0x0][0x228] ;  /* 0x00008a0000167ab9 */ /* 0x000fe20000000800 */
[----:B------:R-:W-:Y:S01]  /*11f870*/  ISETP.LT.AND P4, PT, R17, UR20, !P2 ;  /* 0x0000001411007c0c */ /* 0x000fe2000d781270 */
[----:B------:R-:W-:Y:S01]  /*11f880*/  ULDC UR20, c[0x0][0x228] ;  /* 0x00008a0000147ab9 */ /* 0x000fe20000000800 */
[----:B------:R-:W-:-:S02]  /*11f890*/  LOP3.LUT R11, R11, 0xfdffffff, RZ, 0xc0, !PT ;  /* 0xfdffffff0b0b7812 */ /* 0x000fc400078ec0ff */
[----:B------:R-:W-:Y:S01]  /*11f8a0*/  ISETP.LT.AND P3, PT, R18, UR18, !P2 ;  /* 0x0000001212007c0c */ /* 0x000fe2000d761270 */
[----:B------:R-:W-:-:S06]  /*11f8b0*/  ULDC UR18, c[0x0][0x228] ;  /* 0x00008a0000127ab9 */ /* 0x000fcc0000000800 */
[----:B------:R-:W-:-:S04]  /*11f8c0*/  @P5 LOP3.LUT R11, R11, 0x2000000, RZ, 0xfc, !PT ;  /* 0x020000000b0b5812 */ /* 0x000fc800078efcff */
        /* <DEDUP_REMOVED lines=9> */
[----:B------:R-:W-:Y:S01]  /*11f960*/  ULDC.64 UR46, c[0x0][0x228] ;  /* 0x00008a00002e7ab9 */ /* 0x000fe20000000a00 */
[----:B------:R-:W3:Y:S04]  /*11f970*/  LDL.LU R3, [R1+0x4a34] ;  /* 0x004a340001037983 */ /* 0x000ee80000300800 */
[----:B------:R-:W4:Y:S01]  /*11f980*/  LDL.LU R20, [R1+0x3d0] ;  /* 0x0003d00001147983 */ /* 0x000f220000300800 */
[----:B------:R-:W-:Y:S01]  /*11f990*/  ISETP.LT.AND P5, PT, R16, UR14, !P2 ;  /* 0x0000000e10007c0c */ /* 0x000fe2000d7a1270 */
[----:B------:R-:W-:Y:S01]  /*11f9a0*/  ULDC UR14, c[0x0][0x228] ;  /* 0x00008a00000e7ab9 */ /* 0x000fe20000000800 */
[----:B------:R-:W-:Y:S01]  /*11f9b0*/  ISETP.LT.AND P4, PT, R17, UR12, !P2 ;  /* 0x0000000c11007c0c */ /* 0x000fe2000d781270 */
[----:B------:R-:W-:Y:S01]  /*11f9c0*/  ULDC UR12, c[0x0][0x228] ;  /* 0x00008a00000c7ab9 */ /* 0x000fe20000000800 */
[----:B------:R-:W-:Y:S01]  /*11f9d0*/  ISETP.LT.AND P3, PT, R18, UR10, !P2 ;  /* 0x0000000a12007c0c */ /* 0x000fe2000d761270 */
[----:B------:R-:W-:Y:S01]  /*11f9e0*/  ULDC UR10, c[0x0][0x228] ;  /* 0x00008a00000a7ab9 */ /* 0x000fe20000000800 */
[----:B------:R-:W-:Y:S01]  /*11f9f0*/  ISETP.LT.AND P2, PT, R19, UR8, !P2 ;  /* 0x0000000813007c0c */ /* 0x000fe2000d741270 */
[----:B------:R-:W-:Y:S01]  /*11fa00*/  ULDC UR8, c[0x0][0x228] ;  /* 0x00008a0000087ab9 */ /* 0x000fe20000000800 */
[----:B------:R-:W-:-:S02]  /*11fa10*/  LOP3.LUT R11, R11, 0xffdfffff, RZ, 0xc0, !PT ;  /* 0xffdfffff0b0b7812 */ /* 0x000fc400078ec0ff */
[----:B--2---:R-:W-:-:S04]  /*11fa20*/  LOP3.LUT R10, R10, 0xfffffbff, RZ, 0xc0, !PT ;  /* 0xfffffbff0a0a7812 */ /* 0x004fc800078ec0ff */
[----:B------:R-:W-:-:S04]  /*11fa30*/  @P5 LOP3.LUT R10, R10, 0x400, RZ, 0xfc, !PT ;  /* 0x000004000a0a5812 */ /* 0x000fc800078efcff */
[----:B------:R-:W-:-:S04]  /*11fa40*/  LOP3.LUT R10, R10, 0xffffffbf, RZ, 0xc0, !PT ;  /* 0xffffffbf0a0a7812 */ /* 0x000fc800078ec0ff */
[----:B------:R-:W-:-:S04]  /*11fa50*/  @P4 LOP3.LUT R10, R10, 0x40, RZ, 0xfc, !PT ;  /* 0x000000400a0a4812 */ /* 0x000fc800078efcff */
[----:B------:R-:W-:-:S04]  /*11fa60*/  LOP3.LUT R10, R10, 0xffffffef, RZ, 0xc0, !PT ;  /* 0xffffffef0a0a7812 */ /* 0x000fc800078ec0ff */
[----:B------:R-:W-:Y:S02]  /*11fa70*/  @P3 LOP3.LUT R10, R10, 0x10, RZ, 0xfc, !PT ;  /* 0x000000100a0a3812 */ /* 0x000fe400078efcff */
[----:B------:R-:W-:Y:S01]  /*11fa80*/  ISETP.LT.AND P3, PT, R18, UR60, !P1 ;  /* 0x0000003c12007c0c */ /* 0x000fe2000cf61270 */
[----:B------:R-:W-:Y:S01]  /*11fa90*/  ULDC UR60, c[0x0][0x228] ;  /* 0x00008a00003c7ab9 */ /* 0x000fe20000000800 */
[----:B------:R-:W-:-:S04]  /*11faa0*/  LOP3.LUT R10, R10, 0xfffffff7, RZ, 0xc0, !PT ;  /* 0xfffffff70a0a7812 */ /* 0x000fc800078ec0ff */
[----:B------:R-:W-:Y:S02]  /*11fab0*/  @P2 LOP3.LUT R10, R10, 0x8, RZ, 0xfc, !PT ;  /* 0x000000080a0a2812 */ /* 0x000fe400078efcff */
[----:B------:R-:W-:Y:S02]  /*11fac0*/  ISETP.LT.AND P2, PT, R17, UR58, !P1 ;  /* 0x0000003a11007c0c */ /* 0x000fe4000cf41270 */
[----:B------:R-:W-:Y:S01]  /*11fad0*/  ISETP.LT.AND P1, PT, R16, UR61, !P1 ;  /* 0x0000003d10007c0c */ /* 0x000fe2000cf21270 */
[----:B------:R-:W-:Y:S02]  /*11fae0*/  ULDC UR61, c[0x0][0x228] ;  /* 0x00008a00003d7ab9 */ /* 0x000fe40000000800 */
[----:B------:R-:W-:-:S04]  /*11faf0*/  @P3 LOP3.LUT R11, R11, 0x200000, RZ, 0xfc, !PT ;  /* 0x002000000b0b3812 */ /* 0x000fc800078efcff */
[----:B------:R-:W-:-:S04]  /*11fb00*/  LOP3.LUT R11, R11, 0xffefffff, RZ, 0xc0, !PT ;  /* 0xffefffff0b0b7812 */ /* 0x000fc800078ec0ff */
[----:B------:R-:W-:-:S04]  /*11fb10*/  @P2 LOP3.LUT R11, R11, 0x100000, RZ, 0xfc, !PT ;  /* 0x001000000b0b2812 */ /* 0x000fc800078efcff */
[----:B------:R-:W-:-:S04]  /*11fb20*/  LOP3.LUT R11, R11, 0xfff7ffff, RZ, 0xc0, !PT ;  /* 0xfff7ffff0b0b7812 */ /* 0x000fc800078ec0ff */
[----:B------:R-:W-:Y:S02]  /*11fb30*/  @P1 LOP3.LUT R11, R11, 0x80000, RZ, 0xfc, !PT ;  /* 0x000800000b0b1812 */ /* 0x000fe400078efcff */
[----:B----4-:R-:W-:-:S04]  /*11fb40*/  ISETP.GE.AND P1, PT, R20, UR35, PT ;  /* 0x0000002314007c0c */ /* 0x010fc8000bf26270 */
[----:B------:R-:W-:Y:S02]  /*11fb50*/  ISETP.LT.AND P4, PT, R19, UR46, !P1 ;  /* 0x0000002e13007c0c */ /* 0x000fe4000cf81270 */
[----:B------:R-:W-:Y:S01]  /*11fb60*/  ISETP.LT.AND P3, PT, R18, UR7, !P1 ;  /* 0x0000000712007c0c */ /* 0x000fe2000cf61270 */
[----:B------:R-:W-:Y:S01]  /*11fb70*/  ULDC UR7, c[0x0][0x228] ;  /* 0x00008a0000077ab9 */ /* 0x000fe20000000800 */
[----:B------:R-:W-:Y:S02]  /*11fb80*/  LOP3.LUT R11, R11, 0xfffbffff, RZ, 0xc0, !PT ;  /* 0xfffbffff0b0b7812 */ /* 0x000fe400078ec0ff */
[----:B------:R-:W-:-:S07]  /*11fb90*/  ISETP.LT.AND P2, PT, R17, UR32, !P1 ;  /* 0x0000002011007c0c */ /* 0x000fce000cf41270 */
[----:B------:R-:W-:-:S04]  /*11fba0*/  @P4 LOP3.LUT R11, R11, 0x40000, RZ, 0xfc, !PT ;  /* 0x000400000b0b4812 */ /* 0x000fc800078efcff */
[----:B------:R-:W-:-:S04]  /*11fbb0*/  LOP3.LUT R11, R11, 0xfffdffff, RZ, 0xc0, !PT ;  /* 0xfffdffff0b0b7812 */ /* 0x000fc800078ec0ff */
[----:B------:R-:W-:Y:S02]  /*11fbc0*/  @P3 LOP3.LUT R11, R11, 0x20000, RZ, 0xfc, !PT ;  /* 0x000200000b0b3812 */ /* 0x000fe400078efcff */
[----:B------:R-:W-:Y:S01]  /*11fbd0*/  ISETP.LT.AND P1, PT, R16, UR34, !P1 ;  /* 0x0000002210007c0c */ /* 0x000fe2000cf21270 */
[----:B------:R-:W-:Y:S01]  /*11fbe0*/  ULDC.64 UR34, c[0x0][0x228] ;  /* 0x00008a0000227ab9 */ /* 0x000fe20000000a00 */
[----:B------:R-:W-:-:S04]  /*11fbf0*/  LOP3.LUT R11, R11, 0xfffeffff, RZ, 0xc0, !PT ;  /* 0xfffeffff0b0b7812 */ /* 0x000fc800078ec0ff */
[----:B------:R-:W-:-:S04]  /*11fc00*/  @P2 LOP3.LUT R11, R11, 0x10000, RZ, 0xfc, !PT ;  /* 0x000100000b0b2812 */ /* 0x000fc800078efcff */
[----:B------:R-:W-:-:S04]  /*11fc10*/  LOP3.LUT R11, R11, 0xffff7fff, RZ, 0xc0, !PT ;  /* 0xffff7fff0b0b7812 */ /* 0x000fc800078ec0ff */
[----:B------:R-:W-:Y:S02]  /*11fc20*/  @P1 LOP3.LUT R11, R11, 0x8000, RZ, 0xfc, !PT ;  /* 0x000080000b0b1812 */ /* 0x000fe400078efcff */
[----:B------:R-:W-:Y:S01]  /*11fc30*/  ISETP.GE.AND P1, PT, R5, UR33, PT ;  /* 0x0000002105007c0c */ /* 0x000fe2000bf26270 */
[----:B------:R-:W-:Y:S01]  /*11fc40*/  ULDC.64 UR32, c[0x0][0x228] ;  /* 0x00008a0000207ab9 */ /* 0x000fe20000000a00 */
[----:B------:R-:W-:Y:S01]  /*11fc50*/  LOP3.LUT R11, R11, 0xffffbfff, RZ, 0xc0, !PT ;  /* 0xffffbfff0b0b7812 */ /* 0x000fe200078ec0ff */
[----:B------:R-:W2:Y:S01]  /*11fc60*/  LDL.LU R5, [R1+0x4a30] ;  /* 0x004a300001057983 */ /* 0x000ea20000300800 */
[----:B------:R-:W-:Y:S02]  /*11fc70*/  ISETP.LT.AND P4, PT, R19, UR34, !P1 ;  /* 0x0000002213007c0c */ /* 0x000fe4000cf81270 */
[----:B------:R-:W-:Y:S01]  /*11fc80*/  ISETP.LT.AND P3, PT, R18, UR38, !P1 ;  /* 0x0000002612007c0c */ /* 0x000fe2000cf61270 */
[----:B------:R-:W-:Y:S01]  /*11fc90*/  ULDC UR38, c[0x0][0x228] ;  /* 0x00008a0000267ab9 */ /* 0x000fe20000000800 */
[----:B------:R-:W-:Y:S01]  /*11fca0*/  ISETP.LT.AND P2, PT, R17, UR30, !P1 ;  /* 0x0000001e11007c0c */ /* 0x000fe2000cf41270 */
[----:B------:R-:W-:-:S08]  /*11fcb0*/  ULDC UR30, c[0x0][0x228] ;  /* 0x00008a00001e7ab9 */ /* 0x000fd00000000800 */
        /* <DEDUP_REMOVED lines=11> */
[----:B------:R-:W-:Y:S01]  /*11fd70*/  LOP3.LUT R11, R11, 0xfffffbff, RZ, 0xc0, !PT ;  /* 0xfffffbff0b0b7812 */ /* 0x000fe200078ec0ff */
[----:B------:R-:W4:Y:S01]  /*11fd80*/  LDL.LU R4, [R1+0x4a2c] ;  /* 0x004a2c0001047983 */ /* 0x000f220000300800 */
        /* <DEDUP_REMOVED lines=18> */
[----:B------:R-:W-:Y:S01]  /*11feb0*/  ISETP.LT.AND P4, PT, R19, UR58, !P1 ;  /* 0x0000003a13007c0c */ /* 0x000fe2000cf81270 */
[----:B------:R-:W-:Y:S01]  /*11fec0*/  ULDC UR58, c[0x0][0x228] ;  /* 0x00008a00003a7ab9 */ /* 0x000fe20000000800 */
        /* <DEDUP_REMOVED lines=15> */
[----:B------:R-:W3:Y:S02]  /*11ffc0*/  LDL.LU R0, [R1+0x4a24] ;  /* 0x004a240001007983 */ /* 0x000ee40000300800 */
        /* <DEDUP_REMOVED lines=8> */
[----:B------:R-:W-:-:S05]  /*120050*/  LOP3.LUT R11, R11, 0xfffffffb, RZ, 0xc0, !PT ;  /* 0xfffffffb0b0b7812 */ /* 0x000fca00078ec0ff */
[----:B------:R-:W-:-:S04]  /*120060*/  @P4 LOP3.LUT R11, R11, 0x4, RZ, 0xfc, !PT ;  /* 0x000000040b0b4812 */ /* 0x000fc800078efcff */
[----:B------:R-:W-:-:S04]  /*120070*/  LOP3.LUT R11, R11, 0xfffffffd, RZ, 0xc0, !PT ;  /* 0xfffffffd0b0b7812 */ /* 0x000fc800078ec0ff */
[----:B------:R-:W-:-:S04]  /*120080*/  @P3 LOP3.LUT R11, R11, 0x2, RZ, 0xfc, !PT ;  /* 0x000000020b0b3812 */ /* 0x000fc800078efcff */
[----:B------:R-:W-:-:S04]  /*120090*/  LOP3.LUT R11, R11, 0xfffffffe, RZ, 0xc0, !PT ;  /* 0xfffffffe0b0b7812 */ /* 0x000fc800078ec0ff */
[----:B------:R-:W-:Y:S02]  /*1200a0*/  @P2 LOP3.LUT R11, R11, 0x1, RZ, 0xfc, !PT ;  /* 0x000000010b0b2812 */ /* 0x000fe400078efcff */
[----:B---3--:R-:W-:-:S04]  /*1200b0*/  LOP3.LUT R0, R0, 0x7fffffff, RZ, 0xc0, !PT ;  /* 0x7fffffff00007812 */ /* 0x008fc800078ec0ff */
[----:B------:R-:W-:Y:S02]  /*1200c0*/  @P1 LOP3.LUT R0, R0, 0x80000000, RZ, 0xfc, !PT ;  /* 0x8000000000001812 */ /* 0x000fe400078efcff */
[----:B------:R-:W-:Y:S01]  /*1200d0*/  ISETP.GE.AND P1, PT, R2, UR33, PT ;  /* 0x0000002102007c0c */ /* 0x000fe2000bf26270 */
[----:B------:R-:W-:Y:S01]  /*1200e0*/  ULDC.64 UR32, c[0x0][0x228] ;  /* 0x00008a0000207ab9 */ /* 0x000fe20000000a00 */
[----:B------:R-:W-:Y:S01]  /*1200f0*/  LOP3.LUT R0, R0, 0xbfffffff, RZ, 0xc0, !PT ;  /* 0xbfffffff00007812 */ /* 0x000fe200078ec0ff */
[----:B------:R-:W3:Y:S01]  /*120100*/  LDL.LU R2, [R1+0x4a20] ;  /* 0x004a200001027983 */ /* 0x000ee20000300800 */
        /* <DEDUP_REMOVED lines=14> */
[----:B------:R-:W-:Y:S02]  /*1201f0*/  ISETP.GE.AND P1, PT, R6, UR59, PT ;  /* 0x0000003b06007c0c */ /* 0x000fe4000bf26270 */
[----:B------:R-:W3:Y:S04]  /*120200*/  LDL.LU R6, [R1+0x4a1c] ;  /* 0x004a1c0001067983 */ /* 0x000ee80000300800 */
[----:B------:R-:W2:Y:S01]  /*120210*/  LDL.LU R20, [R1+0x3f0] ;  /* 0x0003f00001147983 */ /* 0x000ea20000300800 */
[----:B------:R-:W-:Y:S02]  /*120220*/  ISETP.LT.AND P2, PT, R19, UR32, !P1 ;  /* 0x0000002013007c0c */ /* 0x000fe4000cf41270 */
[----:B------:R-:W-:Y:S01]  /*120230*/  ISETP.LT.AND P4, PT, R18, UR58, !P1 ;  /* 0x0000003a12007c0c */ /* 0x000fe2000cf81270 */
[----:B------:R-:W-:Y:S01]  /*120240*/  ULDC.64 UR58, c[0x0][0x228] ;  /* 0x00008a00003a7ab9 */ /* 0x000fe20000000a00 */
        /* <DEDUP_REMOVED lines=9> */
[----:B------:R-:W-:Y:S02]  /*1202e0*/  @P3 LOP3.LUT R0, R0, 0x1000000, RZ, 0xfc, !PT ;  /* 0x0100000000003812 */ /* 0x000fe400078efcff */
[----:B------:R-:W-:Y:S02]  /*1202f0*/  ISETP.GE.AND P1, PT, R3, UR47, PT ;  /* 0x0000002f03007c0c */ /* 0x000fe4000bf26270 */
[----:B------:R-:W-:Y:S01]  /*120300*/  LOP3.LUT R0, R0, 0xff7fffff, RZ, 0xc0, !PT ;  /* 0xff7fffff00007812 */ /* 0x000fe200078ec0ff */
[----:B------:R-:W3:Y:S03]  /*120310*/  LDL.LU R3, [R1+0x4a18] ;  /* 0x004a180001037983 */ /* 0x000ee60000300800 */
[----:B------:R-:W-:Y:S02]  /*120320*/  @P2 LOP3.LUT R0, R0, 0x800000, RZ, 0xfc, !PT ;  /* 0x0080000000002812 */ /* 0x000fe400078efcff */
[----:B------:R-:W-:-:S02]  /*120330*/  ISETP.LT.AND P2, PT, R19, UR58, !P1 ;  /* 0x0000003a13007c0c */ /* 0x000fc4000cf41270 */
[----:B------:R-:W-:Y:S01]  /*120340*/  ISETP.LT.AND P4, PT, R18, UR46, !P1 ;  /* 0x0000002e12007c0c */ /* 0x000fe2000cf81270 */
[----:B------:R-:W-:Y:S01]  /*120350*/  ULDC.64 UR46, c[0x0][0x228] ;  /* 0x00008a00002e7ab9 */ /* 0x000fe20000000a00 */
[----:B------:R-:W-:Y:S02]  /*120360*/  LOP3.LUT R0, R0, 0xffbfffff, RZ, 0xc0, !PT ;  /* 0xffbfffff00007812 */ /* 0x000fe400078ec0ff */
        /* <DEDUP_REMOVED lines=10> */
[----:B------:R-:W-:-:S04]  /*120410*/  @P2 LOP3.LUT R0, R0, 0x80000, RZ, 0xfc, !PT ;  /* 0x0008000000002812 */ /* 0x000fc800078efcff */
[----:B------:R-:W-:Y:S02]  /*120420*/  LOP3.LUT R0, R0, 0xfffbffff, RZ, 0xc0, !PT ;  /* 0xfffbffff00007812 */ /* 0x000fe400078ec0ff */
[----:B--2---:R-:W-:Y:S01]  /*120430*/  ISETP.GE.AND P1, PT, R20, UR35, PT ;  /* 0x0000002314007c0c */ /* 0x004fe2000bf26270 */
[----:B------:R-:W-:-:S03]  /*120440*/  ULDC.64 UR34, c[0x0][0x228] ;  /* 0x00008a0000227ab9 */ /* 0x000fc60000000a00 */
        /* <DEDUP_REMOVED lines=28> */
[----:B------:R-:W-:Y:S02]  /*120610*/  LOP3.LUT R0, R0, 0xffffefff, RZ, 0xc0, !PT ;  /* 0xffffefff00007812 */ /* 0x000fe400078ec0ff */
[----:B----4-:R-:W-:Y:S01]  /*120620*/  ISETP.GE.AND P1, PT, R4, UR59, PT ;  /* 0x0000003b04007c0c */ /* 0x010fe2000bf26270 */
[----:B------:R-:W-:Y:S01]  /*120630*/  ULDC.64 UR58, c[0x0][0x228] ;  /* 0x00008a00003a7ab9 */ /* 0x000fe20000000a00 */
[----:B------:R-:W-:Y:S01]  /*120640*/  @P3 LOP3.LUT R0, R0, 0x1000, RZ, 0xfc, !PT ;  /* 0x0000100000003812 */ /* 0x000fe200078efcff */
[----:B------:R-:W4:Y:S01]  /*120650*/  LDL.LU R4, [R1+0x4a10] ;  /* 0x004a100001047983 */ /* 0x000f220000300800 */
[----:B------:R-:W-:-:S02]  /*120660*/  ISETP.LT.AND P4, PT, R19, UR32, !P1 ;  /* 0x0000002013007c0c */ /* 0x000fc4000cf81270 */
        /* <DEDUP_REMOVED lines=34> */
[----:B---3--:R-:W-:Y:S01]  /*120890*/  ISETP.GE.AND P1, PT, R2, UR35, PT ;  /* 0x0000002302007c0c */ /* 0x008fe2000bf26270 */
[----:B------:R-:W-:Y:S01]  /*1208a0*/  ULDC.64 UR34, c[0x0][0x228] ;  /* 0x00008a0000227ab9 */ /* 0x000fe20000000a00 */
[----:B------:R-:W3:Y:S02]  /*1208b0*/  LDL.LU R2, [R1+0x4a08] ;  /* 0x004a080001027983 */ /* 0x000ee40000300800 */
[----:B------:R-:W-:Y:S02]  /*1208c0*/  ISETP.LT.AND P4, PT, R19, UR46, !P1 ;  /* 0x0000002e13007c0c */ /* 0x000fe4000cf81270 */
        /* <DEDUP_REMOVED lines=16> */
[----:B------:R-:W3:Y:S04]  /*1209d0*/  LDL.LU R6, [R1+0x4a04] ;  /* 0x004a040001067983 */ /* 0x000ee80000300800 */
[----:B------:R-:W2:Y:S01]  /*1209e0*/  LDL.LU R20, [R1+0x40c] ;  /* 0x00040c0001147983 */ /* 0x000ea20000300800 */
[----:B------:R-:W-:Y:S02]  /*1209f0*/  ISETP.LT.AND P4, PT, R19, UR34, !P1 ;  /* 0x0000002213007c0c */ /* 0x000fe4000cf81270 */
        /* <DEDUP_REMOVED lines=21> */
[----:B------:R-:W-:-:S02]  /*120b50*/  LOP3.LUT R2, R2, 0xfbffffff, RZ, 0xc0, !PT ;  /* 0xfbffffff02027812 */ /* 0x000fc400078ec0ff */
[----:B------:R-:W-:Y:S01]  /*120b60*/  ISETP.LT.AND P3, PT, R18, UR51, !P1 ;  /* 0x0000003312007c0c */ /* 0x000fe2000cf61270 */
[----:B------:R-:W-:Y:S01]  /*120b70*/  ULDC UR51, c[0x0][0x228] ;  /* 0x00008a0000337ab9 */ /* 0x000fe20000000800 */
[----:B------:R-:W-:Y:S01]  /*120b80*/  ISETP.LT.AND P2, PT, R17, UR38, !P1 ;  /* 0x0000002611007c0c */ /* 0x000fe2000cf41270 */
[----:B------:R-:W-:-:S04]  /*120b90*/  ULDC UR38, c[0x0][0x228] ;  /* 0x00008a0000267ab9 */ /* 0x000fc80000000800 */
        /* <DEDUP_REMOVED lines=46> */
[----:B----4-:R-:W-:Y:S02]  /*120e80*/  ISETP.GE.AND P1, PT, R4, UR33, PT ;  /* 0x0000002104007c0c */ /* 0x010fe4000bf26270 */
[----:B------:R-:W-:Y:S01]  /*120e90*/  LOP3.LUT R2, R2, 0xffffbfff, RZ, 0xc0, !PT ;  /* 0xffffbfff02027812 */ /* 0x000fe200078ec0ff */
[----:B------:R-:W4:Y:S01]  /*120ea0*/  LDL.LU R4, [R1+0x49f8] ;  /* 0x0049f80001047983 */ /* 0x000f220000300800 */
[----:B------:R-:W-:Y:S02]  /*120eb0*/  ISETP.LT.AND P4, PT, R19, UR34, !P1 ;  /* 0x0000002213007c0c */ /* 0x000fe4000cf81270 */
[----:B------:R-:W-:Y:S01]  /*120ec0*/  ISETP.LT.AND P3, PT, R18, UR51, !P1 ;  /* 0x0000003312007c0c */ /* 0x000fe2000cf61270 */
[----:B------:R-:W-:Y:S01]  /*120ed0*/  ULDC UR51, c[0x0][0x228] ;  /* 0x00008a0000337ab9 */ /* 0x000fe20000000800 */
[----:B------:R-:W-:Y:S01]  /*120ee0*/  ISETP.LT.AND P2, PT, R17, UR32, !P1 ;  /* 0x0000002011007c0c */ /* 0x000fe2000cf41270 */
[----:B------:R-:W-:-:S08]  /*120ef0*/  ULDC.64 UR32, c[0x0][0x228] ;  /* 0x00008a0000207ab9 */ /* 0x000fd00000000a00 */
        /* <DEDUP_REMOVED lines=10> */
[----:B------:R-:W-:Y:S01]  /*120fa0*/  LOP3.LUT R2, R2, 0xfffffbff, RZ, 0xc0, !PT ;  /* 0xfffffbff02027812 */ /* 0x000fe200078ec0ff */
[----:B------:R-:W4:Y:S01]  /*120fb0*/  LDL.LU R7, [R1+0x49f4] ;  /* 0x0049f40001077983 */ /* 0x000f220000300800 */
[----:B------:R-:W-:Y:S02]  /*120fc0*/  ISETP.LT.AND P4, PT, R19, UR32, !P1 ;  /* 0x0000002013007c0c */ /* 0x000fe4000cf81270 */
[----:B------:R-:W-:Y:S01]  /*120fd0*/  ISETP.LT.AND P3, PT, R18, UR58, !P1 ;  /* 0x0000003a12007c0c */ /* 0x000fe2000cf61270 */
[----:B------:R-:W-:Y:S01]  /*120fe0*/  ULDC.64 UR58, c[0x0][0x228] ;  /* 0x00008a00003a7ab9 */ /* 0x000fe20000000a00 */
        /* <DEDUP_REMOVED lines=11> */
[----:B---3--:R-:W-:Y:S02]  /*1210a0*/  ISETP.GE.AND P1, PT, R6, UR47, PT ;  /* 0x0000002f06007c0c */ /* 0x008fe4000bf26270 */
[----:B------:R-:W-:Y:S01]  /*1210b0*/  LOP3.LUT R2, R2, 0xffffffbf, RZ, 0xc0, !PT ;  /* 0xffffffbf02027812 */ /* 0x000fe200078ec0ff */
[----:B------:R-:W3:Y:S01]  /*1210c0*/  LDL.LU R6, [R1+0x49f0] ;  /* 0x0049f00001067983 */ /* 0x000ee20000300800 */
[----:B------:R-:W-:Y:S02]  /*1210d0*/  ISETP.LT.AND P4, PT, R19, UR58, !P1 ;  /* 0x0000003a13007c0c */ /* 0x000fe4000cf81270 */
[----:B------:R-:W-:Y:S01]  /*1210e0*/  ISETP.LT.AND P3, PT, R18, UR46, !P1 ;  /* 0x0000002e12007c0c */ /* 0x000fe2000cf61270 */
[----:B------:R-:W2:Y:S01]  /*1210f0*/  LDL.LU R20, [R1+0x424] ;  /* 0x0004240001147983 */ /* 0x000ea20000300800 */
[----:B------:R-:W-:Y:S01]  /*121100*/  ISETP.LT.AND P2, PT, R17, UR55, !P1 ;  /* 0x0000003711007c0c */ /* 0x000fe2000cf41270 */
[----:B------:R-:W-:-:S08]  /*121110*/  ULDC.64 UR46, c[0x0][0x228] ;  /* 0x00008a00002e7ab9 */ /* 0x000fd00000000a00 */
[----:B------:R-:W-:Y:S01]  /*121120*/  @P4 LOP3.LUT R2, R2, 0x40, RZ, 0xfc, !PT ;  /* 0x0000004002024812 */ /* 0x000fe200078efcff */
[----:B------:R-:W-:-:S03]  /*121130*/  ULDC UR55, c[0x0][0x228] ;  /* 0x00008a0000377ab9 */ /* 0x000fc60000000800 */
        /* <DEDUP_REMOVED lines=10> */
[----:B------:R-:W4:Y:S02]  /*1211e0*/  LDL.LU R3, [R1+0x49ec] ;  /* 0x0049ec0001037983 */ /* 0x000f240000300800 */
        /* <DEDUP_REMOVED lines=13> */
[----:B----4-:R-:W-:-:S04]  /*1212c0*/  LOP3.LUT R3, R3, 0x7fffffff, RZ, 0xc0, !PT ;  /* 0x7fffffff03037812 */ /* 0x010fc800078ec0ff */
[----:B------:R-:W-:Y:S02]  /*1212d0*/  @P1 LOP3.LUT R3, R3, 0x80000000, RZ, 0xfc, !PT ;  /* 0x8000000003031812 */ /* 0x000fe400078efcff */
[----:B--2---:R-:W-:Y:S01]  /*1212e0*/  ISETP.GE.AND P1, PT, R20, UR33, PT ;  /* 0x0000002114007c0c */ /* 0x004fe2000bf26270 */
[----:B------:R-:W-:-:S03]  /*1212f0*/  ULDC.64 UR32, c[0x0][0x228] ;  /* 0x00008a0000207ab9 */ /* 0x000fc60000000a00 */
[----:B------:R-:W-:Y:S02]  /*121300*/  ISETP.LT.AND P4, PT, R19, UR34, !P1 ;  /* 0x0000002213007c0c */ /* 0x000fe4000cf81270 */
[----:B------:R-:W-:Y:S01]  /*121310*/  ISETP.LT.AND P3, PT, R18, UR57, !P1 ;  /* 0x0000003912007c0c */ /* 0x000fe2000cf61270 */
[----:B------:R-:W-:Y:S01]  /*121320*/  ULDC UR57, c[0x0][0x228] ;  /* 0x00008a0000397ab9 */ /* 0x000fe20000000800 */
        /* <DEDUP_REMOVED lines=50> */
[----:B------:R-:W4:Y:S04]  /*121650*/  LDL.LU R7, [R1+0x49e0] ;  /* 0x0049e00001077983 */ /* 0x000f280000300800 */
        /* <DEDUP_REMOVED lines=71> */
[----:B----4-:R-:W-:Y:S01]  /*121ad0*/  ISETP.GE.AND P1, PT, R4, UR35, PT ;  /* 0x0000002304007c0c */ /* 0x010fe2000bf26270 */
        /* <DEDUP_REMOVED lines=17> */
[----:B------:R-:W-:Y:S02]  /*121bf0*/  ISETP.GE.AND P1, PT, R7, UR33, PT ;  /* 0x0000002107007c0c */ /* 0x000fe4000bf26270 */
[----:B------:R-:W4:Y:S04]  /*121c00*/  LDL.LU R7, [R1+0x49d0] ;  /* 0x0049d00001077983 */ /* 0x000f280000300800 */
[----:B------:R-:W2:Y:S01]  /*121c10*/  LDL.LU R20, [R1+0x850] ;  /* 0x0008500001147983 */ /* 0x000ea20000300800 */
[----:B------:R-:W-:Y:S02]  /*121c20*/  ISETP.LT.AND P4, PT, R19, UR34, !P1 ;  /* 0x0000002213007c0c */ /* 0x000fe4000cf81270 */
[----:B------:R-:W-:Y:S01]  /*121c30*/  ISETP.LT.AND P3, PT, R18, UR26, !P1 ;  /* 0x0000001a12007c0c */ /* 0x000fe2000cf61270 */
[----:B------:R-:W-:Y:S01]  /*121c40*/  ULDC UR26, c[0x0][0x228] ;  /* 0x00008a00001a7ab9 */ /* 0x000fe20000000800 */
[----:B------:R-:W-:-:S02]  /*121c50*/  LOP3.LUT R4, R4, 0xbfffffff, RZ, 0xc0, !PT ;  /* 0xbfffffff04047812 */ /* 0x000fc400078ec0ff */
[----:B------:R-:W-:Y:S01]  /*121c60*/  ISETP.LT.AND P2, PT, R17, UR32, !P1 ;  /* 0x0000002011007c0c */ /* 0x000fe2000cf41270 */
[----:B------:R-:W-:-:S06]  /*121c70*/  ULDC.64 UR32, c[0x0][0x228] ;  /* 0x00008a0000207ab9 */ /* 0x000fcc0000000a00 */
        /* <DEDUP_REMOVED lines=63> */
[----:B------:R-:W4:Y:S04]  /*122070*/  LDL.LU R7, [R1+0x49c4] ;  /* 0x0049c40001077983 */ /* 0x000f280000300800 */
[----:B------:R-:W2:Y:S01]  /*122080*/  LDL.LU R20, [R1+0x860] ;  /* 0x0008600001147983 */ /* 0x000ea20000300800 */
        /* <DEDUP_REMOVED lines=52> */
[----:B------:R-:W2:Y:S02]  /*1223d0*/  LDL.LU R5, [R1+0x49bc] ;  /* 0x0049bc0001057983 */ /* 0x000ea40000300800 */
[----:B------:R-:W-:Y:S02]  /*1223e0*/  ISETP.LT.AND P4, PT, R19, UR46, !P1 ;  /* 0x0000002e13007c0c */ /* 0x000fe4000cf81270 */
[----:B------:R-:W-:Y:S01]  /*1223f0*/  ISETP.LT.AND P3, PT, R18, UR34, !P1 ;  /* 0x0000002212007c0c */ /* 0x000fe2000cf61270 */
[----:B------:R-:W-:Y:S01]  /*122400*/  ULDC.64 UR34, c[0x0][0x228] ;  /* 0x00008a0000227ab9 */ /* 0x000fe20000000a00 */
        /* <DEDUP_REMOVED lines=10> */
[----:B--2---:R-:W-:-:S04]  /*1224b0*/  LOP3.LUT R5, R5, 0x7fffffff, RZ, 0xc0, !PT ;  /* 0x7fffffff05057812 */ /* 0x004fc800078ec0ff */
[----:B------:R-:W-:Y:S02]  /*1224c0*/  @P1 LOP3.LUT R5, R5, 0x80000000, RZ, 0xfc, !PT ;  /* 0x8000000005051812 */ /* 0x000fe400078efcff */
[----:B----4-:R-:W-:Y:S01]  /*1224d0*/  ISETP.GE.AND P1, PT, R7, UR33, PT ;  /* 0x0000002107007c0c */ /* 0x010fe2000bf26270 */
[----:B------:R-:W-:Y:S01]  /*1224e0*/  ULDC.64 UR32, c[0x0][0x228] ;  /* 0x00008a0000207ab9 */ /* 0x000fe20000000a00 */
[----:B------:R-:W2:Y:S04]  /*1224f0*/  LDL.LU R7, [R1+0x49b8] ;  /* 0x0049b80001077983 */ /* 0x000ea80000300800 */
[----:B------:R-:W4:Y:S01]  /*122500*/  LDL.LU R20, [R1+0x870] ;  /* 0x0008700001147983 */ /* 0x000f220000300800 */
        /* <DEDUP_REMOVED lines=36> */
[----:B----4-:R-:W-:Y:S01]  /*122750*/  ISETP.GE.AND P1, PT, R20, UR47, PT ;  /* 0x0000002f14007c0c */ /* 0x010fe2000bf26270 */
[----:B------:R-:W-:-:S03]  /*122760*/  ULDC.64 UR46, c[0x0][0x228] ;  /* 0x00008a00002e7ab9 */ /* 0x000fc60000000a00 */
[----:B------:R-:W-:Y:S02]  /*122770*/  ISETP.LT.AND P4, PT, R19, UR58, !P1 ;  /* 0x0000003a13007c0c */ /* 0x000fe4000cf81270 */
[----:B------:R-:W-:Y:S01]  /*122780*/  ISETP.LT.AND P3, PT, R18, UR14, !P1 ;  /* 0x0000000e12007c0c */ /* 0x000fe2000cf61270 */
[----:B------:R-:W-:Y:S01]  /*122790*/  ULDC UR14, c[0x0][0x228] ;  /* 0x00008a00000e7ab9 */ /* 0x000fe20000000800 */
[----:B------:R-:W-:Y:S01]  /*1227a0*/  ISETP.LT.AND P2, PT, R17, UR36, !P1 ;  /* 0x0000002411007c0c */ /* 0x000fe2000cf41270 */
[----:B------:R-:W-:-:S08]  /*1227b0*/  VIADD R21, R22, 0x1d ;  /* 0x0000001d16157836 */ /* 0x000fd00000000000 */
[----:B------:R-:W-:Y:S01]  /*1227c0*/  @P4 LOP3.LUT R5, R5, 0x400000, RZ, 0xfc, !PT ;  /* 0x0040000005054812 */ /* 0x000fe200078efcff */
[----:B------:R-:W-:Y:S01]  /*1227d0*/  VIADD R14, R22, 0x1c ;  /* 0x0000001c160e7836 */ /* 0x000fe20000000000 */
[----:B------:R-:W-:Y:S02]  /*1227e0*/  ULDC UR36, c[0x0][0x228] ;  /* 0x00008a0000247ab9 */ /* 0x000fe40000000800 */
        /* <DEDUP_REMOVED lines=8> */
[----:B--2---:R-:W-:Y:S02]  /*122870*/  ISETP.GE.AND P1, PT, R7, UR35, PT ;  /* 0x0000002307007c0c */ /* 0x004fe4000bf26270 */
[----:B------:R-:W2:Y:S04]  /*122880*/  LDL.LU R7, [R1+0x49b0] ;  /* 0x0049b00001077983 */ /* 0x000ea80000300800 */
[----:B------:R-:W4:Y:S01]  /*122890*/  LDL.LU R20, [R1+0x87c] ;  /* 0x00087c0001147983 */ /* 0x000f220000300800 */
        /* <DEDUP_REMOVED lines=16> */
[----:B------:R-:W3:Y:S02]  /*1229a0*/  LDL.LU R6, [R1+0x49ac] ;  /* 0x0049ac0001067983 */ /* 0x000ee40000300800 */
        /* <DEDUP_REMOVED lines=32> */
[----:B--2---:R-:W-:Y:S01]  /*122bb0*/  ISETP.GE.AND P1, PT, R7, UR47, PT ;  /* 0x0000002f07007c0c */ /* 0x004fe2000bf26270 */
[----:B------:R-:W-:Y:S01]  /*122bc0*/  ULDC.64 UR46, c[0x0][0x228] ;  /* 0x00008a00002e7ab9 */ /* 0x000fe20000000a00 */
[----:B------:R-:W-:Y:S01]  /*122bd0*/  LOP3.LUT R5, R5, 0xffffffbf, RZ, 0xc0, !PT ;  /* 0xffffffbf05057812 */ /* 0x000fe200078ec0ff */
[----:B------:R-:W2:Y:S01]  /*122be0*/  LDL.LU R7, [R1+0x49a8] ;  /* 0x0049a80001077983 */ /* 0x000ea20000300800 */
[----:B------:R-:W-:Y:S02]  /*122bf0*/  ISETP.LT.AND P4, PT, R19, UR58, !P1 ;  /* 0x0000003a13007c0c */ /* 0x000fe4000cf81270 */
[----:B------:R-:W-:Y:S01]  /*122c00*/  ISETP.LT.AND P3, PT, R18, UR38, !P1 ;  /* 0x0000002612007c0c */ /* 0x000fe2000cf61270 */
[----:B------:R-:W4:Y:S01]  /*122c10*/  LDL.LU R20, [R1+0x888] ;  /* 0x0008880001147983 */ /* 0x000f220000300800 */
[----:B------:R-:W-:Y:S01]  /*122c20*/  ISETP.LT.AND P2, PT, R17, UR51, !P1 ;  /* 0x0000003311007c0c */ /* 0x000fe2000cf41270 */
[----:B------:R-:W-:-:S08]  /*122c30*/  ULDC UR38, c[0x0][0x228] ;  /* 0x00008a0000267ab9 */ /* 0x000fd00000000800 */
        /* <DEDUP_REMOVED lines=28> */
[----:B----4-:R-:W-:Y:S01]  /*122e00*/  ISETP.GE.AND P1, PT, R20, UR33, PT ;  /* 0x0000002114007c0c */ /* 0x010fe2000bf26270 */
[----:B------:R-:W-:Y:S01]  /*122e10*/  ULDC.64 UR32, c[0x0][0x228] ;  /* 0x00008a0000207ab9 */ /* 0x000fe20000000a00 */
[----:B------:R-:W3:Y:S02]  /*122e20*/  LDL.LU R20, [R1+0x890] ;  /* 0x0008900001147983 */ /* 0x000ee40000300800 */
[----:B------:R-:W-:Y:S02]  /*122e30*/  ISETP.LT.AND P4, PT, R19, UR34, !P1 ;  /* 0x0000002213007c0c */ /* 0x000fe4000cf81270 */
[----:B------:R-:W-:Y:S01]  /*122e40*/  ISETP.LT.AND P3, PT, R18, UR38, !P1 ;  /* 0x0000002612007c0c */ /* 0x000fe2000cf61270 */
[----:B------:R-:W-:Y:S01]  /*122e50*/  ULDC UR38, c[0x0][0x228] ;  /* 0x00008a0000267ab9 */ /* 0x000fe20000000800 */
[----:B------:R-:W-:-:S02]  /*122e60*/  LOP3.LUT R6, R6, 0xbfffffff, RZ, 0xc0, !PT ;  /* 0xbfffffff06067812 */ /* 0x000fc400078ec0ff */
[----:B------:R-:W-:Y:S01]  /*122e70*/  ISETP.LT.AND P2, PT, R17, UR30, !P1 ;  /* 0x0000001e11007c0c */ /* 0x000fe2000cf41270 */
[----:B------:R-:W-:-:S06]  /*122e80*/  VIADD R29, R22, 0x1b ;  /* 0x0000001b161d7836 */ /* 0x000fcc0000000000 */
        /* <DEDUP_REMOVED lines=12> */
[----:B------:R-:W2:Y:S02]  /*122f50*/  LDL.LU R7, [R1+0x49a0] ;  /* 0x0049a00001077983 */ /* 0x000ea40000300800 */
        /* <DEDUP_REMOVED lines=16> */
[----:B---3--:R-:W-:Y:S01]  /*123060*/  ISETP.GE.AND P1, PT, R20, UR47, PT ;  /* 0x0000002f14007c0c */ /* 0x008fe2000bf26270 */
[----:B------:R-:W-:Y:S01]  /*123070*/  ULDC.64 UR46, c[0x0][0x228] ;  /* 0x00008a00002e7ab9 */ /* 0x000fe20000000a00 */
[----:B------:R-:W3:Y:S02]  /*123080*/  LDL.LU R20, [R1+0x898] ;  /* 0x0008980001147983 */ /* 0x000ee40000300800 */
        /* <DEDUP_REMOVED lines=9> */
[----:B------:R-:W-:Y:S01]  /*123120*/  VIADD R28, R22, 0x1a ;  /* 0x0000001a161c7836 */ /* 0x000fe20000000000 */
[----:B------:R-:W-:Y:S01]  /*123130*/  LOP3.LUT R6, R6, 0xffefffff, RZ, 0xc0, !PT ;  /* 0xffefffff06067812 */ /* 0x000fe200078ec0ff */
[----:B------:R-:W-:-:S03]  /*123140*/  ULDC UR7, c[0x0][0x228] ;  /* 0x00008a0000077ab9 */ /* 0x000fc60000000800 */
        /* <DEDUP_REMOVED lines=8> */
[----:B------:R-:W-:Y:S01]  /*1231d0*/  VIADD R8, R22, 0x19 ;  /* 0x0000001916087836 */ /* 0x000fe20000000000 */
[----:B------:R-:W-:Y:S01]  /*1231e0*/  LOP3.LUT R6, R6, 0xfffbffff, RZ, 0xc0, !PT ;  /* 0xfffbffff06067812 */ /* 0x000fe200078ec0ff */
[----:B------:R-:W-:Y:S01]  /*1231f0*/  ULDC UR4, c[0x0][0x228] ;  /* 0x00008a0000047ab9 */ /* 0x000fe20000000800 */
[----:B------:R-:W-:Y:S01]  /*123200*/  ISETP.LT.AND P2, PT, R17, UR20, !P1 ;  /* 0x0000001411007c0c */ /* 0x000fe2000cf41270 */
[----:B------:R-:W-:-:S06]  /*123210*/  VIADD R27, R22, 0x18 ;  /* 0x00000018161b7836 */ /* 0x000fcc0000000000 */
        /* <DEDUP_REMOVED lines=68> */
[----:B------:R-:W2:Y:S04]  /*123660*/  LDL.LU R7, [R1+0x4994] ;  /* 0x0049940001077983 */ /* 0x000ea80000300800 */
        /* <DEDUP_REMOVED lines=17> */
[----:B---3--:R-:W-:Y:S01]  /*123780*/  ISETP.GE.AND P1, PT, R20, UR33, PT ;  /* 0x0000002114007c0c */ /* 0x008fe2000bf26270 */
[----:B------:R-:W-:Y:S01]  /*123790*/  ULDC.64 UR32, c[0x0][0x228] ;  /* 0x00008a0000207ab9 */ /* 0x000fe20000000a00 */
[----:B------:R-:W2:Y:S02]  /*1237a0*/  LDL.LU R20, [R1+0x8b0] ;  /* 0x0008b00001147983 */ /* 0x000ea40000300800 */
[----:B------:R-:W-:Y:S02]  /*1237b0*/  ISETP.LT.AND P4, PT, R19, UR34, !P1 ;  /* 0x0000002213007c0c */ /* 0x000fe4000cf81270 */
[----:B------:R-:W-:Y:S01]  /*1237c0*/  ISETP.LT.AND P3, PT, R18, UR22, !P1 ;  /* 0x0000001612007c0c */ /* 0x000fe2000cf61270 */
[C---:B------:R-:W-:Y:S01]  /*1237d0*/  VIADD R25, R22.reuse, 0x16 ;  /* 0x0000001616197836 */ /* 0x040fe20000000000 */
        /* <DEDUP_REMOVED lines=10> */
[C---:B------:R-:W-:Y:S01]  /*123880*/  VIADD R12, R22.reuse, 0x13 ;  /* 0x00000013160c7836 */ /* 0x040fe20000000000 */
[----:B------:R-:W-:Y:S01]  /*123890*/  LOP3.LUT R7, R7, 0xefffffff, RZ, 0xc0, !PT ;  /* 0xefffffff07077812 */ /* 0x000fe200078ec0ff */
[----:B------:R-:W-:Y:S01]  /*1238a0*/  VIADD R15, R22, 0x12 ;  /* 0x00000012160f7836 */ /* 0x000fe20000000000 */
[----:B------:R-:W-:Y:S02]  /*1238b0*/  ULDC UR57, c[0x0][0x228] ;  /* 0x00008a0000397ab9 */ /* 0x000fe40000000800 */
[----:B------:R-:W-:-:S04]  /*1238c0*/  @P2 LOP3.LUT R7, R7, 0x10000000, RZ, 0xfc, !PT ;  /* 0x1000000007072812 */ /* 0x000fc800078efcff */
[----:B------:R-:W-:-:S04]  /*1238d0*/  LOP3.LUT R7, R7, 0xf7ffffff, RZ, 0xc0, !PT ;  /* 0xf7ffffff07077812 */ /* 0x000fc800078ec0ff */
[----:B------:R-:W-:Y:S02]  /*1238e0*/  @P1 LOP3.LUT R7, R7, 0x8000000, RZ, 0xfc, !PT ;  /* 0x0800000007071812 */ /* 0x000fe400078efcff */
[----:B----4-:R-:W-:Y:S02]  /*1238f0*/  ISETP.GE.AND P1, PT, R9, UR59, PT ;  /* 0x0000003b09007c0c */ /* 0x010fe4000bf26270 */
        /* <DEDUP_REMOVED lines=17> */
[----:B--2---:R-:W-:Y:S02]  /*123a10*/  ISETP.GE.AND P1, PT, R20, UR47, PT ;  /* 0x0000002f14007c0c */ /* 0x004fe4000bf26270 */
[----:B------:R-:W2:Y:S02]  /*123a20*/  LDL.LU R20, [R1+0x498c] ;  /* 0x00498c0001147983 */ /* 0x000ea40000300800 */
        /* <DEDUP_REMOVED lines=125> */
[----:B------:R-:W3:Y:S01]  /*124200*/  LDL.LU R26, [R1+0x4970] ;  /* 0x00497000011a7983 */ /* 0x000ee20000300800 */
        /* <DEDUP_REMOVED lines=106> */
[----:B------:R-:W2:Y:S02]  /*1248b0*/  LDL.LU R9, [R1+0x4958] ;  /* 0x0049580001097983 */ /* 0x000ea40000300800 */
        /* <DEDUP_REMOVED lines=66> */
[----:B------:R-:W-:Y:S02]  /*124ce0*/  @P3 LOP3.LUT R9, R9, 0x100000, RZ, 0xfc, !PT ;  /* 0x0010000009093812 */ /* 0x000fe400078efcff */
[----:B------:R-:W-:Y:S01]  /*124cf0*/  ISETP.GE.AND P1, PT, R29, UR35, PT ;  /* 0x000000231d007c0c */ /* 0x000fe2000bf26270 */
[----:B------:R-:W-:Y:S01]  /*124d00*/  ULDC.64 UR34, c[0x0][0x228] ;  /* 0x00008a0000227ab9 */ /* 0x000fe20000000a00 */
[----:B------:R-:W-:Y:S01]  /*124d10*/  LOP3.LUT R9, R9, 0xfff7ffff, RZ, 0xc0, !PT ;  /* 0xfff7ffff09097812 */ /* 0x000fe200078ec0ff */
[----:B------:R-:W4:Y:S03]  /*124d20*/  LDL.LU R29, [R1+0x4948] ;  /* 0x00494800011d7983 */ /* 0x000f260000300800 */
[----:B------:R-:W-:Y:S02]  /*124d30*/  @P2 LOP3.LUT R9, R9, 0x80000, RZ, 0xfc, !PT ;  /* 0x0008000009092812 */ /* 0x000fe400078efcff */
[----:B------:R-:W-:-:S02]  /*124d40*/  ISETP.LT.AND P2, PT, R19, UR46, !P1 ;  /* 0x0000002e13007c0c */ /* 0x000fc4000cf41270 */
        /* <DEDUP_REMOVED lines=10> */
[----:B------:R-:W-:Y:S02]  /*124df0*/  LOP3.LUT R9, R9, 0xfffeffff, RZ, 0xc0, !PT ;  /* 0xfffeffff09097812 */ /* 0x000fe400078ec0ff */
[----:B------:R-:W-:Y:S01]  /*124e00*/  ISETP.GE.AND P1, PT, R28, UR33, PT ;  /* 0x000000211c007c0c */ /* 0x000fe2000bf26270 */
        /* <DEDUP_REMOVED lines=69> */
[----:B------:R-:W-:-:S06]  /*125260*/  @P4 LOP3.LUT R9, R9, 0x4, RZ, 0xfc, !PT ;  /* 0x0000000409094812 */ /* 0x000fcc00078efcff */
[----:B------:R-:W-:Y:S02]  /*125270*/  @P1 LOP3.LUT R10, R10, 0x80000000, RZ, 0xfc, !PT ;  /* 0x800000000a0a1812 */ /* 0x000fe400078efcff */
[----:B------:R-:W-:Y:S01]  /*125280*/  ISETP.GE.AND P1, PT, R24, UR33, PT ;  /* 0x0000002118007c0c */ /* 0x000fe2000bf26270 */
[----:B------:R-:W-:Y:S01]  /*125290*/  ULDC.64 UR32, c[0x0][0x228] ;  /* 0x00008a0000207ab9 */ /* 0x000fe20000000a00 */
[----:B------:R-:W-:Y:S01]  /*1252a0*/  LOP3.LUT R9, R9, 0xfffffffd, RZ, 0xc0, !PT ;  /* 0xfffffffd09097812 */ /* 0x000fe200078ec0ff */
[----:B------:R-:W3:Y:S01]  /*1252b0*/  LDL.LU R24, [R1+0x4934] ;  /* 0x0049340001187983 */ /* 0x000ee20000300800 */
[----:B------:R-:W-:Y:S01]  /*1252c0*/  ISETP.LT.AND P4, PT, R19, UR34, !P1 ;  /* 0x0000002213007c0c */ /* 0x000fe2000cf81270 */
[----:B------:R-:W-:Y:S01]  /*1252d0*/  ULDC UR34, c[0x0][0x228] ;  /* 0x00008a0000227ab9 */ /* 0x000fe20000000800 */
[----:B------:R-:W-:Y:S02]  /*1252e0*/  @P3 LOP3.LUT R9, R9, 0x2, RZ, 0xfc, !PT ;  /* 0x0000000209093812 */ /* 0x000fe400078efcff */
[----:B------:R-:W-:Y:S01]  /*1252f0*/  ISETP.LT.AND P3, PT, R18, UR42, !P1 ;  /* 0x0000002a12007c0c */ /* 0x000fe2000cf61270 */
[----:B------:R-:W-:Y:S01]  /*125300*/  ULDC UR42, c[0x0][0x228] ;  /* 0x00008a00002a7ab9 */ /* 0x000fe20000000800 */
[----:B------:R-:W-:-:S02]  /*125310*/  LOP3.LUT R10, R10, 0xbfffffff, RZ, 0xc0, !PT ;  /* 0xbfffffff0a0a7812 */ /* 0x000fc400078ec0ff */
[----:B------:R-:W-:-:S05]  /*125320*/  LOP3.LUT R9, R9, 0xfffffffe, RZ, 0xc0, !PT ;  /* 0xfffffffe09097812 */ /* 0x000fca00078ec0ff */
[----:B------:R-:W-:Y:S02]  /*125330*/  @P4 LOP3.LUT R10, R10, 0x40000000, RZ, 0xfc, !PT ;  /* 0x400000000a0a4812 */ /* 0x000fe400078efcff */
        /* <DEDUP_REMOVED lines=48> */
[----:B------:R-:W-:-:S04]  /*125640*/  ISETP.GE.AND P1, PT, R15, UR35, PT ;  /* 0x000000230f007c0c */ /* 0x000fc8000bf26270 */
[----:B------:R-:W-:Y:S01]  /*125650*/  ISETP.LT.AND P4, PT, R19, UR54, !P1 ;  /* 0x0000003613007c0c */ /* 0x000fe2000cf81270 */
[----:B------:R-:W-:Y:S01]  /*125660*/  ULDC UR54, c[0x0][0x22c] ;  /* 0x00008b0000367ab9 */ /* 0x000fe20000000800 */
[----:B------:R-:W-:Y:S01]  /*125670*/  ISETP.LT.AND P3, PT, R18, UR57, !P1 ;  /* 0x0000003912007c0c */ /* 0x000fe2000cf61270 */
[----:B------:R-:W-:Y:S01]  /*125680*/  ULDC UR57, c[0x0][0x228] ;  /* 0x00008a0000397ab9 */ /* 0x000fe20000000800 */
[----:B------:R-:W-:Y:S02]  /*125690*/  LOP3.LUT R10, R10, 0xfffbffff, RZ, 0xc0, !PT ;  /* 0xfffbffff0a0a7812 */ /* 0x000fe400078ec0ff */
[----:B------:R-:W-:Y:S01]  /*1256a0*/  ISETP.LT.AND P2, PT, R17, UR34, !P1 ;  /* 0x0000002211007c0c */ /* 0x000fe2000cf41270 */
[----:B------:R-:W-:-:S06]  /*1256b0*/  ULDC.64 UR34, c[0x0][0x228] ;  /* 0x00008a0000227ab9 */ /* 0x000fcc0000000a00 */
        /* <DEDUP_REMOVED lines=9> */
[----:B--2---:R-:W-:-:S04]  /*125750*/  ISETP.GE.AND P1, PT, R20, UR33, PT ;  /* 0x0000002114007c0c */ /* 0x004fc8000bf26270 */
[----:B------:R-:W-:Y:S02]  /*125760*/  ISETP.LT.AND P2, PT, R19, UR52, !P1 ;  /* 0x0000003413007c0c */ /* 0x000fe4000cf41270 */
[----:B------:R-:W-:Y:S02]  /*125770*/  LOP3.LUT R10, R10, 0xffffbfff, RZ, 0xc0, !PT ;  /* 0xffffbfff0a0a7812 */ /* 0x000fe400078ec0ff */
[----:B------:R-:W-:Y:S01]  /*125780*/  ISETP.LT.AND P4, PT, R18, UR32, !P1 ;  /* 0x0000002012007c0c */ /* 0x000fe2000cf81270 */
[----:B------:R-:W-:Y:S01]  /*125790*/  ULDC.64 UR32, c[0x0][0x228] ;  /* 0x00008a0000207ab9 */ /* 0x000fe20000000a00 */
[----:B------:R-:W-:Y:S01]  /*1257a0*/  ISETP.LT.AND P3, PT, R17, UR53, !P1 ;  /* 0x0000003511007c0c */ /* 0x000fe2000cf61270 */
[----:B------:R-:W-:-:S06]  /*1257b0*/  ULDC.64 UR52, c[0x0][0x228] ;  /* 0x00008a0000347ab9 */ /* 0x000fcc0000000a00 */
[----:B------:R-:W-:Y:S02]  /*1257c0*/  @P2 LOP3.LUT R10, R10, 0x4000, RZ, 0xfc, !PT ;  /* 0x000040000a0a2812 */ /* 0x000fe400078efcff */
[----:B------:R-:W-:Y:S01]  /*1257d0*/  ISETP.LT.AND P2, PT, R16, UR57, !P1 ;  /* 0x0000003910007c0c */ /* 0x000fe2000cf41270 */
[----:B------:R-:W-:Y:S01]  /*1257e0*/  ULDC UR57, c[0x0][0x22c] ;  /* 0x00008b0000397ab9 */ /* 0x000fe20000000800 */
[C---:B------:R-:W-:Y:S01]  /*1257f0*/  ISETP.LT.AND P1, PT, R22.reuse, UR47, !P0 ;  /* 0x0000002f16007c0c */ /* 0x040fe2000c721270 */
[----:B------:R-:W-:Y:S01]  /*125800*/  ULDC UR47, c[0x0][0x22c] ;  /* 0x00008b00002f7ab9 */ /* 0x000fe20000000800 */
[----:B------:R-:W-:Y:S02]  /*125810*/  ISETP.GE.AND P0, PT, R22, UR33, PT ;  /* 0x0000002116007c0c */ /* 0x000fe4000bf06270 */
[----:B------:R-:W2:Y:S01]  /*125820*/  LDL.LU R22, [R1+0x4928] ;  /* 0x0049280001167983 */ /* 0x000ea20000300800 */
[----:B------:R-:W-:-:S04]  /*125830*/  LOP3.LUT R10, R10, 0xffffdfff, RZ, 0xc0, !PT ;  /* 0xffffdfff0a0a7812 */ /* 0x000fc800078ec0ff */
[----:B------:R-:W-:-:S04]  /*125840*/  @P4 LOP3.LUT R10, R10, 0x2000, RZ, 0xfc, !PT ;  /* 0x000020000a0a4812 */ /* 0x000fc800078efcff */
[----:B------:R-:W-:-:S04]  /*125850*/  LOP3.LUT R10, R10, 0xffffefff, RZ, 0xc0, !PT ;  /* 0xffffefff0a0a7812 */ /* 0x000fc800078ec0ff */
[----:B------:R-:W-:-:S04]  /*125860*/  @P3 LOP3.LUT R10, R10, 0x1000, RZ, 0xfc, !PT ;  /* 0x000010000a0a3812 */ /* 0x000fc800078efcff */
[----:B------:R-:W-:-:S04]  /*125870*/  LOP3.LUT R10, R10, 0xfffff7ff, RZ, 0xc0, !PT ;  /* 0xfffff7ff0a0a7812 */ /* 0x000fc800078ec0ff */
[----:B------:R-:W-:-:S04]  /*125880*/  @P2 LOP3.LUT R10, R10, 0x800, RZ, 0xfc, !PT ;  /* 0x000008000a0a2812 */ /* 0x000fc800078efcff */
[----:B------:R-:W-:Y:S02]  /*125890*/  LOP3.LUT R10, R10, 0xfffffdff, RZ, 0xc0, !PT ;  /* 0xfffffdff0a0a7812 */ /* 0x000fe400078ec0ff */
[----:B----4-:R-:W-:-:S04]  /*1258a0*/  LOP3.LUT R12, R12, 0xfffffffe, RZ, 0xc0, !PT ;  /* 0xfffffffe0c0c7812 */ /* 0x010fc800078ec0ff */
[----:B------:R-:W-:Y:S02]  /*1258b0*/  @P1 LOP3.LUT R12, R12, 0x1, RZ, 0xfc, !PT ;  /* 0x000000010c0c1812 */ /* 0x000fe400078efcff */
[----:B------:R-:W-:Y:S01]  /*1258c0*/  ISETP.LT.AND P1, PT, R19, UR34, !P0 ;  /* 0x0000002213007c0c */ /* 0x000fe2000c721270 */
[----:B------:R-:W-:Y:S01]  /*1258d0*/  ULDC UR34, c[0x0][0x22c] ;  /* 0x00008b0000227ab9 */ /* 0x000fe20000000800 */
[----:B------:R-:W-:Y:S01]  /*1258e0*/  ISETP.LT.AND P0, PT, R18, UR52, !P0 ;  /* 0x0000003412007c0c */ /* 0x000fe2000c701270 */
[----:B------:R-:W-:Y:S01]  /*1258f0*/  ULDC UR52, c[0x0][0x22c] ;  /* 0x00008b0000347ab9 */ /* 0x000fe20000000800 */
[----:B------:R-:W-:-:S09]  /*125900*/  LOP3.LUT R12, R12, 0xfffffffb, RZ, 0xc0, !PT ;  /* 0xfffffffb0c0c7812 */ /* 0x000fd200078ec0ff */
[----:B------:R-:W-:-:S04]  /*125910*/  @P1 LOP3.LUT R12, R12, 0x4, RZ, 0xfc, !PT ;  /* 0x000000040c0c1812 */ /* 0x000fc800078efcff */
[----:B------:R-:W-:-:S04]  /*125920*/  LOP3.LUT R12, R12, 0xfffffffd, RZ, 0xc0, !PT ;  /* 0xfffffffd0c0c7812 */ /* 0x000fc800078ec0ff */
[----:B------:R-:W-:Y:S02]  /*125930*/  @P0 LOP3.LUT R12, R12, 0x2, RZ, 0xfc, !PT ;  /* 0x000000020c0c0812 */ /* 0x000fe400078efcff */
[----:B------:R-:W-:Y:S01]  /*125940*/  ISETP.GE.AND P0, PT, R21, UR59, PT ;  /* 0x0000003b15007c0c */ /* 0x000fe2000bf06270 */
[----:B------:R-:W-:Y:S01]  /*125950*/  ULDC UR59, c[0x0][0x22c] ;  /* 0x00008b00003b7ab9 */ /* 0x000fe20000000800 */
[----:B------:R-:W4:Y:S02]  /*125960*/  LDL.LU R21, [R1+0x3c0] ;  /* 0x0003c00001157983 */ /* 0x000f240000300800 */
[----:B------:R-:W-:Y:S01]  /*125970*/  ISETP.LT.AND P3, PT, R19, UR32, !P0 ;  /* 0x0000002013007c0c */ /* 0x000fe2000c761270 */
[----:B------:R-:W-:Y:S01]  /*125980*/  ULDC.64 UR32, c[0x0][0x228] ;  /* 0x00008a0000207ab9 */ /* 0x000fe20000000a00 */
        /* <DEDUP_REMOVED lines=14> */
[----:B------:R-:W-:Y:S01]  /*125a70*/  ULDC UR31, c[0x0][0x228] ;  /* 0x00008a00001f7ab9 */ /* 0x000fe20000000800 */
[----:B------:R-:W2:Y:S04]  /*125a80*/  LDL.LU R22, [R1+0x4924] ;  /* 0x0049240001167983 */ /* 0x000ea80000300800 */
        /* <DEDUP_REMOVED lines=37> */
[----:B------:R-:W-:Y:S01]  /*125ce0*/  ULDC UR45, c[0x0][0x228] ;  /* 0x00008a00002d7ab9 */ /* 0x000fe20000000800 */
        /* <DEDUP_REMOVED lines=75> */
[----:B------:R-:W-:-:S03]  /*1261a0*/  ULDC UR37, c[0x0][0x22c] ;  /* 0x00008b0000257ab9 */ /* 0x000fc60000000800 */
[----:B------:R-:W-:Y:S01]  /*1261b0*/  ISETP.LT.AND P3, PT, R16, UR39, !P0 ;  /* 0x0000002710007c0c */ /* 0x000fe2000c761270 */
[----:B------:R-:W-:Y:S01]  /*1261c0*/  ULDC UR39, c[0x0][0x228] ;  /* 0x00008a0000277ab9 */ /* 0x000fe20000000800 */
        /* <DEDUP_REMOVED lines=16> */
[----:B------:R-:W-:Y:S01]  /*1262d0*/  ULDC UR35, c[0x0][0x22c] ;  /* 0x00008b0000237ab9 */ /* 0x000fe20000000800 */
[----:B------:R-:W2:Y:S02]  /*1262e0*/  LDL.LU R21, [R1+0x3a0] ;  /* 0x0003a00001157983 */ /* 0x000ea40000300800 */
        /* <DEDUP_REMOVED lines=911> */
[----:B------:R-:W-:-:S03]  /*129be0*/  ULDC UR53, c[0x0][0x228] ;  /* 0x00008a0000357ab9 */ /* 0x000fc60000000800 */
        /* <DEDUP_REMOVED lines=60> */
[----:B------:R-:W4:Y:S01]  /*129fb0*/  LDL.LU R15, [R1+0x2d0] ;  /* 0x0002d000010f7983 */ /* 0x000f220000300800 */
[----:B------:R-:W-:Y:S01]  /*129fc0*/  LOP3.LUT R29, R29, 0xfbffffff, RZ, 0xc0, !PT ;  /* 0xfbffffff1d1d7812 */ /* 0x000fe200078ec0ff */
[----:B------:R-:W-:Y:S01]  /*129fd0*/  ULDC UR54, c[0x0][0x228] ;  /* 0x00008a0000367ab9 */ /* 0x000fe20000000800 */
        /* <DEDUP_REMOVED lines=51> */
[----:B------:R-:W4:Y:S02]  /*12a310*/  LDL.LU R15, [R1+0x2c4] ;  /* 0x0002c400010f7983 */ /* 0x000f240000300800 */
        /* <DEDUP_REMOVED lines=20> */
[----:B------:R-:W-:Y:S02]  /*12a460*/  ISETP.LT.AND P1, PT, R16, UR34, !P0 ;  /* 0x0000002210007c0c */ /* 0x000fe4000c721270 */
[----:B------:R-:W-:Y:S02]  /*12a470*/  ISETP.LT.AND P3, PT, R17, UR36, !P0 ;  /* 0x0000002411007c0c */ /* 0x000fe4000c761270 */
[----:B------:R-:W-:-:S09]  /*12a480*/  ISETP.LT.AND P2, PT, R19, UR53, !P0 ;  /* 0x0000003513007c0c */ /* 0x000fd2000c741270 */
[----:B------:R-:W-:Y:S02]  /*12a490*/  @P1 LOP3.LUT R29, R29, 0x400, RZ, 0xfc, !PT ;  /* 0x000004001d1d1812 */ /* 0x000fe400078efcff */
[----:B------:R-:W-:Y:S02]  /*12a4a0*/  ISETP.LT.AND P1, PT, R18, UR50, !P0 ;  /* 0x0000003212007c0c */ /* 0x000fe4000c721270 */
[----:B---3--:R-:W-:Y:S01]  /*12a4b0*/  ISETP.GE.AND P0, PT, R21, UR42, PT ;  /* 0x0000002a15007c0c */ /* 0x008fe2000bf06270 */
[----:B------:R-:W-:Y:S01]  /*12a4c0*/  ULDC UR42, c[0x0][0x22c] ;  /* 0x00008b00002a7ab9 */ /* 0x000fe20000000800 */
[----:B------:R-:W3:Y:S01]  /*12a4d0*/  LDL.LU R21, [R1+0x2bc] ;  /* 0x0002bc0001157983 */ /* 0x000ee20000300800 */
[----:B------:R-:W-:-:S04]  /*12a4e0*/  LOP3.LUT R29, R29, 0xfffffdff, RZ, 0xc0, !PT ;  /* 0xfffffdff1d1d7812 */ /* 0x000fc800078ec0ff */
[----:B------:R-:W-:-:S04]  /*12a4f0*/  @P3 LOP3.LUT R29, R29, 0x200, RZ, 0xfc, !PT ;  /* 0x000002001d1d3812 */ /* 0x000fc800078efcff */
[----:B------:R-:W-:-:S04]  /*12a500*/  LOP3.LUT R29, R29, 0xfffffeff, RZ, 0xc0, !PT ;  /* 0xfffffeff1d1d7812 */ /* 0x000fc800078ec0ff */
[----:B------:R-:W-:Y:S02]  /*12a510*/  @P1 LOP3.LUT R29, R29, 0x100, RZ, 0xfc, !PT ;  /* 0x000001001d1d1812 */ /* 0x000fe400078efcff */
[----:B------:R-:W-:Y:S02]  /*12a520*/  ISETP.LT.AND P1, PT, R16, UR30, !P0 ;  /* 0x0000001e10007c0c */ /* 0x000fe4000c721270 */
        /* <DEDUP_REMOVED lines=9> */
[----:B------:R-:W-:Y:S02]  /*12a5c0*/  LOP3.LUT R29, R29, 0xffffffef, RZ, 0xc0, !PT ;  /* 0xffffffef1d1d7812 */ /* 0x000fe400078ec0ff */
[----:B----4-:R-:W-:Y:S02]  /*12a5d0*/  ISETP.GE.AND P0, PT, R15, UR42, PT ;  /* 0x0000002a0f007c0c */ /* 0x010fe4000bf06270 */
[----:B------:R-:W4:Y:S01]  /*12a5e0*/  LDL.LU R15, [R1+0x2b8] ;  /* 0x0002b800010f7983 */ /* 0x000f220000300800 */
[----:B------:R-:W-:Y:S02]  /*12a5f0*/  @P1 LOP3.LUT R29, R29, 0x10, RZ, 0xfc, !PT ;  /* 0x000000101d1d1812 */ /* 0x000fe400078efcff */
[----:B------:R-:W-:-:S02]  /*12a600*/  ISETP.LT.AND P1, PT, R16, UR59, !P0 ;  /* 0x0000003b10007c0c */ /* 0x000fc4000c721270 */
[----:B------:R-:W-:-:S04]  /*12a610*/  LOP3.LUT R29, R29, 0xfffffff7, RZ, 0xc0, !PT ;  /* 0xfffffff71d1d7812 */ /* 0x000fc800078ec0ff */
[----:B------:R-:W-:Y:S02]  /*12a620*/  @P2 LOP3.LUT R29, R29, 0x8, RZ, 0xfc, !PT ;  /* 0x000000081d1d2812 */ /* 0x000fe400078efcff */
[----:B------:R-:W-:Y:S02]  /*12a630*/  ISETP.LT.AND P3, PT, R17, UR58, !P0 ;  /* 0x0000003a11007c0c */ /* 0x000fe4000c761270 */
[----:B------:R-:W-:-:S04]  /*12a640*/  LOP3.LUT R29, R29, 0xfffffffb, RZ, 0xc0, !PT ;  /* 0xfffffffb1d1d7812 */ /* 0x000fc800078ec0ff */
[----:B------:R-:W-:Y:S02]  /*12a650*/  @P1 LOP3.LUT R29, R29, 0x4, RZ, 0xfc, !PT ;  /* 0x000000041d1d1812 */ /* 0x000fe400078efcff */
[----:B------:R-:W-:Y:S02]  /*12a660*/  ISETP.LT.AND P2, PT, R18, UR56, !P0 ;  /* 0x0000003812007c0c */ /* 0x000fe4000c741270 */
[----:B------:R-:W-:Y:S02]  /*12a670*/  LOP3.LUT R29, R29, 0xfffffffd, RZ, 0xc0, !PT ;  /* 0xfffffffd1d1d7812 */ /* 0x000fe400078ec0ff */
[----:B------:R-:W-:Y:S02]  /*12a680*/  ISETP.LT.AND P1, PT, R19, UR35, !P0 ;  /* 0x0000002313007c0c */ /* 0x000fe4000c721270 */
[----:B------:R-:W-:-:S04]  /*12a690*/  @P3 LOP3.LUT R29, R29, 0x2, RZ, 0xfc, !PT ;  /* 0x000000021d1d3812 */ /* 0x000fc800078efcff */
[----:B------:R-:W-:Y:S02]  /*12a6a0*/  LOP3.LUT R29, R29, 0xfffffffe, RZ, 0xc0, !PT ;  /* 0xfffffffe1d1d7812 */ /* 0x000fe400078ec0ff */
[----:B------:R-:W-:Y:S02]  /*12a6b0*/  LOP3.LUT R12, R12, 0x7fffffff, RZ, 0xc0, !PT ;  /* 0x7fffffff0c0c7812 */ /* 0x000fe400078ec0ff */
[----:B------:R-:W-:-:S03]  /*12a6c0*/  @P2 LOP3.LUT R29, R29, 0x1, RZ, 0xfc, !PT ;  /* 0x000000011d1d2812 */ /* 0x000fc600078efcff */
[----:B------:R-:W-:-:S04]  /*12a6d0*/  @P1 LOP3.LUT R12, R12, 0x80000000, RZ, 0xfc, !PT ;  /* 0x800000000c0c1812 */ /* 0x000fc800078efcff */
[----:B------:R-:W-:Y:S02]  /*12a6e0*/  LOP3.LUT R12, R12, 0xbfffffff, RZ, 0xc0, !PT ;  /* 0xbfffffff0c0c7812 */ /* 0x000fe400078ec0ff */
[----:B--2---:R-:W-:Y:S02]  /*12a6f0*/  ISETP.GE.AND P0, PT, R20, UR7, PT ;  /* 0x0000000714007c0c */ /* 0x004fe4000bf06270 */
[----:B------:R-:W2:Y:S02]  /*12a700*/  LDL.LU R20, [R1+0x2b4] ;  /* 0x0002b40001147983 */ /* 0x000ea40000300800 */
[----:B------:R-:W-:Y:S02]  /*12a710*/  ISETP.LT.AND P2, PT, R16, UR28, !P0 ;  /* 0x0000001c10007c0c */ /* 0x000fe4000c741270 */
[----:B------:R-:W-:Y:S02]  /*12a720*/  ISETP.LT.AND P3, PT, R17, UR61, !P0 ;  /* 0x0000003d11007c0c */ /* 0x000fe4000c761270 */
[----:B------:R-:W-:-:S09]  /*12a730*/  ISETP.LT.AND P1, PT, R18, UR55, !P0 ;  /* 0x0000003712007c0c */ /* 0x000fd2000c721270 */
[----:B------:R-:W-:Y:S02]  /*12a740*/  @P2 LOP3.LUT R12, R12, 0x40000000, RZ, 0xfc, !PT ;  /* 0x400000000c0c2812 */ /* 0x000fe400078efcff */
[----:B------:R-:W-:Y:S02]  /*12a750*/  ISETP.LT.AND P2, PT, R19, UR44, !P0 ;  /* 0x0000002c13007c0c */ /* 0x000fe4000c741270 */
[----:B---3--:R-:W-:Y:S02]  /*12a760*/  ISETP.GE.AND P0, PT, R21, UR12, PT ;  /* 0x0000000c15007c0c */ /* 0x008fe4000bf06270 */
        /* <DEDUP_REMOVED lines=17> */
[----:B------:R-:W-:Y:S01]  /*12a880*/  @P2 LOP3.LUT R12, R12, 0x1000000, RZ, 0xfc, !PT ;  /* 0x010000000c0c2812 */ /* 0x000fe200078efcff */
[----:B------:R-:W4:Y:S01]  /*12a890*/  LDL.LU R15, [R1+0x2ac] ;  /* 0x0002ac00010f7983 */ /* 0x000f220000300800 */
[----:B------:R-:W-:-:S02]  /*12a8a0*/  ISETP.LT.AND P2, PT, R16, UR54, !P0 ;  /* 0x0000003610007c0c */ /* 0x000fc4000c741270 */
        /* <DEDUP_REMOVED lines=42> */
[----:B------:R-:W-:Y:S01]  /*12ab50*/  LOP3.LUT R12, R12, 0xfffff7ff, RZ, 0xc0, !PT ;  /* 0xfffff7ff0c0c7812 */ /* 0x000fe200078ec0ff */
[----:B------:R-:W4:Y:S03]  /*12ab60*/  LDL.LU R16, [R1+0x4900] ;  /* 0x0049000001107983 */ /* 0x000f260000300800 */
[----:B------:R-:W-:Y:S02]  /*12ab70*/  @P2 LOP3.LUT R12, R12, 0x800, RZ, 0xfc, !PT ;  /* 0x000008000c0c2812 */ /* 0x000fe400078efcff */
[----:B------:R-:W-:Y:S02]  /*12ab80*/  ISETP.LT.AND P3, PT, R17, UR32, !P0 ;  /* 0x0000002011007c0c */ /* 0x000fe4000c761270 */
[----:B------:R-:W-:Y:S01]  /*12ab90*/  LOP3.LUT R12, R12, 0xfffffbff, RZ, 0xc0, !PT ;  /* 0xfffffbff0c0c7812 */ /* 0x000fe200078ec0ff */
[----:B------:R-:W4:Y:S03]  /*12aba0*/  LDL.LU R17, [R1+0x48fc] ;  /* 0x0048fc0001117983 */ /* 0x000f260000300800 */
[----:B------:R-:W-:-:S02]  /*12abb0*/  @P1 LOP3.LUT R12, R12, 0x400, RZ, 0xfc, !PT ;  /* 0x000004000c0c1812 */ /* 0x000fc400078efcff */
[----:B------:R-:W-:Y:S02]  /*12abc0*/  ISETP.LT.AND P2, PT, R18, UR37, !P0 ;  /* 0x0000002512007c0c */ /* 0x000fe4000c741270 */
[----:B------:R-:W-:Y:S01]  /*12abd0*/  LOP3.LUT R12, R12, 0xfffffdff, RZ, 0xc0, !PT ;  /* 0xfffffdff0c0c7812 */ /* 0x000fe200078ec0ff */
[----:B------:R-:W4:Y:S03]  /*12abe0*/  LDL.LU R18, [R1+0x48f8] ;  /* 0x0048f80001127983 */ /* 0x000f260000300800 */
[----:B------:R-:W-:-:S04]  /*12abf0*/  @P3 LOP3.LUT R12, R12, 0x200, RZ, 0xfc, !PT ;  /* 0x000002000c0c3812 */ /* 0x000fc800078efcff */
[----:B------:R-:W-:Y:S02]  /*12ac00*/  LOP3.LUT R12, R12, 0xfffffeff, RZ, 0xc0, !PT ;  /* 0xfffffeff0c0c7812 */ /* 0x000fe400078ec0ff */
[----:B------:R-:W-:Y:S02]  /*12ac10*/  ISETP.LT.AND P1, PT, R19, UR38, !P0 ;  /* 0x0000002613007c0c */ /* 0x000fe4000c721270 */
[----:B------:R-:W4:Y:S01]  /*12ac20*/  LDL.LU R19, [R1+0x48f4] ;  /* 0x0048f40001137983 */ /* 0x000f220000300800 */
[----:B------:R-:W-:Y:S02]  /*12ac30*/  @P2 LOP3.LUT R12, R12, 0x100, RZ, 0xfc, !PT ;  /* 0x000001000c0c2812 */ /* 0x000fe400078efcff */
[----:B--2---:R-:W-:Y:S02]  /*12ac40*/  ISETP.GE.AND P0, PT, R20, UR25, PT ;  /* 0x0000001914007c0c */ /* 0x004fe4000bf06270 */
[----:B------:R-:W2:Y:S01]  /*12ac50*/  LDL.LU R20, [R1+0x48f0] ;  /* 0x0048f00001147983 */ /* 0x000ea20000300800 */
[----:B---3--:R-:W-:-:S03]  /*12ac60*/  ISETP.GE.AND P2, PT, R21, UR23, PT ;  /* 0x0000001715007c0c */ /* 0x008fc6000bf46270 */
[----:B------:R-:W3:Y:S01]  /*12ac70*/  LDL.LU R21, [R1+0x48ec] ;  /* 0x0048ec0001157983 */ /* 0x000ee20000300800 */
[----:B------:R-:W-:-:S04]  /*12ac80*/  LOP3.LUT R12, R12, 0xffffff7f, RZ, 0xc0, !PT ;  /* 0xffffff7f0c0c7812 */ /* 0x000fc800078ec0ff */
[----:B------:R-:W-:-:S04]  /*12ac90*/  @P1 LOP3.LUT R12, R12, 0x80, RZ, 0xfc, !PT ;  /* 0x000000800c0c1812 */ /* 0x000fc800078efcff */
[----:B------:R-:W-:-:S04]  /*12aca0*/  LOP3.LUT R12, R12, 0xfffffff7, RZ, 0xc0, !PT ;  /* 0xfffffff70c0c7812 */ /* 0x000fc800078ec0ff */
[----:B------:R-:W-:-:S04]  /*12acb0*/  @P0 LOP3.LUT R12, R12, 0x8, RZ, 0xfc, !PT ;  /* 0x000000080c0c0812 */ /* 0x000fc800078efcff */
[----:B------:R-:W-:-:S04]  /*12acc0*/  LOP3.LUT R12, R12, 0xffffffef, RZ, 0xc0, !PT ;  /* 0xffffffef0c0c7812 */ /* 0x000fc800078ec0ff */
[----:B------:R-:W-:-:S04]  /*12acd0*/  @P2 LOP3.LUT R12, R12, 0x10, RZ, 0xfc, !PT ;  /* 0x000000100c0c2812 */ /* 0x000fc800078efcff */
[----:B------:R-:W-:Y:S02]  /*12ace0*/  LOP3.LUT R12, R12, 0xffffffdf, RZ, 0xc0, !PT ;  /* 0xffffffdf0c0c7812 */ /* 0x000fe400078ec0ff */
[----:B------:R-:W-:Y:S02]  /*12acf0*/  ISETP.GE.AND P4, PT, R14, UR33, PT ;  /* 0x000000210e007c0c */ /* 0x000fe4000bf86270 */
[----:B----4-:R-:W-:Y:S02]  /*12ad00*/  ISETP.GE.AND P3, PT, R16, UR11, PT ;  /* 0x0000000b10007c0c */ /* 0x010fe4000bf66270 */
[----:B------:R-:W-:Y:S02]  /*12ad10*/  ISETP.GE.AND P2, PT, R18, UR15, PT ;  /* 0x0000000f12007c0c */ /* 0x000fe4000bf46270 */
[----:B------:R-:W-:Y:S02]  /*12ad20*/  ISETP.GE.AND P5, PT, R19, UR17, PT ;  /* 0x0000001113007c0c */ /* 0x000fe4000bfa6270 */
[----:B--2---:R-:W-:-:S02]  /*12ad30*/  ISETP.GE.AND P0, PT, R20, UR19, PT ;  /* 0x0000001314007c0c */ /* 0x004fc4000bf06270 */
[----:B---3--:R-:W-:Y:S02]  /*12ad40*/  ISETP.GE.AND P1, PT, R21, UR21, PT ;  /* 0x0000001515007c0c */ /* 0x008fe4000bf26270 */
[----:B------:R-:W2:Y:S04]  /*12ad50*/  LDL.LU R21, [R1+0x48e8] ;  /* 0x0048e80001157983 */ /* 0x000ea80000300800 */
[----:B------:R-:W3:Y:S04]  /*12ad60*/  LDL.LU R20, [R1+0x48e4] ;  /* 0x0048e40001147983 */ /* 0x000ee80000300800 */
[----:B------:R-:W4:Y:S03]  /*12ad70*/  LDL.LU R19, [R1+0x48e0] ;  /* 0x0048e00001137983 */ /* 0x000f260000300800 */
[----:B------:R-:W-:Y:S01]  /*12ad80*/  @P1 LOP3.LUT R12, R12, 0x20, RZ, 0xfc, !PT ;  /* 0x000000200c0c1812 */ /* 0x000fe200078efcff */
[----:B------:R-:W2:Y:S03]  /*12ad90*/  LDL.LU R18, [R1+0x48dc] ;  /* 0x0048dc0001127983 */ /* 0x000ea60000300800 */
[----:B------:R-:W-:-:S04]  /*12ada0*/  LOP3.LUT R12, R12, 0xffffffbf, RZ, 0xc0, !PT ;  /* 0xffffffbf0c0c7812 */ /* 0x000fc800078ec0ff */
[----:B------:R-:W-:Y:S02]  /*12adb0*/  @P0 LOP3.LUT R12, R12, 0x40, RZ, 0xfc, !PT ;  /* 0x000000400c0c0812 */ /* 0x000fe400078efcff */
[----:B------:R-:W-:Y:S02]  /*12adc0*/  ISETP.GE.AND P0, PT, R17, UR13, PT ;  /* 0x0000000d11007c0c */ /* 0x000fe4000bf06270 */
[----:B------:R-:W4:Y:S01]  /*12add0*/  LDL.LU R17, [R1+0x48d8] ;  /* 0x0048d80001117983 */ /* 0x000f220000300800 */
[----:B------:R-:W-:-:S03]  /*12ade0*/  ISETP.GE.AND P1, PT, R15, UR9, PT ;  /* 0x000000090f007c0c */ /* 0x000fc6000bf26270 */
[----:B------:R-:W4:Y:S04]  /*12adf0*/  LDL.LU R16, [R1+0x48d4] ;  /* 0x0048d40001107983 */ /* 0x000f280000300800 */
[----:B------:R-:W4:Y:S04]  /*12ae00*/  LDL.LU R15, [R1+0x48d0] ;  /* 0x0048d000010f7983 */ /* 0x000f280000300800 */
[----:B------:R-:W4:Y:S04]  /*12ae10*/  LDL.LU R14, [R1+0x48cc] ;  /* 0x0048cc00010e7983 */ /* 0x000f280000300800 */
[----:B------:R0:W-:Y:S01]  /*12ae20*/  STL [R1+0x6398], R22 ;  /* 0x0063981601007387 */ /* 0x0001e20000100800 */
[----:B------:R-:W-:Y:S01]  /*12ae30*/  ULDC UR7, c[0x0][0x228] ;  /* 0x00008a0000077ab9 */ /* 0x000fe20000000800 */
[----:B------:R-:W-:Y:S01]  /*12ae40*/  ULDC UR8, c[0x0][0x228] ;  /* 0x00008a0000087ab9 */ /* 0x000fe20000000800 */
[----:B------:R-:W-:Y:S01]  /*12ae50*/  ULDC UR9, c[0x0][0x228] ;  /* 0x00008a0000097ab9 */ /* 0x000fe20000000800 */
[----:B0-----:R-:W4:Y:S04]  /*12ae60*/  LDL.LU R22, [R1+0x810] ;  /* 0x0008100001167983 */ /* 0x001f280000300800 */
[----:B------:R0:W-:Y:S04]  /*12ae70*/  STL [R1+0x6310], R24 ;  /* 0x0063101801007387 */ /* 0x0001e80000100800 */
[----:B0-----:R-:W4:Y:S04]  /*12ae80*/  LDL.LU R24, [R1+0x808] ;  /* 0x0008080001187983 */ /* 0x001f280000300800 */
[----:B------:R0:W-:Y:S04]  /*12ae90*/  STL [R1+0x61e4], R28 ;  /* 0x0061e41c01007387 */ /* 0x0001e80000100800 */
[----:B0-----:R-:W4:Y:S04]  /*12aea0*/  LDL.LU R28, [R1+0x720] ;  /* 0x00072000011c7983 */ /* 0x001f280000300800 */
[----:B------:R0:W-:Y:S04]  /*12aeb0*/  STL [R1+0x61e0], R13 ;  /* 0x0061e00d01007387 */ /* 0x0001e80000100800 */
[----:B0-----:R-:W4:Y:S04]  /*12aec0*/  LDL.LU R13, [R1+0x814] ;  /* 0x00081400010d7983 */ /* 0x001f280000300800 */
[----:B---3--:R0:W-:Y:S04]  /*12aed0*/  STL [R1+0x6198], R20 ;  /* 0x0061981401007387 */ /* 0x0081e80000100800 */
[----:B0-----:R-:W3:Y:S04]  /*12aee0*/  LDL R20, [R1+0x30] ;  /* 0x0000300001147983 */ /* 0x001ee80000100800 */
[----:B--2---:R0:W-:Y:S04]  /*12aef0*/  STL [R1+0x6170], R18 ;  /* 0x0061701201007387 */ /* 0x0041e80000100800 */
[----:B0-----:R-:W2:Y:S04]  /*12af00*/  LDL R18, [R1+0x2c] ;  /* 0x00002c0001127983 */ /* 0x001ea80000100800 */
[----:B----4-:R0:W-:Y:S04]  /*12af10*/  STL.64 [R1+0x6158], R16 ;  /* 0x0061581001007387 */ /* 0x0101e80000100a00 */
[----:B0-----:R-:W4:Y:S04]  /*12af20*/  LDL.LU R17, [R1+0x7f4] ;  /* 0x0007f40001117983 */ /* 0x001f280000300800 */
[----:B------:R-:W4:Y:S04]  /*12af30*/  LDL.LU R16, [R1+0x820] ;  /* 0x0008200001107983 */ /* 0x000f280000300800 */
[----:B------:R0:W-:Y:S04]  /*12af40*/  STL.64 [R1+0x6150], R14 ;  /* 0x0061500e01007387 */ /* 0x0001e80000100a00 */
[----:B0-----:R-:W3:Y:S04]  /*12af50*/  LDL.LU R15, [R1+0x6e4] ;  /* 0x0006e400010f7983 */ /* 0x001ee80000300800 */
[----:B------:R-:W3:Y:S04]  /*12af60*/  LDL.LU R14, [R1+0x1934] ;  /* 0x00193400010e7983 */ /* 0x000ee80000300800 */
[----:B------:R0:W-:Y:S04]  /*12af70*/  STL [R1+0x6140], R21 ;  /* 0x0061401501007387 */ /* 0x0001e80000100800 */
[----:B0-----:R-:W3:Y:S04]  /*12af80*/  LDL.LU R21, [R1+0x804] ;  /* 0x0008040001157983 */ /* 0x001ee80000300800 */
[----:B------:R0:W-:Y:S04]  /*12af90*/  STL.64 [R1+0x6138], R10 ;  /* 0x0061380a01007387 */ /* 0x0001e80000100a00 */
[----:B0-----:R-:W3:Y:S04]  /*12afa0*/  LDL.LU R10, [R1+0x80c] ;  /* 0x00080c00010a7983 */ /* 0x001ee80000300800 */
[----:B------:R-:W3:Y:S04]  /*12afb0*/  LDL.LU R11, [R1+0x818] ;  /* 0x00081800010b7983 */ /* 0x000ee80000300800 */
[----:B------:R0:W-:Y:S04]  /*12afc0*/  STL [R1+0x6130], R19 ;  /* 0x0061301301007387 */ /* 0x0001e80000100800 */
[----:B0-----:R-:W2:Y:S04]  /*12afd0*/  LDL.LU R19, [R1+0x7fc] ;  /* 0x0007fc0001137983 */ /* 0x001ea80000300800 */
[----:B------:R0:W-:Y:S04]  /*12afe0*/  STL.64 [R1+0x4d10], R8 ;  /* 0x004d100801007387 */ /* 0x0001e80000100a00 */
[----:B0-----:R-:W3:Y:S04]  /*12aff0*/  LDL.LU R9, [R1+0x71c] ;  /* 0x00071c0001097983 */ /* 0x001ee80000300800 */
[----:B------:R-:W3:Y:S04]  /*12b000*/  LDL.LU R8, [R1+0x7ec] ;  /* 0x0007ec0001087983 */ /* 0x000ee80000300800 */
[----:B------:R0:W-:Y:S04]  /*12b010*/  STL [R1+0x4cd0], R0 ;  /* 0x004cd00001007387 */ /* 0x0001e80000100800 */
[----:B0-----:R-:W3:Y:S04]  /*12b020*/  LDL.LU R0, [R1+0x7e0] ;  /* 0x0007e00001007983 */ /* 0x001ee80000300800 */
[----:B------:R0:W-:Y:S04]  /*12b030*/  STL.64 [R1+0x4cc8], R6 ;  /* 0x004cc80601007387 */ /* 0x0001e80000100a00 */
[----:B0-----:R-:W3:Y:S04]  /*12b040*/  LDL.LU R6, [R1+0x81c] ;  /* 0x00081c0001067983 */ /* 0x001ee80000300800 */
[----:B------:R-:W4:Y:S04]  /*12b050*/  LDL.LU R7, [R1+0x24] ;  /* 0x0000240001077983 */ /* 0x000f280000300800 */
[----:B------:R0:W-:Y:S04]  /*12b060*/  STL.64 [R1+0x4c70], R4 ;  /* 0x004c700401007387 */ /* 0x0001e80000100a00 */
[----:B0-----:R-:W2:Y:S04]  /*12b070*/  LDL.LU R5, [R1+0x28] ;  /* 0x0000280001057983 */ /* 0x001ea80000300800 */
[----:B------:R0:W-:Y:S04]  /*12b080*/  STL.64 [R1+0x4bf0], R2 ;  /* 0x004bf00201007387 */ /* 0x0001e80000100a00 */
[----:B------:R-:W-:Y:S04]  /*12b090*/  STL [R1+0x49f8], R23 ;  /* 0x0049f81701007387 */ /* 0x000fe80000100800 */
[----:B------:R-:W-:Y:S04]  /*12b0a0*/  STL [R1+0x499c], R25 ;  /* 0x00499c1901007387 */ /* 0x000fe80000100800 */
[----:B------:R-:W-:Y:S04]  /*12b0b0*/  STL [R1+0x4980], R26 ;  /* 0x0049801a01007387 */ /* 0x000fe80000100800 */
[----:B------:R-:W-:Y:S04]  /*12b0c0*/  STL [R1+0x4950], R27 ;  /* 0x0049501b01007387 */ /* 0x000fe80000100800 */
[----:B------:R-:W-:Y:S01]  /*12b0d0*/  STL [R1+0x4908], R29 ;  /* 0x0049081d01007387 */ /* 0x000fe20000100800 */
[----:B----4-:R-:W-:-:S04]  /*12b0e0*/  LOP3.LUT R7, R7, 0x7fffffff, RZ, 0xc0, !PT ;  /* 0x7fffffff07077812 */ /* 0x010fc800078ec0ff */
[----:B------:R-:W-:Y:S02]  /*12b0f0*/  @P2 LOP3.LUT R7, R7, 0x80000000, RZ, 0xfc, !PT ;  /* 0x8000000007072812 */ /* 0x000fe400078efcff */
[----:B--2---:R-:W-:-:S04]  /*12b100*/  LOP3.LUT R5, R5, 0xfffffffe, RZ, 0xc0, !PT ;  /* 0xfffffffe05057812 */ /* 0x004fc800078ec0ff */
[----:B------:R-:W-:Y:S02]  /*12b110*/  @P5 LOP3.LUT R5, R5, 0x1, RZ, 0xfc, !PT ;  /* 0x0000000105055812 */ /* 0x000fe400078efcff */
[----:B------:R-:W-:-:S03]  /*12b120*/  LOP3.LUT R7, R7, 0xbfffffff, RZ, 0xc0, !PT ;  /* 0xbfffffff07077812 */ /* 0x000fc600078ec0ff */
[----:B------:R-:W-:Y:S04]  /*12b130*/  STL [R1+0x28], R5 ;  /* 0x0000280501007387 */ /* 0x000fe80000100800 */
[----:B------:R-:W-:Y:S04]  /*12b140*/  STL.64 [R1+0x6590], R18 ;  /* 0x0065901201007387 */ /* 0x000fe80000100a00 */
[----:B------:R-:W-:Y:S01]  /*12b150*/  STL.64 [R1+0x6588], R16 ;  /* 0x0065881001007387 */ /* 0x000fe20000100a00 */
[----:B------:R-:W-:-:S03]  /*12b160*/  @P0 LOP3.LUT R7, R7, 0x40000000, RZ, 0xfc, !PT ;  /* 0x4000000007070812 */ /* 0x000fc600078efcff */
[----:B0-----:R-:W2:Y:S01]  /*12b170*/  LDL.LU R2, [R1+0xbd8] ;  /* 0x000bd80001027983 */ /* 0x001ea20000300800 */
[----:B------:R-:W-:-:S03]  /*12b180*/  LOP3.LUT P5, RZ, R12, 0x4, RZ, 0xc0, !PT ;  /* 0x000000040cff7812 */ /* 0x000fc600078ac0ff */
[----:B------:R-:W4:Y:S01]  /*12b190*/  LDL.LU R4, [R1+0xbd4] ;  /* 0x000bd40001047983 */ /* 0x000f220000300800 */
[C---:B------:R-:W-:Y:S02]  /*12b1a0*/  LOP3.LUT P2, RZ, R12.reuse, 0x2, RZ, 0xc0, !PT ;  /* 0x000000020cff7812 */ /* 0x040fe4000784c0ff */
[----:B------:R-:W-:Y:S01]  /*12b1b0*/  LOP3.LUT P0, RZ, R12, 0x1, RZ, 0xc0, !PT ;  /* 0x000000010cff7812 */ /* 0x000fe2000780c0ff */
[----:B------:R0:W-:Y:S04]  /*12b1c0*/  STL [R1+0x48f8], R12 ;  /* 0x0048f80c01007387 */ /* 0x0001e80000100800 */
[----:B---3--:R-:W-:Y:S04]  /*12b1d0*/  STL.64 [R1+0x6570], R14 ;  /* 0x0065700e01007387 */ /* 0x008fe80000100a00 */
[----:B------:R1:W-:Y:S04]  /*12b1e0*/  STL [R1+0x656c], R13 ;  /* 0x00656c0d01007387 */ /* 0x0003e80000100800 */
[----:B0-----:R-:W3:Y:S04]  /*12b1f0*/  LDL.LU R12, [R1+0x210] ;  /* 0x00021000010c7983 */ /* 0x001ee80000300800 */
[----:B------:R-:W0:Y:S04]  /*12b200*/  LDS.128 R16, [R20] ;  /* 0x0000000014107984 */ /* 0x000e280000000c00 */
[----:B-1----:R-:W3:Y:S04]  /*12b210*/  LDL.LU R13, [R1+0x214] ;  /* 0x00021400010d7983 */ /* 0x002ee80000300800 */
[----:B------:R-:W2:Y:S04]  /*12b220*/  LDL.LU R14, [R1+0x218] ;  /* 0x00021800010e7983 */ /* 0x000ea80000300800 */
[----:B------:R-:W2:Y:S01]  /*12b230*/  LDL.LU R15, [R1+0x21c] ;  /* 0x00021c00010f7983 */ /* 0x000ea20000300800 */
[----:B------:R-:W-:-:S04]  /*12b240*/  LOP3.LUT R7, R7, 0xdfffffff, RZ, 0xc0, !PT ;  /* 0xdfffffff07077812 */ /* 0x000fc800078ec0ff */
[----:B------:R-:W-:-:S04]  /*12b250*/  @P3 LOP3.LUT R7, R7, 0x20000000, RZ, 0xfc, !PT ;  /* 0x2000000007073812 */ /* 0x000fc800078efcff */
[----:B------:R-:W-:-:S04]  /*12b260*/  LOP3.LUT R7, R7, 0xefffffff, RZ, 0xc0, !PT ;  /* 0xefffffff07077812 */ /* 0x000fc800078ec0ff */
[----:B------:R-:W-:-:S04]  /*12b270*/  @P4 LOP3.LUT R7, R7, 0x10000000, RZ, 0xfc, !PT ;  /* 0x1000000007074812 */ /* 0x000fc800078efcff */
[----:B------:R-:W-:-:S04]  /*12b280*/  LOP3.LUT R7, R7, 0xf7ffffff, RZ, 0xc0, !PT ;  /* 0xf7ffffff07077812 */ /* 0x000fc800078ec0ff */
[----:B------:R-:W-:Y:S01]  /*12b290*/  @P1 LOP3.LUT R7, R7, 0x8000000, RZ, 0xfc, !PT ;  /* 0x0800000007071812 */ /* 0x000fe200078efcff */
[----:B--2---:R-:W-:Y:S04]  /*12b2a0*/  STL.64 [R1+0x6580], R14 ;  /* 0x0065800e01007387 */ /* 0x004fe80000100a00 */
[----:B---3--:R1:W-:Y:S04]  /*12b2b0*/  STL.64 [R1+0x6578], R12 ;  /* 0x0065780c01007387 */ /* 0x0083e80000100a00 */
[----:B-1----:R-:W2:Y:S04]  /*12b2c0*/  LDL.LU R12, [R1+0x200] ;  /* 0x00020000010c7983 */ /* 0x002ea80000300800 */
[----:B------:R-:W2:Y:S04]  /*12b2d0*/  LDL.LU R13, [R1+0x204] ;  /* 0x00020400010d7983 */ /* 0x000ea80000300800 */
[----:B------:R-:W2:Y:S04]  /*12b2e0*/  LDL.LU R14, [R1+0x208] ;  /* 0x00020800010e7983 */ /* 0x000ea80000300800 */
[----:B------:R-:W2:Y:S04]  /*12b2f0*/  LDL.LU R15, [R1+0x20c] ;  /* 0x00020c00010f7983 */ /* 0x000ea80000300800 */
[----:B0-----:R-:W-:Y:S04]  /*12b300*/  STL [R1+0x280], R16 ;  /* 0x0002801001007387 */ /* 0x001fe80000100800 */
[----:B------:R-:W-:Y:S04]  /*12b310*/  STL.64 [R1+0x288], R18 ;  /* 0x0002881201007387 */ /* 0x000fe80000100a00 */
[----:B------:R0:W-:Y:S04]  /*12b320*/  STL [R1+0x24], R7 ;  /* 0x0000240701007387 */ /* 0x0001e80000100800 */
[----:B------:R-:W3:Y:S01]  /*12b330*/  LDL.LU R23, [R1+0xb9c] ;  /* 0x000b9c0001177983 */ /* 0x000ee20000300800 */
[----:B0-----:R-:W-:-:S03]  /*12b340*/  IMAD.MOV.U32 R7, RZ, RZ, R17 ;  /* 0x000000ffff077224 */ /* 0x001fc600078e0011 */
[----:B------:R-:W0:Y:S04]  /*12b350*/  LDS.128 R16, [R20+0x400] ;  /* 0x0004000014107984 */ /* 0x000e280000000c00 */
[----:B------:R-:W-:Y:S04]  /*12b360*/  STL [R1+0x60d8], R7 ;  /* 0x0060d80701007387 */ /* 0x000fe80000100800 */
[----:B0-----:R-:W-:Y:S04]  /*12b370*/  STL.64 [R1+0x270], R16 ;  /* 0x0002701001007387 */ /* 0x001fe80000100a00 */
[----:B------:R0:W-:Y:S04]  /*12b380*/  STL.64 [R1+0x278], R18 ;  /* 0x0002781201007387 */ /* 0x0001e80000100a00 */
[----:B0-----:R-:W2:Y:S01]  /*12b390*/  LDL.LU.64 R18, [R1+0x6590] ;  /* 0x0065900001127983 */ /* 0x001ea20000300a00 */
[----:B------:R-:W-:Y:S06]  /*12b3a0*/  BAR.SYNC.DEFER_BLOCKING 0x0 ;  /* 0x0000000000007b1d */ /* 0x000fec0000010000 */
[----:B------:R-:W3:Y:S04]  /*12b3b0*/  LDL.LU.64 R16, [R1+0x6588] ;  /* 0x0065880001107983 */ /* 0x000ee80000300a00 */
[----:B------:R-:W-:Y:S04]  /*12b3c0*/  STL [R1+0x6560], R20 ;  /* 0x0065601401007387 */ /* 0x000fe80000100800 */
[----:B--2---:R0:W-:Y:S04]  /*12b3d0*/  STSM.16.M88.4 [R18], R12 ;  /* 0x0000000c12007844 */ /* 0x0041e80000000200 */
[----:B0-----:R-:W2:Y:S04]  /*12b3e0*/  LDL.LU.64 R14, [R1+0x6580] ;  /* 0x00658000010e7983 */ /* 0x001ea80000300a00 */
[----:B------:R-:W2:Y:S01]  /*12b3f0*/  LDL.LU.64 R12, [R1+0x6578] ;  /* 0x00657800010c7983 */ /* 0x000ea20000300a00 */
[----:B----4-:R-:W-:-:S02]  /*12b400*/  LOP3.LUT R29, R4, 0xffff, RZ, 0xc0, !PT ;  /* 0x0000ffff041d7812 */ /* 0x010fc400078ec0ff */
[----:B------:R-:W-:Y:S02]  /*12b410*/  LOP3.LUT R20, R2, 0xffff, RZ, 0xc0, !PT ;  /* 0x0000ffff02147812 */ /* 0x000fe400078ec0ff */
[----:B---3--:R-:W-:Y:S01]  /*12b420*/  LOP3.LUT R26, R23, 0xffff, RZ, 0xc0, !PT ;  /* 0x0000ffff171a7812 */ /* 0x008fe200078ec0ff */
[----:B--2---:R0:W-:Y:S04]  /*12b430*/  STSM.16.M88.4 [R18+0x200], R12 ;  /* 0x0002000c12007844 */ /* 0x0041e80000000200 */
[----:B0-----:R-:W2:Y:S04]  /*12b440*/  LDL.LU.64 R14, [R1+0x6570] ;  /* 0x00657000010e7983 */ /* 0x001ea80000300a00 */
[----:B------:R-:W3:Y:S04]  /*12b450*/  LDL.LU R13, [R1+0x656c] ;  /* 0x00656c00010d7983 */ /* 0x000ee80000300800 */
[----:B------:R-:W4:Y:S04]  /*12b460*/  LDL.LU R3, [R1+0xb98] ;  /* 0x000b980001037983 */ /* 0x000f280000300800 */
[----:B------:R-:W2:Y:S04]  /*12b470*/  LDL.LU R5, [R1+0xb60] ;  /* 0x000b600001057983 */ /* 0x000ea80000300800 */
[----:B------:R-:W-:Y:S04]  /*12b480*/  STL [R1+0x6548], R18 ;  /* 0x0065481201007387 */ /* 0x000fe80000100800 */
[----:B------:R-:W3:Y:S04]  /*12b490*/  LDL.LU R2, [R1+0xb38] ;  /* 0x000b380001027983 */ /* 0x000ee80000300800 */
[----:B------:R-:W3:Y:S04]  /*12b4a0*/  LDL.LU R4, [R1+0xc88] ;  /* 0x000c880001047983 */ /* 0x000ee80000300800 */
[----:B------:R0:W-:Y:S04]  /*12b4b0*/  STL [R1+0x6564], R29 ;  /* 0x0065641d01007387 */ /* 0x0001e80000100800 */
[----:B0-----:R-:W3:Y:S04]  /*12b4c0*/  LDL.LU R29, [R1+0xb40] ;  /* 0x000b4000011d7983 */ /* 0x001ee80000300800 */
[----:B------:R0:W-:Y:S04]  /*12b4d0*/  STL [R1+0x6568], R26 ;  /* 0x0065681a01007387 */ /* 0x0001e80000100800 */
[----:B0-----:R-:W3:Y:S04]  /*12b4e0*/  LDL.LU R26, [R1+0xb5c] ;  /* 0x000b5c00011a7983 */ /* 0x001ee80000300800 */
[----:B------:R-:W3:Y:S04]  /*12b4f0*/  LDL.LU R18, [R1+0xc80] ;  /* 0x000c800001127983 */ /* 0x000ee80000300800 */
[----:B------:R-:W3:Y:S04]  /*12b500*/  LDL.LU R23, [R1+0xc5c] ;  /* 0x000c5c0001177983 */ /* 0x000ee80000300800 */
[----:B------:R-:W3:Y:S04]  /*12b510*/  LDL.LU R27, [R1+0xc58] ;  /* 0x000c5800011b7983 */ /* 0x000ee80000300800 */
[----:B------:R-:W-:Y:S04]  /*12b520*/  STL [R1+0x224], R20 ;  /* 0x0002241401007387 */ /* 0x000fe80000100800 */
[----:B------:R-:W3:Y:S04]  /*12b530*/  LDL.LU R25, [R1+0xc54] ;  /* 0x000c540001197983 */ /* 0x000ee80000300800 */
[----:B------:R-:W3:Y:S01]  /*12b540*/  LDL.LU R12, [R1+0xc50] ;  /* 0x000c5000010c7983 */ /* 0x000ee20000300800 */
[----:B------:R-:W-:Y:S01]  /*12b550*/  BAR.SYNC.DEFER_BLOCKING 0x0 ;  /* 0x0000000000007b1d */ /* 0x000fe20000010000 */
[----:B----4-:R-:W-:-:S02]  /*12b560*/  LOP3.LUT R7, R3, 0xffff, RZ, 0xc0, !PT ;  /* 0x0000ffff03077812 */ /* 0x010fc400078ec0ff */
[----:B--2---:R-:W-:-:S03]  /*12b570*/  LOP3.LUT R3, R5, 0xffff, RZ, 0xc0, !PT ;  /* 0x0000ffff05037812 */ /* 0x004fc600078ec0ff */
[----:B------:R-:W2:Y:S01]  /*12b580*/  LDL.LU R5, [R1+0xaec] ;  /* 0x000aec0001057983 */ /* 0x000ea20000300800 */
[----:B---3--:R-:W-:Y:S02]  /*12b590*/  PRMT R4, R4, 0x4210, R3 ;  /* 0x0000421004047816 */ /* 0x008fe40000000003 */
[----:B------:R-:W-:-:S05]  /*12b5a0*/  LOP3.LUT R26, R26, 0xffff, RZ, 0xc0, !PT ;  /* 0x0000ffff1a1a7812 */ /* 0x000fca00078ec0ff */
[----:B------:R-:W-:Y:S04]  /*12b5b0*/  STL [R1+0x3c], R26 ;  /* 0x00003c1a01007387 */ /* 0x000fe80000100800 */
[----:B------:R0:W-:Y:S04]  /*12b5c0*/  STL [R1+0x210], R4 ;  /* 0x0002100401007387 */ /* 0x0001e80000100800 */
[----:B0-----:R-:W3:Y:S01]  /*12b5d0*/  LDL.LU R4, [R1+0x8f0] ;  /* 0x0008f00001047983 */ /* 0x001ee20000300800 */
[----:B------:R-:W-:-:S05]  /*12b5e0*/  LOP3.LUT R29, R29, 0xffff, RZ, 0xc0, !PT ;  /* 0x0000ffff1d1d7812 */ /* 0x000fca00078ec0ff */
[----:B------:R-:W-:Y:S04]  /*12b5f0*/  STL [R1+0x220], R29 ;  /* 0x0002201d01007387 */ /* 0x000fe80000100800 */
[----:B---3--:R0:W-:Y:S04]  /*12b600*/  STL [R1+0x654c], R4 ;  /* 0x00654c0401007387 */ /* 0x0081e80000100800 */
[----:B0-----:R-:W3:Y:S01]  /*12b610*/  LDL.LU R4, [R1+0xc84] ;  /* 0x000c840001047983 */ /* 0x001ee20000300800 */
[----:B------:R-:W-:Y:S02]  /*12b620*/  PRMT R18, R18, 0x4210, R29 ;  /* 0x0000421012127816 */ /* 0x000fe4000000001d */
[----:B------:R-:W-:-:S02]  /*12b630*/  PRMT R27, R27, 0x4210, R20 ;  /* 0x000042101b1b7816 */ /* 0x000fc40000000014 */
[----:B---3--:R-:W-:Y:S02]  /*12b640*/  PRMT R4, R4, 0x4210, R26 ;  /* 0x0000421004047816 */ /* 0x008fe4000000001a */
[----:B------:R-:W3:Y:S04]  /*12b650*/  LDL.LU R26, [R1+0x6568] ;  /* 0x00656800011a7983 */ /* 0x000ee80000300800 */
[----:B------:R-:W4:Y:S04]  /*12b660*/  LDL.LU R29, [R1+0x6564] ;  /* 0x00656400011d7983 */ /* 0x000f280000300800 */
[----:B------:R-:W2:Y:S04]  /*12b670*/  LDL.LU R20, [R1+0x6560] ;  /* 0x0065600001147983 */ /* 0x000ea80000300800 */
[----:B------:R-:W-:Y:S04]  /*12b680*/  STL.64 [R1+0x6558], R10 ;  /* 0x0065580a01007387 */ /* 0x000fe80000100a00 */
[----:B------:R-:W-:Y:S04]  /*12b690*/  STL.64 [R1+0x6550], R8 ;  /* 0x0065500801007387 */ /* 0x000fe80000100a00 */
[----:B--2---:R-:W0:Y:S04]  /*12b6a0*/  LDS.128 R8, [R20] ;  /* 0x0000000014087984 */ /* 0x004e280000000c00 */
[----:B0-----:R-:W-:Y:S04]  /*12b6b0*/  STL.64 [R1+0x260], R8 ;  /* 0x0002600801007387 */ /* 0x001fe80000100a00 */
[----:B------:R-:W-:Y:S04]  /*12b6c0*/  STL.64 [R1+0x268], R10 ;  /* 0x0002680a01007387 */ /* 0x000fe80000100a00 */
[----:B------:R-:W0:Y:S04]  /*12b6d0*/  LDS.128 R8, [R20+0x400] ;  /* 0x0004000014087984 */ /* 0x000e280000000c00 */
[----:B0-----:R-:W-:Y:S04]  /*12b6e0*/  STL.64 [R1+0x250], R8 ;  /* 0x0002500801007387 */ /* 0x001fe80000100a00 */
[----:B------:R0:W-:Y:S04]  /*12b6f0*/  STL.64 [R1+0x258], R10 ;  /* 0x0002580a01007387 */ /* 0x0001e80000100a00 */
[----:B0-----:R-:W2:Y:S04]  /*12b700*/  LDL.LU.64 R10, [R1+0x6558] ;  /* 0x00655800010a7983 */ /* 0x001ea80000300a00 */
[----:B------:R-:W2:Y:S04]  /*12b710*/  LDL.LU.64 R8, [R1+0x6550] ;  /* 0x0065500001087983 */ /* 0x000ea80000300a00 */
[----:B------:R0:W-:Y:S04]  /*12b720*/  STL [R1+0x6530], R22 ;  /* 0x0065301601007387 */ /* 0x0001e80000100800 */
[----:B------:R1:W-:Y:S01]  /*12b730*/  STL.64 [R1+0x6528], R20 ;  /* 0x0065281401007387 */ /* 0x0003e20000100a00 */
[----:B0-----:R-:W-:-:S03]  /*12b740*/  IMAD.MOV.U32 R22, RZ, RZ, R18 ;  /* 0x000000ffff167224 */ /* 0x001fc600078e0012 */
[----:B-1----:R-:W2:Y:S01]  /*12b750*/  LDL.LU R20, [R1+0x210] ;  /* 0x0002100001147983 */ /* 0x002ea20000300800 */
[----:B------:R-:W-:-:S03]  /*12b760*/  IMAD.MOV.U32 R21, RZ, RZ, R4 ;  /* 0x000000ffff157224 */ /* 0x000fc600078e0004 */
[----:B------:R-:W2:Y:S04]  /*12b770*/  LDL.LU R4, [R1+0x654c] ;  /* 0x00654c0001047983 */ /* 0x000ea80000300800 */
[----:B------:R-:W2:Y:S01]  /*12b780*/  LDL.LU R18, [R1+0x6548] ;  /* 0x0065480001127983 */ /* 0x000ea20000300800 */
[----:B------:R-:W-:Y:S02]  /*12b790*/  LOP3.LUT R2, R2, 0xffff, RZ, 0xc0, !PT ;  /* 0x0000ffff02027812 */ /* 0x000fe400078ec0ff */
[----:B----4-:R-:W-:Y:S02]  /*12b7a0*/  PRMT R25, R25, 0x4210, R29 ;  /* 0x0000421019197816 */ /* 0x010fe4000000001d */
[----:B------:R-:W-:Y:S02]  /*12b7b0*/  PRMT R23, R23, 0x4210, R2 ;  /* 0x0000421017177816 */ /* 0x000fe40000000002 */
[----:B---3--:R-:W-:-:S02]  /*12b7c0*/  PRMT R12, R12, 0x4210, R26 ;  /* 0x000042100c0c7816 */ /* 0x008fc4000000001a */
[----:B------:R-:W-:Y:S01]  /*12b7d0*/  PRMT R5, R5, 0x4210, R7 ;  /* 0x0000421005057816 */ /* 0x000fe20000000007 */
[----:B------:R0:W-:Y:S02]  /*12b7e0*/  STL.64 [R1+0x6540], R22 ;  /* 0x0065401601007387 */ /* 0x0001e40000100a00 */
[----:B0-----:R-:W-:Y:S02]  /*12b7f0*/  IMAD.MOV.U32 R22, RZ, RZ, R12 ;  /* 0x000000ffff167224 */ /* 0x001fe400078e000c */
[----:B------:R-:W-:Y:S01]  /*12b800*/  IMAD.MOV.U32 R23, RZ, RZ, R5 ;  /* 0x000000ffff177224 */ /* 0x000fe200078e0005 */
[----:B------:R-:W-:Y:S06]  /*12b810*/  BAR.SYNC.DEFER_BLOCKING 0x0 ;  /* 0x0000000000007b1d */ /* 0x000fec0000010000 */
[----:B--2---:R0:W-:Y:S02]  /*12b820*/  STL.64 [R1+0x6538], R20 ;  /* 0x0065381401007387 */ /* 0x0041e40000100a00 */
[----:B0-----:R-:W-:-:S02]  /*12b830*/  IMAD.MOV.U32 R20, RZ, RZ, R27 ;  /* 0x000000ffff147224 */ /* 0x001fc400078e001b */
[----:B------:R-:W-:-:S05]  /*12b840*/  IMAD.MOV.U32 R21, RZ, RZ, R25 ;  /* 0x000000ffff157224 */ /* 0x000fca00078e0019 */
[----:B------:R0:W-:Y:S04]  /*12b850*/  STSM.16.M88.4 [R18], R20 ;  /* 0x0000001412007844 */ /* 0x0001e80000000200 */
[----:B0-----:R-:W2:Y:S04]  /*12b860*/  LDL.LU.64 R22, [R1+0x6540] ;  /* 0x0065400001167983 */ /* 0x001ea80000300a00 */
[----:B------:R-:W2:Y:S01]  /*12b870*/  LDL.LU.64 R20, [R1+0x6538] ;  /* 0x0065380001147983 */ /* 0x000ea20000300a00 */
[----:B------:R-:W-:-:S03]  /*12b880*/  PRMT R12, R4, 0x5210, R3 ;  /* 0x00005210040c7816 */ /* 0x000fc60000000003 */
[----:B--2---:R0:W-:Y:S04]  /*12b890*/  STSM.16.M88.4 [R18+0x200], R20 ;  /* 0x0002001412007844 */ /* 0x0041e80000000200 */
[----:B0-----:R-:W2:Y:S04]  /*12b8a0*/  LDL.LU R22, [R1+0x6530] ;  /* 0x0065300001167983 */ /* 0x001ea80000300800 */
[----:B------:R-:W3:Y:S04]  /*12b8b0*/  LDL.LU.64 R20, [R1+0x6528] ;  /* 0x0065280001147983 */ /* 0x000ee80000300a00 */
[----:B------:R-:W4:Y:S04]  /*12b8c0*/  LDL.LU R5, [R1+0x8ec] ;  /* 0x0008ec0001057983 */ /* 0x000f280000300800 */
[----:B------:R-:W2:Y:S04]  /*12b8d0*/  LDL.LU R4, [R1+0x8e4] ;  /* 0x0008e40001047983 */ /* 0x000ea80000300800 */
[----:B------:R-:W3:Y:S04]  /*12b8e0*/  LDL.LU R27, [R1+0x8e0] ;  /* 0x0008e000011b7983 */ /* 0x000ee80000300800 */
[----:B------:R-:W3:Y:S04]  /*12b8f0*/  LDL.LU R25, [R1+0x8dc] ;  /* 0x0008dc0001197983 */ /* 0x000ee80000300800 */
[----:B------:R-:W3:Y:S04]  /*12b900*/  LDL.LU R23, [R1+0x8d8] ;  /* 0x0008d80001177983 */ /* 0x000ee80000300800 */
[----:B------:R-:W3:Y:S04]  /*12b910*/  LDL.LU R3, [R1+0x8c0] ;  /* 0x0008c00001037983 */ /* 0x000ee80000300800 */
[----:B------:R0:W-:Y:S04]  /*12b920*/  STL.64 [R1+0x6520], R18 ;  /* 0x0065201201007387 */ /* 0x0001e80000100a00 */
[----:B0-----:R-:W3:Y:S04]  /*12b930*/  LDL.LU R18, [R1+0x8e8] ;  /* 0x0008e80001127983 */ /* 0x001ee80000300800 */
[----:B------:R-:W2:Y:S04]  /*12b940*/  LDL.LU R19, [R1+0x224] ;  /* 0x0002240001137983 */ /* 0x000ea80000300800 */
[----:B------:R0:W-:Y:S04]  /*12b950*/  STL.64 [R1+0x6518], R16 ;  /* 0x0065181001007387 */ /* 0x0001e80000100a00 */
[----:B0-----:R-:W4:Y:S04]  /*12b960*/  LDL.LU R16, [R1+0x3c] ;  /* 0x00003c0001107983 */ /* 0x001f280000300800 */
[----:B------:R-:W3:Y:S04]  /*12b970*/  LDL.LU R17, [R1+0x220] ;  /* 0x0002200001117983 */ /* 0x000ee80000300800 */
[----:B------:R-:W-:Y:S04]  /*12b980*/  STL.64 [R1+0x6508], R14 ;  /* 0x0065080e01007387 */ /* 0x000fe80000100a00 */
[----:B------:R4:W-:Y:S01]  /*12b990*/  STL [R1+0x6504], R13 ;  /* 0x0065040d01007387 */ /* 0x0009e20000100800 */
[----:B------:R-:W-:Y:S01]  /*12b9a0*/  BAR.SYNC.DEFER_BLOCKING 0x0 ;  /* 0x0000000000007b1d */ /* 0x000fe20000010000 */
[----:B----4-:R-:W-:-:S05]  /*12b9b0*/  PRMT R13, R5, 0x5210, R16 ;  /* 0x00005210050d7816 */ /* 0x010fca0000000010 */
[----:B------:R-:W4:Y:S01]  /*12b9c0*/  LDL.LU R5, [R1+0xc04] ;  /* 0x000c040001057983 */ /* 0x000f220000300800 */
[----:B--2---:R-:W-:Y:S02]  /*12b9d0*/  PRMT R4, R4, 0x5210, R19 ;  /* 0x0000521004047816 */ /* 0x004fe40000000013 */
[----:B---3--:R-:W-:Y:S02]  /*12b9e0*/  PRMT R14, R18, 0x5210, R17 ;  /* 0x00005210120e7816 */ /* 0x008fe40000000011 */
[----:B------:R-:W0:Y:S04]  /*12b9f0*/  LDS.128 R16, [R20] ;  /* 0x0000000014107984 */ /* 0x000e280000000c00 */
[----:B------:R-:W-:Y:S04]  /*12ba00*/  STL [R1+0x6514], R6 ;  /* 0x0065140601007387 */ /* 0x000fe80000100800 */
[----:B----4-:R-:W-:Y:S04]  /*12ba10*/  STL [R1+0x6510], R5 ;  /* 0x0065100501007387 */ /* 0x010fe80000100800 */
[----:B0-----:R-:W-:Y:S04]  /*12ba20*/  STL.64 [R1+0x240], R16 ;  /* 0x0002401001007387 */ /* 0x001fe80000100a00 */
[----:B------:R-:W-:Y:S04]  /*12ba30*/  STL.64 [R1+0x248], R18 ;  /* 0x0002481201007387 */ /* 0x000fe80000100a00 */
[----:B------:R-:W0:Y:S04]  /*12ba40*/  LDS.128 R16, [R20+0x400] ;  /* 0x0004000014107984 */ /* 0x000e280000000c00 */
[----:B0-----:R-:W-:Y:S04]  /*12ba50*/  STL.64 [R1+0x230], R16 ;  /* 0x0002301001007387 */ /* 0x001fe80000100a00 */
[----:B------:R0:W-:Y:S04]  /*12ba60*/  STL.64 [R1+0x238], R18 ;  /* 0x0002381201007387 */ /* 0x0001e80000100a00 */
[----:B0-----:R-:W2:Y:S01]  /*12ba70*/  LDL.LU.64 R18, [R1+0x6520] ;  /* 0x0065200001127983 */ /* 0x001ea20000300a00 */
[----:B------:R-:W-:-:S02]  /*12ba80*/  PRMT R5, R27, 0x5210, R29 ;  /* 0x000052101b057816 */ /* 0x000fc4000000001d */
[----:B------:R-:W-:Y:S01]  /*12ba90*/  PRMT R6, R25, 0x5210, R26 ;  /* 0x0000521019067816 */ /* 0x000fe2000000001a */
[----:B------:R-:W3:Y:S01]  /*12baa0*/  LDL.LU.64 R16, [R1+0x6518] ;  /* 0x0065180001107983 */ /* 0x000ee20000300a00 */
[----:B------:R-:W-:Y:S01]  /*12bab0*/  PRMT R7, R23, 0x5210, R7 ;  /* 0x0000521017077816 */ /* 0x000fe20000000007 */
[----:B------:R-:W-:Y:S06]  /*12bac0*/  BAR.SYNC.DEFER_BLOCKING 0x0 ;  /* 0x0000000000007b1d */ /* 0x000fec0000010000 */
[----:B------:R-:W-:Y:S04]  /*12bad0*/  STL [R1+0x64f4], R20 ;  /* 0x0064f41401007387 */ /* 0x000fe80000100800 */
[----:B--2---:R0:W-:Y:S04]  /*12bae0*/  STSM.16.M88.4 [R18], R4 ;  /* 0x0000000412007844 */ /* 0x0041e80000000200 */
[----:B0-----:R-:W2:Y:S04]  /*12baf0*/  LDL.LU R6, [R1+0x6514] ;  /* 0x0065140001067983 */ /* 0x001ea80000300800 */
[----:B------:R-:W4:Y:S01]  /*12bb00*/  LDL.LU R5, [R1+0x6510] ;  /* 0x0065100001057983 */ /* 0x000f220000300800 */
[----:B------:R-:W-:-:S05]  /*12bb10*/  PRMT R15, R3, 0x5210, R2 ;  /* 0x00005210030f7816 */ /* 0x000fca0000000002 */
[----:B------:R0:W-:Y:S04]  /*12bb20*/  STSM.16.M88.4 [R18+0x200], R12 ;  /* 0x0002000c12007844 */ /* 0x0001e80000000200 */
[----:B0-----:R-:W3:Y:S04]  /*12bb30*/  LDL.LU.64 R14, [R1+0x6508] ;  /* 0x00650800010e7983 */ /* 0x001ee80000300a00 */
[----:B------:R-:W3:Y:S04]  /*12bb40*/  LDL.LU R13, [R1+0x6504] ;  /* 0x00650400010d7983 */ /* 0x000ee80000300800 */
[----:B------:R-:W-:Y:S01]  /*12bb50*/  STL [R1+0x64f0], R18 ;  /* 0x0064f01201007387 */ /* 0x000fe20000100800 */
[----:B------:R-:W-:Y:S01]  /*12bb60*/  BAR.SYNC.DEFER_BLOCKING 0x0 ;  /* 0x0000000000007b1d */ /* 0x000fe20000010000 */
[----:B----4-:R-:W-:-:S05]  /*12bb70*/  LOP3.LUT R4, R5, 0xffff, RZ, 0xc0, !PT ;  /* 0x0000ffff05047812 */ /* 0x010fca00078ec0ff */
[----:B------:R0:W-:Y:S04]  /*12bb80*/  STL [R1+0x64f8], R4 ;  /* 0x0064f80401007387 */ /* 0x0001e80000100800 */
[----:B------:R-:W4:Y:S04]  /*12bb90*/  LDL.LU R12, [R1+0xc00] ;  /* 0x000c0000010c7983 */ /* 0x000f280000300800 */
[----:B------:R-:W2:Y:S04]  /*12bba0*/  LDL.LU R20, [R1+0xbc0] ;  /* 0x000bc00001147983 */ /* 0x000ea80000300800 */
[----:B------:R-:W3:Y:S04]  /*12bbb0*/  LDL.LU R29, [R1+0xbb8] ;  /* 0x000bb800011d7983 */ /* 0x000ee80000300800 */
[----:B------:R-:W-:Y:S04]  /*12bbc0*/  STL [R1+0x64fc], R11 ;  /* 0x0064fc0b01007387 */ /* 0x000fe80000100800 */
[----:B0-----:R-:W3:Y:S04]  /*12bbd0*/  LDL.LU R4, [R1+0xb84] ;  /* 0x000b840001047983 */ /* 0x001ee80000300800 */
[----:B------:R-:W3:Y:S04]  /*12bbe0*/  LDL.LU R18, [R1+0xb58] ;  /* 0x000b580001127983 */ /* 0x000ee80000300800 */
[----:B------:R-:W3:Y:S04]  /*12bbf0*/  LDL.LU R7, [R1+0xb54] ;  /* 0x000b540001077983 */ /* 0x000ee80000300800 */
[----:B------:R0:W-:Y:S04]  /*12bc00*/  STL [R1+0x6500], R21 ;  /* 0x0065001501007387 */ /* 0x0001e80000100800 */
        /* <DEDUP_REMOVED lines=9> */
[----:B----4-:R-:W-:-:S02]  /*12bca0*/  LOP3.LUT R12, R12, 0xffff, RZ, 0xc0, !PT ;  /* 0x0000ffff0c0c7812 */ /* 0x010fc400078ec0ff */
[----:B--2---:R-:W-:-:S03]  /*12bcb0*/  LOP3.LUT R20, R20, 0xffff, RZ, 0xc0, !PT ;  /* 0x0000ffff14147812 */ /* 0x004fc600078ec0ff */
[----:B------:R-:W-:Y:S04]  /*12bcc0*/  STL [R1+0x2ac], R12 ;  /* 0x0002ac0c01007387 */ /* 0x000fe80000100800 */
[----:B------:R-:W-:Y:S01]  /*12bcd0*/  STL [R1+0x2b0], R20 ;  /* 0x0002b01401007387 */ /* 0x000fe20000100800 */
[----:B---3--:R-:W-:Y:S02]  /*12bce0*/  LOP3.LUT R4, R4, 0xffff, RZ, 0xc0, !PT ;  /* 0x0000ffff04047812 */ /* 0x008fe400078ec0ff */
[----:B------:R-:W-:Y:S02]  /*12bcf0*/  LOP3.LUT R18, R18, 0xffff, RZ, 0xc0, !PT ;  /* 0x0000ffff12127812 */ /* 0x000fe400078ec0ff */
[----:B------:R-:W-:-:S04]  /*12bd00*/  LOP3.LUT R21, R21, 0xffff, RZ, 0xc0, !PT ;  /* 0x0000ffff15157812 */ /* 0x000fc800078ec0ff */
[----:B------:R-:W-:Y:S01]  /*12bd10*/  PRMT R11, R11, 0x4210, R21 ;  /* 0x000042100b0b7816 */ /* 0x000fe20000000015 */
[----:B------:R0:W-:Y:S01]  /*12bd20*/  STL [R1+0x38], R21 ;  /* 0x0000381501007387 */ /* 0x0001e20000100800 */
[----:B------:R-:W-:-:S03]  /*12bd30*/  PRMT R27, R27, 0x4210, R4 ;  /* 0x000042101b1b7816 */ /* 0x000fc60000000004 */
[----:B------:R-:W-:Y:S01]  /*12bd40*/  STL [R1+0x3c], R4 ;  /* 0x00003c0401007387 */ /* 0x000fe20000100800 */
[----:B------:R-:W-:-:S03]  /*12bd50*/  PRMT R26, R26, 0x4210, R18 ;  /* 0x000042101a1a7816 */ /* 0x000fc60000000012 */
[----:B0-----:R-:W2:Y:S04]  /*12bd60*/  LDL.LU R21, [R1+0x6500] ;  /* 0x0065000001157983 */ /* 0x001ea80000300800 */
[----:B------:R0:W-:Y:S04]  /*12bd70*/  STL [R1+0x290], R11 ;  /* 0x0002900b01007387 */ /* 0x0001e80000100800 */
[----:B0-----:R-:W3:Y:S04]  /*12bd80*/  LDL.LU R11, [R1+0x64fc] ;  /* 0x0064fc00010b7983 */ /* 0x001ee80000300800 */
[----:B------:R-:W4:Y:S04]  /*12bd90*/  LDL.LU R4, [R1+0x64f8] ;  /* 0x0064f80001047983 */ /* 0x000f280000300800 */
[----:B------:R-:W-:Y:S04]  /*12bda0*/  STL [R1+0x2a0], R18 ;  /* 0x0002a01201007387 */ /* 0x000fe80000100800 */
[----:B------:R0:W-:Y:S04]  /*12bdb0*/  STL [R1+0x294], R27 ;  /* 0x0002941b01007387 */ /* 0x0001e80000100800 */
[----:B------:R1:W-:Y:S04]  /*12bdc0*/  STL [R1+0x298], R26 ;  /* 0x0002981a01007387 */ /* 0x0003e80000100800 */
[----:B0-----:R-:W2:Y:S04]  /*12bdd0*/  LDL.LU R27, [R1+0x914] ;  /* 0x00091400011b7983 */ /* 0x001ea80000300800 */
[----:B-1----:R-:W3:Y:S01]  /*12bde0*/  LDL.LU R26, [R1+0x910] ;  /* 0x00091000011a7983 */ /* 0x002ee20000300800 */
[----:B----4-:R-:W-:-:S03]  /*12bdf0*/  PRMT R18, R25, 0x4210, R4 ;  /* 0x0000421019127816 */ /* 0x010fc60000000004 */
[----:B---3--:R0:W-:Y:S04]  /*12be00*/  STL [R1+0x64b8], R26 ;  /* 0x0064b81a01007387 */ /* 0x0081e80000100800 */
[----:B0-----:R-:W2:Y:S04]  /*12be10*/  LDL.LU R26, [R1+0x38] ;  /* 0x00003800011a7983 */ /* 0x001ea80000300800 */
[----:B------:R-:W3:Y:S01]  /*12be20*/  LDL.LU R25, [R1+0x90c] ;  /* 0x00090c0001197983 */ /* 0x000ee20000300800 */
[----:B------:R-:W-:-:S03]  /*12be30*/  PRMT R12, R23, 0x4210, R12 ;  /* 0x00004210170c7816 */ /* 0x000fc6000000000c */
[----:B---3--:R0:W-:Y:S04]  /*12be40*/  STL [R1+0x64b4], R25 ;  /* 0x0064b41901007387 */ /* 0x0081e80000100800 */
[----:B0-----:R-:W3:Y:S04]  /*12be50*/  LDL.LU R25, [R1+0x3c] ;  /* 0x00003c0001197983 */ /* 0x001ee80000300800 */
[----:B------:R-:W4:Y:S01]  /*12be60*/  LDL.LU R23, [R1+0x908] ;  /* 0x0009080001177983 */ /* 0x000f220000300800 */
[----:B------:R-:W-:Y:S02]  /*12be70*/  LOP3.LUT R7, R7, 0xffff, RZ, 0xc0, !PT ;  /* 0x0000ffff07077812 */ /* 0x000fe400078ec0ff */
[----:B------:R-:W-:-:S02]  /*12be80*/  PRMT R3, R3, 0x4210, R20 ;  /* 0x0000421003037816 */ /* 0x000fc40000000014 */
[----:B------:R-:W-:Y:S01]  /*12be90*/  PRMT R20, R5, 0x4210, R7 ;  /* 0x0000421005147816 */ /* 0x000fe20000000007 */
[----:B----4-:R0:W-:Y:S04]  /*12bea0*/  STL [R1+0x64b0], R23 ;  /* 0x0064b01701007387 */ /* 0x0101e80000100800 */
[----:B0-----:R-:W4:Y:S04]  /*12beb0*/  LDL.LU R23, [R1+0x2a0] ;  /* 0x0002a00001177983 */ /* 0x001f280000300800 */
[----:B------:R-:W4:Y:S04]  /*12bec0*/  LDL.LU R5, [R1+0x900] ;  /* 0x0009000001057983 */ /* 0x000f280000300800 */
[----:B------:R0:W-:Y:S04]  /*12bed0*/  STL [R1+0x64ac], R24 ;  /* 0x0064ac1801007387 */ /* 0x0001e80000100800 */
[----:B0-----:R-:W3:Y:S04]  /*12bee0*/  LDL.LU R24, [R1+0x2ac] ;  /* 0x0002ac0001187983 */ /* 0x001ee80000300800 */
[----:B--2---:R0:W-:Y:S02]  /*12bef0*/  STL.64 [R1+0x64c8], R26 ;  /* 0x0064c81a01007387 */ /* 0x0041e40000100a00 */
[----:B0-----:R-:W-:-:S02]  /*12bf00*/  IMAD.MOV.U32 R27, RZ, RZ, R20 ;  /* 0x000000ffff1b7224 */ /* 0x001fc400078e0014 */
[----:B---3--:R0:W-:Y:S04]  /*12bf10*/  STL.64 [R1+0x64c0], R24 ;  /* 0x0064c01801007387 */ /* 0x0081e80000100a00 */
[----:B0-----:R-:W2:Y:S04]  /*12bf20*/  LDL.LU R24, [R1+0x290] ;  /* 0x0002900001187983 */ /* 0x001ea80000300800 */
[----:B------:R-:W2:Y:S04]  /*12bf30*/  LDL.LU R25, [R1+0x294] ;  /* 0x0002940001197983 */ /* 0x000ea80000300800 */
[----:B------:R-:W3:Y:S04]  /*12bf40*/  LDL.LU R26, [R1+0x298] ;  /* 0x00029800011a7983 */ /* 0x000ee80000300800 */
[----:B------:R-:W4:Y:S01]  /*12bf50*/  LDL.LU R20, [R1+0x64f4] ;  /* 0x0064f40001147983 */ /* 0x000f220000300800 */
[----:B------:R-:W-:-:S04]  /*12bf60*/  LOP3.LUT R29, R29, 0xffff, RZ, 0xc0, !PT ;  /* 0x0000ffff1d1d7812 */ /* 0x000fc800078ec0ff */
[----:B------:R-:W-:Y:S01]  /*12bf70*/  PRMT R2, R2, 0x4210, R29 ;  /* 0x0000421002027816 */ /* 0x000fe2000000001d */
[----:B---3--:R0:W-:Y:S04]  /*12bf80*/  STL.64 [R1+0x64d8], R26 ;  /* 0x0064d81a01007387 */ /* 0x0081e80000100a00 */
[----:B--2---:R1:W-:Y:S01]  /*12bf90*/  STL.64 [R1+0x64d0], R24 ;  /* 0x0064d01801007387 */ /* 0x0043e20000100a00 */
[----:B0-----:R-:W-:Y:S02]  /*12bfa0*/  IMAD.MOV.U32 R26, RZ, RZ, R3 ;  /* 0x000000ffff1a7224 */ /* 0x001fe400078e0003 */
[----:B------:R-:W-:Y:S02]  /*12bfb0*/  IMAD.MOV.U32 R27, RZ, RZ, R2 ;  /* 0x000000ffff1b7224 */ /* 0x000fe400078e0002 */
[----:B-1----:R-:W-:-:S02]  /*12bfc0*/  IMAD.MOV.U32 R24, RZ, RZ, R18 ;  /* 0x000000ffff187224 */ /* 0x002fc400078e0012 */
[----:B------:R-:W-:Y:S01]  /*12bfd0*/  IMAD.MOV.U32 R25, RZ, RZ, R12 ;  /* 0x000000ffff197224 */ /* 0x000fe200078e000c */
[----:B------:R-:W2:Y:S04]  /*12bfe0*/  LDL.LU R18, [R1+0x64f0] ;  /* 0x0064f00001127983 */ /* 0x000ea80000300800 */
[----:B------:R-:W-:Y:S04]  /*12bff0*/  STL.64 [R1+0x64e8], R26 ;  /* 0x0064e81a01007387 */ /* 0x000fe80000100a00 */
[----:B------:R-:W-:Y:S04]  /*12c000*/  STL.64 [R1+0x64e0], R24 ;  /* 0x0064e01801007387 */ /* 0x000fe80000100a00 */
[----:B----4-:R-:W0:Y:S04]  /*12c010*/  LDS.128 R24, [R20] ;  /* 0x0000000014187984 */ /* 0x010e280000000c00 */
[----:B------:R-:W3:Y:S04]  /*12c020*/  LDL.LU R12, [R1+0x904] ;  /* 0x00090400010c7983 */ /* 0x000ee80000300800 */
[----:B0-----:R-:W-:Y:S04]  /*12c030*/  STL.64 [R1+0x220], R24 ;  /* 0x0002201801007387 */ /* 0x001fe80000100a00 */
[----:B------:R-:W-:Y:S04]  /*12c040*/  STL.64 [R1+0x228], R26 ;  /* 0x0002281a01007387 */ /* 0x000fe80000100a00 */
[----:B------:R-:W0:Y:S04]  /*12c050*/  LDS.128 R24, [R20+0x400] ;  /* 0x0004000014187984 */ /* 0x000e280000000c00 */
[----:B------:R-:W4:Y:S04]  /*12c060*/  LDL.LU R3, [R1+0x8fc] ;  /* 0x0008fc0001037983 */ /* 0x000f280000300800 */
[----:B------:R-:W3:Y:S04]  /*12c070*/  LDL.LU R2, [R1+0x8c8] ;  /* 0x0008c80001027983 */ /* 0x000ee80000300800 */
        /* <DEDUP_REMOVED lines=9> */
[----:B0-----:R-:W2:Y:S04]  /*12c110*/  LDL.LU.64 R26, [R1+0x64c8] ;  /* 0x0064c800011a7983 */ /* 0x001ea80000300a00 */
[----:B------:R-:W4:Y:S01]  /*12c120*/  LDL.LU.64 R24, [R1+0x64c0] ;  /* 0x0064c00001187983 */ /* 0x000f220000300a00 */
[----:B---3--:R-:W-:Y:S01]  /*12c130*/  PRMT R2, R2, 0x5210, R29 ;  /* 0x0000521002027816 */ /* 0x008fe2000000001d */
[----:B------:R-:W-:Y:S01]  /*12c140*/  BAR.SYNC.DEFER_BLOCKING 0x0 ;  /* 0x0000000000007b1d */ /* 0x000fe20000010000 */
[----:B--2---:R-:W-:-:S05]  /*12c150*/  PRMT R27, R27, 0x5210, R26 ;  /* 0x000052101b1b7816 */ /* 0x004fca000000001a */
[----:B------:R-:W4:Y:S02]  /*12c160*/  LDL.LU R26, [R1+0x64b8] ;  /* 0x0064b800011a7983 */ /* 0x000f240000300800 */
[----:B----4-:R-:W-:Y:S02]  /*12c170*/  PRMT R26, R26, 0x5210, R25 ;  /* 0x000052101a1a7816 */ /* 0x010fe40000000019 */
[----:B------:R-:W2:Y:S02]  /*12c180*/  LDL.LU R25, [R1+0x64b4] ;  /* 0x0064b40001197983 */ /* 0x000ea40000300800 */
[----:B--2---:R-:W-:Y:S02]  /*12c190*/  PRMT R25, R25, 0x5210, R23 ;  /* 0x0000521019197816 */ /* 0x004fe40000000017 */
[----:B------:R-:W2:Y:S01]  /*12c1a0*/  LDL.LU R23, [R1+0x64b0] ;  /* 0x0064b00001177983 */ /* 0x000ea20000300800 */
[----:B------:R-:W-:Y:S02]  /*12c1b0*/  PRMT R12, R12, 0x5210, R24 ;  /* 0x000052100c0c7816 */ /* 0x000fe40000000018 */
[----:B--2---:R-:W-:-:S02]  /*12c1c0*/  PRMT R7, R23, 0x5210, R7 ;  /* 0x0000521017077816 */ /* 0x004fc40000000007 */
[----:B------:R-:W-:Y:S02]  /*12c1d0*/  PRMT R23, R5, 0x5210, R4 ;  /* 0x0000521005177816 */ /* 0x000fe40000000004 */
[----:B------:R-:W2:Y:S04]  /*12c1e0*/  LDL.LU R4, [R1+0xc18] ;  /* 0x000c180001047983 */ /* 0x000ea80000300800 */
[----:B------:R-:W2:Y:S04]  /*12c1f0*/  LDL.LU R5, [R1+0xc14] ;  /* 0x000c140001057983 */ /* 0x000ea80000300800 */
[----:B------:R-:W3:Y:S04]  /*12c200*/  LDL.LU R24, [R1+0x64ac] ;  /* 0x0064ac0001187983 */ /* 0x000ee80000300800 */
[----:B---3--:R0:W-:Y:S04]  /*12c210*/  STL [R1+0x64a8], R24 ;  /* 0x0064a81801007387 */ /* 0x0081e80000100800 */
[----:B0-----:R-:W3:Y:S04]  /*12c220*/  LDL.LU R24, [R1+0x2b0] ;  /* 0x0002b00001187983 */ /* 0x001ee80000300800 */
[----:B------:R0:W-:Y:S04]  /*12c230*/  STL [R1+0x6490], R6 ;  /* 0x0064900601007387 */ /* 0x0001e80000100800 */
[----:B--2---:R1:W-:Y:S01]  /*12c240*/  STL.64 [R1+0x6488], R4 ;  /* 0x0064880401007387 */ /* 0x0043e20000100a00 */
[----:B0-----:R-:W-:-:S02]  /*12c250*/  IMAD.MOV.U32 R6, RZ, RZ, R25 ;  /* 0x000000ffff067224 */ /* 0x001fc400078e0019 */
[----:B-1----:R-:W-:Y:S02]  /*12c260*/  IMAD.MOV.U32 R4, RZ, RZ, R27 ;  /* 0x000000ffff047224 */ /* 0x002fe400078e001b */
[----:B------:R-:W-:Y:S01]  /*12c270*/  IMAD.MOV.U32 R5, RZ, RZ, R26 ;  /* 0x000000ffff057224 */ /* 0x000fe200078e001a */
[----:B------:R0:W-:Y:S04]  /*12c280*/  STL.64 [R1+0x64a0], R6 ;  /* 0x0064a00601007387 */ /* 0x0001e80000100a00 */
[----:B------:R1:W-:Y:S01]  /*12c290*/  STL.64 [R1+0x6498], R4 ;  /* 0x0064980401007387 */ /* 0x0003e20000100a00 */
[----:B0-----:R-:W-:Y:S02]  /*12c2a0*/  IMAD.MOV.U32 R7, RZ, RZ, R2 ;  /* 0x000000ffff077224 */ /* 0x001fe400078e0002 */
[----:B-1----:R-:W-:-:S02]  /*12c2b0*/  IMAD.MOV.U32 R4, RZ, RZ, R23 ;  /* 0x000000ffff047224 */ /* 0x002fc400078e0017 */
[----:B------:R-:W-:Y:S01]  /*12c2c0*/  IMAD.MOV.U32 R5, RZ, RZ, R12 ;  /* 0x000000ffff057224 */ /* 0x000fe200078e000c */
[----:B---3--:R-:W-:Y:S02]  /*12c2d0*/  PRMT R3, R3, 0x5210, R24 ;  /* 0x0000521003037816 */ /* 0x008fe40000000018 */
[----:B------:R-:W0:Y:S04]  /*12c2e0*/  LDS.128 R24, [R20] ;  /* 0x0000000014187984 */ /* 0x000e280000000c00 */
[----:B0-----:R-:W-:Y:S04]  /*12c2f0*/  STL.64 [R1+0x2c0], R24 ;  /* 0x0002c01801007387 */ /* 0x001fe80000100a00 */
[----:B------:R-:W-:Y:S04]  /*12c300*/  STL.64 [R1+0x2c8], R26 ;  /* 0x0002c81a01007387 */ /* 0x000fe80000100a00 */
[----:B------:R-:W0:Y:S01]  /*12c310*/  LDS.128 R24, [R20+0x400] ;  /* 0x0004000014187984 */ /* 0x000e220000000c00 */
[----:B------:R-:W-:Y:S01]  /*12c320*/  IMAD.MOV.U32 R6, RZ, RZ, R3 ;  /* 0x000000ffff067224 */ /* 0x000fe200078e0003 */
[----:B------:R-:W-:Y:S06]  /*12c330*/  BAR.SYNC.DEFER_BLOCKING 0x0 ;  /* 0x0000000000007b1d */ /* 0x000fec0000010000 */
[----:B------:R-:W-:Y:S04]  /*12c340*/  STSM.16.M88.4 [R18], R4 ;  /* 0x0000000412007844 */ /* 0x000fe80000000200 */
[----:B0-----:R0:W-:Y:S04]  /*12c350*/  STL.64 [R1+0x2f0], R24 ;  /* 0x0002f01801007387 */ /* 0x0011e80000100a00 */
[----:B------:R-:W-:Y:S04]  /*12c360*/  STL.64 [R1+0x2f8], R26 ;  /* 0x0002f81a01007387 */ /* 0x000fe80000100a00 */
[----:B0-----:R-:W2:Y:S04]  /*12c370*/  LDL.LU R24, [R1+0x64a8] ;  /* 0x0064a80001187983 */ /* 0x001ea80000300800 */
[----:B------:R-:W-:Y:S04]  /*12c380*/  STL [R1+0x6470], R20 ;  /* 0x0064701401007387 */ /* 0x000fe80000100800 */
[----:B------:R-:W3:Y:S04]  /*12c390*/  LDL.LU.64 R6, [R1+0x64a0] ;  /* 0x0064a00001067983 */ /* 0x000ee80000300a00 */
[----:B------:R-:W3:Y:S04]  /*12c3a0*/  LDL.LU.64 R4, [R1+0x6498] ;  /* 0x0064980001047983 */ /* 0x000ee80000300a00 */
[----:B---3--:R0:W-:Y:S04]  /*12c3b0*/  STSM.16.M88.4 [R18+0x200], R4 ;  /* 0x0002000412007844 */ /* 0x0081e80000000200 */
[----:B0-----:R-:W3:Y:S04]  /*12c3c0*/  LDL.LU R6, [R1+0x6490] ;  /* 0x0064900001067983 */ /* 0x001ee80000300800 */
[----:B------:R-:W4:Y:S04]  /*12c3d0*/  LDL.LU.64 R4, [R1+0x6488] ;  /* 0x0064880001047983 */ /* 0x000f280000300a00 */
[----:B------:R-:W2:Y:S04]  /*12c3e0*/  LDL.LU R12, [R1+0xbe0] ;  /* 0x000be000010c7983 */ /* 0x000ea80000300800 */
[----:B------:R-:W2:Y:S04]  /*12c3f0*/  LDL.LU R2, [R1+0xbdc] ;  /* 0x000bdc0001027983 */ /* 0x000ea80000300800 */
[----:B------:R0:W-:Y:S04]  /*12c400*/  STL [R1+0x647c], R18 ;  /* 0x00647c1201007387 */ /* 0x0001e80000100800 */
[----:B------:R-:W2:Y:S04]  /*12c410*/  LDL.LU R7, [R1+0xbac] ;  /* 0x000bac0001077983 */ /* 0x000ea80000300800 */
[----:B------:R-:W2:Y:S04]  /*12c420*/  LDL.LU R29, [R1+0xba8] ;  /* 0x000ba800011d7983 */ /* 0x000ea80000300800 */
[----:B------:R-:W2:Y:S04]  /*12c430*/  LDL.LU R26, [R1+0xb70] ;  /* 0x000b7000011a7983 */ /* 0x000ea80000300800 */
[----:B------:R-:W2:Y:S01]  /*12c440*/  LDL.LU R3, [R1+0xb6c] ;  /* 0x000b6c0001037983 */ /* 0x000ea20000300800 */
[----:B------:R-:W-:Y:S01]  /*12c450*/  BAR.SYNC.DEFER_BLOCKING 0x0 ;  /* 0x0000000000007b1d */ /* 0x000fe20000010000 */
[----:B----4-:R-:W-:-:S02]  /*12c460*/  LOP3.LUT R25, R5, 0xffff, RZ, 0xc0, !PT ;  /* 0x0000ffff05197812 */ /* 0x010fc400078ec0ff */
[----:B------:R-:W-:-:S03]  /*12c470*/  LOP3.LUT R23, R4, 0xffff, RZ, 0xc0, !PT ;  /* 0x0000ffff04177812 */ /* 0x000fc600078ec0ff */
[----:B------:R-:W-:Y:S01]  /*12c480*/  STL [R1+0x6480], R25 ;  /* 0x0064801901007387 */ /* 0x000fe20000100800 */
[----:B---3--:R-:W-:Y:S01]  /*12c490*/  IMAD.MOV.U32 R5, RZ, RZ, R6 ;  /* 0x000000ffff057224 */ /* 0x008fe200078e0006 */
[----:B--2---:R-:W-:Y:S02]  /*12c4a0*/  LOP3.LUT R2, R2, 0xffff, RZ, 0xc0, !PT ;  /* 0x0000ffff02027812 */ /* 0x004fe400078ec0ff */
[----:B0-----:R-:W2:Y:S01]  /*12c4b0*/  LDL.LU R18, [R1+0xcc0] ;  /* 0x000cc00001127983 */ /* 0x001ea20000300800 */
[----:B------:R-:W-:-:S03]  /*12c4c0*/  IMAD.MOV.U32 R6, RZ, RZ, R8 ;  /* 0x000000ffff067224 */ /* 0x000fc600078e0008 */
[----:B------:R-:W3:Y:S01]  /*12c4d0*/  LDL.LU R20, [R1+0xcb8] ;  /* 0x000cb80001147983 */ /* 0x000ee20000300800 */
[----:B------:R-:W-:-:S03]  /*12c4e0*/  IMAD.MOV.U32 R8, RZ, RZ, R19 ;  /* 0x000000ffff087224 */ /* 0x000fc600078e0013 */
[----:B------:R-:W4:Y:S04]  /*12c4f0*/  LDL.LU R27, [R1+0xcb4] ;  /* 0x000cb400011b7983 */ /* 0x000f280000300800 */
[----:B------:R-:W3:Y:S04]  /*12c500*/  LDL.LU R4, [R1+0xcb0] ;  /* 0x000cb00001047983 */ /* 0x000ee80000300800 */
[----:B------:R-:W-:Y:S04]  /*12c510*/  STL [R1+0x2a8], R23 ;  /* 0x0002a81701007387 */ /* 0x000fe80000100800 */
[----:B------:R-:W4:Y:S04]  /*12c520*/  LDL.LU R19, [R1+0xcac] ;  /* 0x000cac0001137983 */ /* 0x000f280000300800 */
[----:B------:R0:W-:Y:S04]  /*12c530*/  STL [R1+0x6474], R2 ;  /* 0x0064740201007387 */ /* 0x0001e80000100800 */
[----:B0-----:R-:W4:Y:S01]  /*12c540*/  LDL.LU R2, [R1+0xcbc] ;  /* 0x000cbc0001027983 */ /* 0x001f220000300800 */
[----:B------:R-:W-:-:S02]  /*12c550*/  LOP3.LUT R25, R7, 0xffff, RZ, 0xc0, !PT ;  /* 0x0000ffff07197812 */ /* 0x000fc400078ec0ff */
[----:B------:R-:W-:Y:S02]  /*12c560*/  LOP3.LUT R29, R29, 0xffff, RZ, 0xc0, !PT ;  /* 0x0000ffff1d1d7812 */ /* 0x000fe400078ec0ff */
[----:B------:R-:W-:Y:S01]  /*12c570*/  LOP3.LUT R7, R26, 0xffff, RZ, 0xc0, !PT ;  /* 0x0000ffff1a077812 */ /* 0x000fe200078ec0ff */
[----:B------:R0:W-:Y:S01]  /*12c580*/  STL [R1+0x38], R25 ;  /* 0x0000381901007387 */ /* 0x0001e20000100800 */
[----:B------:R-:W-:-:S03]  /*12c590*/  LOP3.LUT R3, R3, 0xffff, RZ, 0xc0, !PT ;  /* 0x0000ffff03037812 */ /* 0x000fc600078ec0ff */
[----:B------:R-:W4:Y:S01]  /*12c5a0*/  LDL.LU R26, [R1+0xb44] ;  /* 0x000b4400011a7983 */ /* 0x000f220000300800 */
[----:B--2---:R-:W-:-:S03]  /*12c5b0*/  PRMT R18, R18, 0x4210, R25 ;  /* 0x0000421012127816 */ /* 0x004fc60000000019 */
[----:B0-----:R-:W2:Y:S04]  /*12c5c0*/  LDL.LU R25, [R1+0x6480] ;  /* 0x0064800001197983 */ /* 0x001ea80000300800 */
[----:B------:R0:W-:Y:S01]  /*12c5d0*/  STL [R1+0x290], R18 ;  /* 0x0002901201007387 */ /* 0x0001e20000100800 */
[----:B---3--:R-:W-:-:S03]  /*12c5e0*/  PRMT R4, R4, 0x4210, R23 ;  /* 0x0000421004047816 */ /* 0x008fc60000000017 */
[----:B0-----:R-:W3:Y:S01]  /*12c5f0*/  LDL.LU R18, [R1+0x647c] ;  /* 0x00647c0001127983 */ /* 0x001ee20000300800 */
[----:B----4-:R-:W-:-:S05]  /*12c600*/  PRMT R2, R2, 0x4210, R29 ;  /* 0x0000421002027816 */ /* 0x010fca000000001d */
[----:B------:R0:W-:Y:S04]  /*12c610*/  STL [R1+0x294], R2 ;  /* 0x0002940201007387 */ /* 0x0001e80000100800 */
[----:B------:R-:W-:Y:S04]  /*12c620*/  STL [R1+0x6478], R29 ;  /* 0x0064781d01007387 */ /* 0x000fe80000100800 */
[----:B------:R1:W-:Y:S01]  /*12c630*/  STL [R1+0x200], R4 ;  /* 0x0002000401007387 */ /* 0x0003e20000100800 */
[----:B0-----:R-:W-:Y:S02]  /*12c640*/  PRMT R2, R20, 0x4210, R7 ;  /* 0x0000421014027816 */ /* 0x001fe40000000007 */
[----:B------:R-:W-:Y:S01]  /*12c650*/  PRMT R20, R27, 0x4210, R3 ;  /* 0x000042101b147816 */ /* 0x000fe20000000003 */
[----:B-1----:R-:W4:Y:S04]  /*12c660*/  LDL.LU R4, [R1+0x938] ;  /* 0x0009380001047983 */ /* 0x002f280000300800 */
[----:B------:R-:W3:Y:S01]  /*12c670*/  LDL.LU R27, [R1+0x934] ;  /* 0x00093400011b7983 */ /* 0x000ee20000300800 */
[----:B------:R-:W-:-:S04]  /*12c680*/  LOP3.LUT R12, R12, 0xffff, RZ, 0xc0, !PT ;  /* 0x0000ffff0c0c7812 */ /* 0x000fc800078ec0ff */
[----:B------:R-:W-:Y:S02]  /*12c690*/  PRMT R29, R26, 0x4210, R12 ;  /* 0x000042101a1d7816 */ /* 0x000fe4000000000c */
[----:B--2---:R-:W-:-:S05]  /*12c6a0*/  PRMT R19, R19, 0x4210, R25 ;  /* 0x0000421013137816 */ /* 0x004fca0000000019 */
[----:B------:R-:W-:Y:S04]  /*12c6b0*/  STL [R1+0x204], R19 ;  /* 0x0002041301007387 */ /* 0x000fe80000100800 */
[----:B---3--:R0:W-:Y:S04]  /*12c6c0*/  STL [R1+0x643c], R27 ;  /* 0x00643c1b01007387 */ /* 0x0081e80000100800 */
[----:B0-----:R-:W4:Y:S04]  /*12c6d0*/  LDL.LU R27, [R1+0x38] ;  /* 0x00003800011b7983 */ /* 0x001f280000300800 */
[----:B------:R-:W2:Y:S04]  /*12c6e0*/  LDL.LU R23, [R1+0x928] ;  /* 0x0009280001177983 */ /* 0x000ea80000300800 */
[----:B------:R-:W3:Y:S04]  /*12c6f0*/  LDL.LU R19, [R1+0x930] ;  /* 0x0009300001137983 */ /* 0x000ee80000300800 */
[----:B------:R-:W2:Y:S04]  /*12c700*/  LDL.LU R26, [R1+0x924] ;  /* 0x00092400011a7983 */ /* 0x000ea80000300800 */
[----:B------:R0:W-:Y:S04]  /*12c710*/  STL [R1+0x6438], R11 ;  /* 0x0064380b01007387 */ /* 0x0001e80000100800 */
[----:B0-----:R-:W4:Y:S04]  /*12c720*/  LDL.LU R11, [R1+0x2a8] ;  /* 0x0002a800010b7983 */ /* 0x001f280000300800 */
[----:B---3--:R0:W-:Y:S02]  /*12c730*/  STL.64 [R1+0x6468], R18 ;  /* 0x0064681201007387 */ /* 0x0081e40000100a00 */
[----:B0-----:R-:W-:-:S02]  /*12c740*/  IMAD.MOV.U32 R18, RZ, RZ, R29 ;  /* 0x000000ffff127224 */ /* 0x001fc400078e001d */
[----:B------:R-:W3:Y:S04]  /*12c750*/  LDL.LU R29, [R1+0x6478] ;  /* 0x00647800011d7983 */ /* 0x000ee80000300800 */
[----:B------:R-:W2:Y:S04]  /*12c760*/  LDL.LU R19, [R1+0xb3c] ;  /* 0x000b3c0001137983 */ /* 0x000ea80000300800 */
[----:B------:R-:W-:Y:S04]  /*12c770*/  STL.64 [R1+0x6460], R16 ;  /* 0x0064601001007387 */ /* 0x000fe80000100a00 */
[----:B----4-:R0:W-:Y:S04]  /*12c780*/  STL.64 [R1+0x6448], R10 ;  /* 0x0064480a01007387 */ /* 0x0101e80000100a00 */
[----:B------:R1:W-:Y:S01]  /*12c790*/  STL.64 [R1+0x6440], R8 ;  /* 0x0064400801007387 */ /* 0x0003e20000100a00 */
[----:B0-----:R-:W-:-:S02]  /*12c7a0*/  IMAD.MOV.U32 R10, RZ, RZ, R2 ;  /* 0x000000ffff0a7224 */ /* 0x001fc400078e0002 */
[----:B------:R-:W-:Y:S01]  /*12c7b0*/  IMAD.MOV.U32 R11, RZ, RZ, R20 ;  /* 0x000000ffff0b7224 */ /* 0x000fe200078e0014 */
[----:B-1----:R-:W4:Y:S04]  /*12c7c0*/  LDL.LU R8, [R1+0x290] ;  /* 0x0002900001087983 */ /* 0x002f280000300800 */
[----:B------:R-:W4:Y:S04]  /*12c7d0*/  LDL.LU R9, [R1+0x294] ;  /* 0x0002940001097983 */ /* 0x000f280000300800 */
[----:B------:R-:W2:Y:S04]  /*12c7e0*/  LDL.LU R2, [R1+0x6474] ;  /* 0x0064740001027983 */ /* 0x000ea80000300800 */
[----:B------:R-:W3:Y:S04]  /*12c7f0*/  LDL.LU R20, [R1+0x6470] ;  /* 0x0064700001147983 */ /* 0x000ee80000300800 */
[----:B------:R0:W-:Y:S02]  /*12c800*/  STL.64 [R1+0x6458], R10 ;  /* 0x0064580a01007387 */ /* 0x0001e40000100a00 */
[----:B0-----:R-:W-:Y:S01]  /*12c810*/  IMAD.MOV.U32 R10, RZ, RZ, R18 ;  /* 0x000000ffff0a7224 */ /* 0x001fe200078e0012 */
[----:B--2---:R-:W-:-:S02]  /*12c820*/  PRMT R11, R19, 0x4210, R2 ;  /* 0x00004210130b7816 */ /* 0x004fc40000000002 */
[----:B---3--:R-:W0:Y:S04]  /*12c830*/  LDS.128 R16, [R20] ;  /* 0x0000000014107984 */ /* 0x008e280000000c00 */
[----:B----4-:R1:W-:Y:S04]  /*12c840*/  STL.64 [R1+0x6450], R8 ;  /* 0x0064500801007387 */ /* 0x0103e80000100a00 */
[----:B-1----:R-:W2:Y:S04]  /*12c850*/  LDL.LU R8, [R1+0x200] ;  /* 0x0002000001087983 */ /* 0x002ea80000300800 */
[----:B------:R-:W2:Y:S04]  /*12c860*/  LDL.LU R9, [R1+0x204] ;  /* 0x0002040001097983 */ /* 0x000ea80000300800 */
[----:B0-----:R-:W-:Y:S04]  /*12c870*/  STL.64 [R1+0x2d0], R16 ;  /* 0x0002d01001007387 */ /* 0x001fe80000100a00 */
[----:B------:R-:W-:Y:S04]  /*12c880*/  STL.64 [R1+0x2d8], R18 ;  /* 0x0002d81201007387 */ /* 0x000fe80000100a00 */
[----:B------:R-:W0:Y:S04]  /*12c890*/  LDS.128 R16, [R20+0x400] ;  /* 0x0004000014107984 */ /* 0x000e280000000c00 */
[----:B0-----:R-:W-:Y:S04]  /*12c8a0*/  STL.64 [R1+0x2e0], R16 ;  /* 0x0002e01001007387 */ /* 0x001fe80000100a00 */
[----:B------:R0:W-:Y:S04]  /*12c8b0*/  STL.64 [R1+0x2e8], R18 ;  /* 0x0002e81201007387 */ /* 0x0001e80000100a00 */
[----:B0-----:R-:W2:Y:S01]  /*12c8c0*/  LDL.LU.64 R18, [R1+0x6468] ;  /* 0x0064680001127983 */ /* 0x001ea20000300a00 */
[----:B------:R-:W-:Y:S06]  /*12c8d0*/  BAR.SYNC.DEFER_BLOCKING 0x0 ;  /* 0x0000000000007b1d */ /* 0x000fec0000010000 */
[----:B------:R-:W3:Y:S04]  /*12c8e0*/  LDL.LU.64 R16, [R1+0x6460] ;  /* 0x0064600001107983 */ /* 0x000ee80000300a00 */
[----:B--2---:R0:W-:Y:S04]  /*12c8f0*/  STSM.16.M88.4 [R18], R8 ;  /* 0x0000000812007844 */ /* 0x0041e80000000200 */
[----:B0-----:R-:W2:Y:S04]  /*12c900*/  LDL.LU.64 R10, [R1+0x6458] ;  /* 0x00645800010a7983 */ /* 0x001ea80000300a00 */
[----:B------:R-:W2:Y:S01]  /*12c910*/  LDL.LU.64 R8, [R1+0x6450] ;  /* 0x0064500001087983 */ /* 0x000ea20000300a00 */
[----:B------:R-:W-:-:S03]  /*12c920*/  PRMT R4, R4, 0x5210, R27 ;  /* 0x0000521004047816 */ /* 0x000fc6000000001b */
[----:B--2---:R0:W-:Y:S04]  /*12c930*/  STSM.16.M88.4 [R18+0x200], R8 ;  /* 0x0002000812007844 */ /* 0x0041e80000000200 */
[----:B0-----:R-:W2:Y:S04]  /*12c940*/  LDL.LU.64 R10, [R1+0x6448] ;  /* 0x00644800010a7983 */ /* 0x001ea80000300a00 */
[----:B------:R-:W4:Y:S04]  /*12c950*/  LDL.LU.64 R8, [R1+0x6440] ;  /* 0x0064400001087983 */ /* 0x000f280000300a00 */
[----:B------:R-:W3:Y:S01]  /*12c960*/  LDL.LU R27, [R1+0x643c] ;  /* 0x00643c00011b7983 */ /* 0x000ee20000300800 */
[----:B------:R-:W-:Y:S01]  /*12c970*/  BAR.SYNC.DEFER_BLOCKING 0x0 ;  /* 0x0000000000007b1d */ /* 0x000fe20000010000 */
[----:B---3--:R-:W-:-:S02]  /*12c980*/  PRMT R29, R27, 0x5210, R29 ;  /* 0x000052101b1d7816 */ /* 0x008fc4000000001d */
[----:B------:R-:W-:Y:S02]  /*12c990*/  PRMT R27, R23, 0x5210, R7 ;  /* 0x00005210171b7816 */ /* 0x000fe40000000007 */
[----:B------:R-:W-:Y:S01]  /*12c9a0*/  PRMT R7, R19, 0x5210, R3 ;  /* 0x0000521013077816 */ /* 0x000fe20000000003 */
[----:B------:R-:W3:Y:S04]  /*12c9b0*/  LDL.LU R23, [R1+0x92c] ;  /* 0x00092c0001177983 */ /* 0x000ee80000300800 */
[----:B------:R-:W4:Y:S04]  /*12c9c0*/  LDL.LU R3, [R1+0x8d0] ;  /* 0x0008d00001037983 */ /* 0x000f280000300800 */
[----:B------:R-:W3:Y:S01]  /*12c9d0*/  LDL.LU R19, [R1+0x8cc] ;  /* 0x0008cc0001137983 */ /* 0x000ee20000300800 */
[----:B--2---:R-:W-:-:S03]  /*12c9e0*/  PRMT R26, R26, 0x5210, R11 ;  /* 0x000052101a1a7816 */ /* 0x004fc6000000000b */
[----:B------:R-:W2:Y:S04]  /*12c9f0*/  LDL.LU R11, [R1+0x6438] ;  /* 0x00643800010b7983 */ /* 0x000ea80000300800 */
[----:B------:R0:W-:Y:S04]  /*12ca00*/  STL [R1+0x6414], R6 ;  /* 0x0064140601007387 */ /* 0x0001e80000100800 */
[----:B------:R1:W-:Y:S01]  /*12ca10*/  STL [R1+0x6410], R5 ;  /* 0x0064100501007387 */ /* 0x0003e20000100800 */
[----:B0-----:R-:W-:Y:S02]  /*12ca20*/  IMAD.MOV.U32 R6, RZ, RZ, R27 ;  /* 0x000000ffff067224 */ /* 0x001fe400078e001b */
[----:B-1----:R-:W-:-:S03]  /*12ca30*/  IMAD.MOV.U32 R5, RZ, RZ, R29 ;  /* 0x000000ffff057224 */ /* 0x002fc600078e001d */
[----:B------:R-:W-:Y:S04]  /*12ca40*/  STL.64 [R1+0x6420], R6 ;  /* 0x0064200601007387 */ /* 0x000fe80000100a00 */
[----:B------:R0:W-:Y:S04]  /*12ca50*/  STL.64 [R1+0x6418], R4 ;  /* 0x0064180401007387 */ /* 0x0001e80000100a00 */
[----:B------:R-:W-:Y:S04]  /*12ca60*/  STL.64 [R1+0x6430], R14 ;  /* 0x0064300e01007387 */ /* 0x000fe80000100a00 */
[----:B------:R-:W-:Y:S01]  /*12ca70*/  STL [R1+0x6428], R13 ;  /* 0x0064280d01007387 */ /* 0x000fe20000100800 */
[----:B0-----:R-:W-:Y:S01]  /*12ca80*/  IMAD.MOV.U32 R4, RZ, RZ, R26 ;  /* 0x000000ffff047224 */ /* 0x001fe200078e001a */
[----:B----4-:R-:W-:-:S02]  /*12ca90*/  PRMT R6, R3, 0x5210, R12 ;  /* 0x0000521003067816 */ /* 0x010fc4000000000c */
[----:B------:R-:W0:Y:S01]  /*12caa0*/  LDS.128 R12, [R20] ;  /* 0x00000000140c7984 */ /* 0x000e220000000c00 */
[----:B---3--:R-:W-:-:S03]  /*12cab0*/  PRMT R7, R19, 0x5210, R2 ;  /* 0x0000521013077816 */ /* 0x008fc60000000002 */
[----:B------:R-:W3:Y:S04]  /*12cac0*/  LDL.LU R19, [R1+0xc38] ;  /* 0x000c380001137983 */ /* 0x000ee80000300800 */
[----:B0-----:R-:W-:Y:S04]  /*12cad0*/  STL.64 [R1+0x310], R12 ;  /* 0x0003100c01007387 */ /* 0x001fe80000100a00 */
[----:B------:R-:W-:Y:S04]  /*12cae0*/  STL.64 [R1+0x318], R14 ;  /* 0x0003180e01007387 */ /* 0x000fe80000100a00 */
[----:B------:R-:W0:Y:S01]  /*12caf0*/  LDS.128 R12, [R20+0x400] ;  /* 0x00040000140c7984 */ /* 0x000e220000000c00 */
[----:B------:R-:W-:Y:S01]  /*12cb00*/  PRMT R5, R23, 0x5210, R25 ;  /* 0x0000521017057816 */ /* 0x000fe20000000019 */
[----:B------:R-:W-:Y:S06]  /*12cb10*/  BAR.SYNC.DEFER_BLOCKING 0x0 ;  /* 0x0000000000007b1d */ /* 0x000fec0000010000 */
[----:B------:R-:W-:Y:S04]  /*12cb20*/  STSM.16.M88.4 [R18], R4 ;  /* 0x0000000412007844 */ /* 0x000fe80000000200 */
[----:B0-----:R-:W-:Y:S04]  /*12cb30*/  STL.64 [R1+0x340], R12 ;  /* 0x0003400c01007387 */ /* 0x001fe80000100a00 */
[----:B------:R0:W-:Y:S04]  /*12cb40*/  STL.64 [R1+0x348], R14 ;  /* 0x0003480e01007387 */ /* 0x0001e80000100a00 */
[----:B0-----:R-:W4:Y:S04]  /*12cb50*/  LDL.LU.64 R14, [R1+0x6430] ;  /* 0x00643000010e7983 */ /* 0x001f280000300a00 */
[----:B------:R-:W2:Y:S04]  /*12cb60*/  LDL.LU R13, [R1+0x6428] ;  /* 0x00642800010d7983 */ /* 0x000ea80000300800 */
[----:B------:R-:W-:Y:S04]  /*12cb70*/  STL [R1+0x6408], R20 ;  /* 0x0064081401007387 */ /* 0x000fe80000100800 */
[----:B------:R-:W4:Y:S04]  /*12cb80*/  LDL.LU.64 R6, [R1+0x6420] ;  /* 0x0064200001067983 */ /* 0x000f280000300a00 */
[----:B------:R-:W4:Y:S04]  /*12cb90*/  LDL.LU.64 R4, [R1+0x6418] ;  /* 0x0064180001047983 */ /* 0x000f280000300a00 */
[----:B------:R-:W2:Y:S04]  /*12cba0*/  LDL.LU R29, [R1+0xc34] ;  /* 0x000c3400011d7983 */ /* 0x000ea80000300800 */
[----:B------:R-:W2:Y:S04]  /*12cbb0*/  LDL.LU R27, [R1+0xc0c] ;  /* 0x000c0c00011b7983 */ /* 0x000ea80000300800 */
[----:B------:R-:W2:Y:S04]  /*12cbc0*/  LDL.LU R25, [R1+0xc08] ;  /* 0x000c080001197983 */ /* 0x000ea80000300800 */
[----:B------:R-:W2:Y:S01]  /*12cbd0*/  LDL.LU R26, [R1+0xbc8] ;  /* 0x000bc800011a7983 */ /* 0x000ea20000300800 */
[----:B---3--:R-:W-:-:S03]  /*12cbe0*/  LOP3.LUT R12, R19, 0xffff, RZ, 0xc0, !PT ;  /* 0x0000ffff130c7812 */ /* 0x008fc600078ec0ff */
[----:B----4-:R0:W-:Y:S04]  /*12cbf0*/  STSM.16.M88.4 [R18+0x200], R4 ;  /* 0x0002000412007844 */ /* 0x0101e80000000200 */
[----:B0-----:R-:W3:Y:S04]  /*12cc00*/  LDL.LU R6, [R1+0x6414] ;  /* 0x0064140001067983 */ /* 0x001ee80000300800 */
[----:B------:R-:W4:Y:S04]  /*12cc10*/  LDL.LU R5, [R1+0x6410] ;  /* 0x0064100001057983 */ /* 0x000f280000300800 */
[----:B------:R-:W3:Y:S04]  /*12cc20*/  LDL.LU R2, [R1+0xbc4] ;  /* 0x000bc40001027983 */ /* 0x000ee80000300800 */
[----:B------:R-:W4:Y:S04]  /*12cc30*/  LDL.LU R3, [R1+0xb94] ;  /* 0x000b940001037983 */ /* 0x000f280000300800 */
[----:B------:R-:W-:Y:S04]  /*12cc40*/  STL [R1+0x63f0], R18 ;  /* 0x0063f01201007387 */ /* 0x000fe80000100800 */
[----:B------:R-:W4:Y:S04]  /*12cc50*/  LDL.LU R7, [R1+0xb90] ;  /* 0x000b900001077983 */ /* 0x000f280000300800 */
[----:B------:R0:W-:Y:S04]  /*12cc60*/  STL [R1+0x640c], R12 ;  /* 0x00640c0c01007387 */ /* 0x0001e80000100800 */
[----:B0-----:R-:W4:Y:S04]  /*12cc70*/  LDL.LU R12, [R1+0xcdc] ;  /* 0x000cdc00010c7983 */ /* 0x001f280000300800 */
[----:B------:R-:W4:Y:S04]  /*12cc80*/  LDL.LU R23, [R1+0xcd8] ;  /* 0x000cd80001177983 */ /* 0x000f280000300800 */
[----:B------:R-:W4:Y:S01]  /*12cc90*/  LDL.LU R4, [R1+0xcd4] ;  /* 0x000cd40001047983 */ /* 0x000f220000300800 */
[----:B--2---:R-:W-:-:S02]  /*12cca0*/  LOP3.LUT R18, R27, 0xffff, RZ, 0xc0, !PT ;  /* 0x0000ffff1b127812 */ /* 0x004fc400078ec0ff */
[----:B------:R-:W-:Y:S01]  /*12ccb0*/  LOP3.LUT R20, R29, 0xffff, RZ, 0xc0, !PT ;  /* 0x0000ffff1d147812 */ /* 0x000fe200078ec0ff */
[----:B------:R-:W2:Y:S01]  /*12ccc0*/  LDL.LU R19, [R1+0xcd0] ;  /* 0x000cd00001137983 */ /* 0x000ea20000300800 */
[----:B------:R-:W-:-:S03]  /*12ccd0*/  LOP3.LUT R27, R26, 0xffff, RZ, 0xc0, !PT ;  /* 0x0000ffff1a1b7812 */ /* 0x000fc600078ec0ff */
[----:B------:R0:W-:Y:S04]  /*12cce0*/  STL [R1+0x2ac], R18 ;  /* 0x0002ac1201007387 */ /* 0x0001e80000100800 */
[----:B------:R-:W-:Y:S04]  /*12ccf0*/  STL [R1+0x2a8], R20 ;  /* 0x0002a81401007387 */ /* 0x000fe80000100800 */
[----:B0-----:R-:W2:Y:S04]  /*12cd00*/  LDL.LU R18, [R1+0xcc8] ;  /* 0x000cc80001127983 */ /* 0x001ea80000300800 */
[----:B------:R-:W2:Y:S01]  /*12cd10*/  LDL.LU R29, [R1+0xcc4] ;  /* 0x000cc400011d7983 */ /* 0x000ea20000300800 */
[----:B------:R-:W-:Y:S01]  /*12cd20*/  BAR.SYNC.DEFER_BLOCKING 0x0 ;  /* 0x0000000000007b1d */ /* 0x000fe20000010000 */
[----:B---3--:R-:W-:-:S02]  /*12cd30*/  LOP3.LUT R26, R2, 0xffff, RZ, 0xc0, !PT ;  /* 0x0000ffff021a7812 */ /* 0x008fc400078ec0ff */
[----:B----4-:R-:W-:-:S03]  /*12cd40*/  LOP3.LUT R2, R3, 0xffff, RZ, 0xc0, !PT ;  /* 0x0000ffff03027812 */ /* 0x010fc600078ec0ff */
[----:B------:R-:W3:Y:S01]  /*12cd50*/  LDL.LU R3, [R1+0xb50] ;  /* 0x000b500001037983 */ /* 0x000ee20000300800 */
[----:B------:R-:W-:Y:S02]  /*12cd60*/  PRMT R12, R12, 0x4210, R27 ;  /* 0x000042100c0c7816 */ /* 0x000fe4000000001b */
[----:B------:R-:W-:-:S03]  /*12cd70*/  PRMT R23, R23, 0x4210, R26 ;  /* 0x0000421017177816 */ /* 0x000fc6000000001a */
[----:B------:R0:W-:Y:S04]  /*12cd80*/  STL [R1+0x290], R12 ;  /* 0x0002900c01007387 */ /* 0x0001e80000100800 */
[----:B0-----:R-:W4:Y:S04]  /*12cd90*/  LDL.LU R12, [R1+0x640c] ;  /* 0x00640c00010c7983 */ /* 0x001f280000300800 */
[----:B------:R0:W-:Y:S02]  /*12cda0*/  STL [R1+0x294], R23 ;  /* 0x0002941701007387 */ /* 0x0001e40000100800 */
[----:B0-----:R-:W-:-:S02]  /*12cdb0*/  PRMT R23, R4, 0x4210, R2 ;  /* 0x0000421004177816 */ /* 0x001fc40000000002 */
[----:B------:R-:W3:Y:S01]  /*12cdc0*/  LDL.LU R4, [R1+0x958] ;  /* 0x0009580001047983 */ /* 0x000ee20000300800 */
[----:B------:R-:W-:-:S04]  /*12cdd0*/  LOP3.LUT R7, R7, 0xffff, RZ, 0xc0, !PT ;  /* 0x0000ffff07077812 */ /* 0x000fc800078ec0ff */
[----:B--2---:R-:W-:Y:S01]  /*12cde0*/  PRMT R19, R19, 0x4210, R7 ;  /* 0x0000421013137816 */ /* 0x004fe20000000007 */
[----:B------:R-:W-:Y:S01]  /*12cdf0*/  STL [R1+0x298], R23 ;  /* 0x0002981701007387 */ /* 0x000fe20000100800 */
[----:B------:R-:W-:-:S03]  /*12ce00*/  PRMT R18, R18, 0x4210, R20 ;  /* 0x0000421012127816 */ /* 0x000fc60000000014 */
[----:B---3--:R0:W-:Y:S04]  /*12ce10*/  STL [R1+0x63f4], R4 ;  /* 0x0063f40401007387 */ /* 0x0081e80000100800 */
[----:B------:R1:W-:Y:S04]  /*12ce20*/  STL [R1+0x29c], R19 ;  /* 0x00029c1301007387 */ /* 0x0003e80000100800 */
[----:B0-----:R-:W2:Y:S04]  /*12ce30*/  LDL.LU R4, [R1+0xccc] ;  /* 0x000ccc0001047983 */ /* 0x001ea80000300800 */
[----:B------:R-:W3:Y:S01]  /*12ce40*/  LDL.LU R23, [R1+0x954] ;  /* 0x0009540001177983 */ /* 0x000ee20000300800 */
[----:B-1----:R-:W-:-:S03]  /*12ce50*/  IMAD.MOV.U32 R19, RZ, RZ, R22 ;  /* 0x000000ffff137224 */ /* 0x002fc600078e0016 */
[----:B------:R-:W3:Y:S04]  /*12ce60*/  LDL.LU R22, [R1+0x950] ;  /* 0x0009500001167983 */ /* 0x000ee80000300800 */
[----:B------:R-:W3:Y:S04]  /*12ce70*/  LDL.LU R20, [R1+0x6408] ;  /* 0x0064080001147983 */ /* 0x000ee80000300800 */
[----:B------:R0:W-:Y:S04]  /*12ce80*/  STL.64 [R1+0x6400], R14 ;  /* 0x0064000e01007387 */ /* 0x0001e80000100a00 */
[----:B0-----:R-:W3:Y:S04]  /*12ce90*/  LDL R15, [R1+0x2ac] ;  /* 0x0002ac00010f7983 */ /* 0x001ee80000100800 */
[----:B----4-:R-:W-:Y:S01]  /*12cea0*/  STL.64 [R1+0x63f8], R12 ;  /* 0x0063f80c01007387 */ /* 0x010fe20000100a00 */
[----:B--2---:R-:W-:-:S02]  /*12ceb0*/  PRMT R4, R4, 0x4210, R12 ;  /* 0x0000421004047816 */ /* 0x004fc4000000000c */
[----:B---3--:R-:W-:Y:S02]  /*12cec0*/  PRMT R29, R29, 0x4210, R15 ;  /* 0x000042101d1d7816 */ /* 0x008fe4000000000f */
[----:B------:R-:W0:Y:S04]  /*12ced0*/  LDS.128 R12, [R20] ;  /* 0x00000000140c7984 */ /* 0x000e280000000c00 */
[----:B0-----:R-:W-:Y:S04]  /*12cee0*/  STL.64 [R1+0x300], R12 ;  /* 0x0003000c01007387 */ /* 0x001fe80000100a00 */
[----:B------:R-:W-:Y:S04]  /*12cef0*/  STL.64 [R1+0x308], R14 ;  /* 0x0003080e01007387 */ /* 0x000fe80000100a00 */
[----:B------:R-:W0:Y:S04]  /*12cf00*/  LDS.128 R12, [R20+0x400] ;  /* 0x00040000140c7984 */ /* 0x000e280000000c00 */
[----:B0-----:R-:W-:Y:S04]  /*12cf10*/  STL.64 [R1+0x330], R12 ;  /* 0x0003300c01007387 */ /* 0x001fe80000100a00 */
[----:B------:R0:W-:Y:S04]  /*12cf20*/  STL.64 [R1+0x338], R14 ;  /* 0x0003380e01007387 */ /* 0x0001e80000100a00 */
[----:B0-----:R-:W2:Y:S04]  /*12cf30*/  LDL.LU.64 R14, [R1+0x6400] ;  /* 0x00640000010e7983 */ /* 0x001ea80000300a00 */
[----:B------:R-:W3:Y:S04]  /*12cf40*/  LDL.LU.64 R12, [R1+0x63f8] ;  /* 0x0063f800010c7983 */ /* 0x000ee80000300a00 */
[----:B------:R-:W-:Y:S04]  /*12cf50*/  STL.64 [R1+0x63d8], R22 ;  /* 0x0063d81601007387 */ /* 0x000fe80000100a00 */
[----:B------:R0:W-:Y:S04]  /*12cf60*/  STL.64 [R1+0x63d0], R20 ;  /* 0x0063d01401007387 */ /* 0x0001e80000100a00 */
[----:B0-----:R-:W4:Y:S04]  /*12cf70*/  LDL.LU R20, [R1+0x290] ;  /* 0x0002900001147983 */ /* 0x001f280000300800 */
[----:B------:R-:W4:Y:S04]  /*12cf80*/  LDL.LU R21, [R1+0x294] ;  /* 0x0002940001157983 */ /* 0x000f280000300800 */
[----:B------:R-:W2:Y:S04]  /*12cf90*/  LDL.LU R22, [R1+0x298] ;  /* 0x0002980001167983 */ /* 0x000ea80000300800 */
[----:B------:R-:W2:Y:S01]  /*12cfa0*/  LDL.LU R23, [R1+0x29c] ;  /* 0x00029c0001177983 */ /* 0x000ea20000300800 */
[----:B------:R-:W-:-:S04]  /*12cfb0*/  LOP3.LUT R25, R25, 0xffff, RZ, 0xc0, !PT ;  /* 0x0000ffff19197812 */ /* 0x000fc800078ec0ff */
[----:B------:R-:W-:Y:S01]  /*12cfc0*/  PRMT R3, R3, 0x4210, R25 ;  /* 0x0000421003037816 */ /* 0x000fe20000000019 */
[----:B------:R-:W-:Y:S06]  /*12cfd0*/  BAR.SYNC.DEFER_BLOCKING 0x0 ;  /* 0x0000000000007b1d */ /* 0x000fec0000010000 */
[----:B--2---:R-:W-:Y:S04]  /*12cfe0*/  STL.64 [R1+0x63e8], R22 ;  /* 0x0063e81601007387 */ /* 0x004fe80000100a00 */
[----:B----4-:R0:W-:Y:S02]  /*12cff0*/  STL.64 [R1+0x63e0], R20 ;  /* 0x0063e01401007387 */ /* 0x0101e40000100a00 */
[----:B0-----:R-:W-:-:S02]  /*12d000*/  IMAD.MOV.U32 R20, RZ, RZ, R4 ;  /* 0x000000ffff147224 */ /* 0x001fc400078e0004 */
[----:B------:R-:W2:Y:S01]  /*12d010*/  LDL.LU R4, [R1+0x63f4] ;  /* 0x0063f40001047983 */ /* 0x000ea20000300800 */
[----:B------:R-:W-:-:S03]  /*12d020*/  IMAD.MOV.U32 R21, RZ, RZ, R18 ;  /* 0x000000ffff157224 */ /* 0x000fc600078e0012 */
[----:B------:R-:W4:Y:S01]  /*12d030*/  LDL.LU R18, [R1+0x63f0] ;  /* 0x0063f00001127983 */ /* 0x000f220000300800 */
[----:B------:R-:W-:Y:S02]  /*12d040*/  IMAD.MOV.U32 R22, RZ, RZ, R29 ;  /* 0x000000ffff167224 */ /* 0x000fe400078e001d */
[----:B------:R-:W-:Y:S02]  /*12d050*/  IMAD.MOV.U32 R23, RZ, RZ, R3 ;  /* 0x000000ffff177224 */ /* 0x000fe400078e0003 */
[----:B------:R-:W3:Y:S04]  /*12d060*/  LDL.LU R3, [R1+0x94c] ;  /* 0x00094c0001037983 */ /* 0x000ee80000300800 */
[----:B------:R-:W3:Y:S04]  /*12d070*/  LDL.LU R29, [R1+0x944] ;  /* 0x00094400011d7983 */ /* 0x000ee80000300800 */
[----:B----4-:R0:W-:Y:S04]  /*12d080*/  STSM.16.M88.4 [R18], R20 ;  /* 0x0000001412007844 */ /* 0x0101e80000000200 */
[----:B0-----:R-:W4:Y:S04]  /*12d090*/  LDL.LU.64 R22, [R1+0x63e8] ;  /* 0x0063e80001167983 */ /* 0x001f280000300a00 */
[----:B------:R-:W4:Y:S04]  /*12d0a0*/  LDL.LU.64 R20, [R1+0x63e0] ;  /* 0x0063e00001147983 */ /* 0x000f280000300a00 */
[----:B----4-:R0:W-:Y:S04]  /*12d0b0*/  STSM.16.M88.4 [R18+0x200], R20 ;  /* 0x0002001412007844 */ /* 0x0101e80000000200 */
[----:B0-----:R-:W4:Y:S01]  /*12d0c0*/  LDL.LU.64 R22, [R1+0x63d8] ;  /* 0x0063d80001167983 */ /* 0x001f220000300a00 */
[----:B--2---:R-:W-:-:S03]  /*12d0d0*/  PRMT R4, R4, 0x5210, R27 ;  /* 0x0000521004047816 */ /* 0x004fc6000000001b */
[----:B------:R-:W2:Y:S01]  /*12d0e0*/  LDL.LU.64 R20, [R1+0x63d0] ;  /* 0x0063d00001147983 */ /* 0x000ea20000300a00 */
[----:B---3--:R-:W-:Y:S01]  /*12d0f0*/  PRMT R12, R3, 0x5210, R12 ;  /* 0x00005210030c7816 */ /* 0x008fe2000000000c */
[----:B------:R-:W-:Y:S01]  /*12d100*/  BAR.SYNC.DEFER_BLOCKING 0x0 ;  /* 0x0000000000007b1d */ /* 0x000fe20000010000 */
[----:B----4-:R-:W-:Y:S02]  /*12d110*/  PRMT R27, R23, 0x5210, R26 ;  /* 0x00005210171b7816 */ /* 0x010fe4000000001a */
[----:B------:R-:W-:-:S03]  /*12d120*/  PRMT R26, R22, 0x5210, R2 ;  /* 0x00005210161a7816 */ /* 0x000fc60000000002 */
[----:B------:R-:W3:Y:S04]  /*12d130*/  LDL.LU R22, [R1+0xc48] ;  /* 0x000c480001167983 */ /* 0x000ee80000300800 */
[----:B------:R-:W4:Y:S04]  /*12d140*/  LDL.LU R23, [R1+0x940] ;  /* 0x0009400001177983 */ /* 0x000f280000300800 */
[----:B------:R-:W3:Y:S04]  /*12d150*/  LDL.LU R2, [R1+0x8d4] ;  /* 0x0008d40001027983 */ /* 0x000ee80000300800 */
[----:B------:R0:W-:Y:S04]  /*12d160*/  STL.64 [R1+0x63c8], R18 ;  /* 0x0063c81201007387 */ /* 0x0001e80000100a00 */
[----:B0-----:R-:W2:Y:S04]  /*12d170*/  LDL.LU R18, [R1+0x948] ;  /* 0x0009480001127983 */ /* 0x001ea80000300800 */
[----:B------:R-:W4:Y:S04]  /*12d180*/  LDL.LU R19, [R1+0x2ac] ;  /* 0x0002ac0001137983 */ /* 0x000f280000300800 */
[----:B------:R0:W-:Y:S04]  /*12d190*/  STL.64 [R1+0x63c0], R16 ;  /* 0x0063c01001007387 */ /* 0x0001e80000100a00 */
[----:B0-----:R-:W2:Y:S04]  /*12d1a0*/  LDL.LU R17, [R1+0x2a8] ;  /* 0x0002a80001117983 */ /* 0x001ea80000300800 */
[----:B------:R-:W3:Y:S04]  /*12d1b0*/  LDL.LU R3, [R1+0xc44] ;  /* 0x000c440001037983 */ /* 0x000ee80000300800 */
[----:B------:R-:W-:Y:S04]  /*12d1c0*/  STL [R1+0x63b0], R6 ;  /* 0x0063b00601007387 */ /* 0x000fe80000100800 */
[----:B------:R-:W-:Y:S04]  /*12d1d0*/  STL [R1+0x63ac], R5 ;  /* 0x0063ac0501007387 */ /* 0x000fe80000100800 */
[----:B------:R0:W-:Y:S04]  /*12d1e0*/  STL.64 [R1+0x63b8], R14 ;  /* 0x0063b80e01007387 */ /* 0x0001e80000100a00 */
[----:B------:R1:W-:Y:S01]  /*12d1f0*/  STL [R1+0x63b4], R13 ;  /* 0x0063b40d01007387 */ /* 0x0003e20000100800 */
[----:B----4-:R-:W-:-:S05]  /*12d200*/  PRMT R16, R29, 0x5210, R19 ;  /* 0x000052101d107816 */ /* 0x010fca0000000013 */
[----:B0-----:R-:W-:Y:S01]  /*12d210*/  IMAD.MOV.U32 R14, RZ, RZ, R16 ;  /* 0x000000ffff0e7224 */ /* 0x001fe200078e0010 */
[----:B--2---:R-:W-:-:S05]  /*12d220*/  PRMT R17, R18, 0x5210, R17 ;  /* 0x0000521012117816 */ /* 0x004fca0000000011 */
[----:B-1----:R-:W-:Y:S02]  /*12d230*/  IMAD.MOV.U32 R13, RZ, RZ, R17 ;  /* 0x000000ffff0d7224 */ /* 0x002fe400078e0011 */
[----:B------:R-:W0:Y:S04]  /*12d240*/  LDS.128 R16, [R20] ;  /* 0x0000000014107984 */ /* 0x000e280000000c00 */
[----:B0-----:R-:W-:Y:S04]  /*12d250*/  STL.64 [R1+0x350], R16 ;  /* 0x0003501001007387 */ /* 0x001fe80000100a00 */
[----:B------:R-:W-:Y:S04]  /*12d260*/  STL.64 [R1+0x358], R18 ;  /* 0x0003581201007387 */ /* 0x000fe80000100a00 */
[----:B------:R-:W0:Y:S04]  /*12d270*/  LDS.128 R16, [R20+0x400] ;  /* 0x0004000014107984 */ /* 0x000e280000000c00 */
[----:B0-----:R-:W-:Y:S04]  /*12d280*/  STL.64 [R1+0x370], R16 ;  /* 0x0003701001007387 */ /* 0x001fe80000100a00 */
[----:B------:R0:W-:Y:S04]  /*12d290*/  STL.64 [R1+0x378], R18 ;  /* 0x0003781201007387 */ /* 0x0001e80000100a00 */
[----:B0-----:R-:W2:Y:S01]  /*12d2a0*/  LDL.LU.64 R18, [R1+0x63c8] ;  /* 0x0063c80001127983 */ /* 0x001ea20000300a00 */
[----:B------:R-:W-:Y:S01]  /*12d2b0*/  PRMT R15, R23, 0x5210, R25 ;  /* 0x00005210170f7816 */ /* 0x000fe20000000019 */
[----:B------:R-:W-:Y:S01]  /*12d2c0*/  BAR.SYNC.DEFER_BLOCKING 0x0 ;  /* 0x0000000000007b1d */ /* 0x000fe20000010000 */
[----:B------:R-:W-:Y:S01]  /*12d2d0*/  IMAD.MOV.U32 R5, RZ, RZ, R27 ;  /* 0x000000ffff057224 */ /* 0x000fe200078e001b */
[----:B---3--:R-:W-:Y:S01]  /*12d2e0*/  PRMT R7, R2, 0x5210, R7 ;  /* 0x0000521002077816 */ /* 0x008fe20000000007 */
[----:B------:R-:W-:-:S03]  /*12d2f0*/  IMAD.MOV.U32 R6, RZ, RZ, R26 ;  /* 0x000000ffff067224 */ /* 0x000fc600078e001a */
[----:B------:R-:W3:Y:S04]  /*12d300*/  LDL.LU.64 R16, [R1+0x63c0] ;  /* 0x0063c00001107983 */ /* 0x000ee80000300a00 */
[----:B------:R-:W-:Y:S04]  /*12d310*/  STL [R1+0x639c], R20 ;  /* 0x00639c1401007387 */ /* 0x000fe80000100800 */
[----:B--2---:R0:W-:Y:S04]  /*12d320*/  STSM.16.M88.4 [R18], R12 ;  /* 0x0000000c12007844 */ /* 0x0041e80000000200 */
[----:B------:R1:W-:Y:S04]  /*12d330*/  STSM.16.M88.4 [R18+0x200], R4 ;  /* 0x0002000412007844 */ /* 0x0003e80000000200 */
[----:B0-----:R-:W2:Y:S04]  /*12d340*/  LDL.LU.64 R14, [R1+0x63b8] ;  /* 0x0063b800010e7983 */ /* 0x001ea80000300a00 */
[----:B------:R-:W4:Y:S04]  /*12d350*/  LDL.LU R13, [R1+0x63b4] ;  /* 0x0063b400010d7983 */ /* 0x000f280000300800 */
[----:B-1----:R-:W2:Y:S04]  /*12d360*/  LDL.LU R6, [R1+0x63b0] ;  /* 0x0063b00001067983 */ /* 0x002ea80000300800 */
[----:B------:R-:W4:Y:S04]  /*12d370*/  LDL.LU R5, [R1+0x63ac] ;  /* 0x0063ac0001057983 */ /* 0x000f280000300800 */
[----:B------:R-:W-:Y:S04]  /*12d380*/  STL [R1+0x6384], R18 ;  /* 0x0063841201007387 */ /* 0x000fe80000100800 */
[----:B------:R-:W3:Y:S04]  /*12d390*/  LDL.LU R4, [R1+0xc30] ;  /* 0x000c300001047983 */ /* 0x000ee80000300800 */
[----:B------:R-:W2:Y:S04]  /*12d3a0*/  LDL.LU R12, [R1+0xc1c] ;  /* 0x000c1c00010c7983 */ /* 0x000ea80000300800 */
[----:B------:R-:W4:Y:S04]  /*12d3b0*/  LDL.LU R7, [R1+0xbe8] ;  /* 0x000be80001077983 */ /* 0x000f280000300800 */
[----:B------:R-:W2:Y:S04]  /*12d3c0*/  LDL.LU R26, [R1+0xbe4] ;  /* 0x000be400011a7983 */ /* 0x000ea80000300800 */
[----:B------:R-:W2:Y:S04]  /*12d3d0*/  LDL.LU R23, [R1+0xbb4] ;  /* 0x000bb40001177983 */ /* 0x000ea80000300800 */
[----:B------:R-:W2:Y:S04]  /*12d3e0*/  LDL.LU R2, [R1+0xbb0] ;  /* 0x000bb00001027983 */ /* 0x000ea80000300800 */
[----:B------:R-:W3:Y:S01]  /*12d3f0*/  LDL.LU R20, [R1+0xcf0] ;  /* 0x000cf00001147983 */ /* 0x000ee20000300800 */
[----:B------:R-:W-:-:S02]  /*12d400*/  LOP3.LUT R22, R22, 0xffff, RZ, 0xc0, !PT ;  /* 0x0000ffff16167812 */ /* 0x000fc400078ec0ff */
[----:B------:R-:W-:Y:S01]  /*12d410*/  LOP3.LUT R29, R3, 0xffff, RZ, 0xc0, !PT ;  /* 0x0000ffff031d7812 */ /* 0x000fe200078ec0ff */
[----:B------:R-:W-:Y:S06]  /*12d420*/  BAR.SYNC.DEFER_BLOCKING 0x0 ;  /* 0x0000000000007b1d */ /* 0x000fec0000010000 */
[----:B---3--:R0:W-:Y:S04]  /*12d430*/  STL [R1+0x63a0], R20 ;  /* 0x0063a01401007387 */ /* 0x0081e80000100800 */
[----:B0-----:R-:W3:Y:S04]  /*12d440*/  LDL.LU R20, [R1+0xcf4] ;  /* 0x000cf40001147983 */ /* 0x001ee80000300800 */
[----:B---3--:R0:W-:Y:S04]  /*12d450*/  STL [R1+0x63a4], R20 ;  /* 0x0063a41401007387 */ /* 0x0081e80000100800 */
[----:B0-----:R-:W3:Y:S04]  /*12d460*/  LDL.LU R20, [R1+0xcf8] ;  /* 0x000cf80001147983 */ /* 0x001ee80000300800 */
[----:B------:R-:W4:Y:S01]  /*12d470*/  LDL.LU R18, [R1+0xcec] ;  /* 0x000cec0001127983 */ /* 0x000f220000300800 */
[----:B------:R-:W-:-:S03]  /*12d480*/  LOP3.LUT R27, R4, 0xffff, RZ, 0xc0, !PT ;  /* 0x0000ffff041b7812 */ /* 0x000fc600078ec0ff */
[----:B----4-:R0:W-:Y:S04]  /*12d490*/  STL [R1+0x63a8], R18 ;  /* 0x0063a81201007387 */ /* 0x0101e80000100800 */
[----:B------:R-:W-:Y:S04]  /*12d4a0*/  STL [R1+0x2a8], R22 ;  /* 0x0002a81601007387 */ /* 0x000fe80000100800 */
[----:B------:R-:W4:Y:S01]  /*12d4b0*/  LDL.LU R25, [R1+0xce8] ;  /* 0x000ce80001197983 */ /* 0x000f220000300800 */
[----:B0-----:R-:W-:-:S03]  /*12d4c0*/  LOP3.LUT R18, R7, 0xffff, RZ, 0xc0, !PT ;  /* 0x0000ffff07127812 */ /* 0x001fc600078ec0ff */
[----:B------:R-:W4:Y:S01]  /*12d4d0*/  LDL.LU R3, [R1+0xce4] ;  /* 0x000ce40001037983 */ /* 0x000f220000300800 */
[----:B---3--:R-:W-:-:S03]  /*12d4e0*/  PRMT R20, R20, 0x4210, R18 ;  /* 0x0000421014147816 */ /* 0x008fc60000000012 */
[----:B------:R-:W-:Y:S01]  /*12d4f0*/  STL [R1+0x2ac], R29 ;  /* 0x0002ac1d01007387 */ /* 0x000fe20000100800 */
[----:B--2---:R-:W-:-:S03]  /*12d500*/  LOP3.LUT R7, R23, 0xffff, RZ, 0xc0, !PT ;  /* 0x0000ffff17077812 */ /* 0x004fc600078ec0ff */
[----:B------:R-:W2:Y:S04]  /*12d510*/  LDL.LU R4, [R1+0xce0] ;  /* 0x000ce00001047983 */ /* 0x000ea80000300800 */
[----:B------:R0:W-:Y:S04]  /*12d520*/  STL [R1+0x38], R18 ;  /* 0x0000381201007387 */ /* 0x0001e80000100800 */
[----:B------:R-:W3:Y:S04]  /*12d530*/  LDL.LU R23, [R1+0xb74] ;  /* 0x000b740001177983 */ /* 0x000ee80000300800 */
[----:B0-----:R-:W4:Y:S04]  /*12d540*/  LDL.LU R18, [R1+0x63a8] ;  /* 0x0063a80001127983 */ /* 0x001f280000300800 */
[----:B------:R0:W-:Y:S04]  /*12d550*/  STL [R1+0x290], R20 ;  /* 0x0002901401007387 */ /* 0x0001e80000100800 */
[----:B0-----:R-:W2:Y:S01]  /*12d560*/  LDL.LU R20, [R1+0x63a4] ;  /* 0x0063a40001147983 */ /* 0x001ea20000300800 */
[----:B------:R-:W-:-:S04]  /*12d570*/  LOP3.LUT R26, R26, 0xffff, RZ, 0xc0, !PT ;  /* 0x0000ffff1a1a7812 */ /* 0x000fc800078ec0ff */
[----:B--2---:R-:W-:-:S05]  /*12d580*/  PRMT R20, R20, 0x4210, R26 ;  /* 0x0000421014147816 */ /* 0x004fca000000001a */
[----:B------:R0:W-:Y:S04]  /*12d590*/  STL [R1+0x294], R20 ;  /* 0x0002941401007387 */ /* 0x0001e80000100800 */
[----:B0-----:R-:W2:Y:S01]  /*12d5a0*/  LDL.LU R20, [R1+0x63a0] ;  /* 0x0063a00001147983 */ /* 0x001ea20000300800 */
[----:B----4-:R-:W-:Y:S02]  /*12d5b0*/  PRMT R18, R18, 0x4210, R22 ;  /* 0x0000421012127816 */ /* 0x010fe40000000016 */
[----:B--2---:R-:W-:-:S05]  /*12d5c0*/  PRMT R20, R20, 0x4210, R7 ;  /* 0x0000421014147816 */ /* 0x004fca0000000007 */
[----:B------:R0:W-:Y:S04]  /*12d5d0*/  STL [R1+0x298], R20 ;  /* 0x0002981401007387 */ /* 0x0001e80000100800 */
[----:B0-----:R-:W2:Y:S04]  /*12d5e0*/  LDL.LU R20, [R1+0x639c] ;  /* 0x00639c0001147983 */ /* 0x001ea80000300800 */
[----:B------:R-:W4:Y:S04]  /*12d5f0*/  LDL.LU R22, [R1+0x6398] ;  /* 0x0063980001167983 */ /* 0x000f280000300800 */
[----:B------:R-:W-:Y:S04]  /*12d600*/  STL.64 [R1+0x6390], R18 ;  /* 0x0063901201007387 */ /* 0x000fe80000100a00 */
[----:B------:R0:W-:Y:S02]  /*12d610*/  STL.64 [R1+0x6388], R16 ;  /* 0x0063881001007387 */ /* 0x0001e40000100a00 */
[----:B0-----:R-:W-:-:S05]  /*12d620*/  PRMT R17, R25, 0x4210, R29 ;  /* 0x0000421019117816 */ /* 0x001fca000000001d */
[----:B------:R-:W-:Y:S04]  /*12d630*/  STL [R1+0x204], R17 ;  /* 0x0002041101007387 */ /* 0x000fe80000100800 */
[----:B------:R-:W3:Y:S01]  /*12d640*/  LDL.LU R29, [R1+0x974] ;  /* 0x00097400011d7983 */ /* 0x000ee20000300800 */
[----:B------:R-:W-:-:S05]  /*12d650*/  PRMT R16, R3, 0x4210, R27 ;  /* 0x0000421003107816 */ /* 0x000fca000000001b */
[----:B------:R-:W-:Y:S01]  /*12d660*/  STL [R1+0x208], R16 ;  /* 0x0002081001007387 */ /* 0x000fe20000100800 */
[----:B------:R-:W-:-:S04]  /*12d670*/  LOP3.LUT R12, R12, 0xffff, RZ, 0xc0, !PT ;  /* 0x0000ffff0c0c7812 */ /* 0x000fc800078ec0ff */
[----:B------:R-:W-:Y:S02]  /*12d680*/  PRMT R3, R4, 0x4210, R12 ;  /* 0x0000421004037816 */ /* 0x000fe4000000000c */
[----:B------:R-:W-:Y:S01]  /*12d690*/  LOP3.LUT R2, R2, 0xffff, RZ, 0xc0, !PT ;  /* 0x0000ffff02027812 */ /* 0x000fe200078ec0ff */
[----:B--2---:R-:W0:Y:S04]  /*12d6a0*/  LDS.128 R16, [R20] ;  /* 0x0000000014107984 */ /* 0x004e280000000c00 */
[----:B---3--:R1:W-:Y:S04]  /*12d6b0*/  STL [R1+0x6380], R29 ;  /* 0x0063801d01007387 */ /* 0x0083e80000100800 */
[----:B------:R2:W-:Y:S04]  /*12d6c0*/  STL [R1+0x20c], R3 ;  /* 0x00020c0301007387 */ /* 0x0005e80000100800 */
[----:B------:R-:W3:Y:S01]  /*12d6d0*/  LDL.LU R25, [R1+0x970] ;  /* 0x0009700001197983 */ /* 0x000ee20000300800 */
[----:B-1----:R-:W-:Y:S01]  /*12d6e0*/  PRMT R29, R23, 0x4210, R2 ;  /* 0x00004210171d7816 */ /* 0x002fe20000000002 */
[----:B0-----:R-:W-:-:S02]  /*12d6f0*/  IMAD.MOV.U32 R23, RZ, RZ, R17 ;  /* 0x000000ffff177224 */ /* 0x001fc400078e0011 */
[----:B--2---:R-:W2:Y:S04]  /*12d700*/  LDL.LU R3, [R1+0x96c] ;  /* 0x00096c0001037983 */ /* 0x004ea80000300800 */
[----:B------:R-:W3:Y:S04]  /*12d710*/  LDL.LU R4, [R1+0x968] ;  /* 0x0009680001047983 */ /* 0x000ee80000300800 */
[----:B------:R-:W-:Y:S04]  /*12d720*/  STL [R1+0x320], R16 ;  /* 0x0003201001007387 */ /* 0x000fe80000100800 */
[----:B------:R-:W-:Y:S04]  /*12d730*/  STL.64 [R1+0x328], R18 ;  /* 0x0003281201007387 */ /* 0x000fe80000100a00 */
[----:B------:R-:W0:Y:S04]  /*12d740*/  LDS.128 R16, [R20+0x400] ;  /* 0x0004000014107984 */ /* 0x000e280000000c00 */
[----:B----4-:R1:W-:Y:S04]  /*12d750*/  STL.64 [R1+0x4a08], R22 ;  /* 0x004a081601007387 */ /* 0x0103e80000100a00 */
[----:B-1----:R-:W4:Y:S04]  /*12d760*/  LDL.LU R23, [R1+0x38] ;  /* 0x0000380001177983 */ /* 0x002f280000300800 */
[----:B0-----:R-:W-:Y:S04]  /*12d770*/  STL.64 [R1+0x380], R16 ;  /* 0x0003801001007387 */ /* 0x001fe80000100a00 */
[----:B------:R0:W-:Y:S04]  /*12d780*/  STL.64 [R1+0x388], R18 ;  /* 0x0003881201007387 */ /* 0x0001e80000100a00 */
[----:B0-----:R-:W2:Y:S04]  /*12d790*/  LDL.LU.64 R18, [R1+0x6390] ;  /* 0x0063900001127983 */ /* 0x001ea80000300a00 */
[----:B------:R-:W4:Y:S04]  /*12d7a0*/  LDL.LU.64 R16, [R1+0x6388] ;  /* 0x0063880001107983 */ /* 0x000f280000300a00 */
[----:B------:R-:W-:Y:S04]  /*12d7b0*/  STL.64 [R1+0x6368], R10 ;  /* 0x0063680a01007387 */ /* 0x000fe80000100a00 */
[----:B------:R0:W-:Y:S04]  /*12d7c0*/  STL.64 [R1+0x6360], R8 ;  /* 0x0063600801007387 */ /* 0x0001e80000100a00 */
[----:B0-----:R-:W4:Y:S04]  /*12d7d0*/  LDL.LU R8, [R1+0x290] ;  /* 0x0002900001087983 */ /* 0x001f280000300800 */
[----:B------:R-:W4:Y:S04]  /*12d7e0*/  LDL.LU R9, [R1+0x294] ;  /* 0x0002940001097983 */ /* 0x000f280000300800 */
[----:B------:R-:W4:Y:S04]  /*12d7f0*/  LDL.LU R10, [R1+0x298] ;  /* 0x00029800010a7983 */ /* 0x000f280000300800 */
[----:B------:R-:W-:Y:S04]  /*12d800*/  STL.64 [R1+0x6378], R6 ;  /* 0x0063780601007387 */ /* 0x000fe80000100a00 */
[----:B---3--:R2:W-:Y:S02]  /*12d810*/  STL.64 [R1+0x6370], R4 ;  /* 0x0063700401007387 */ /* 0x0085e40000100a00 */
[----:B--2---:R-:W-:-:S02]  /*12d820*/  IMAD.MOV.U32 R4, RZ, RZ, R18 ;  /* 0x000000ffff047224 */ /* 0x004fc400078e0012 */
[----:B------:R-:W2:Y:S04]  /*12d830*/  LDL.LU R18, [R1+0x6384] ;  /* 0x0063840001127983 */ /* 0x000ea80000300800 */
[----:B------:R-:W2:Y:S04]  /*12d840*/  LDL.LU R5, [R1+0x204] ;  /* 0x0002040001057983 */ /* 0x000ea80000300800 */
[----:B------:R-:W2:Y:S04]  /*12d850*/  LDL.LU R6, [R1+0x208] ;  /* 0x0002080001067983 */ /* 0x000ea80000300800 */
[----:B------:R-:W2:Y:S01]  /*12d860*/  LDL.LU R7, [R1+0x20c] ;  /* 0x00020c0001077983 */ /* 0x000ea20000300800 */
[----:B------:R-:W-:Y:S01]  /*12d870*/  BAR.SYNC.DEFER_BLOCKING 0x0 ;  /* 0x0000000000007b1d */ /* 0x000fe20000010000 */
[----:B------:R-:W-:-:S05]  /*12d880*/  IMAD.MOV.U32 R11, RZ, RZ, R29 ;  /* 0x000000ffff0b7224 */ /* 0x000fca00078e001d */
[----:B------:R-:W3:Y:S04]  /*12d890*/  LDL.LU R29, [R1+0x6380] ;  /* 0x00638000011d7983 */ /* 0x000ee80000300800 */
[----:B------:R-:W-:Y:S04]  /*12d8a0*/  STL [R1+0x6358], R20 ;  /* 0x0063581401007387 */ /* 0x000fe80000100800 */
[----:B--2---:R0:W-:Y:S04]  /*12d8b0*/  STSM.16.M88.4 [R18], R4 ;  /* 0x0000000412007844 */ /* 0x0041e80000000200 */
[----:B0-----:R-:W2:Y:S04]  /*12d8c0*/  LDL.LU.64 R6, [R1+0x6378] ;  /* 0x0063780001067983 */ /* 0x001ea80000300a00 */
[----:B------:R-:W2:Y:S04]  /*12d8d0*/  LDL.LU.64 R4, [R1+0x6370] ;  /* 0x0063700001047983 */ /* 0x000ea80000300a00 */
[----:B------:R3:W-:Y:S04]  /*12d8e0*/  STL [R1+0x635c], R12 ;  /* 0x00635c0c01007387 */ /* 0x0007e80000100800 */
[----:B----4-:R0:W-:Y:S01]  /*12d8f0*/  STSM.16.M88.4 [R18+0x200], R8 ;  /* 0x0002000812007844 */ /* 0x0101e20000000200 */
[----:B---3--:R-:W-:-:S02]  /*12d900*/  PRMT R12, R29, 0x5210, R23 ;  /* 0x000052101d0c7816 */ /* 0x008fc40000000017 */
[----:B------:R-:W-:Y:S01]  /*12d910*/  PRMT R20, R25, 0x5210, R26 ;  /* 0x0000521019147816 */ /* 0x000fe2000000001a */
[----:B0-----:R-:W3:Y:S04]  /*12d920*/  LDL.LU.64 R10, [R1+0x6368] ;  /* 0x00636800010a7983 */ /* 0x001ee80000300a00 */
[----:B------:R-:W4:Y:S04]  /*12d930*/  LDL.LU.64 R8, [R1+0x6360] ;  /* 0x0063600001087983 */ /* 0x000f280000300a00 */
[----:B------:R2:W-:Y:S04]  /*12d940*/  STL [R1+0x290], R12 ;  /* 0x0002900c01007387 */ /* 0x0005e80000100800 */
[----:B------:R-:W3:Y:S04]  /*12d950*/  LDL.LU R22, [R1+0x964] ;  /* 0x0009640001167983 */ /* 0x000ee80000300800 */
[----:B------:R-:W4:Y:S04]  /*12d960*/  LDL.LU R23, [R1+0x2ac] ;  /* 0x0002ac0001177983 */ /* 0x000f280000300800 */
[----:B------:R-:W4:Y:S04]  /*12d970*/  LDL.LU R29, [R1+0x95c] ;  /* 0x00095c00011d7983 */ /* 0x000f280000300800 */
[----:B------:R-:W4:Y:S04]  /*12d980*/  LDL.LU R26, [R1+0x960] ;  /* 0x00096000011a7983 */ /* 0x000f280000300800 */
[----:B------:R-:W4:Y:S01]  /*12d990*/  LDL.LU R25, [R1+0x8f4] ;  /* 0x0008f40001197983 */ /* 0x000f220000300800 */
[----:B------:R-:W-:Y:S01]  /*12d9a0*/  BAR.SYNC.DEFER_BLOCKING 0x0 ;  /* 0x0000000000007b1d */ /* 0x000fe20000010000 */
[----:B--2---:R-:W-:-:S02]  /*12d9b0*/  PRMT R12, R3, 0x5210, R7 ;  /* 0x00005210030c7816 */ /* 0x004fc40000000007 */
[----:B------:R-:W-:-:S03]  /*12d9c0*/  PRMT R7, R4, 0x5210, R2 ;  /* 0x0000521004077816 */ /* 0x000fc60000000002 */
[----:B------:R-:W2:Y:S04]  /*12d9d0*/  LDL.LU R2, [R1+0xc68] ;  /* 0x000c680001027983 */ /* 0x000ea80000300800 */
[----:B------:R-:W2:Y:S04]  /*12d9e0*/  LDL.LU R3, [R1+0xc64] ;  /* 0x000c640001037983 */ /* 0x000ea80000300800 */
[----:B------:R-:W3:Y:S04]  /*12d9f0*/  LDL.LU R4, [R1+0xc40] ;  /* 0x000c400001047983 */ /* 0x000ee80000300800 */
[----:B------:R0:W-:Y:S02]  /*12da00*/  STL.64 [R1+0x6350], R18 ;  /* 0x0063501201007387 */ /* 0x0001e40000100a00 */
[----:B0-----:R-:W-:-:S02]  /*12da10*/  IMAD.MOV.U32 R18, RZ, RZ, R12 ;  /* 0x000000ffff127224 */ /* 0x001fc400078e000c */
[----:B------:R-:W2:Y:S04]  /*12da20*/  LDL.LU R12, [R1+0x635c] ;  /* 0x00635c00010c7983 */ /* 0x000ea80000300800 */
[----:B------:R-:W4:Y:S04]  /*12da30*/  LDL.LU R19, [R1+0x2a8] ;  /* 0x0002a80001137983 */ /* 0x000f280000300800 */
[----:B------:R-:W-:Y:S04]  /*12da40*/  STL.64 [R1+0x6348], R16 ;  /* 0x0063481001007387 */ /* 0x000fe80000100a00 */
[----:B------:R-:W-:Y:S04]  /*12da50*/  STL [R1+0x6330], R6 ;  /* 0x0063300601007387 */ /* 0x000fe80000100800 */
[----:B---3--:R0:W-:Y:S04]  /*12da60*/  STL.64 [R1+0x6328], R4 ;  /* 0x0063280401007387 */ /* 0x0081e80000100a00 */
[----:B0-----:R-:W3:Y:S01]  /*12da70*/  LDL.LU R4, [R1+0x290] ;  /* 0x0002900001047983 */ /* 0x001ee20000300800 */
[----:B------:R-:W-:-:S03]  /*12da80*/  IMAD.MOV.U32 R5, RZ, RZ, R20 ;  /* 0x000000ffff057224 */ /* 0x000fc600078e0014 */
[----:B------:R-:W2:Y:S01]  /*12da90*/  LDL.LU R20, [R1+0x6358] ;  /* 0x0063580001147983 */ /* 0x000ea20000300800 */
[----:B------:R-:W-:-:S05]  /*12daa0*/  IMAD.MOV.U32 R6, RZ, RZ, R18 ;  /* 0x000000ffff067224 */ /* 0x000fca00078e0012 */
[----:B------:R-:W-:Y:S04]  /*12dab0*/  STL.64 [R1+0x6340], R6 ;  /* 0x0063400601007387 */ /* 0x000fe80000100a00 */
[----:B---3--:R4:W-:Y:S02]  /*12dac0*/  STL.64 [R1+0x6338], R4 ;  /* 0x0063380401007387 */ /* 0x0089e40000100a00 */
[----:B----4-:R-:W-:Y:S02]  /*12dad0*/  PRMT R4, R22, 0x5210, R19 ;  /* 0x0000521016047816 */ /* 0x010fe40000000013 */
[----:B--2---:R-:W0:Y:S04]  /*12dae0*/  LDS.128 R16, [R20] ;  /* 0x0000000014107984 */ /* 0x004e280000000c00 */
        /* <DEDUP_REMOVED lines=13> */
[----:B0-----:R-:W2:Y:S04]  /*12dbc0*/  LDL.LU.64 R6, [R1+0x6340] ;  /* 0x0063400001067983 */ /* 0x001ea80000300a00 */
[----:B------:R-:W2:Y:S04]  /*12dbd0*/  LDL.LU.64 R4, [R1+0x6338] ;  /* 0x0063380001047983 */ /* 0x000ea80000300a00 */
[----:B--2---:R0:W-:Y:S04]  /*12dbe0*/  STSM.16.M88.4 [R18+0x200], R4 ;  /* 0x0002000412007844 */ /* 0x0041e80000000200 */
[----:B0-----:R-:W2:Y:S04]  /*12dbf0*/  LDL.LU R6, [R1+0x6330] ;  /* 0x0063300001067983 */ /* 0x001ea80000300800 */
[----:B------:R-:W4:Y:S01]  /*12dc00*/  LDL.LU.64 R4, [R1+0x6328] ;  /* 0x0063280001047983 */ /* 0x000f220000300a00 */
[----:B------:R-:W-:-:S03]  /*12dc10*/  LOP3.LUT R23, R2, 0xffff, RZ, 0xc0, !PT ;  /* 0x0000ffff02177812 */ /* 0x000fc600078ec0ff */
[----:B------:R-:W-:Y:S04]  /*12dc20*/  STL [R1+0x62e8], R18 ;  /* 0x0062e81201007387 */ /* 0x000fe80000100800 */
[----:B------:R-:W3:Y:S01]  /*12dc30*/  LDL.LU R7, [R1+0xc3c] ;  /* 0x000c3c0001077983 */ /* 0x000ee20000300800 */
[----:B------:R-:W-:Y:S01]  /*12dc40*/  LOP3.LUT R22, R3, 0xffff, RZ, 0xc0, !PT ;  /* 0x0000ffff03167812 */ /* 0x000fe200078ec0ff */
[----:B------:R-:W-:Y:S01]  /*12dc50*/  BAR.SYNC.DEFER_BLOCKING 0x0 ;  /* 0x0000000000007b1d */ /* 0x000fe20000010000 */
[----:B----4-:R-:W-:Y:S01]  /*12dc60*/  LOP3.LUT R12, R4, 0xffff, RZ, 0xc0, !PT ;  /* 0x0000ffff040c7812 */ /* 0x010fe200078ec0ff */
[----:B------:R-:W-:Y:S02]  /*12dc70*/  IMAD.MOV.U32 R4, RZ, RZ, R5 ;  /* 0x000000ffff047224 */ /* 0x000fe400078e0005 */
[----:B--2---:R-:W-:-:S02]  /*12dc80*/  IMAD.MOV.U32 R5, RZ, RZ, R6 ;  /* 0x000000ffff057224 */ /* 0x004fc400078e0006 */
[----:B------:R-:W-:Y:S02]  /*12dc90*/  IMAD.MOV.U32 R6, RZ, RZ, R11 ;  /* 0x000000ffff067224 */ /* 0x000fe400078e000b */
[----:B------:R-:W-:Y:S02]  /*12dca0*/  IMAD.MOV.U32 R11, RZ, RZ, R24 ;  /* 0x000000ffff0b7224 */ /* 0x000fe400078e0018 */
[----:B------:R-:W2:Y:S04]  /*12dcb0*/  LDL.LU R24, [R1+0xbd0] ;  /* 0x000bd00001187983 */ /* 0x000ea80000300800 */
[----:B------:R-:W4:Y:S04]  /*12dcc0*/  LDL.LU R2, [R1+0xbcc] ;  /* 0x000bcc0001027983 */ /* 0x000f280000300800 */
[----:B------:R-:W3:Y:S04]  /*12dcd0*/  LDL.LU R20, [R1+0xd0c] ;  /* 0x000d0c0001147983 */ /* 0x000ee80000300800 */
[----:B---3--:R0:W-:Y:S04]  /*12dce0*/  STL [R1+0x631c], R20 ;  /* 0x00631c1401007387 */ /* 0x0081e80000100800 */
[----:B0-----:R-:W3:Y:S04]  /*12dcf0*/  LDL.LU R20, [R1+0xd10] ;  /* 0x000d100001147983 */ /* 0x001ee80000300800 */
[----:B------:R-:W2:Y:S04]  /*12dd00*/  LDL.LU R18, [R1+0xd08] ;  /* 0x000d080001127983 */ /* 0x000ea80000300800 */
[----:B--2---:R0:W-:Y:S04]  /*12dd10*/  STL [R1+0x6318], R18 ;  /* 0x0063181201007387 */ /* 0x0041e80000100800 */
[----:B0-----:R-:W2:Y:S04]  /*12dd20*/  LDL.LU R18, [R1+0xbf4] ;  /* 0x000bf40001127983 */ /* 0x001ea80000300800 */
[----:B------:R-:W4:Y:S04]  /*12dd30*/  LDL.LU R29, [R1+0xd04] ;  /* 0x000d0400011d7983 */ /* 0x000f280000300800 */
[----:B----4-:R0:W-:Y:S04]  /*12dd40*/  STL [R1+0x6320], R29 ;  /* 0x0063201d01007387 */ /* 0x0101e80000100800 */
[----:B0-----:R-:W4:Y:S04]  /*12dd50*/  LDL.LU R29, [R1+0xbf8] ;  /* 0x000bf800011d7983 */ /* 0x001f280000300800 */
[----:B------:R-:W2:Y:S04]  /*12dd60*/  LDL.LU R3, [R1+0xd00] ;  /* 0x000d000001037983 */ /* 0x000ea80000300800 */
[----:B------:R-:W-:Y:S04]  /*12dd70*/  STL [R1+0x2a8], R23 ;  /* 0x0002a81701007387 */ /* 0x000fe80000100800 */
[----:B------:R-:W2:Y:S04]  /*12dd80*/  LDL.LU R26, [R1+0xcfc] ;  /* 0x000cfc00011a7983 */ /* 0x000ea80000300800 */
[----:B------:R-:W2:Y:S04]  /*12dd90*/  LDL.LU R27, [R1+0xba4] ;  /* 0x000ba400011b7983 */ /* 0x000ea80000300800 */
[----:B------:R-:W-:Y:S04]  /*12dda0*/  STL [R1+0x2ac], R22 ;  /* 0x0002ac1601007387 */ /* 0x000fe80000100800 */
[----:B------:R-:W2:Y:S04]  /*12ddb0*/  LDL.LU R25, [R1+0xba0] ;  /* 0x000ba00001197983 */ /* 0x000ea80000300800 */
[----:B------:R-:W-:Y:S01]  /*12ddc0*/  STL [R1+0x2b0], R12 ;  /* 0x0002b00c01007387 */ /* 0x000fe20000100800 */
[----:B----4-:R-:W-:-:S04]  /*12ddd0*/  LOP3.LUT R29, R29, 0xffff, RZ, 0xc0, !PT ;  /* 0x0000ffff1d1d7812 */ /* 0x010fc800078ec0ff */
[----:B---3--:R-:W-:Y:S01]  /*12dde0*/  PRMT R20, R20, 0x4210, R29 ;  /* 0x0000421014147816 */ /* 0x008fe2000000001d */
[----:B------:R0:W-:Y:S04]  /*12ddf0*/  STL [R1+0x38], R29 ;  /* 0x0000381d01007387 */ /* 0x0001e80000100800 */
[----:B0-----:R-:W3:Y:S04]  /*12de00*/  LDL.LU R29, [R1+0x6320] ;  /* 0x00632000011d7983 */ /* 0x001ee80000300800 */
[----:B------:R0:W-:Y:S04]  /*12de10*/  STL [R1+0x290], R20 ;  /* 0x0002901401007387 */ /* 0x0001e80000100800 */
[----:B0-----:R-:W4:Y:S01]  /*12de20*/  LDL.LU R20, [R1+0x631c] ;  /* 0x00631c0001147983 */ /* 0x001f220000300800 */
[----:B--2---:R-:W-:-:S05]  /*12de30*/  LOP3.LUT R18, R18, 0xffff, RZ, 0xc0, !PT ;  /* 0x0000ffff12127812 */ /* 0x004fca00078ec0ff */
[----:B------:R0:W-:Y:S01]  /*12de40*/  STL [R1+0x3c], R18 ;  /* 0x00003c1201007387 */ /* 0x0001e20000100800 */
[----:B----4-:R-:W-:-:S03]  /*12de50*/  PRMT R20, R20, 0x4210, R18 ;  /* 0x0000421014147816 */ /* 0x010fc60000000012 */
[----:B0-----:R-:W2:Y:S04]  /*12de60*/  LDL.LU R18, [R1+0x6318] ;  /* 0x0063180001127983 */ /* 0x001ea80000300800 */
[----:B------:R0:W-:Y:S04]  /*12de70*/  STL [R1+0x294], R20 ;  /* 0x0002941401007387 */ /* 0x0001e80000100800 */
[----:B0-----:R-:W4:Y:S01]  /*12de80*/  LDL.LU R20, [R1+0x6314] ;  /* 0x0063140001147983 */ /* 0x001f220000300800 */
[----:B------:R-:W-:Y:S02]  /*12de90*/  LOP3.LUT R24, R24, 0xffff, RZ, 0xc0, !PT ;  /* 0x0000ffff18187812 */ /* 0x000fe400078ec0ff */
[----:B------:R-:W-:-:S03]  /*12dea0*/  LOP3.LUT R2, R2, 0xffff, RZ, 0xc0, !PT ;  /* 0x0000ffff02027812 */ /* 0x000fc600078ec0ff */
[----:B------:R0:W-:Y:S01]  /*12deb0*/  STL [R1+0x2a0], R24 ;  /* 0x0002a01801007387 */ /* 0x0001e20000100800 */
[----:B------:R-:W-:Y:S02]  /*12dec0*/  LOP3.LUT R7, R7, 0xffff, RZ, 0xc0, !PT ;  /* 0x0000ffff07077812 */ /* 0x000fe400078ec0ff */
[----:B------:R-:W-:Y:S02]  /*12ded0*/  PRMT R3, R3, 0x4210, R23 ;  /* 0x0000421003037816 */ /* 0x000fe40000000017 */
[----:B------:R-:W-:Y:S02]  /*12dee0*/  PRMT R26, R26, 0x4210, R22 ;  /* 0x000042101a1a7816 */ /* 0x000fe40000000016 */
[----:B--2---:R-:W-:Y:S02]  /*12def0*/  PRMT R18, R18, 0x4210, R24 ;  /* 0x0000421012127816 */ /* 0x004fe40000000018 */
[----:B0-----:R-:W2:Y:S04]  /*12df00*/  LDL.LU R24, [R1+0x6310] ;  /* 0x0063100001187983 */ /* 0x001ea80000300800 */
[----:B------:R3:W-:Y:S02]  /*12df10*/  STL [R1+0x298], R18 ;  /* 0x0002981201007387 */ /* 0x0007e40000100800 */
[----:B---3--:R-:W-:-:S05]  /*12df20*/  PRMT R18, R29, 0x4210, R2 ;  /* 0x000042101d127816 */ /* 0x008fca0000000002 */
[----:B------:R-:W-:Y:S04]  /*12df30*/  STL.64 [R1+0x6308], R18 ;  /* 0x0063081201007387 */ /* 0x000fe80000100a00 */
[----:B------:R-:W-:Y:S04]  /*12df40*/  STL.64 [R1+0x6300], R16 ;  /* 0x0063001001007387 */ /* 0x000fe80000100a00 */
[----:B----4-:R-:W0:Y:S01]  /*12df50*/  LDS.128 R16, [R20] ;  /* 0x0000000014107984 */ /* 0x010e220000000c00 */
[----:B------:R-:W-:Y:S02]  /*12df60*/  PRMT R29, R27, 0x4210, R12 ;  /* 0x000042101b1d7816 */ /* 0x000fe4000000000c */
[----:B------:R-:W-:Y:S01]  /*12df70*/  PRMT R27, R25, 0x4210, R7 ;  /* 0x00004210191b7816 */ /* 0x000fe20000000007 */
[----:B0-----:R-:W-:Y:S01]  /*12df80*/  STL.64 [R1+0x390], R16 ;  /* 0x0003901001007387 */ /* 0x001fe20000100a00 */
[----:B------:R-:W-:-:S03]  /*12df90*/  IMAD.MOV.U32 R25, RZ, RZ, R18 ;  /* 0x000000ffff197224 */ /* 0x000fc600078e0012 */
[----:B------:R0:W-:Y:S04]  /*12dfa0*/  STL [R1+0x39c], R19 ;  /* 0x00039c1301007387 */ /* 0x0001e80000100800 */
[----:B0-----:R-:W3:Y:S04]  /*12dfb0*/  LDL.LU.64 R18, [R1+0x6308] ;  /* 0x0063080001127983 */ /* 0x001ee80000300a00 */
[----:B------:R-:W4:Y:S04]  /*12dfc0*/  LDL.LU.64 R16, [R1+0x6300] ;  /* 0x0063000001107983 */ /* 0x000f280000300a00 */
[----:B------:R-:W2:Y:S04]  /*12dfd0*/  LDL.LU R23, [R1+0x988] ;  /* 0x0009880001177983 */ /* 0x000ea80000300800 */
[----:B------:R-:W3:Y:S04]  /*12dfe0*/  LDL.LU R22, [R1+0x98c] ;  /* 0x00098c0001167983 */ /* 0x000ee80000300800 */
[----:B---3--:R0:W-:Y:S04]  /*12dff0*/  STL [R1+0x62c0], R22 ;  /* 0x0062c01601007387 */ /* 0x0081e80000100800 */
[----:B0-----:R-:W3:Y:S04]  /*12e000*/  LDL.LU R22, [R1+0x38] ;  /* 0x0000380001167983 */ /* 0x001ee80000300800 */
[----:B------:R0:W-:Y:S04]  /*12e010*/  STL [R1+0x62b8], R6 ;  /* 0x0062b80601007387 */ /* 0x0001e80000100800 */
[----:B0-----:R-:W4:Y:S04]  /*12e020*/  LDL.LU R6, [R1+0x2a0] ;  /* 0x0002a00001067983 */ /* 0x001f280000300800 */
[----:B----4-:R0:W-:Y:S04]  /*12e030*/  STL [R1+0x62bc], R6 ;  /* 0x0062bc0601007387 */ /* 0x0101e80000100800 */
[----:B0-----:R-:W4:Y:S04]  /*12e040*/  LDL.LU R6, [R1+0x3c] ;  /* 0x00003c0001067983 */ /* 0x001f280000300800 */
[----:B------:R-:W4:Y:S04]  /*12e050*/  LDL.LU R12, [R1+0x984] ;  /* 0x00098400010c7983 */ /* 0x000f280000300800 */
[----:B------:R0:W-:Y:S04]  /*12e060*/  STL.64 [R1+0x62f8], R18 ;  /* 0x0062f81201007387 */ /* 0x0001e80000100a00 */
[----:B------:R-:W-:Y:S01]  /*12e070*/  STL.64 [R1+0x62f0], R16 ;  /* 0x0062f01001007387 */ /* 0x000fe20000100a00 */
[----:B0-----:R-:W-:-:S03]  /*12e080*/  IMAD.MOV.U32 R19, RZ, RZ, R3 ;  /* 0x000000ffff137224 */ /* 0x001fc600078e0003 */
[----:B------:R-:W4:Y:S04]  /*12e090*/  LDL.LU R3, [R1+0x980] ;  /* 0x0009800001037983 */ /* 0x000f280000300800 */
[----:B--2---:R0:W-:Y:S02]  /*12e0a0*/  STL.64 [R1+0x49c8], R24 ;  /* 0x0049c81801007387 */ /* 0x0041e40000100a00 */
[----:B0-----:R-:W-:Y:S02]  /*12e0b0*/  IMAD.MOV.U32 R24, RZ, RZ, R19 ;  /* 0x000000ffff187224 */ /* 0x001fe400078e0013 */
[----:B------:R-:W0:Y:S04]  /*12e0c0*/  LDS.128 R16, [R20+0x400] ;  /* 0x0004000014107984 */ /* 0x000e280000000c00 */
[----:B0-----:R-:W-:Y:S04]  /*12e0d0*/  STL [R1+0x3b0], R16 ;  /* 0x0003b01001007387 */ /* 0x001fe80000100800 */
[----:B------:R0:W-:Y:S04]  /*12e0e0*/  STL.64 [R1+0x3b8], R18 ;  /* 0x0003b81201007387 */ /* 0x0001e80000100a00 */
[----:B0-----:R-:W2:Y:S01]  /*12e0f0*/  LDL.LU.64 R18, [R1+0x62f8] ;  /* 0x0062f80001127983 */ /* 0x001ea20000300a00 */
[----:B------:R-:W-:-:S02]  /*12e100*/  IMAD.MOV.U32 R25, RZ, RZ, R26 ;  /* 0x000000ffff197224 */ /* 0x000fc400078e001a */
[----:B------:R-:W-:Y:S02]  /*12e110*/  IMAD.MOV.U32 R26, RZ, RZ, R17 ;  /* 0x000000ffff1a7224 */ /* 0x000fe400078e0011 */
[----:B------:R-:W4:Y:S04]  /*12e120*/  LDL.LU.64 R16, [R1+0x62f0] ;  /* 0x0062f00001107983 */ /* 0x000f280000300a00 */
[----:B---3--:R-:W-:Y:S04]  /*12e130*/  STL.64 [R1+0x62d0], R22 ;  /* 0x0062d01601007387 */ /* 0x008fe80000100a00 */
[----:B------:R0:W-:Y:S04]  /*12e140*/  STL.64 [R1+0x62c8], R20 ;  /* 0x0062c81401007387 */ /* 0x0001e80000100a00 */
[----:B0-----:R-:W3:Y:S04]  /*12e150*/  LDL.LU R20, [R1+0x290] ;  /* 0x0002900001147983 */ /* 0x001ee80000300800 */
[----:B------:R-:W3:Y:S04]  /*12e160*/  LDL.LU R21, [R1+0x294] ;  /* 0x0002940001157983 */ /* 0x000ee80000300800 */
[----:B------:R-:W4:Y:S01]  /*12e170*/  LDL.LU R22, [R1+0x298] ;  /* 0x0002980001167983 */ /* 0x000f220000300800 */
[----:B------:R-:W-:Y:S01]  /*12e180*/  BAR.SYNC.DEFER_BLOCKING 0x0 ;  /* 0x0000000000007b1d */ /* 0x000fe20000010000 */
[----:B--2---:R-:W-:-:S05]  /*12e190*/  IMAD.MOV.U32 R23, RZ, RZ, R18 ;  /* 0x000000ffff177224 */ /* 0x004fca00078e0012 */
[----:B------:R-:W2:Y:S04]  /*12e1a0*/  LDL.LU R18, [R1+0x62e8] ;  /* 0x0062e80001127983 */ /* 0x000ea80000300800 */
[----:B----4-:R0:W-:Y:S04]  /*12e1b0*/  STL.64 [R1+0x62e0], R22 ;  /* 0x0062e01601007387 */ /* 0x0101e80000100a00 */
[----:B---3--:R1:W-:Y:S01]  /*12e1c0*/  STL.64 [R1+0x62d8], R20 ;  /* 0x0062d81401007387 */ /* 0x0083e20000100a00 */
[----:B0-----:R-:W-:Y:S02]  /*12e1d0*/  IMAD.MOV.U32 R22, RZ, RZ, R29 ;  /* 0x000000ffff167224 */ /* 0x001fe400078e001d */
[----:B------:R-:W-:-:S02]  /*12e1e0*/  IMAD.MOV.U32 R23, RZ, RZ, R27 ;  /* 0x000000ffff177224 */ /* 0x000fc400078e001b */
[----:B-1----:R-:W-:Y:S02]  /*12e1f0*/  IMAD.MOV.U32 R20, RZ, RZ, R24 ;  /* 0x000000ffff147224 */ /* 0x002fe400078e0018 */
[----:B------:R-:W-:Y:S01]  /*12e200*/  IMAD.MOV.U32 R21, RZ, RZ, R25 ;  /* 0x000000ffff157224 */ /* 0x000fe200078e0019 */
[----:B------:R-:W3:Y:S04]  /*12e210*/  LDL.LU R24, [R1+0x978] ;  /* 0x0009780001187983 */ /* 0x000ee80000300800 */
[----:B------:R-:W4:Y:S04]  /*12e220*/  LDL.LU R25, [R1+0x2b0] ;  /* 0x0002b00001197983 */ /* 0x000f280000300800 */
[----:B------:R-:W4:Y:S04]  /*12e230*/  LDL.LU R29, [R1+0x91c] ;  /* 0x00091c00011d7983 */ /* 0x000f280000300800 */
[----:B------:R-:W3:Y:S04]  /*12e240*/  LDL.LU R27, [R1+0x918] ;  /* 0x00091800011b7983 */ /* 0x000ee80000300800 */
[----:B------:R0:W-:Y:S04]  /*12e250*/  STL [R1+0x627c], R26 ;  /* 0x00627c1a01007387 */ /* 0x0001e80000100800 */
[----:B0-----:R-:W4:Y:S04]  /*12e260*/  LDL.LU R26, [R1+0x2ac] ;  /* 0x0002ac00011a7983 */ /* 0x001f280000300800 */
[----:B--2---:R0:W-:Y:S04]  /*12e270*/  STSM.16.M88.4 [R18], R20 ;  /* 0x0000001412007844 */ /* 0x0041e80000000200 */
[----:B0-----:R-:W2:Y:S04]  /*12e280*/  LDL.LU.64 R22, [R1+0x62e0] ;  /* 0x0062e00001167983 */ /* 0x001ea80000300a00 */
[----:B------:R-:W2:Y:S04]  /*12e290*/  LDL.LU.64 R20, [R1+0x62d8] ;  /* 0x0062d80001147983 */ /* 0x000ea80000300a00 */
[----:B--2---:R0:W-:Y:S04]  /*12e2a0*/  STSM.16.M88.4 [R18+0x200], R20 ;  /* 0x0002001412007844 */ /* 0x0041e80000000200 */
[----:B0-----:R-:W2:Y:S04]  /*12e2b0*/  LDL.LU.64 R22, [R1+0x62d0] ;  /* 0x0062d00001167983 */ /* 0x001ea80000300a00 */
[----:B------:R-:W4:Y:S01]  /*12e2c0*/  LDL.LU.64 R20, [R1+0x62c8] ;  /* 0x0062c80001147983 */ /* 0x000f220000300a00 */
[----:B------:R-:W-:-:S02]  /*12e2d0*/  PRMT R2, R3, 0x5210, R2 ;  /* 0x0000521003027816 */ /* 0x000fc40000000002 */
[----:B---3--:R-:W-:Y:S01]  /*12e2e0*/  PRMT R7, R27, 0x5210, R7 ;  /* 0x000052101b077816 */ /* 0x008fe20000000007 */
[----:B------:R-:W-:Y:S01]  /*12e2f0*/  BAR.SYNC.DEFER_BLOCKING 0x0 ;  /* 0x0000000000007b1d */ /* 0x000fe20000010000 */
[----:B--2---:R-:W-:-:S05]  /*12e300*/  PRMT R23, R23, 0x5210, R22 ;  /* 0x0000521017177816 */ /* 0x004fca0000000016 */
[----:B------:R-:W2:Y:S02]  /*12e310*/  LDL.LU R22, [R1+0x62c0] ;  /* 0x0062c00001167983 */ /* 0x000ea40000300800 */
[----:B--2---:R-:W-:Y:S02]  /*12e320*/  PRMT R22, R22, 0x5210, R6 ;  /* 0x0000521016167816 */ /* 0x004fe40000000006 */
[----:B------:R-:W2:Y:S02]  /*12e330*/  LDL.LU R6, [R1+0x62bc] ;  /* 0x0062bc0001067983 */ /* 0x000ea40000300800 */
[----:B--2---:R-:W-:Y:S02]  /*12e340*/  PRMT R12, R12, 0x5210, R6 ;  /* 0x000052100c0c7816 */ /* 0x004fe40000000006 */
[----:B------:R-:W2:Y:S04]  /*12e350*/  LDL.LU R6, [R1+0x62b8] ;  /* 0x0062b80001067983 */ /* 0x000ea80000300800 */
[----:B------:R-:W3:Y:S04]  /*12e360*/  LDL.LU R3, [R1+0xc78] ;  /* 0x000c780001037983 */ /* 0x000ee80000300800 */
[----:B--2---:R0:W-:Y:S04]  /*12e370*/  STL [R1+0x62a8], R6 ;  /* 0x0062a80601007387 */ /* 0x0041e80000100800 */
[----:B0-----:R-:W2:Y:S04]  /*12e380*/  LDL.LU R6, [R1+0x97c] ;  /* 0x00097c0001067983 */ /* 0x001ea80000300800 */
[----:B------:R0:W-:Y:S04]  /*12e390*/  STL.64 [R1+0x62a0], R4 ;  /* 0x0062a00401007387 */ /* 0x0001e80000100a00 */
[----:B0-----:R-:W2:Y:S04]  /*12e3a0*/  LDL.LU R5, [R1+0x2a8] ;  /* 0x0002a80001057983 */ /* 0x001ea80000300800 */
[----:B------:R-:W-:Y:S04]  /*12e3b0*/  STL.64 [R1+0x62b0], R14 ;  /* 0x0062b00e01007387 */ /* 0x000fe80000100a00 */
[----:B------:R-:W-:Y:S01]  /*12e3c0*/  STL [R1+0x62ac], R13 ;  /* 0x0062ac0d01007387 */ /* 0x000fe20000100800 */
[----:B--2---:R-:W-:-:S02]  /*12e3d0*/  PRMT R4, R6, 0x5210, R5 ;  /* 0x0000521006047816 */ /* 0x004fc40000000005 */
[----:B----4-:R-:W-:Y:S02]  /*12e3e0*/  PRMT R5, R24, 0x5210, R26 ;  /* 0x0000521018057816 */ /* 0x010fe4000000001a */
[----:B------:R-:W-:Y:S02]  /*12e3f0*/  PRMT R6, R29, 0x5210, R25 ;  /* 0x000052101d067816 */ /* 0x000fe40000000019 */
[----:B------:R-:W0:Y:S04]  /*12e400*/  LDS.128 R24, [R20] ;  /* 0x0000000014187984 */ /* 0x000e280000000c00 */
[----:B0-----:R-:W-:Y:S04]  /*12e410*/  STL.64 [R1+0x3f0], R24 ;  /* 0x0003f01801007387 */ /* 0x001fe80000100a00 */
[----:B------:R0:W-:Y:S02]  /*12e420*/  STL [R1+0x3fc], R27 ;  /* 0x0003fc1b01007387 */ /* 0x0001e40000100800 */
[----:B0-----:R-:W-:-:S02]  /*12e430*/  IMAD.MOV.U32 R27, RZ, RZ, R26 ;  /* 0x000000ffff1b7224 */ /* 0x001fc400078e001a */
[----:B------:R-:W-:Y:S02]  /*12e440*/  IMAD.MOV.U32 R26, RZ, RZ, R12 ;  /* 0x000000ffff1a7224 */ /* 0x000fe400078e000c */
[----:B------:R-:W0:Y:S04]  /*12e450*/  LDS.128 R12, [R20+0x400] ;  /* 0x00040000140c7984 */ /* 0x000e280000000c00 */
[----:B------:R-:W-:Y:S01]  /*12e460*/  STL [R1+0x4968], R27 ;  /* 0x0049681b01007387 */ /* 0x000fe20000100800 */
[----:B------:R-:W-:Y:S06]  /*12e470*/  BAR.SYNC.DEFER_BLOCKING 0x0 ;  /* 0x0000000000007b1d */ /* 0x000fec0000010000 */
[----:B0-----:R-:W-:Y:S04]  /*12e480*/  STL.64 [R1+0x410], R12 ;  /* 0x0004100c01007387 */ /* 0x001fe80000100a00 */
[----:B------:R0:W-:Y:S04]  /*12e490*/  STL.64 [R1+0x418], R14 ;  /* 0x0004180e01007387 */ /* 0x0001e80000100a00 */
[----:B0-----:R-:W2:Y:S01]  /*12e4a0*/  LDL.LU.64 R14, [R1+0x62b0] ;  /* 0x0062b000010e7983 */ /* 0x001ea20000300a00 */
[----:B------:R-:W-:-:S02]  /*12e4b0*/  IMAD.MOV.U32 R24, RZ, RZ, R23 ;  /* 0x000000ffff187224 */ /* 0x000fc400078e0017 */
[----:B------:R-:W-:Y:S01]  /*12e4c0*/  IMAD.MOV.U32 R25, RZ, RZ, R22 ;  /* 0x000000ffff197224 */ /* 0x000fe200078e0016 */
[----:B------:R-:W4:Y:S01]  /*12e4d0*/  LDL.LU R13, [R1+0x62ac] ;  /* 0x0062ac00010d7983 */ /* 0x000f220000300800 */
[----:B------:R-:W-:-:S03]  /*12e4e0*/  IMAD.MOV.U32 R27, RZ, RZ, R2 ;  /* 0x000000ffff1b7224 */ /* 0x000fc600078e0002 */
[----:B------:R-:W-:Y:S04]  /*12e4f0*/  STL [R1+0x628c], R20 ;  /* 0x00628c1401007387 */ /* 0x000fe80000100800 */
[----:B------:R0:W-:Y:S04]  /*12e500*/  STSM.16.M88.4 [R18], R4 ;  /* 0x0000000412007844 */ /* 0x0001e80000000200 */
[----:B------:R3:W-:Y:S04]  /*12e510*/  STSM.16.M88.4 [R18+0x200], R24 ;  /* 0x0002001812007844 */ /* 0x0007e80000000200 */
[----:B0-----:R-:W4:Y:S04]  /*12e520*/  LDL.LU R6, [R1+0x62a8] ;  /* 0x0062a80001067983 */ /* 0x001f280000300800 */
[----:B------:R-:W4:Y:S04]  /*12e530*/  LDL.LU.64 R4, [R1+0x62a0] ;  /* 0x0062a00001047983 */ /* 0x000f280000300a00 */
[----:B------:R0:W-:Y:S01]  /*12e540*/  STL [R1+0x6278], R18 ;  /* 0x0062781201007387 */ /* 0x0001e20000100800 */
[----:B---3--:R-:W-:Y:S01]  /*12e550*/  LOP3.LUT R24, R3, 0xffff, RZ, 0xc0, !PT ;  /* 0x0000ffff03187812 */ /* 0x008fe200078ec0ff */
[----:B------:R-:W-:Y:S06]  /*12e560*/  BAR.SYNC.DEFER_BLOCKING 0x0 ;  /* 0x0000000000007b1d */ /* 0x000fec0000010000 */
[----:B--2---:R1:W-:Y:S04]  /*12e570*/  STL [R1+0x6290], R14 ;  /* 0x0062900e01007387 */ /* 0x0043e80000100800 */
[----:B0-----:R-:W2:Y:S04]  /*12e580*/  LDL.LU R18, [R1+0xc74] ;  /* 0x000c740001127983 */ /* 0x001ea80000300800 */
[----:B------:R-:W3:Y:S04]  /*12e590*/  LDL.LU R22, [R1+0xc60] ;  /* 0x000c600001167983 */ /* 0x000ee80000300800 */
[----:B------:R-:W3:Y:S04]  /*12e5a0*/  LDL.LU R7, [R1+0xc4c] ;  /* 0x000c4c0001077983 */ /* 0x000ee80000300800 */
[----:B-1----:R-:W3:Y:S04]  /*12e5b0*/  LDL.LU R14, [R1+0xc20] ;  /* 0x000c2000010e7983 */ /* 0x002ee80000300800 */
[----:B------:R-:W3:Y:S04]  /*12e5c0*/  LDL.LU R27, [R1+0xbf0] ;  /* 0x000bf000011b7983 */ /* 0x000ee80000300800 */
[----:B------:R-:W3:Y:S04]  /*12e5d0*/  LDL.LU R12, [R1+0xbec] ;  /* 0x000bec00010c7983 */ /* 0x000ee80000300800 */
[----:B------:R0:W-:Y:S04]  /*12e5e0*/  STL [R1+0x6294], R15 ;  /* 0x0062940f01007387 */ /* 0x0001e80000100800 */
[----:B0-----:R-:W3:Y:S04]  /*12e5f0*/  LDL.LU R15, [R1+0xd2c] ;  /* 0x000d2c00010f7983 */ /* 0x001ee80000300800 */
[----:B------:R-:W4:Y:S04]  /*12e600*/  LDL.LU R20, [R1+0xd28] ;  /* 0x000d280001147983 */ /* 0x000f280000300800 */
[----:B----4-:R0:W-:Y:S04]  /*12e610*/  STL [R1+0x6298], R20 ;  /* 0x0062981401007387 */ /* 0x0101e80000100800 */
[----:B0-----:R-:W4:Y:S01]  /*12e620*/  LDL.LU R20, [R1+0xc24] ;  /* 0x000c240001147983 */ /* 0x001f220000300800 */
[----:B--2---:R-:W-:-:S03]  /*12e630*/  LOP3.LUT R18, R18, 0xffff, RZ, 0xc0, !PT ;  /* 0x0000ffff12127812 */ /* 0x004fc600078ec0ff */
[----:B------:R-:W2:Y:S04]  /*12e640*/  LDL.LU R26, [R1+0xd20] ;  /* 0x000d2000011a7983 */ /* 0x000ea80000300800 */
[----:B------:R-:W2:Y:S01]  /*12e650*/  LDL.LU R25, [R1+0xd24] ;  /* 0x000d240001197983 */ /* 0x000ea20000300800 */
[----:B------:R-:W-:-:S03]  /*12e660*/  IMAD.MOV.U32 R3, RZ, RZ, R6 ;  /* 0x000000ffff037224 */ /* 0x000fc600078e0006 */
[----:B------:R-:W2:Y:S04]  /*12e670*/  LDL.LU R23, [R1+0xd1c] ;  /* 0x000d1c0001177983 */ /* 0x000ea80000300800 */
[----:B------:R-:W-:Y:S04]  /*12e680*/  STL [R1+0x2a4], R24 ;  /* 0x0002a41801007387 */ /* 0x000fe80000100800 */
[----:B------:R-:W2:Y:S04]  /*12e690*/  LDL.LU R29, [R1+0xd18] ;  /* 0x000d1800011d7983 */ /* 0x000ea80000300800 */
[----:B------:R-:W2:Y:S04]  /*12e6a0*/  LDL.LU R2, [R1+0xd14] ;  /* 0x000d140001027983 */ /* 0x000ea80000300800 */
[----:B------:R-:W2:Y:S04]  /*12e6b0*/  LDL.LU R6, [R1+0xbbc] ;  /* 0x000bbc0001067983 */ /* 0x000ea80000300800 */
[----:B------:R-:W-:Y:S01]  /*12e6c0*/  STL [R1+0x2a8], R18 ;  /* 0x0002a81201007387 */ /* 0x000fe20000100800 */
[----:B----4-:R-:W-:-:S04]  /*12e6d0*/  LOP3.LUT R20, R20, 0xffff, RZ, 0xc0, !PT ;  /* 0x0000ffff14147812 */ /* 0x010fc800078ec0ff */
[----:B---3--:R-:W-:Y:S01]  /*12e6e0*/  PRMT R15, R15, 0x4210, R20 ;  /* 0x000042100f0f7816 */ /* 0x008fe20000000014 */
[----:B------:R0:W-:Y:S04]  /*12e6f0*/  STL [R1+0x38], R20 ;  /* 0x0000381401007387 */ /* 0x0001e80000100800 */
[----:B0-----:R-:W3:Y:S01]  /*12e700*/  LDL.LU R20, [R1+0x6298] ;  /* 0x0062980001147983 */ /* 0x001ee20000300800 */
[----:B------:R-:W-:Y:S02]  /*12e710*/  LOP3.LUT R14, R14, 0xffff, RZ, 0xc0, !PT ;  /* 0x0000ffff0e0e7812 */ /* 0x000fe400078ec0ff */
[----:B------:R-:W-:Y:S01]  /*12e720*/  LOP3.LUT R27, R27, 0xffff, RZ, 0xc0, !PT ;  /* 0x0000ffff1b1b7812 */ /* 0x000fe200078ec0ff */
[----:B------:R0:W-:Y:S01]  /*12e730*/  STL [R1+0x290], R15 ;  /* 0x0002900f01007387 */ /* 0x0001e20000100800 */
[----:B------:R-:W-:-:S02]  /*12e740*/  LOP3.LUT R12, R12, 0xffff, RZ, 0xc0, !PT ;  /* 0x0000ffff0c0c7812 */ /* 0x000fc400078ec0ff */
[----:B--2---:R-:W-:Y:S02]  /*12e750*/  PRMT R26, R26, 0x4210, R27 ;  /* 0x000042101a1a7816 */ /* 0x004fe4000000001b */
[----:B------:R-:W-:Y:S01]  /*12e760*/  LOP3.LUT R7, R7, 0xffff, RZ, 0xc0, !PT ;  /* 0x0000ffff07077812 */ /* 0x000fe200078ec0ff */
[----:B0-----:R-:W2:Y:S01]  /*12e770*/  LDL.LU R15, [R1+0x6294] ;  /* 0x00629400010f7983 */ /* 0x001ea20000300800 */
[----:B------:R-:W-:-:S03]  /*12e780*/  PRMT R25, R25, 0x4210, R12 ;  /* 0x0000421019197816 */ /* 0x000fc6000000000c */
[----:B------:R0:W-:Y:S01]  /*12e790*/  STL [R1+0x3c], R14 ;  /* 0x00003c0e01007387 */ /* 0x0001e20000100800 */
[----:B------:R-:W-:Y:S02]  /*12e7a0*/  PRMT R23, R23, 0x4210, R24 ;  /* 0x0000421017177816 */ /* 0x000fe40000000018 */
[----:B---3--:R-:W-:Y:S02]  /*12e7b0*/  PRMT R20, R20, 0x4210, R14 ;  /* 0x0000421014147816 */ /* 0x008fe4000000000e */
[----:B0-----:R-:W3:Y:S04]  /*12e7c0*/  LDL.LU R14, [R1+0x6290] ;  /* 0x00629000010e7983 */ /* 0x001ee80000300800 */
[----:B------:R0:W-:Y:S04]  /*12e7d0*/  STL [R1+0x294], R20 ;  /* 0x0002941401007387 */ /* 0x0001e80000100800 */
[----:B0-----:R-:W4:Y:S04]  /*12e7e0*/  LDL.LU R20, [R1+0x628c] ;  /* 0x00628c0001147983 */ /* 0x001f280000300800 */
[----:B------:R-:W-:Y:S04]  /*12e7f0*/  STL [R1+0x2a0], R27 ;  /* 0x0002a01b01007387 */ /* 0x000fe80000100800 */
[----:B------:R0:W-:Y:S04]  /*12e800*/  STL [R1+0x298], R26 ;  /* 0x0002981a01007387 */ /* 0x0001e80000100800 */
[----:B------:R-:W-:Y:S01]  /*12e810*/  STL [R1+0x29c], R25 ;  /* 0x00029c1901007387 */ /* 0x000fe20000100800 */
[----:B0-----:R-:W-:-:S02]  /*12e820*/  PRMT R26, R29, 0x4210, R18 ;  /* 0x000042101d1a7816 */ /* 0x001fc40000000012 */
[----:B------:R-:W-:Y:S01]  /*12e830*/  PRMT R29, R6, 0x4210, R7 ;  /* 0x00004210061d7816 */ /* 0x000fe20000000007 */
[----:B------:R-:W-:Y:S01]  /*12e840*/  IMAD.MOV.U32 R6, RZ, RZ, R11 ;  /* 0x000000ffff067224 */ /* 0x000fe200078e000b */
[----:B------:R-:W-:Y:S04]  /*12e850*/  STL [R1+0x200], R23 ;  /* 0x0002001701007387 */ /* 0x000fe80000100800 */
[----:B------:R-:W-:Y:S04]  /*12e860*/  STL [R1+0x6234], R19 ;  /* 0x0062341301007387 */ /* 0x000fe80000100800 */
[----:B------:R-:W-:Y:S04]  /*12e870*/  STL [R1+0x6238], R17 ;  /* 0x0062381101007387 */ /* 0x000fe80000100800 */
[----:B------:R-:W2:Y:S04]  /*12e880*/  LDL.LU R24, [R1+0x9a8] ;  /* 0x0009a80001187983 */ /* 0x000ea80000300800 */
[----:B------:R0:W-:Y:S04]  /*12e890*/  STL [R1+0x623c], R6 ;  /* 0x00623c0601007387 */ /* 0x0001e80000100800 */
[----:B0-----:R-:W3:Y:S04]  /*12e8a0*/  LDL.LU R6, [R1+0x3c] ;  /* 0x00003c0001067983 */ /* 0x001ee80000300800 */
[----:B---3--:R0:W-:Y:S04]  /*12e8b0*/  STL [R1+0x6240], R6 ;  /* 0x0062400601007387 */ /* 0x0081e80000100800 */
[----:B0-----:R-:W3:Y:S04]  /*12e8c0*/  LDL.LU R6, [R1+0x38] ;  /* 0x0000380001067983 */ /* 0x001ee80000300800 */
[----:B------:R-:W2:Y:S04]  /*12e8d0*/  LDL.LU R25, [R1+0x99c] ;  /* 0x00099c0001197983 */ /* 0x000ea80000300800 */
[----:B------:R-:W-:Y:S01]  /*12e8e0*/  STL [R1+0x6288], R26 ;  /* 0x0062881a01007387 */ /* 0x000fe20000100800 */
[----:B------:R-:W-:-:S03]  /*12e8f0*/  LOP3.LUT R22, R22, 0xffff, RZ, 0xc0, !PT ;  /* 0x0000ffff16167812 */ /* 0x000fc600078ec0ff */
[----:B--2---:R-:W-:Y:S04]  /*12e900*/  STL.64 [R1+0x6280], R24 ;  /* 0x0062801801007387 */ /* 0x004fe80000100a00 */
[----:B------:R-:W2:Y:S04]  /*12e910*/  LDL.LU R11, [R1+0x9a4] ;  /* 0x0009a400010b7983 */ /* 0x000ea80000300800 */
[----:B----4-:R-:W0:Y:S01]  /*12e920*/  LDS.128 R24, [R20] ;  /* 0x0000000014187984 */ /* 0x010e220000000c00 */
[----:B------:R-:W-:Y:S01]  /*12e930*/  PRMT R18, R2, 0x4210, R22 ;  /* 0x0000421002127816 */ /* 0x000fe20000000016 */
[----:B------:R-:W-:-:S02]  /*12e940*/  IMAD.MOV.U32 R2, RZ, RZ, R3 ;  /* 0x000000ffff027224 */ /* 0x000fc400078e0003 */
[----:B------:R-:W4:Y:S01]  /*12e950*/  LDL.LU R17, [R1+0x2a4] ;  /* 0x0002a40001117983 */ /* 0x000f220000300800 */
[----:B------:R-:W-:-:S03]  /*12e960*/  IMAD.MOV.U32 R3, RZ, RZ, R14 ;  /* 0x000000ffff037224 */ /* 0x000fc600078e000e */
[----:B------:R-:W4:Y:S04]  /*12e970*/  LDL.LU R19, [R1+0x2a8] ;  /* 0x0002a80001137983 */ /* 0x000f280000300800 */
[----:B------:R-:W4:Y:S04]  /*12e980*/  LDL.LU R23, [R1+0x9a0] ;  /* 0x0009a00001177983 */ /* 0x000f280000300800 */
[----:B------:R-:W4:Y:S04]  /*12e990*/  LDL.LU R14, [R1+0x990] ;  /* 0x00099000010e7983 */ /* 0x000f280000300800 */
[----:B0-----:R-:W-:Y:S04]  /*12e9a0*/  STL [R1+0x3e4], R25 ;  /* 0x0003e41901007387 */ /* 0x001fe80000100800 */
[----:B------:R0:W-:Y:S02]  /*12e9b0*/  STL.64 [R1+0x3e8], R26 ;  /* 0x0003e81a01007387 */ /* 0x0001e40000100a00 */
[----:B0-----:R-:W-:-:S02]  /*12e9c0*/  IMAD.MOV.U32 R27, RZ, RZ, R24 ;  /* 0x000000ffff1b7224 */ /* 0x001fc400078e0018 */
[----:B------:R-:W3:Y:S04]  /*12e9d0*/  LDL.LU R26, [R1+0x6288] ;  /* 0x00628800011a7983 */ /* 0x000ee80000300800 */
[----:B------:R-:W4:Y:S04]  /*12e9e0*/  LDL.LU.64 R24, [R1+0x6280] ;  /* 0x0062800001187983 */ /* 0x000f280000300a00 */
[----:B--2---:R-:W-:Y:S04]  /*12e9f0*/  STL.64 [R1+0x6250], R10 ;  /* 0x0062500a01007387 */ /* 0x004fe80000100a00 */
[----:B------:R0:W-:Y:S04]  /*12ea00*/  STL.64 [R1+0x6248], R8 ;  /* 0x0062480801007387 */ /* 0x0001e80000100a00 */
[----:B0-----:R-:W2:Y:S04]  /*12ea10*/  LDL.LU R8, [R1+0x290] ;  /* 0x0002900001087983 */ /* 0x001ea80000300800 */
[----:B------:R-:W2:Y:S04]  /*12ea20*/  LDL.LU R9, [R1+0x294] ;  /* 0x0002940001097983 */ /* 0x000ea80000300800 */
[----:B------:R-:W3:Y:S04]  /*12ea30*/  LDL.LU R10, [R1+0x298] ;  /* 0x00029800010a7983 */ /* 0x000ee80000300800 */
[----:B------:R-:W3:Y:S04]  /*12ea40*/  LDL.LU R11, [R1+0x29c] ;  /* 0x00029c00010b7983 */ /* 0x000ee80000300800 */
[----:B---3--:R-:W-:Y:S04]  /*12ea50*/  STL.64 [R1+0x6260], R10 ;  /* 0x0062600a01007387 */ /* 0x008fe80000100a00 */
[----:B--2---:R0:W-:Y:S04]  /*12ea60*/  STL.64 [R1+0x6258], R8 ;  /* 0x0062580801007387 */ /* 0x0041e80000100a00 */
[----:B0-----:R-:W2:Y:S01]  /*12ea70*/  LDL.LU R8, [R1+0x200] ;  /* 0x0002000001087983 */ /* 0x001ea20000300800 */
[----:B------:R-:W-:-:S03]  /*12ea80*/  IMAD.MOV.U32 R9, RZ, RZ, R26 ;  /* 0x000000ffff097224 */ /* 0x000fc600078e001a */
[----:B------:R-:W3:Y:S01]  /*12ea90*/  LDL.LU R26, [R1+0x627c] ;  /* 0x00627c00011a7983 */ /* 0x000ee20000300800 */
[----:B------:R-:W-:-:S03]  /*12eaa0*/  IMAD.MOV.U32 R10, RZ, RZ, R18 ;  /* 0x000000ffff0a7224 */ /* 0x000fc600078e0012 */
[----:B------:R-:W2:Y:S04]  /*12eab0*/  LDL.LU R18, [R1+0x6278] ;  /* 0x0062780001127983 */ /* 0x000ea80000300800 */
[----:B------:R-:W-:Y:S04]  /*12eac0*/  STL.64 [R1+0x6270], R6 ;  /* 0x0062700601007387 */ /* 0x000fe80000100a00 */
[----:B------:R-:W-:Y:S04]  /*12ead0*/  STL.64 [R1+0x6268], R4 ;  /* 0x0062680401007387 */ /* 0x000fe80000100a00 */
[----:B------:R-:W0:Y:S01]  /*12eae0*/  LDS.128 R4, [R20+0x400] ;  /* 0x0004000014047984 */ /* 0x000e220000000c00 */
[----:B------:R-:W-:Y:S01]  /*12eaf0*/  IMAD.MOV.U32 R11, RZ, RZ, R29 ;  /* 0x000000ffff0b7224 */ /* 0x000fe200078e001d */
[----:B------:R-:W-:Y:S06]  /*12eb00*/  BAR.SYNC.DEFER_BLOCKING 0x0 ;  /* 0x0000000000007b1d */ /* 0x000fec0000010000 */
[----:B------:R-:W4:Y:S04]  /*12eb10*/  LDL.LU R29, [R1+0x998] ;  /* 0x00099800011d7983 */ /* 0x000f280000300800 */
[----:B------:R1:W-:Y:S04]  /*12eb20*/  STL [R1+0x496c], R27 ;  /* 0x00496c1b01007387 */ /* 0x0003e80000100800 */
[----:B-1----:R-:W4:Y:S04]  /*12eb30*/  LDL.LU R27, [R1+0x994] ;  /* 0x00099400011b7983 */ /* 0x002f280000300800 */
[----:B---3--:R1:W-:Y:S04]  /*12eb40*/  STL [R1+0x4998], R26 ;  /* 0x0049981a01007387 */ /* 0x0083e80000100800 */
[----:B--2---:R-:W-:Y:S04]  /*12eb50*/  STSM.16.M88.4 [R18], R8 ;  /* 0x0000000812007844 */ /* 0x004fe80000000200 */
[----:B-1----:R-:W2:Y:S04]  /*12eb60*/  LDL.LU R26, [R1+0x2a0] ;  /* 0x0002a000011a7983 */ /* 0x002ea80000300800 */
[----:B0-----:R-:W-:Y:S04]  /*12eb70*/  STL.64 [R1+0x400], R4 ;  /* 0x0004000401007387 */ /* 0x001fe80000100a00 */
[----:B------:R0:W-:Y:S04]  /*12eb80*/  STL.64 [R1+0x408], R6 ;  /* 0x0004080601007387 */ /* 0x0001e80000100a00 */
[----:B0-----:R-:W4:Y:S04]  /*12eb90*/  LDL.LU.64 R6, [R1+0x6270] ;  /* 0x0062700001067983 */ /* 0x001f280000300a00 */
[----:B------:R-:W3:Y:S04]  /*12eba0*/  LDL.LU.64 R4, [R1+0x6268] ;  /* 0x0062680001047983 */ /* 0x000ee80000300a00 */
[----:B------:R-:W2:Y:S04]  /*12ebb0*/  LDL.LU.64 R10, [R1+0x6260] ;  /* 0x00626000010a7983 */ /* 0x000ea80000300a00 */
[----:B------:R-:W2:Y:S01]  /*12ebc0*/  LDL.LU.64 R8, [R1+0x6258] ;  /* 0x0062580001087983 */ /* 0x000ea20000300a00 */
[----:B----4-:R-:W-:-:S03]  /*12ebd0*/  PRMT R24, R24, 0x5210, R6 ;  /* 0x0000521018187816 */ /* 0x010fc60000000006 */
[----:B--2---:R0:W-:Y:S04]  /*12ebe0*/  STSM.16.M88.4 [R18+0x200], R8 ;  /* 0x0002000812007844 */ /* 0x0041e80000000200 */
[----:B0-----:R-:W2:Y:S04]  /*12ebf0*/  LDL.LU.64 R10, [R1+0x6250] ;  /* 0x00625000010a7983 */ /* 0x001ea80000300a00 */
[----:B------:R-:W4:Y:S04]  /*12ec00*/  LDL.LU.64 R8, [R1+0x6248] ;  /* 0x0062480001087983 */ /* 0x000f280000300a00 */
[----:B------:R-:W3:Y:S01]  /*12ec10*/  LDL.LU R6, [R1+0x6240] ;  /* 0x0062400001067983 */ /* 0x000ee20000300800 */
[----:B------:R-:W-:-:S02]  /*12ec20*/  PRMT R27, R27, 0x5210, R17 ;  /* 0x000052101b1b7816 */ /* 0x000fc40000000011 */
[----:B------:R-:W-:Y:S02]  /*12ec30*/  PRMT R23, R23, 0x5210, R19 ;  /* 0x0000521017177816 */ /* 0x000fe40000000013 */
[----:B------:R-:W-:Y:S01]  /*12ec40*/  PRMT R22, R14, 0x5210, R22 ;  /* 0x000052100e167816 */ /* 0x000fe20000000016 */
[----:B------:R-:W-:Y:S01]  /*12ec50*/  BAR.SYNC.DEFER_BLOCKING 0x0 ;  /* 0x0000000000007b1d */ /* 0x000fe20000010000 */
[----:B--2---:R-:W-:Y:S02]  /*12ec60*/  PRMT R26, R11, 0x5210, R26 ;  /* 0x000052100b1a7816 */ /* 0x004fe4000000001a */
[----:B---3--:R-:W-:-:S03]  /*12ec70*/  PRMT R25, R25, 0x5210, R6 ;  /* 0x0000521019197816 */ /* 0x008fc60000000006 */
[----:B------:R-:W2:Y:S04]  /*12ec80*/  LDL.LU R6, [R1+0x623c] ;  /* 0x00623c0001067983 */ /* 0x000ea80000300800 */
[----:B------:R-:W3:Y:S04]  /*12ec90*/  LDL.LU R11, [R1+0x920] ;  /* 0x00092000010b7983 */ /* 0x000ee80000300800 */
[----:B------:R-:W3:Y:S04]  /*12eca0*/  LDL.LU R17, [R1+0x6238] ;  /* 0x0062380001117983 */ /* 0x000ee80000300800 */
[----:B------:R-:W3:Y:S04]  /*12ecb0*/  LDL.LU R19, [R1+0x6234] ;  /* 0x0062340001137983 */ /* 0x000ee80000300800 */
[----:B------:R-:W3:Y:S04]  /*12ecc0*/  LDL.LU R14, [R1+0xc90] ;  /* 0x000c9000010e7983 */ /* 0x000ee80000300800 */
[----:B------:R-:W-:Y:S04]  /*12ecd0*/  STL [R1+0x6230], R10 ;  /* 0x0062300a01007387 */ /* 0x000fe80000100800 */
[----:B----4-:R0:W-:Y:S02]  /*12ece0*/  STL.64 [R1+0x6228], R8 ;  /* 0x0062280801007387 */ /* 0x0101e40000100a00 */
[----:B0-----:R-:W-:-:S02]  /*12ecf0*/  PRMT R8, R29, 0x5210, R7 ;  /* 0x000052101d087816 */ /* 0x001fc40000000007 */
[----:B------:R-:W2:Y:S04]  /*12ed00*/  LDL.LU R7, [R1+0xc7c] ;  /* 0x000c7c0001077983 */ /* 0x000ea80000300800 */
[----:B--2---:R0:W-:Y:S04]  /*12ed10*/  STL.64 [R1+0x6220], R6 ;  /* 0x0062200601007387 */ /* 0x0041e80000100a00 */
[----:B------:R1:W-:Y:S01]  /*12ed20*/  STL.64 [R1+0x6218], R4 ;  /* 0x0062180401007387 */ /* 0x0003e20000100a00 */
[----:B0-----:R-:W-:Y:S02]  /*12ed30*/  IMAD.MOV.U32 R7, RZ, RZ, R8 ;  /* 0x000000ffff077224 */ /* 0x001fe400078e0008 */
[----:B-1----:R-:W-:Y:S01]  /*12ed40*/  IMAD.MOV.U32 R4, RZ, RZ, R27 ;  /* 0x000000ffff047224 */ /* 0x002fe200078e001b */
[----:B---3--:R-:W-:-:S02]  /*12ed50*/  PRMT R27, R11, 0x5210, R12 ;  /* 0x000052100b1b7816 */ /* 0x008fc4000000000c */
[----:B------:R-:W0:Y:S04]  /*12ed60*/  LDS.128 R8, [R20] ;  /* 0x0000000014087984 */ /* 0x000e280000000c00 */
[----:B0-----:R-:W-:Y:S04]  /*12ed70*/  STL.64 [R1+0x420], R8 ;  /* 0x0004200801007387 */ /* 0x001fe80000100a00 */
[----:B------:R-:W-:Y:S04]  /*12ed80*/  STL.64 [R1+0x428], R10 ;  /* 0x0004280a01007387 */ /* 0x000fe80000100a00 */
[----:B------:R-:W0:Y:S04]  /*12ed90*/  LDS.128 R8, [R20+0x400] ;  /* 0x0004000014087984 */ /* 0x000e280000000c00 */
[----:B0-----:R-:W-:Y:S04]  /*12eda0*/  STL.64 [R1+0x3d0], R8 ;  /* 0x0003d00801007387 */ /* 0x001fe80000100a00 */
[----:B------:R0:W-:Y:S04]  /*12edb0*/  STL.64 [R1+0x3d8], R10 ;  /* 0x0003d80a01007387 */ /* 0x0001e80000100a00 */
[----:B0-----:R-:W2:Y:S04]  /*12edc0*/  LDL.LU R10, [R1+0x6230] ;  /* 0x00623000010a7983 */ /* 0x001ea80000300800 */
[----:B------:R-:W3:Y:S01]  /*12edd0*/  LDL.LU.64 R8, [R1+0x6228] ;  /* 0x0062280001087983 */ /* 0x000ee20000300a00 */
[----:B------:R-:W-:-:S02]  /*12ede0*/  IMAD.MOV.U32 R5, RZ, RZ, R23 ;  /* 0x000000ffff057224 */ /* 0x000fc400078e0017 */
[----:B------:R-:W-:Y:S01]  /*12edf0*/  IMAD.MOV.U32 R6, RZ, RZ, R22 ;  /* 0x000000ffff067224 */ /* 0x000fe200078e0016 */
[----:B------:R-:W-:Y:S01]  /*12ee00*/  BAR.SYNC.DEFER_BLOCKING 0x0 ;  /* 0x0000000000007b1d */ /* 0x000fe20000010000 */
[----:B------:R-:W-:Y:S01]  /*12ee10*/  LOP3.LUT R14, R14, 0xffff, RZ, 0xc0, !PT ;  /* 0x0000ffff0e0e7812 */ /* 0x000fe200078ec0ff */
[----:B------:R-:W-:-:S04]  /*12ee20*/  IMAD.MOV.U32 R29, RZ, RZ, R2 ;  /* 0x000000ffff1d7224 */ /* 0x000fc800078e0002 */
[----:B------:R-:W4:Y:S04]  /*12ee30*/  LDL.LU R11, [R1+0xc70] ;  /* 0x000c7000010b7983 */ /* 0x000f280000300800 */
[----:B------:R-:W-:Y:S01]  /*12ee40*/  STL [R1+0x6200], R20 ;  /* 0x0062001401007387 */ /* 0x000fe20000100800 */
[----:B------:R-:W-:-:S03]  /*12ee50*/  IMAD.MOV.U32 R22, RZ, RZ, R28 ;  /* 0x000000ffff167224 */ /* 0x000fc600078e001c */
[----:B------:R0:W-:Y:S04]  /*12ee60*/  STSM.16.M88.4 [R18], R4 ;  /* 0x0000000412007844 */ /* 0x0001e80000000200 */
[----:B0-----:R-:W4:Y:S04]  /*12ee70*/  LDL.LU.64 R6, [R1+0x6220] ;  /* 0x0062200001067983 */ /* 0x001f280000300a00 */
[----:B------:R-:W4:Y:S01]  /*12ee80*/  LDL.LU.64 R4, [R1+0x6218] ;  /* 0x0062180001047983 */ /* 0x000f220000300a00 */
[----:B---3--:R-:W-:Y:S02]  /*12ee90*/  IMAD.MOV.U32 R12, RZ, RZ, R9 ;  /* 0x000000ffff0c7224 */ /* 0x008fe400078e0009 */
[----:B--2---:R-:W-:-:S02]  /*12eea0*/  IMAD.MOV.U32 R9, RZ, RZ, R10 ;  /* 0x000000ffff097224 */ /* 0x004fc400078e000a */
[----:B------:R-:W-:Y:S02]  /*12eeb0*/  IMAD.MOV.U32 R10, RZ, RZ, R13 ;  /* 0x000000ffff0a7224 */ /* 0x000fe400078e000d */
[----:B------:R-:W2:Y:S04]  /*12eec0*/  LDL R13, [R1+0xc6c] ;  /* 0x000c6c00010d7983 */ /* 0x000ea80000100800 */
[----:B------:R-:W3:Y:S04]  /*12eed0*/  LDL.LU R2, [R1+0xc2c] ;  /* 0x000c2c0001027983 */ /* 0x000ee80000300800 */
[----:B------:R-:W-:Y:S04]  /*12eee0*/  STL [R1+0x6204], R18 ;  /* 0x0062041201007387 */ /* 0x000fe80000100800 */
[----:B------:R0:W-:Y:S04]  /*12eef0*/  STL [R1+0x6208], R14 ;  /* 0x0062080e01007387 */ /* 0x0001e80000100800 */
[----:B0-----:R-:W3:Y:S04]  /*12ef00*/  LDL.LU R14, [R1+0xc28] ;  /* 0x000c2800010e7983 */ /* 0x001ee80000300800 */
[----:B------:R-:W2:Y:S01]  /*12ef10*/  LDL.LU R28, [R1+0xd48] ;  /* 0x000d4800011c7983 */ /* 0x000ea20000300800 */
[----:B----4-:R-:W-:-:S03]  /*12ef20*/  LOP3.LUT R11, R11, 0xffff, RZ, 0xc0, !PT ;  /* 0x0000ffff0b0b7812 */ /* 0x010fc600078ec0ff */
[----:B------:R-:W-:Y:S01]  /*12ef30*/  STSM.16.M88.4 [R18+0x200], R24 ;  /* 0x0002001812007844 */ /* 0x000fe20000000200 */
[----:B------:R-:W-:-:S03]  /*12ef40*/  IMAD.MOV.U32 R23, RZ, RZ, R10 ;  /* 0x000000ffff177224 */ /* 0x000fc600078e000a */
[----:B--2---:R0:W-:Y:S04]  /*12ef50*/  STL [R1+0x620c], R28 ;  /* 0x00620c1c01007387 */ /* 0x0041e80000100800 */
[----:B0-----:R-:W2:Y:S04]  /*12ef60*/  LDL.LU R28, [R1+0xd4c] ;  /* 0x000d4c00011c7983 */ /* 0x001ea80000300800 */
[----:B------:R-:W4:Y:S04]  /*12ef70*/  LDL.LU R18, [R1+0xc10] ;  /* 0x000c100001127983 */ /* 0x000f280000300800 */
[----:B------:R-:W4:Y:S01]  /*12ef80*/  LDL.LU R20, [R1+0xbfc] ;  /* 0x000bfc0001147983 */ /* 0x000f220000300800 */
[----:B------:R-:W-:-:S03]  /*12ef90*/  LOP3.LUT R26, R7, 0xffff, RZ, 0xc0, !PT ;  /* 0x0000ffff071a7812 */ /* 0x000fc600078ec0ff */
[----:B------:R0:W-:Y:S01]  /*12efa0*/  STL [R1+0x6210], R11 ;  /* 0x0062100b01007387 */ /* 0x0001e20000100800 */
[----:B------:R-:W-:-:S03]  /*12efb0*/  LOP3.LUT R10, R13, 0xffff, RZ, 0xc0, !PT ;  /* 0x0000ffff0d0a7812 */ /* 0x000fc600078ec0ff */
[----:B------:R-:W4:Y:S01]  /*12efc0*/  LDL.LU R13, [R1+0xd44] ;  /* 0x000d4400010d7983 */ /* 0x000f220000300800 */
[----:B---3--:R-:W-:-:S03]  /*12efd0*/  LOP3.LUT R14, R14, 0xffff, RZ, 0xc0, !PT ;  /* 0x0000ffff0e0e7812 */ /* 0x008fc600078ec0ff */
[----:B------:R-:W3:Y:S01]  /*12efe0*/  LDL.LU R27, [R1+0xd40] ;  /* 0x000d4000011b7983 */ /* 0x000ee20000300800 */
[----:B0-----:R-:W-:Y:S01]  /*12eff0*/  LOP3.LUT R11, R2, 0xffff, RZ, 0xc0, !PT ;  /* 0x0000ffff020b7812 */ /* 0x001fe200078ec0ff */
[----:B------:R-:W-:-:S04]  /*12f000*/  IMAD.MOV.U32 R7, RZ, RZ, R12 ;  /* 0x000000ffff077224 */ /* 0x000fc800078e000c */
[----:B------:R0:W-:Y:S01]  /*12f010*/  STL [R1+0x38], R11 ;  /* 0x0000380b01007387 */ /* 0x0001e20000100800 */
[----:B------:R-:W-:-:S03]  /*12f020*/  IMAD.MOV.U32 R12, RZ, RZ, R29 ;  /* 0x000000ffff0c7224 */ /* 0x000fc600078e001d */
[----:B------:R-:W3:Y:S04]  /*12f030*/  LDL.LU R2, [R1+0xd3c] ;  /* 0x000d3c0001027983 */ /* 0x000ee80000300800 */
[----:B------:R-:W-:Y:S04]  /*12f040*/  STL [R1+0x434], R26 ;  /* 0x0004341a01007387 */ /* 0x000fe80000100800 */
[----:B------:R-:W3:Y:S04]  /*12f050*/  LDL.LU R24, [R1+0xd38] ;  /* 0x000d380001187983 */ /* 0x000ee80000300800 */
[----:B------:R-:W3:Y:S04]  /*12f060*/  LDL.LU R25, [R1+0xd34] ;  /* 0x000d340001197983 */ /* 0x000ee80000300800 */
[----:B------:R-:W3:Y:S04]  /*12f070*/  LDL.LU R29, [R1+0xd30] ;  /* 0x000d3000011d7983 */ /* 0x000ee80000300800 */
[----:B------:R-:W-:Y:S01]  /*12f080*/  STL [R1+0x3c], R14 ;  /* 0x00003c0e01007387 */ /* 0x000fe20000100800 */
[----:B------:R-:W-:Y:S01]  /*12f090*/  BAR.SYNC.DEFER_BLOCKING 0x0 ;  /* 0x0000000000007b1d */ /* 0x000fe20000010000 */
[----:B--2---:R-:W-:-:S05]  /*12f0a0*/  PRMT R28, R28, 0x4210, R11 ;  /* 0x000042101c1c7816 */ /* 0x004fca000000000b */
[----:B0-----:R-:W2:Y:S04]  /*12f0b0*/  LDL.LU R11, [R1+0x6210] ;  /* 0x00621000010b7983 */ /* 0x001ea80000300800 */
[----:B------:R0:W-:Y:S04]  /*12f0c0*/  STL [R1+0x290], R28 ;  /* 0x0002901c01007387 */ /* 0x0001e80000100800 */
[----:B0-----:R-:W3:Y:S01]  /*12f0d0*/  LDL.LU R28, [R1+0x620c] ;  /* 0x00620c00011c7983 */ /* 0x001ee20000300800 */
[----:B----4-:R-:W-:Y:S02]  /*12f0e0*/  LOP3.LUT R18, R18, 0xffff, RZ, 0xc0, !PT ;  /* 0x0000ffff12127812 */ /* 0x010fe400078ec0ff */
[----:B------:R-:W-:-:S02]  /*12f0f0*/  LOP3.LUT R20, R20, 0xffff, RZ, 0xc0, !PT ;  /* 0x0000ffff14147812 */ /* 0x000fc400078ec0ff */
[----:B------:R-:W-:Y:S02]  /*12f100*/  PRMT R13, R13, 0x4210, R18 ;  /* 0x000042100d0d7816 */ /* 0x000fe40000000012 */
[----:B---3--:R-:W-:Y:S02]  /*12f110*/  PRMT R28, R28, 0x4210, R14 ;  /* 0x000042101c1c7816 */ /* 0x008fe4000000000e */
[----:B------:R-:W3:Y:S04]  /*12f120*/  LDL.LU R14, [R1+0x6208] ;  /* 0x00620800010e7983 */ /* 0x000ee80000300800 */
[----:B------:R0:W-:Y:S04]  /*12f130*/  STL [R1+0x2a8], R18 ;  /* 0x0002a81201007387 */ /* 0x0001e80000100800 */
[----:B------:R1:W-:Y:S04]  /*12f140*/  STL [R1+0x61e8], R28 ;  /* 0x0061e81c01007387 */ /* 0x0003e80000100800 */
[----:B------:R4:W-:Y:S04]  /*12f150*/  STL [R1+0x2ac], R20 ;  /* 0x0002ac1401007387 */ /* 0x0009e80000100800 */
[----:B0-----:R-:W3:Y:S01]  /*12f160*/  LDL.LU R18, [R1+0x6204] ;  /* 0x0062040001127983 */ /* 0x001ee20000300800 */
[----:B-1----:R-:W-:-:S03]  /*12f170*/  PRMT R28, R27, 0x4210, R20 ;  /* 0x000042101b1c7816 */ /* 0x002fc60000000014 */
[----:B------:R-:W-:Y:S04]  /*12f180*/  STL [R1+0x61ec], R13 ;  /* 0x0061ec0d01007387 */ /* 0x000fe80000100800 */
[----:B----4-:R-:W4:Y:S04]  /*12f190*/  LDL.LU R20, [R1+0x6200] ;  /* 0x0062000001147983 */ /* 0x010f280000300800 */
[----:B------:R-:W-:Y:S04]  /*12f1a0*/  STL.64 [R1+0x61f8], R6 ;  /* 0x0061f80601007387 */ /* 0x000fe80000100a00 */
[----:B------:R0:W-:Y:S02]  /*12f1b0*/  STL.64 [R1+0x61f0], R4 ;  /* 0x0061f00401007387 */ /* 0x0001e40000100a00 */
[----:B0-----:R-:W-:-:S05]  /*12f1c0*/  PRMT R4, R24, 0x4210, R26 ;  /* 0x0000421018047816 */ /* 0x001fca000000001a */
[----:B------:R-:W-:Y:S01]  /*12f1d0*/  STL [R1+0x204], R4 ;  /* 0x0002040401007387 */ /* 0x000fe20000100800 */
[----:B------:R-:W-:Y:S01]  /*12f1e0*/  PRMT R27, R29, 0x4210, R10 ;  /* 0x000042101d1b7816 */ /* 0x000fe2000000000a */
[----:B------:R-:W-:Y:S02]  /*12f1f0*/  IMAD.MOV.U32 R26, RZ, RZ, R23 ;  /* 0x000000ffff1a7224 */ /* 0x000fe400078e0017 */
[----:B----4-:R-:W0:Y:S04]  /*12f200*/  LDS.128 R4, [R20] ;  /* 0x0000000014047984 */ /* 0x010e280000000c00 */
[----:B0-----:R-:W-:Y:S01]  /*12f210*/  STL [R1+0x360], R4 ;  /* 0x0003600401007387 */ /* 0x001fe20000100800 */
[----:B------:R-:W-:-:S03]  /*12f220*/  IMAD.MOV.U32 R29, RZ, RZ, R5 ;  /* 0x000000ffff1d7224 */ /* 0x000fc600078e0005 */
[----:B------:R0:W-:Y:S04]  /*12f230*/  STL.64 [R1+0x368], R6 ;  /* 0x0003680601007387 */ /* 0x0001e80000100a00 */
[----:B0-----:R-:W4:Y:S04]  /*12f240*/  LDL.LU.64 R6, [R1+0x61f8] ;  /* 0x0061f80001067983 */ /* 0x001f280000300a00 */
[----:B------:R-:W3:Y:S04]  /*12f250*/  LDL.LU.64 R4, [R1+0x61f0] ;  /* 0x0061f00001047983 */ /* 0x000ee80000300a00 */
[----:B------:R-:W2:Y:S04]  /*12f260*/  LDL.LU R23, [R1+0x9bc] ;  /* 0x0009bc0001177983 */ /* 0x000ea80000300800 */
[----:B--2---:R0:W-:Y:S04]  /*12f270*/  STL [R1+0x61a8], R23 ;  /* 0x0061a81701007387 */ /* 0x0041e80000100800 */
[----:B0-----:R-:W2:Y:S04]  /*12f280*/  LDL.LU R23, [R1+0x38] ;  /* 0x0000380001177983 */ /* 0x001ea80000300800 */
[----:B------:R0:W-:Y:S04]  /*12f290*/  STL [R1+0x61a0], R21 ;  /* 0x0061a01501007387 */ /* 0x0001e80000100800 */
[----:B0-----:R-:W2:Y:S01]  /*12f2a0*/  LDL.LU R21, [R1+0x2a8] ;  /* 0x0002a80001157983 */ /* 0x001ea20000300800 */
[----:B------:R-:W-:Y:S01]  /*12f2b0*/  IMAD.MOV.U32 R24, RZ, RZ, R12 ;  /* 0x000000ffff187224 */ /* 0x000fe200078e000c */
[----:B------:R-:W-:Y:S01]  /*12f2c0*/  PRMT R13, R25, 0x4210, R11 ;  /* 0x00004210190d7816 */ /* 0x000fe2000000000b */
[----:B----4-:R-:W-:-:S02]  /*12f2d0*/  IMAD.MOV.U32 R12, RZ, RZ, R6 ;  /* 0x000000ffff0c7224 */ /* 0x010fc400078e0006 */
[----:B------:R-:W-:Y:S02]  /*12f2e0*/  IMAD.MOV.U32 R6, RZ, RZ, R0 ;  /* 0x000000ffff067224 */ /* 0x000fe400078e0000 */
[----:B------:R-:W-:Y:S02]  /*12f2f0*/  IMAD.MOV.U32 R25, RZ, RZ, R22 ;  /* 0x000000ffff197224 */ /* 0x000fe400078e0016 */
[----:B------:R-:W-:Y:S02]  /*12f300*/  IMAD.MOV.U32 R0, RZ, RZ, R8 ;  /* 0x000000ffff007224 */ /* 0x000fe400078e0008 */
[----:B------:R-:W-:Y:S01]  /*12f310*/  IMAD.MOV.U32 R8, RZ, RZ, R15 ;  /* 0x000000ffff087224 */ /* 0x000fe200078e000f */
[----:B---3--:R-:W-:Y:S01]  /*12f320*/  PRMT R2, R2, 0x4210, R14 ;  /* 0x0000421002027816 */ /* 0x008fe2000000000e */
[----:B--2---:R0:W-:Y:S04]  /*12f330*/  STL [R1+0x61a4], R21 ;  /* 0x0061a41501007387 */ /* 0x0041e80000100800 */
[----:B0-----:R-:W2:Y:S04]  /*12f340*/  LDL.LU R21, [R1+0x3c] ;  /* 0x00003c0001157983 */ /* 0x001ea80000300800 */
[----:B------:R-:W3:Y:S04]  /*12f350*/  LDL.LU R22, [R1+0x9b8] ;  /* 0x0009b80001167983 */ /* 0x000ee80000300800 */
[----:B------:R-:W4:Y:S04]  /*12f360*/  LDL.LU R15, [R1+0x9b0] ;  /* 0x0009b000010f7983 */ /* 0x000f280000300800 */
[----:B------:R0:W-:Y:S04]  /*12f370*/  STL.64 [R1+0x61d8], R18 ;  /* 0x0061d81201007387 */ /* 0x0001e80000100a00 */
[----:B0-----:R-:W2:Y:S01]  /*12f380*/  LDL.LU R18, [R1+0x204] ;  /* 0x0002040001127983 */ /* 0x001ea20000300800 */
[----:B------:R-:W-:-:S03]  /*12f390*/  IMAD.MOV.U32 R19, RZ, RZ, R13 ;  /* 0x000000ffff137224 */ /* 0x000fc600078e000d */
[----:B------:R-:W3:Y:S04]  /*12f3a0*/  LDL.LU R13, [R1+0x61ec] ;  /* 0x0061ec00010d7983 */ /* 0x000ee80000300800 */
[----:B------:R0:W-:Y:S02]  /*12f3b0*/  STL.64 [R1+0x61d0], R16 ;  /* 0x0061d01001007387 */ /* 0x0001e40000100a00 */
[----:B0-----:R-:W-:Y:S02]  /*12f3c0*/  IMAD.MOV.U32 R16, RZ, RZ, R28 ;  /* 0x000000ffff107224 */ /* 0x001fe400078e001c */
[----:B------:R-:W4:Y:S01]  /*12f3d0*/  LDL.LU R28, [R1+0x61e8] ;  /* 0x0061e800011c7983 */ /* 0x000f220000300800 */
[----:B------:R-:W-:-:S03]  /*12f3e0*/  IMAD.MOV.U32 R17, RZ, RZ, R2 ;  /* 0x000000ffff117224 */ /* 0x000fc600078e0002 */
[----:B------:R0:W-:Y:S04]  /*12f3f0*/  STL [R1+0x619c], R25 ;  /* 0x00619c1901007387 */ /* 0x0001e80000100800 */
[----:B0-----:R-:W2:Y:S04]  /*12f400*/  LDL.LU R25, [R1+0x434] ;  /* 0x0004340001197983 */ /* 0x001ea80000300800 */
[----:B------:R-:W2:Y:S04]  /*12f410*/  LDL.LU R2, [R1+0x9ac] ;  /* 0x0009ac0001027983 */ /* 0x000ea80000300800 */
[----:B------:R-:W-:Y:S04]  /*12f420*/  STL.64 [R1+0x61b8], R6 ;  /* 0x0061b80601007387 */ /* 0x000fe80000100a00 */
[----:B------:R0:W-:Y:S04]  /*12f430*/  STL.64 [R1+0x61b0], R4 ;  /* 0x0061b00401007387 */ /* 0x0001e80000100a00 */
[----:B0-----:R-:W2:Y:S01]  /*12f440*/  LDL.LU R4, [R1+0x290] ;  /* 0x0002900001047983 */ /* 0x001ea20000300800 */
[----:B------:R-:W-:-:S02]  /*12f450*/  IMAD.MOV.U32 R7, RZ, RZ, R16 ;  /* 0x000000ffff077224 */ /* 0x000fc400078e0010 */
[----:B----4-:R-:W-:Y:S02]  /*12f460*/  IMAD.MOV.U32 R5, RZ, RZ, R28 ;  /* 0x000000ffff057224 */ /* 0x010fe400078e001c */
[----:B------:R-:W4:Y:S01]  /*12f470*/  LDL.LU R28, [R1+0x61e4] ;  /* 0x0061e400011c7983 */ /* 0x000f220000300800 */
[----:B---3--:R-:W-:-:S03]  /*12f480*/  IMAD.MOV.U32 R6, RZ, RZ, R13 ;  /* 0x000000ffff067224 */ /* 0x008fc600078e000d */
[----:B------:R-:W3:Y:S04]  /*12f490*/  LDL.LU R13, [R1+0x61e0] ;  /* 0x0061e000010d7983 */ /* 0x000ee80000300800 */
[----:B------:R0:W-:Y:S02]  /*12f4a0*/  STL.64 [R1+0x61c8], R6 ;  /* 0x0061c80601007387 */ /* 0x0001e40000100a00 */
[----:B0-----:R-:W-:Y:S02]  /*12f4b0*/  IMAD.MOV.U32 R6, RZ, RZ, R19 ;  /* 0x000000ffff067224 */ /* 0x001fe400078e0013 */
[----:B--2---:R0:W-:Y:S02]  /*12f4c0*/  STL.64 [R1+0x61c0], R4 ;  /* 0x0061c00401007387 */ /* 0x0041e40000100a00 */
[----:B0-----:R-:W-:-:S02]  /*12f4d0*/  IMAD.MOV.U32 R4, RZ, RZ, R17 ;  /* 0x000000ffff047224 */ /* 0x001fc400078e0011 */
[----:B------:R-:W-:Y:S02]  /*12f4e0*/  IMAD.MOV.U32 R5, RZ, RZ, R18 ;  /* 0x000000ffff057224 */ /* 0x000fe400078e0012 */
[----:B------:R-:W0:Y:S01]  /*12f4f0*/  LDS.128 R16, [R20+0x400] ;  /* 0x0004000014107984 */ /* 0x000e220000000c00 */
[----:B------:R-:W-:-:S03]  /*12f500*/  IMAD.MOV.U32 R7, RZ, RZ, R27 ;  /* 0x000000ffff077224 */ /* 0x000fc600078e001b */
[----:B----4-:R1:W-:Y:S04]  /*12f510*/  STL.64 [R1+0x4920], R28 ;  /* 0x0049201c01007387 */ /* 0x0103e80000100a00 */
[----:B-1----:R-:W2:Y:S04]  /*12f520*/  LDL.LU R29, [R1+0x9c0] ;  /* 0x0009c000011d7983 */ /* 0x002ea80000300800 */
[----:B------:R-:W4:Y:S04]  /*12f530*/  LDL.LU R28, [R1+0x70] ;  /* 0x00007000011c7983 */ /* 0x000f280000300800 */
[----:B0-----:R-:W-:Y:S04]  /*12f540*/  STL [R1+0x2b0], R16 ;  /* 0x0002b01001007387 */ /* 0x001fe80000100800 */
[----:B------:R0:W-:Y:S04]  /*12f550*/  STL.64 [R1+0x2b8], R18 ;  /* 0x0002b81201007387 */ /* 0x0001e80000100a00 */
[----:B0-----:R-:W2:Y:S01]  /*12f560*/  LDL.LU.64 R18, [R1+0x61d8] ;  /* 0x0061d80001127983 */ /* 0x001ea20000300a00 */
[----:B------:R-:W-:Y:S01]  /*12f570*/  BAR.SYNC.DEFER_BLOCKING 0x0 ;  /* 0x0000000000007b1d */ /* 0x000fe20000010000 */
[----:B------:R-:W-:-:S02]  /*12f580*/  IMAD.MOV.U32 R27, RZ, RZ, R12 ;  /* 0x000000ffff1b7224 */ /* 0x000fc400078e000c */
[----:B------:R-:W-:-:S03]  /*12f590*/  IMAD.MOV.U32 R12, RZ, RZ, R17 ;  /* 0x000000ffff0c7224 */ /* 0x000fc600078e0011 */
[----:B------:R-:W4:Y:S04]  /*12f5a0*/  LDL.LU.64 R16, [R1+0x61d0] ;  /* 0x0061d00001107983 */ /* 0x000f280000300a00 */
[----:B---3--:R0:W-:Y:S04]  /*12f5b0*/  STL.64 [R1+0x6148], R12 ;  /* 0x0061480c01007387 */ /* 0x0081e80000100a00 */
[----:B0-----:R-:W3:Y:S04]  /*12f5c0*/  LDL.LU R12, [R1+0x2ac] ;  /* 0x0002ac00010c7983 */ /* 0x001ee80000300800 */
[----:B------:R-:W3:Y:S04]  /*12f5d0*/  LDL.LU R13, [R1+0x9b4] ;  /* 0x0009b400010d7983 */ /* 0x000ee80000300800 */
[----:B--2---:R0:W-:Y:S04]  /*12f5e0*/  STSM.16.M88.4 [R18], R4 ;  /* 0x0000000412007844 */ /* 0x0041e80000000200 */
[----:B0-----:R-:W2:Y:S04]  /*12f5f0*/  LDL.LU.64 R6, [R1+0x61c8] ;  /* 0x0061c80001067983 */ /* 0x001ea80000300a00 */
[----:B------:R-:W2:Y:S01]  /*12f600*/  LDL.LU.64 R4, [R1+0x61c0] ;  /* 0x0061c00001047983 */ /* 0x000ea20000300a00 */
[----:B------:R-:W-:-:S03]  /*12f610*/  PRMT R29, R29, 0x5210, R23 ;  /* 0x000052101d1d7816 */ /* 0x000fc60000000017 */
[----:B--2---:R0:W-:Y:S04]  /*12f620*/  STSM.16.M88.4 [R18+0x200], R4 ;  /* 0x0002000412007844 */ /* 0x0041e80000000200 */
[----:B0-----:R-:W2:Y:S04]  /*12f630*/  LDL.LU.64 R6, [R1+0x61b8] ;  /* 0x0061b80001067983 */ /* 0x001ea80000300a00 */
[----:B------:R-:W2:Y:S04]  /*12f640*/  LDL.LU.64 R4, [R1+0x61b0] ;  /* 0x0061b00001047983 */ /* 0x000ea80000300a00 */
[----:B------:R-:W4:Y:S01]  /*12f650*/  LDL.LU R23, [R1+0x61a8] ;  /* 0x0061a80001177983 */ /* 0x000f220000300800 */
[----:B---3--:R-:W-:-:S02]  /*12f660*/  PRMT R13, R13, 0x5210, R12 ;  /* 0x000052100d0d7816 */ /* 0x008fc4000000000c */
[----:B------:R-:W-:Y:S01]  /*12f670*/  PRMT R2, R2, 0x5210, R25 ;  /* 0x0000521002027816 */ /* 0x000fe20000000019 */
[----:B------:R-:W-:Y:S01]  /*12f680*/  BAR.SYNC.DEFER_BLOCKING 0x0 ;  /* 0x0000000000007b1d */ /* 0x000fe20000010000 */
[----:B----4-:R-:W-:-:S05]  /*12f690*/  PRMT R23, R23, 0x5210, R21 ;  /* 0x0000521017177816 */ /* 0x010fca0000000015 */
[----:B------:R-:W3:Y:S01]  /*12f6a0*/  LDL.LU R21, [R1+0x61a4] ;  /* 0x0061a40001157983 */ /* 0x000ee20000300800 */
[----:B------:R-:W-:Y:S01]  /*12f6b0*/  PRMT R12, R15, 0x5210, R14 ;  /* 0x000052100f0c7816 */ /* 0x000fe2000000000e */
[----:B------:R-:W-:Y:S02]  /*12f6c0*/  IMAD.MOV.U32 R14, RZ, RZ, R16 ;  /* 0x000000ffff0e7224 */ /* 0x000fe400078e0010 */
[----:B------:R-:W-:Y:S01]  /*12f6d0*/  IMAD.MOV.U32 R15, RZ, RZ, R17 ;  /* 0x000000ffff0f7224 */ /* 0x000fe200078e0011 */
[----:B---3--:R-:W-:Y:S02]  /*12f6e0*/  PRMT R22, R22, 0x5210, R21 ;  /* 0x0000521016167816 */ /* 0x008fe40000000015 */
[----:B------:R-:W3:Y:S04]  /*12f6f0*/  LDL.LU R21, [R1+0x61a0] ;  /* 0x0061a00001157983 */ /* 0x000ee80000300800 */
[----:B------:R-:W4:Y:S04]  /*12f700*/  LDL.LU R16, [R1+0x93c] ;  /* 0x00093c0001107983 */ /* 0x000f280000300800 */
[----:B------:R-:W4:Y:S04]  /*12f710*/  LDL.LU R17, [R1+0x8f8] ;  /* 0x0008f80001117983 */ /* 0x000f280000300800 */
[----:B------:R-:W4:Y:S04]  /*12f720*/  LDL.LU R25, [R1+0x619c] ;  /* 0x00619c0001197983 */ /* 0x000f280000300800 */
[----:B------:R0:W-:Y:S02]  /*12f730*/  STL.64 [R1+0x6168], R26 ;  /* 0x0061681a01007387 */ /* 0x0001e40000100a00 */
[----:B0-----:R-:W-:-:S02]  /*12f740*/  IMAD.MOV.U32 R26, RZ, RZ, R22 ;  /* 0x000000ffff1a7224 */ /* 0x001fc400078e0016 */
[----:B------:R-:W-:Y:S02]  /*12f750*/  IMAD.MOV.U32 R27, RZ, RZ, R13 ;  /* 0x000000ffff1b7224 */ /* 0x000fe400078e000d */
[----:B--2---:R-:W-:Y:S02]  /*12f760*/  IMAD.MOV.U32 R22, RZ, RZ, R5 ;  /* 0x000000ffff167224 */ /* 0x004fe400078e0005 */
[----:B---3--:R-:W-:Y:S01]  /*12f770*/  IMAD.MOV.U32 R5, RZ, RZ, R21 ;  /* 0x000000ffff057224 */ /* 0x008fe200078e0015 */
[----:B----4-:R0:W-:Y:S04]  /*12f780*/  STL.64 [R1+0x6160], R24 ;  /* 0x0061601801007387 */ /* 0x0101e80000100a00 */
[----:B------:R-:W-:Y:S01]  /*12f790*/  STL.64 [R1+0x6180], R26 ;  /* 0x0061801a01007387 */ /* 0x000fe20000100a00 */
[----:B0-----:R-:W-:-:S02]  /*12f7a0*/  IMAD.MOV.U32 R24, RZ, RZ, R29 ;  /* 0x000000ffff187224 */ /* 0x001fc400078e001d */
[----:B------:R-:W-:-:S05]  /*12f7b0*/  IMAD.MOV.U32 R25, RZ, RZ, R23 ;  /* 0x000000ffff197224 */ /* 0x000fca00078e0017 */
[----:B------:R0:W-:Y:S04]  /*12f7c0*/  STL.64 [R1+0x6178], R24 ;  /* 0x0061781801007387 */ /* 0x0001e80000100a00 */
[----:B------:R-:W-:Y:S04]  /*12f7d0*/  STL.64 [R1+0x6190], R6 ;  /* 0x0061900601007387 */ /* 0x000fe80000100a00 */
[----:B------:R-:W-:Y:S04]  /*12f7e0*/  STL.64 [R1+0x6188], R4 ;  /* 0x0061880401007387 */ /* 0x000fe80000100a00 */
[----:B------:R-:W1:Y:S01]  /*12f7f0*/  LDS.128 R4, [R20] ;  /* 0x0000000014047984 */ /* 0x000e620000000c00 */
[----:B0-----:R-:W-:Y:S01]  /*12f800*/  IMAD.MOV.U32 R25, RZ, RZ, R2 ;  /* 0x000000ffff197224 */ /* 0x001fe200078e0002 */
[----:B------:R-:W-:Y:S01]  /*12f810*/  PRMT R26, R16, 0x5210, R11 ;  /* 0x00005210101a7816 */ /* 0x000fe2000000000b */
[----:B------:R-:W-:Y:S01]  /*12f820*/  IMAD.MOV.U32 R2, RZ, RZ, R0 ;  /* 0x000000ffff027224 */ /* 0x000fe200078e0000 */
[----:B------:R-:W-:Y:S01]  /*12f830*/  PRMT R27, R17, 0x5210, R10 ;  /* 0x00005210111b7816 */ /* 0x000fe2000000000a */
[----:B------:R-:W-:Y:S01]  /*12f840*/  IMAD.MOV.U32 R0, RZ, RZ, R15 ;  /* 0x000000ffff007224 */ /* 0x000fe200078e000f */
[----:B------:R-:W2:Y:S01]  /*12f850*/  LDL.LU.64 R16, [R1+0x838] ;  /* 0x0008380001107983 */ /* 0x000ea20000300a00 */
[----:B------:R-:W-:-:S03]  /*12f860*/  IMAD.MOV.U32 R24, RZ, RZ, R12 ;  /* 0x000000ffff187224 */ /* 0x000fc600078e000c */
[----:B------:R-:W3:Y:S04]  /*12f870*/  LDL R15, [R1+0x8b4] ;  /* 0x0008b400010f7983 */ /* 0x000ee80000100800 */
[----:B------:R-:W4:Y:S04]  /*12f880*/  LDL R10, [R1+0x8b8] ;  /* 0x0008b800010a7983 */ /* 0x000f280000100800 */
[----:B------:R-:W4:Y:S04]  /*12f890*/  LDL.LU.64 R12, [R1+0x830] ;  /* 0x00083000010c7983 */ /* 0x000f280000300a00 */
[----:B------:R-:W4:Y:S04]  /*12f8a0*/  LDL.LU R11, [R1+0x8c4] ;  /* 0x0008c400010b7983 */ /* 0x000f280000300800 */
[----:B------:R-:W4:Y:S04]  /*12f8b0*/  LDL.LU R21, [R1+0x8bc] ;  /* 0x0008bc0001157983 */ /* 0x000f280000300800 */
[----:B-1----:R-:W-:Y:S04]  /*12f8c0*/  STL.64 [R1+0x200], R4 ;  /* 0x0002000401007387 */ /* 0x002fe80000100a00 */
[----:B------:R-:W-:Y:S04]  /*12f8d0*/  STL.64 [R1+0x208], R6 ;  /* 0x0002080601007387 */ /* 0x000fe80000100a00 */
[----:B------:R0:W1:Y:S01]  /*12f8e0*/  LDS.128 R4, [R20+0x400] ;  /* 0x0004000014047984 */ /* 0x0000620000000c00 */
[----:B------:R-:W-:Y:S06]  /*12f8f0*/  BAR.SYNC.DEFER_BLOCKING 0x0 ;  /* 0x0000000000007b1d */ /* 0x000fec0000010000 */
[----:B0-----:R-:W3:Y:S04]  /*12f900*/  LDL.LU R20, [R1+0x6198] ;  /* 0x0061980001147983 */ /* 0x001ee80000300800 */
[----:B------:R-:W-:Y:S04]  /*12f910*/  STSM.16.M88.4 [R18], R24 ;  /* 0x0000001812007844 */ /* 0x000fe80000000200 */
[----:B-1----:R-:W-:Y:S04]  /*12f920*/  STL.64 [R1+0x430], R4 ;  /* 0x0004300401007387 */ /* 0x002fe80000100a00 */
[----:B------:R0:W-:Y:S04]  /*12f930*/  STL.64 [R1+0x438], R6 ;  /* 0x0004380601007387 */ /* 0x0001e80000100a00 */
[----:B0-----:R-:W4:Y:S04]  /*12f940*/  LDL.LU.64 R6, [R1+0x6190] ;  /* 0x0061900001067983 */ /* 0x001f280000300a00 */
[----:B------:R-:W4:Y:S04]  /*12f950*/  LDL.LU.64 R4, [R1+0x6188] ;  /* 0x0061880001047983 */ /* 0x000f280000300a00 */
[----:B------:R-:W2:Y:S04]  /*12f960*/  LDL.LU.64 R26, [R1+0x6180] ;  /* 0x00618000011a7983 */ /* 0x000ea80000300a00 */
[----:B------:R-:W2:Y:S01]  /*12f970*/  LDL.LU.64 R24, [R1+0x6178] ;  /* 0x0061780001187983 */ /* 0x000ea20000300a00 */
[----:B------:R-:W-:-:S02]  /*12f980*/  IMAD.MOV.U32 R23, RZ, RZ, R8 ;  /* 0x000000ffff177224 */ /* 0x000fc400078e0008 */
[----:B------:R-:W-:Y:S01]  /*12f990*/  IMAD.MOV.U32 R8, RZ, RZ, R14 ;  /* 0x000000ffff087224 */ /* 0x000fe200078e000e */
[----:B------:R-:W-:Y:S01]  /*12f9a0*/  PRMT R14, R28, 0x7770, RZ ;  /* 0x000077701c0e7816 */ /* 0x000fe200000000ff */
[----:B--2---:R0:W-:Y:S01]  /*12f9b0*/  STSM.16.M88.4 [R18+0x200], R24 ;  /* 0x0002001812007844 */ /* 0x0041e20000000200 */
[----:B------:R-:W-:Y:S06]  /*12f9c0*/  BAR.SYNC.DEFER_BLOCKING 0x0 ;  /* 0x0000000000007b1d */ /* 0x000fec0000010000 */
[----:B0-----:R-:W4:Y:S04]  /*12f9d0*/  LDL.LU R18, [R1+0x6170] ;  /* 0x0061700001127983 */ /* 0x001f280000300800 */
[----:B------:R-:W2:Y:S04]  /*12f9e0*/  LDL.LU.64 R26, [R1+0x6168] ;  /* 0x00616800011a7983 */ /* 0x000ea80000300a00 */
[----:B------:R-:W2:Y:S04]  /*12f9f0*/  LDL.LU.64 R24, [R1+0x6160] ;  /* 0x0061600001187983 */ /* 0x000ea80000300a00 */
[----:B------:R3:W-:Y:S02]  /*12fa00*/  @P6 STG.E.U8 desc[UR48][R16.64], R14 ;  /* 0x0000000e10006986 */ /* 0x0007e4000c101130 */
[----:B---3--:R-:W-:-:S05]  /*12fa10*/  IADD3 R14, P6, R15, R20, RZ ;  /* 0x000000140f0e7210 */ /* 0x008fca0007fde0ff */
[----:B----4-:R-:W-:Y:S02]  /*12fa20*/  IMAD.X R15, R10, 0x1, R18, P6 ;  /* 0x000000010a0f7824 */ /* 0x010fe400030e0612 */
[----:B--2---:R-:W-:Y:S02]  /*12fa30*/  IMAD.MOV.U32 R29, RZ, RZ, R25 ;  /* 0x000000ffff1d7224 */ /* 0x004fe400078e0019 */
[----:B------:R-:W-:Y:S02]  /*12fa40*/  IMAD.MOV.U32 R25, RZ, RZ, R5 ;  /* 0x000000ffff197224 */ /* 0x000fe400078e0005 */
[----:B------:R-:W-:Y:S02]  /*12fa50*/  IMAD.MOV.U32 R5, RZ, RZ, R0 ;  /* 0x000000ffff057224 */ /* 0x000fe400078e0000 */
[----:B------:R-:W2:Y:S04]  /*12fa60*/  LDL.LU R0, [R1+0x2c] ;  /* 0x00002c0001007983 */ /* 0x000ea80000300800 */
[----:B------:R-:W3:Y:S04]  /*12fa70*/  LDL.LU.64 R16, [R1+0x6158] ;  /* 0x0061580001107983 */ /* 0x000ee80000300a00 */
[----:B------:R0:W-:Y:S04]  /*12fa80*/  STL.64 [R1+0x23c8], R14 ;  /* 0x0023c80e01007387 */ /* 0x0001e80000100a00 */
[----:B0-----:R-:W4:Y:S01]  /*12fa90*/  LDL.LU.64 R14, [R1+0x6150] ;  /* 0x00615000010e7983 */ /* 0x001f220000300a00 */
[----:B------:R-:W-:-:S05]  /*12faa0*/  PRMT R10, R28, 0x7771, RZ ;  /* 0x000077711c0a7816 */ /* 0x000fca00000000ff */
[----:B------:R0:W-:Y:S02]  /*12fab0*/  @P0 STG.E.U8 desc[UR48][R12.64], R10 ;  /* 0x0000000a0c000986 */ /* 0x0001e4000c101130 */
[C---:B0-----:R-:W-:Y:S02]  /*12fac0*/  PRMT R10, R28.reuse, 0x7772, RZ ;  /* 0x000077721c0a7816 */ /* 0x041fe400000000ff */
[----:B------:R-:W-:Y:S02]  /*12fad0*/  PRMT R28, R28, 0x7773, RZ ;  /* 0x000077731c1c7816 */ /* 0x000fe400000000ff */
[----:B---3--:R-:W-:-:S05]  /*12fae0*/  IADD3 R12, P6, R11, R17, RZ ;  /* 0x000000110b0c7210 */ /* 0x008fca0007fde0ff */
[----:B----4-:R-:W-:-:S05]  /*12faf0*/  IMAD.X R13, R21, 0x1, R15, P6 ;  /* 0x00000001150d7824 */ /* 0x010fca00030e060f */
[----:B------:R0:W-:Y:S04]  /*12fb00*/  @P2 STG.E.U8 desc[UR48][R12.64], R10 ;  /* 0x0000000a0c002986 */ /* 0x0001e8000c101130 */
[----:B0-----:R-:W3:Y:S01]  /*12fb10*/  LDL.LU.64 R12, [R1+0x6148] ;  /* 0x00614800010c7983 */ /* 0x001ee20000300a00 */
[----:B------:R-:W-:-:S05]  /*12fb20*/  IADD3 R10, P6, R11, R16, RZ ;  /* 0x000000100b0a7210 */ /* 0x000fca0007fde0ff */
[----:B------:R-:W-:Y:S02]  /*12fb30*/  IMAD.X R11, R21, 0x1, R14, P6 ;  /* 0x00000001150b7824 */ /* 0x000fe400030e060e */
[----:B------:R-:W4:Y:S04]  /*12fb40*/  LDL.LU R21, [R1+0x6140] ;  /* 0x0061400001157983 */ /* 0x000f280000300800 */
[----:B------:R0:W-:Y:S04]  /*12fb50*/  @P5 STG.E.U8 desc[UR48][R10.64], R28 ;  /* 0x0000001c0a005986 */ /* 0x0001e8000c101130 */
[----:B0-----:R-:W4:Y:S01]  /*12fb60*/  LDL.LU.64 R10, [R1+0x6138] ;  /* 0x00613800010a7983 */ /* 0x001f220000300a00 */
[----:B------:R-:W-:-:S02]  /*12fb70*/  IMAD.MOV.U32 R28, RZ, RZ, R22 ;  /* 0x000000ffff1c7224 */ /* 0x000fc400078e0016 */
[----:B------:R-:W-:Y:S02]  /*12fb80*/  IMAD.MOV.U32 R22, RZ, RZ, R19 ;  /* 0x000000ffff167224 */ /* 0x000fe400078e0013 */
[----:B------:R-:W4:Y:S01]  /*12fb90*/  LDL.LU R19, [R1+0x34] ;  /* 0x0000340001137983 */ /* 0x000f220000300800 */
[----:B--2---:R-:W-:Y:S02]  /*12fba0*/  LOP3.LUT R0, R0, 0xbfffffff, RZ, 0xc0, !PT ;  /* 0xbfffffff00007812 */ /* 0x004fe400078ec0ff */
[----:B---3--:R-:W-:-:S13]  /*12fbb0*/  LOP3.LUT P1, RZ, R13, 0x4, RZ, 0xc0, !PT ;  /* 0x000000040dff7812 */ /* 0x008fda000782c0ff */
[----:B------:R-:W-:Y:S02]  /*12fbc0*/  @P1 LOP3.LUT R0, R0, 0x40000000, RZ, 0xfc, !PT ;  /* 0x4000000000001812 */ /* 0x000fe400078efcff */
[----:B------:R-:W-:Y:S02]  /*12fbd0*/  LOP3.LUT P1, RZ, R13, 0x1, RZ, 0xc0, !PT ;  /* 0x000000010dff7812 */ /* 0x000fe4000782c0ff */
[----:B------:R-:W-:-:S11]  /*12fbe0*/  LOP3.LUT R0, R0, 0x7fffffff, RZ, 0xc0, !PT ;  /* 0x7fffffff00007812 */ /* 0x000fd600078ec0ff */
[----:B------:R-:W-:Y:S02]  /*12fbf0*/  @P1 LOP3.LUT R0, R0, 0x80000000, RZ, 0xfc, !PT ;  /* 0x8000000000001812 */ /* 0x000fe400078efcff */
[----:B----4-:R-:W-:Y:S02]  /*12fc00*/  LOP3.LUT P1, RZ, R11, 0x80000000, RZ, 0xc0, !PT ;  /* 0x800000000bff7812 */ /* 0x010fe4000782c0ff */
[----:B------:R-:W-:-:S11]  /*12fc10*/  LOP3.LUT R19, R19, 0xfffffffe, RZ, 0xc0, !PT ;  /* 0xfffffffe13137812 */ /* 0x000fd600078ec0ff */
[----:B------:R-:W-:Y:S02]  /*12fc20*/  @P1 LOP3.LUT R19, R19, 0x1, RZ, 0xfc, !PT ;  /* 0x0000000113131812 */ /* 0x000fe400078efcff */
[----:B------:R-:W-:Y:S02]  /*12fc30*/  LOP3.LUT P1, RZ, R11, 0x40000000, RZ, 0xc0, !PT ;  /* 0x400000000bff7812 */ /* 0x000fe4000782c0ff */
[----:B------:R-:W-:-:S11]  /*12fc40*/  LOP3.LUT R19, R19, 0xfffffffd, RZ, 0xc0, !PT ;  /* 0xfffffffd13137812 */ /* 0x000fd600078ec0ff */
[----:B------:R-:W-:Y:S02]  /*12fc50*/  @P1 LOP3.LUT R19, R19, 0x2, RZ, 0xfc, !PT ;  /* 0x0000000213131812 */ /* 0x000fe400078efcff */
[----:B------:R-:W-:Y:S02]  /*12fc60*/  LOP3.LUT P1, RZ, R11, 0x20000000, RZ, 0xc0, !PT ;  /* 0x200000000bff7812 */ /* 0x000fe4000782c0ff */
[----:B------:R-:W-:Y:S01]  /*12fc70*/  LOP3.LUT R19, R19, 0xfffffffb, RZ, 0xc0, !PT ;  /* 0xfffffffb13137812 */ /* 0x000fe200078ec0ff */
[----:B------:R0:W-:Y:S10]  /*12fc80*/  STL [R1+0x4d68], R0 ;  /* 0x004d680001007387 */ /* 0x0001f40000100800 */
[----:B------:R-:W-:Y:S01]  /*12fc90*/  @P1 LOP3.LUT R19, R19, 0x4, RZ, 0xfc, !PT ;  /* 0x0000000413131812 */ /* 0x000fe200078efcff */
[----:B0-----:R-:W2:Y:S04]  /*12fca0*/  LDL.LU R0, [R1+0x4cc] ;  /* 0x0004cc0001007983 */ /* 0x001ea80000300800 */
[----:B------:R0:W-:Y:S04]  /*12fcb0*/  STL [R1+0x34], R19 ;  /* 0x0000341301007387 */ /* 0x0001e80000100800 */
[----:B0-----:R-:W3:Y:S04]  /*12fcc0*/  LDL.LU R19, [R1+0x6130] ;  /* 0x0061300001137983 */ /* 0x001ee80000300800 */
[----:B------:R0:W-:Y:S04]  /*12fcd0*/  STL.64 [R1+0x6128], R28 ;  /* 0x0061281c01007387 */ /* 0x0001e80000100a00 */
[----:B0-----:R-:W4:Y:S04]  /*12fce0*/  LDL.LU R28, [R1+0x800] ;  /* 0x00080000011c7983 */ /* 0x001f280000300800 */
[----:B------:R-:W2:Y:S04]  /*12fcf0*/  LDL R29, [R1+0x8b4] ;  /* 0x0008b400011d7983 */ /* 0x000ea80000100800 */
[----:B------:R0:W-:Y:S04]  /*12fd00*/  STL.64 [R1+0x4d40], R12 ;  /* 0x004d400c01007387 */ /* 0x0001e80000100a00 */
[----:B0-----:R-:W3:Y:S01]  /*12fd10*/  LDL R12, [R1+0x840] ;  /* 0x00084000010c7983 */ /* 0x001ee20000100800 */
[----:B------:R-:W-:-:S02]  /*12fd20*/  LOP3.LUT P4, RZ, R13, 0x8, RZ, 0xc0, !PT ;  /* 0x000000080dff7812 */ /* 0x000fc4000788c0ff */
[C---:B------:R-:W-:Y:S01]  /*12fd30*/  LOP3.LUT P3, RZ, R10.reuse, 0x80, RZ, 0xc0, !PT ;  /* 0x000000800aff7812 */ /* 0x040fe2000786c0ff */
[----:B------:R0:W-:Y:S01]  /*12fd40*/  STL.64 [R1+0x4d30], R10 ;  /* 0x004d300a01007387 */ /* 0x0001e20000100a00 */
[C---:B------:R-:W-:Y:S02]  /*12fd50*/  LOP3.LUT P0, RZ, R10.reuse, 0x100, RZ, 0xc0, !PT ;  /* 0x000001000aff7812 */ /* 0x040fe4000780c0ff */
[C---:B------:R-:W-:Y:S02]  /*12fd60*/  LOP3.LUT P2, RZ, R10.reuse, 0x20, RZ, 0xc0, !PT ;  /* 0x000000200aff7812 */ /* 0x040fe4000784c0ff */
[----:B------:R-:W-:Y:S02]  /*12fd70*/  LOP3.LUT P5, RZ, R10, 0x200, RZ, 0xc0, !PT ;  /* 0x000002000aff7812 */ /* 0x000fe400078ac0ff */
[----:B------:R-:W-:Y:S02]  /*12fd80*/  LOP3.LUT P1, RZ, R11, 0x10000000, RZ, 0xc0, !PT ;  /* 0x100000000bff7812 */ /* 0x000fe4000782c0ff */
[----:B---3--:R-:W-:-:S02]  /*12fd90*/  SHF.R.S32.HI R13, RZ, 0x1f, R12 ;  /* 0x0000001fff0d7819 */ /* 0x008fc4000001140c */
[----:B0-----:R-:W-:-:S05]  /*12fda0*/  IADD3 R10, P6, R12, R21, RZ ;  /* 0x000000150c0a7210 */ /* 0x001fca0007fde0ff */
[----:B------:R-:W-:-:S05]  /*12fdb0*/  IMAD.X R11, R13, 0x1, R19, P6 ;  /* 0x000000010d0b7824 */ /* 0x000fca00030e0613 */
[----:B------:R0:W-:Y:S02]  /*12fdc0*/  STL.64 [R1+0x2358], R10 ;  /* 0x0023580a01007387 */ /* 0x0001e40000100a00 */
[----:B0-----:R-:W-:-:S05]  /*12fdd0*/  IADD3 R10, P6, R12, R20, RZ ;  /* 0x000000140c0a7210 */ /* 0x001fca0007fde0ff */
[----:B------:R-:W-:Y:S02]  /*12fde0*/  IMAD.X R11, R13, 0x1, R18, P6 ;  /* 0x000000010d0b7824 */ /* 0x000fe400030e0612 */
[----:B----4-:R-:W-:Y:S01]  /*12fdf0*/  IMAD.MOV.U32 R12, RZ, RZ, R28 ;  /* 0x000000ffff0c7224 */ /* 0x010fe200078e001c */
[----:B--2---:R-:W-:Y:S02]  /*12fe00*/  IADD3 R28, P6, R29, R17, RZ ;  /* 0x000000111d1c7210 */ /* 0x004fe40007fde0ff */
[----:B------:R0:W-:Y:S04]  /*12fe10*/  STL.64 [R1+0x4d38], R10 ;  /* 0x004d380a01007387 */ /* 0x0001e80000100a00 */
[----:B0-----:R-:W2:Y:S04]  /*12fe20*/  LDL.LU R10, [R1+0x840] ;  /* 0x00084000010a7983 */ /* 0x001ea80000300800 */
[----:B------:R-:W3:Y:S04]  /*12fe30*/  LDL.LU R11, [R1+0x82c] ;  /* 0x00082c00010b7983 */ /* 0x000ee80000300800 */
[----:B------:R-:W4:Y:S02]  /*12fe40*/  LDL R29, [R1+0x8b8] ;  /* 0x0008b800011d7983 */ /* 0x000f240000100800 */
[----:B----4-:R-:W-:-:S05]  /*12fe50*/  IMAD.X R29, R29, 0x1, R15, P6 ;  /* 0x000000011d1d7824 */ /* 0x010fca00030e060f */
[----:B------:R0:W-:Y:S04]  /*12fe60*/  STL.64 [R1+0x2360], R28 ;  /* 0x0023601c01007387 */ /* 0x0001e80000100a00 */
[----:B0-----:R-:W4:Y:S04]  /*12fe70*/  LDL.LU.64 R28, [R1+0x6128] ;  /* 0x00612800011c7983 */ /* 0x001f280000300a00 */
[----:B------:R2:W-:Y:S02]  /*12fe80*/  STL.64 [R1+0x6120], R22 ;  /* 0x0061201601007387 */ /* 0x0005e40000100a00 */
[----:B--2---:R-:W-:-:S05]  /*12fe90*/  IADD3 R22, P6, R10, R17, RZ ;  /* 0x000000110a167210 */ /* 0x004fca0007fde0ff */
[----:B------:R-:W-:Y:S01]  /*12fea0*/  IMAD.X R23, R13, 0x1, R15, P6 ;  /* 0x000000010d177824 */ /* 0x000fe200030e060f */
[----:B----4-:R3:W-:Y:S04]  /*12feb0*/  STL.64 [R1+0x6118], R28 ;  /* 0x0061181c01007387 */ /* 0x0107e80000100a00 */
[----:B------:R0:W-:Y:S01]  /*12fec0*/  STL.64 [R1+0x2348], R22 ;  /* 0x0023481601007387 */ /* 0x0001e20000100a00 */
[----:B---3--:R-:W-:-:S03]  /*12fed0*/  SHF.R.S32.HI R28, RZ, 0x1f, R11 ;  /* 0x0000001fff1c7819 */ /* 0x008fc6000001140b */
[----:B------:R-:W2:Y:S01]  /*12fee0*/  LDL.LU R29, [R1+0x8b4] ;  /* 0x0008b400011d7983 */ /* 0x000ea20000300800 */
[----:B0-----:R-:W-:-:S03]  /*12fef0*/  IADD3 R22, P6, R11, R21, RZ ;  /* 0x000000150b167210 */ /* 0x001fc60007fde0ff */
[----:B------:R0:W-:Y:S04]  /*12ff00*/  STL [R1+0x6110], R21 ;  /* 0x0061101501007387 */ /* 0x0001e80000100800 */
[----:B------:R-:W-:Y:S04]  /*12ff10*/  STL [R1+0x38], R28 ;  /* 0x0000381c01007387 */ /* 0x000fe80000100800 */
[----:B0-----:R-:W3:Y:S02]  /*12ff20*/  LDL.LU R21, [R1+0x38] ;  /* 0x0000380001157983 */ /* 0x001ee40000300800 */
[----:B---3--:R-:W-:-:S05]  /*12ff30*/  IMAD.X R23, R21, 0x1, R19, P6 ;  /* 0x0000000115177824 */ /* 0x008fca00030e0613 */
[----:B------:R0:W-:Y:S02]  /*12ff40*/  STL.64 [R1+0x2340], R22 ;  /* 0x0023401601007387 */ /* 0x0001e40000100a00 */
[----:B0-----:R-:W-:-:S05]  /*12ff50*/  IADD3 R22, P6, R11, R20, RZ ;  /* 0x000000140b167210 */ /* 0x001fca0007fde0ff */
[----:B------:R-:W-:-:S05]  /*12ff60*/  IMAD.X R23, R21, 0x1, R18, P6 ;  /* 0x0000000115177824 */ /* 0x000fca00030e0612 */
[----:B------:R0:W-:Y:S02]  /*12ff70*/  STL.64 [R1+0x2338], R22 ;  /* 0x0023381601007387 */ /* 0x0001e40000100a00 */
[----:B0-----:R-:W-:-:S05]  /*12ff80*/  IADD3 R22, P6, R11, R17, RZ ;  /* 0x000000110b167210 */ /* 0x001fca0007fde0ff */
[----:B------:R-:W-:Y:S01]  /*12ff90*/  IMAD.X R23, R21, 0x1, R15, P6 ;  /* 0x0000000115177824 */ /* 0x000fe200030e060f */
[----:B--2---:R-:W-:-:S04]  /*12ffa0*/  IADD3 R28, P6, R29, R16, RZ ;  /* 0x000000101d1c7210 */ /* 0x004fc80007fde0ff */
[----:B------:R0:W-:Y:S04]  /*12ffb0*/  STL.64 [R1+0x2330], R22 ;  /* 0x0023301601007387 */ /* 0x0001e80000100a00 */
[----:B0-----:R-:W2:Y:S04]  /*12ffc0*/  LDL.LU.64 R22, [R1+0x6120] ;  /* 0x0061200001167983 */ /* 0x001ea80000300a00 */
[----:B------:R-:W3:Y:S02]  /*12ffd0*/  LDL.LU R29, [R1+0x8b8] ;  /* 0x0008b800011d7983 */ /* 0x000ee40000300800 */
[----:B---3--:R-:W-:-:S05]  /*12ffe0*/  IMAD.X R29, R29, 0x1, R14, P6 ;  /* 0x000000011d1d7824 */ /* 0x008fca00030e060e */
[----:B------:R0:W-:Y:S02]  /*12fff0*/  STL.64 [R1+0x2318], R28 ;  /* 0x0023181c01007387 */ /* 0x0001e40000100a00 */
[----:B0-----:R-:W-:-:S05]  /*130000*/  IADD3 R28, P6, R10, R16, RZ ;  /* 0x000000100a1c7210 */ /* 0x001fca0007fde0ff */
[----:B------:R-:W-:-:S05]  /*130010*/  IMAD.X R29, R13, 0x1, R14, P6 ;  /* 0x000000010d1d7824 */ /* 0x000fca00030e060e */
[----:B------:R0:W-:Y:S04]  /*130020*/  STL.64 [R1+0x22f8], R28 ;  /* 0x0022f81c01007387 */ /* 0x0001e80000100a00 */
[----:B0-----:R-:W3:Y:S01]  /*130030*/  LDL.LU.64 R28, [R1+0x6118] ;  /* 0x00611800011c7983 */ /* 0x001ee20000300a00 */
[----:B------:R-:W-:Y:S01]  /*130040*/  IADD3 R10, P6, R11, R16, RZ ;  /* 0x000000100b0a7210 */ /* 0x000fe20007fde0ff */
[----:B------:R-:W-:Y:S02]  /*130050*/  IMAD.MOV.U32 R11, RZ, RZ, R21 ;  /* 0x000000ffff0b7224 */ /* 0x000fe400078e0015 */
[----:B------:R-:W4:Y:S04]  /*130060*/  LDL.LU R13, [R1+0x498] ;  /* 0x00049800010d7983 */ /* 0x000f280000300800 */
[----:B------:R-:W2:Y:S04]  /*130070*/  LDL.LU R21, [R1+0x6110] ;  /* 0x0061100001157983 */ /* 0x000ea80000300800 */
[----:B---3--:R0:W-:Y:S04]  /*130080*/  STL.64 [R1+0x6100], R28 ;  /* 0x0061001c01007387 */ /* 0x0081e80000100a00 */
[----:B0-----:R-:W3:Y:S01]  /*130090*/  LDL.LU R29, [R1+0x640] ;  /* 0x00064000011d7983 */ /* 0x001ee20000300800 */
[----:B------:R-:W-:-:S03]  /*1300a0*/  IMAD.X R11, R11, 0x1, R14, P6 ;  /* 0x000000010b0b7824 */ /* 0x000fc600030e060e */
[----:B----4-:R-:W-:Y:S04]  /*1300b0*/  STL.64 [R1+0x6108], R12 ;  /* 0x0061080c01007387 */ /* 0x010fe80000100a00 */
[----:B------:R3:W-:Y:S02]  /*1300c0*/  STL.64 [R1+0x22d0], R10 ;  /* 0x0022d00a01007387 */ /* 0x0007e40000100a00 */
[----:B---3--:R-:W-:Y:S02]  /*1300d0*/  SHF.R.S32.HI R11, RZ, 0x1f, R29 ;  /* 0x0000001fff0b7819 */ /* 0x008fe4000001141d */
[----:B--2---:R-:W-:-:S05]  /*1300e0*/  IADD3 R12, P6, R29, R21, RZ ;  /* 0x000000151d0c7210 */ /* 0x004fca0007fde0ff */
[----:B------:R-:W-:-:S05]  /*1300f0*/  IMAD.X R13, R11, 0x1, R19, P6 ;  /* 0x000000010b0d7824 */ /* 0x000fca00030e0613 */
[----:B------:R0:W-:Y:S02]  /*130100*/  STL.64 [R1+0x22c0], R12 ;  /* 0x0022c00c01007387 */ /* 0x0001e40000100a00 */
[----:B0-----:R-:W-:-:S05]  /*130110*/  IADD3 R12, P6, R29, R20, RZ ;  /* 0x000000141d0c7210 */ /* 0x001fca0007fde0ff */
[----:B------:R-:W-:-:S05]  /*130120*/  IMAD.X R13, R11, 0x1, R18, P6 ;  /* 0x000000010b0d7824 */ /* 0x000fca00030e0612 */
[----:B------:R0:W-:Y:S02]  /*130130*/  STL.64 [R1+0x22b8], R12 ;  /* 0x0022b80c01007387 */ /* 0x0001e40000100a00 */
[----:B0-----:R-:W-:-:S05]  /*130140*/  IADD3 R12, P6, R29, R17, RZ ;  /* 0x000000111d0c7210 */ /* 0x001fca0007fde0ff */
[----:B------:R-:W-:Y:S01]  /*130150*/  IMAD.X R13, R11, 0x1, R15, P6 ;  /* 0x000000010b0d7824 */ /* 0x000fe200030e060f */
[----:B------:R-:W-:Y:S01]  /*130160*/  IADD3 R28, P6, R29, R16, RZ ;  /* 0x000000101d1c7210 */ /* 0x000fe20007fde0ff */
[----:B------:R0:W-:Y:S04]  /*130170*/  STL.64 [R1+0x60f0], R8 ;  /* 0x0060f00801007387 */ /* 0x0001e80000100a00 */
[----:B------:R-:W-:Y:S01]  /*130180*/  IMAD.X R29, R11, 0x1, R14, P6 ;  /* 0x000000010b1d7824 */ /* 0x000fe200030e060e */
[----:B0-----:R-:W2:Y:S04]  /*130190*/  LDL R9, [R1+0x4ac] ;  /* 0x0004ac0001097983 */ /* 0x001ea80000100800 */
[----:B------:R-:W3:Y:S04]  /*1301a0*/  LDL.LU R10, [R1+0x4a0] ;  /* 0x0004a000010a7983 */ /* 0x000ee80000300800 */
[----:B------:R0:W-:Y:S04]  /*1301b0*/  STL.64 [R1+0x22b0], R12 ;  /* 0x0022b00c01007387 */ /* 0x0001e80000100a00 */
[----:B0-----:R-:W4:Y:S04]  /*1301c0*/  LDL.LU.64 R12, [R1+0x6108] ;  /* 0x00610800010c7983 */ /* 0x001f280000300a00 */
[----:B------:R0:W-:Y:S04]  /*1301d0*/  STL.64 [R1+0x2298], R28 ;  /* 0x0022981c01007387 */ /* 0x0001e80000100a00 */
[----:B0-----:R-:W3:Y:S01]  /*1301e0*/  LDL.LU.64 R28, [R1+0x6100] ;  /* 0x00610000011c7983 */ /* 0x001ee20000300a00 */
[----:B--2---:R-:W-:-:S03]  /*1301f0*/  SHF.R.S32.HI R11, RZ, 0x1f, R9 ;  /* 0x0000001fff0b7819 */ /* 0x004fc60000011409 */
[----:B---3--:R0:W-:Y:S02]  /*130200*/  STL.64 [R1+0x60f8], R28 ;  /* 0x0060f81c01007387 */ /* 0x0081e40000100a00 */
[----:B0-----:R-:W-:-:S05]  /*130210*/  IADD3 R28, P6, R9, R21, RZ ;  /* 0x00000015091c7210 */ /* 0x001fca0007fde0ff */
[----:B------:R-:W-:-:S05]  /*130220*/  IMAD.X R29, R11, 0x1, R19, P6 ;  /* 0x000000010b1d7824 */ /* 0x000fca00030e0613 */
[----:B------:R0:W-:Y:S02]  /*130230*/  STL.64 [R1+0x2288], R28 ;  /* 0x0022881c01007387 */ /* 0x0001e40000100a00 */
[----:B0-----:R-:W-:-:S05]  /*130240*/  IADD3 R28, P6, R9, R20, RZ ;  /* 0x00000014091c7210 */ /* 0x001fca0007fde0ff */
[----:B------:R-:W-:-:S05]  /*130250*/  IMAD.X R29, R11, 0x1, R18, P6 ;  /* 0x000000010b1d7824 */ /* 0x000fca00030e0612 */
[----:B------:R0:W-:Y:S02]  /*130260*/  STL.64 [R1+0x2280], R28 ;  /* 0x0022801c01007387 */ /* 0x0001e40000100a00 */
[----:B0-----:R-:W-:-:S05]  /*130270*/  IADD3 R28, P6, R9, R17, RZ ;  /* 0x00000011091c7210 */ /* 0x001fca0007fde0ff */
[----:B------:R-:W-:Y:S01]  /*130280*/  IMAD.X R29, R11, 0x1, R15, P6 ;  /* 0x000000010b1d7824 */ /* 0x000fe200030e060f */
[----:B------:R-:W-:-:S05]  /*130290*/  IADD3 R8, P6, R9, R16, RZ ;  /* 0x0000001009087210 */ /* 0x000fca0007fde0ff */
[----:B------:R-:W-:Y:S01]  /*1302a0*/  IMAD.X R9, R11, 0x1, R14, P6 ;  /* 0x000000010b097824 */ /* 0x000fe200030e060e */
[----:B------:R0:W-:Y:S04]  /*1302b0*/  STL.64 [R1+0x2278], R28 ;  /* 0x0022781c01007387 */ /* 0x0001e80000100a00 */
[----:B0-----:R-:W2:Y:S04]  /*1302c0*/  LDL.LU.64 R28, [R1+0x60f8] ;  /* 0x0060f800011c7983 */ /* 0x001ea80000300a00 */
[----:B------:R0:W-:Y:S04]  /*1302d0*/  STL.64 [R1+0x2258], R8 ;  /* 0x0022580801007387 */ /* 0x0001e80000100a00 */
[----:B0-----:R-:W3:Y:S01]  /*1302e0*/  LDL.LU.64 R8, [R1+0x60f0] ;  /* 0x0060f00001087983 */ /* 0x001ee20000300a00 */
[----:B----4-:R-:W-:-:S03]  /*1302f0*/  SHF.R.S32.HI R11, RZ, 0x1f, R13 ;  /* 0x0000001fff0b7819 */ /* 0x010fc6000001140d */
        /* <DEDUP_REMOVED lines=12> */
[----:B------:R-:W-:-:S04]  /*1303c0*/  SHF.R.S32.HI R13, RZ, 0x1f, R10 ;  /* 0x0000001fff0d7819 */ /* 0x000fc8000001140a */
[----:B------:R0:W-:Y:S04]  /*1303d0*/  STL.64 [R1+0x2220], R8 ;  /* 0x0022200801007387 */ /* 0x0001e80000100a00 */
[----:B------:R-:W3:Y:S01]  /*1303e0*/  LDL.LU R11, [R1+0x480] ;  /* 0x00048000010b7983 */ /* 0x000ee20000300800 */
[----:B0-----:R-:W-:-:S05]  /*1303f0*/  IADD3 R8, P6, R10, R21, RZ ;  /* 0x000000150a087210 */ /* 0x001fca0007fde0ff */
[----:B------:R-:W-:-:S05]  /*130400*/  IMAD.X R9, R13, 0x1, R19, P6 ;  /* 0x000000010d097824 */ /* 0x000fca00030e0613 */
[----:B------:R0:W-:Y:S04]  /*130410*/  STL.64 [R1+0x2210], R8 ;  /* 0x0022100801007387 */ /* 0x0001e80000100a00 */
[----:B0-----:R-:W4:Y:S04]  /*130420*/  LDL.LU.64 R8, [R1+0x60e8] ;  /* 0x0060e80001087983 */ /* 0x001f280000300a00 */
[----:B----4-:R0:W-:Y:S02]  /*130430*/  STL.64 [R1+0x60e0], R8 ;  /* 0x0060e00801007387 */ /* 0x0101e40000100a00 */
[----:B0-----:R-:W-:-:S05]  /*130440*/  IADD3 R8, P6, R10, R20, RZ ;  /* 0x000000140a087210 */ /* 0x001fca0007fde0ff */
[----:B------:R-:W-:-:S05]  /*130450*/  IMAD.X R9, R13, 0x1, R18, P6 ;  /* 0x000000010d097824 */ /* 0x000fca00030e0612 */
[----:B------:R0:W-:Y:S02]  /*130460*/  STL.64 [R1+0x2208], R8 ;  /* 0x0022080801007387 */ /* 0x0001e40000100a00 */
[----:B0-----:R-:W-:-:S05]  /*130470*/  IADD3 R8, P6, R10, R17, RZ ;  /* 0x000000110a087210 */ /* 0x001fca0007fde0ff */
[----:B------:R-:W-:-:S05]  /*130480*/  IMAD.X R9, R13, 0x1, R15, P6 ;  /* 0x000000010d097824 */ /* 0x000fca00030e060f */
[----:B------:R0:W-:Y:S02]  /*130490*/  STL.64 [R1+0x2200], R8 ;  /* 0x0022000801007387 */ /* 0x0001e40000100a00 */
[----:B0-----:R-:W-:Y:S01]  /*1304a0*/  IADD3 R8, P6, R10, R16, RZ ;  /* 0x000000100a087210 */ /* 0x001fe20007fde0ff */
[----:B--2---:R-:W-:-:S05]  /*1304b0*/  IMAD.MOV.U32 R10, RZ, RZ, R29 ;  /* 0x000000ffff0a7224 */ /* 0x004fca00078e001d */
[----:B---3--:R0:W-:Y:S04]  /*1304c0*/  STL.64 [R1+0x60d0], R10 ;  /* 0x0060d00a01007387 */ /* 0x0081e80000100a00 */
[----:B0-----:R-:W2:Y:S01]  /*1304d0*/  LDL.LU R11, [R1+0x4a8] ;  /* 0x0004a800010b7983 */ /* 0x001ea20000300800 */
[----:B------:R-:W-:Y:S02]  /*1304e0*/  IMAD.X R9, R13, 0x1, R14, P6 ;  /* 0x000000010d097824 */ /* 0x000fe400030e060e */
[----:B------:R-:W-:Y:S02]  /*1304f0*/  IMAD.MOV.U32 R10, RZ, RZ, R25 ;  /* 0x000000ffff0a7224 */ /* 0x000fe400078e0019 */
[----:B------:R-:W-:Y:S01]  /*130500*/  IMAD.MOV.U32 R25, RZ, RZ, R7 ;  /* 0x000000ffff197224 */ /* 0x000fe200078e0007 */
[----:B------:R0:W-:Y:S01]  /*130510*/  STL.64 [R1+0x21e0], R8 ;  /* 0x0021e00801007387 */ /* 0x0001e20000100a00 */
[----:B--2---:R-:W-:-:S02]  /*130520*/  SHF.R.S32.HI R7, RZ, 0x1f, R11 ;  /* 0x0000001fff077819 */ /* 0x004fc4000001140b */
[----:B0-----:R-:W-:-:S05]  /*130530*/  IADD3 R8, P6, R11, R21, RZ ;  /* 0x000000150b087210 */ /* 0x001fca0007fde0ff */
[----:B------:R-:W-:-:S05]  /*130540*/  IMAD.X R9, R7, 0x1, R19, P6 ;  /* 0x0000000107097824 */ /* 0x000fca00030e0613 */
[----:B------:R0:W-:Y:S02]  /*130550*/  STL.64 [R1+0x21d0], R8 ;  /* 0x0021d00801007387 */ /* 0x0001e40000100a00 */
[----:B0-----:R-:W-:-:S05]  /*130560*/  IADD3 R8, P6, R11, R20, RZ ;  /* 0x000000140b087210 */ /* 0x001fca0007fde0ff */
[----:B------:R-:W-:-:S05]  /*130570*/  IMAD.X R9, R7, 0x1, R18, P6 ;  /* 0x0000000107097824 */ /* 0x000fca00030e0612 */
[----:B------:R0:W-:Y:S04]  /*130580*/  STL.64 [R1+0x21c8], R8 ;  /* 0x0021c80801007387 */ /* 0x0001e80000100a00 */
[----:B0-----:R-:W2:Y:S01]  /*130590*/  LDL.LU.64 R8, [R1+0x60e0] ;  /* 0x0060e00001087983 */ /* 0x001ea20000300a00 */
[----:B------:R-:W-:Y:S02]  /*1305a0*/  IMAD.MOV.U32 R13, RZ, RZ, R22 ;  /* 0x000000ffff0d7224 */ /* 0x000fe400078e0016 */
[----:B--2---:R-:W-:Y:S01]  /*1305b0*/  IMAD.MOV.U32 R29, RZ, RZ, R8 ;  /* 0x000000ffff1d7224 */ /* 0x004fe200078e0008 */
[----:B------:R-:W-:Y:S01]  /*1305c0*/  IADD3 R8, P6, R11, R17, RZ ;  /* 0x000000110b087210 */ /* 0x000fe20007fde0ff */
[----:B------:R-:W-:-:S04]  /*1305d0*/  IMAD.MOV.U32 R22, RZ, RZ, R9 ;  /* 0x000000ffff167224 */ /* 0x000fc800078e0009 */
[----:B------:R-:W-:-:S05]  /*1305e0*/  IMAD.X R9, R7, 0x1, R15, P6 ;  /* 0x0000000107097824 */ /* 0x000fca00030e060f */
[----:B------:R0:W-:Y:S02]  /*1305f0*/  STL.64 [R1+0x4d18], R8 ;  /* 0x004d180801007387 */ /* 0x0001e40000100a00 */
[----:B0-----:R-:W-:Y:S01]  /*130600*/  IMAD.MOV.U32 R9, RZ, RZ, R10 ;  /* 0x000000ffff097224 */ /* 0x001fe200078e000a */
[----:B------:R-:W-:Y:S01]  /*130610*/  IADD3 R10, P6, R11, R16, RZ ;  /* 0x000000100b0a7210 */ /* 0x000fe20007fde0ff */
[----:B------:R-:W-:Y:S02]  /*130620*/  IMAD.MOV.U32 R8, RZ, RZ, R7 ;  /* 0x000000ffff087224 */ /* 0x000fe400078e0007 */
[----:B------:R-:W2:Y:S02]  /*130630*/  LDL.LU R7, [R1+0x60d8] ;  /* 0x0060d80001077983 */ /* 0x000ea40000300800 */
[----:B------:R-:W-:Y:S02]  /*130640*/  IMAD.X R11, R8, 0x1, R14, P6 ;  /* 0x00000001080b7824 */ /* 0x000fe400030e060e */
[----:B------:R0:W-:Y:S04]  /*130650*/  STL.64 [R1+0x60c0], R26 ;  /* 0x0060c01a01007387 */ /* 0x0001e80000100a00 */
[----:B0-----:R-:W3:Y:S04]  /*130660*/  LDL.LU R27, [R1+0x494] ;  /* 0x00049400011b7983 */ /* 0x001ee80000300800 */
[----:B------:R0:W-:Y:S04]  /*130670*/  STL.64 [R1+0x21a0], R10 ;  /* 0x0021a00a01007387 */ /* 0x0001e80000100a00 */
[----:B0-----:R-:W4:Y:S01]  /*130680*/  LDL.LU.64 R10, [R1+0x60d0] ;  /* 0x0060d000010a7983 */ /* 0x001f220000300a00 */
[----:B---3--:R-:W-:-:S03]  /*130690*/  SHF.R.S32.HI R8, RZ, 0x1f, R27 ;  /* 0x0000001fff087819 */ /* 0x008fc6000001141b */
[----:B----4-:R0:W-:Y:S02]  /*1306a0*/  STL.64 [R1+0x60c8], R10 ;  /* 0x0060c80a01007387 */ /* 0x0101e40000100a00 */
        /* <DEDUP_REMOVED lines=8> */
[----:B------:R0:W-:Y:S04]  /*130730*/  STL.64 [R1+0x2188], R10 ;  /* 0x0021880a01007387 */ /* 0x0001e80000100a00 */
[----:B0-----:R-:W3:Y:S01]  /*130740*/  LDL.LU.64 R10, [R1+0x60c8] ;  /* 0x0060c800010a7983 */ /* 0x001ee20000300a00 */
[----:B------:R-:W-:-:S05]  /*130750*/  IADD3 R26, P6, R27, R16, RZ ;  /* 0x000000101b1a7210 */ /* 0x000fca0007fde0ff */
[----:B------:R-:W-:-:S05]  /*130760*/  IMAD.X R27, R8, 0x1, R14, P6 ;  /* 0x00000001081b7824 */ /* 0x000fca00030e060e */
[----:B------:R0:W-:Y:S01]  /*130770*/  STL.64 [R1+0x2180], R26 ;  /* 0x0021801a01007387 */ /* 0x0001e20000100a00 */
[----:B---3--:R-:W-:Y:S02]  /*130780*/  SHF.R.S32.HI R8, RZ, 0x1f, R11 ;  /* 0x0000001fff087819 */ /* 0x008fe4000001140b */
[----:B0-----:R-:W-:-:S05]  /*130790*/  IADD3 R26, P6, R11, R21, RZ ;  /* 0x000000150b1a7210 */ /* 0x001fca0007fde0ff */
[----:B------:R-:W-:-:S05]  /*1307a0*/  IMAD.X R27, R8, 0x1, R19, P6 ;  /* 0x00000001081b7824 */ /* 0x000fca00030e0613 */
[----:B------:R0:W-:Y:S04]  /*1307b0*/  STL.64 [R1+0x2178], R26 ;  /* 0x0021781a01007387 */ /* 0x0001e80000100a00 */
[----:B0-----:R-:W3:Y:S04]  /*1307c0*/  LDL.LU.64 R26, [R1+0x60c0] ;  /* 0x0060c000011a7983 */ /* 0x001ee80000300a00 */
[----:B---3--:R0:W-:Y:S02]  /*1307d0*/  STL.64 [R1+0x60b8], R26 ;  /* 0x0060b81a01007387 */ /* 0x0081e40000100a00 */
[----:B0-----:R-:W-:-:S05]  /*1307e0*/  IADD3 R26, P6, R11, R20, RZ ;  /* 0x000000140b1a7210 */ /* 0x001fca0007fde0ff */
[----:B------:R-:W-:-:S05]  /*1307f0*/  IMAD.X R27, R8, 0x1, R18, P6 ;  /* 0x00000001081b7824 */ /* 0x000fca00030e0612 */
[----:B------:R0:W-:Y:S02]  /*130800*/  STL.64 [R1+0x2170], R26 ;  /* 0x0021701a01007387 */ /* 0x0001e40000100a00 */
[----:B0-----:R-:W-:-:S05]  /*130810*/  IADD3 R26, P6, R11, R17, RZ ;  /* 0x000000110b1a7210 */ /* 0x001fca0007fde0ff */
[----:B------:R-:W-:-:S05]  /*130820*/  IMAD.X R27, R8, 0x1, R15, P6 ;  /* 0x00000001081b7824 */ /* 0x000fca00030e060f */
[----:B------:R0:W-:Y:S02]  /*130830*/  STL.64 [R1+0x2168], R26 ;  /* 0x0021681a01007387 */ /* 0x0001e40000100a00 */
[----:B0-----:R-:W-:Y:S02]  /*130840*/  IADD3 R26, P6, R11, R16, RZ ;  /* 0x000000100b1a7210 */ /* 0x001fe40007fde0ff */
[----:B------:R0:W-:Y:S03]  /*130850*/  STL [R1+0x60b0], R29 ;  /* 0x0060b01d01007387 */ /* 0x0001e60000100800 */
[----:B------:R-:W-:-:S05]  /*130860*/  IMAD.X R27, R8, 0x1, R14, P6 ;  /* 0x00000001081b7824 */ /* 0x000fca00030e060e */
[----:B------:R1:W-:Y:S04]  /*130870*/  STL.64 [R1+0x2160], R26 ;  /* 0x0021601a01007387 */ /* 0x0003e80000100a00 */
[----:B0-----:R-:W3:Y:S04]  /*130880*/  LDL.LU R29, [R1+0x488] ;  /* 0x00048800011d7983 */ /* 0x001ee80000300800 */
[----:B------:R-:W4:Y:S01]  /*130890*/  LDL.LU R11, [R1+0x47c] ;  /* 0x00047c00010b7983 */ /* 0x000f220000300800 */
[----:B---3--:R-:W-:Y:S02]  /*1308a0*/  SHF.R.S32.HI R8, RZ, 0x1f, R29 ;  /* 0x0000001fff087819 */ /* 0x008fe4000001141d */
[----:B-1----:R-:W-:-:S05]  /*1308b0*/  IADD3 R26, P6, R29, R21, RZ ;  /* 0x000000151d1a7210 */ /* 0x002fca0007fde0ff */
[----:B------:R-:W-:-:S05]  /*1308c0*/  IMAD.X R27, R8, 0x1, R19, P6 ;  /* 0x00000001081b7824 */ /* 0x000fca00030e0613 */
[----:B------:R0:W-:Y:S02]  /*1308d0*/  STL.64 [R1+0x2158], R26 ;  /* 0x0021581a01007387 */ /* 0x0001e40000100a00 */
        /* <DEDUP_REMOVED lines=8> */
[----:B0-----:R-:W-:Y:S02]  /*130960*/  IADD3 R26, P6, R29, R16, RZ ;  /* 0x000000101d1a7210 */ /* 0x001fe40007fde0ff */
[----:B------:R-:W3:Y:S04]  /*130970*/  LDL.LU R29, [R1+0x60b0] ;  /* 0x0060b000011d7983 */ /* 0x000ee80000300800 */
[----:B--2---:R0:W-:Y:S04]  /*130980*/  STL.64 [R1+0x60a0], R6 ;  /* 0x0060a00601007387 */ /* 0x0041e80000100a00 */
[----:B0-----:R-:W2:Y:S01]  /*130990*/  LDL.LU R7, [R1+0x490] ;  /* 0x0004900001077983 */ /* 0x001ea20000300800 */
[----:B------:R-:W-:-:S05]  /*1309a0*/  IMAD.X R27, R8, 0x1, R14, P6 ;  /* 0x00000001081b7824 */ /* 0x000fca00030e060e */
[----:B------:R0:W-:Y:S01]  /*1309b0*/  STL.64 [R1+0x2140], R26 ;  /* 0x0021401a01007387 */ /* 0x0001e20000100a00 */
[----:B--2---:R-:W-:Y:S02]  /*1309c0*/  SHF.R.S32.HI R8, RZ, 0x1f, R7 ;  /* 0x0000001fff087819 */ /* 0x004fe40000011407 */
        /* <DEDUP_REMOVED lines=10> */
[----:B------:R0:W-:Y:S01]  /*130a70*/  STL.64 [R1+0x2128], R26 ;  /* 0x0021281a01007387 */ /* 0x0001e20000100a00 */
[----:B----4-:R-:W-:-:S03]  /*130a80*/  SHF.R.S32.HI R8, RZ, 0x1f, R11 ;  /* 0x0000001fff087819 */ /* 0x010fc6000001140b */
[----:B0-----:R-:W2:Y:S04]  /*130a90*/  LDL.LU.64 R26, [R1+0x60a8] ;  /* 0x0060a800011a7983 */ /* 0x001ea80000300a00 */
[----:B------:R0:W-:Y:S02]  /*130aa0*/  STL.64 [R1+0x2118], R6 ;  /* 0x0021180601007387 */ /* 0x0001e40000100a00 */
        /* <DEDUP_REMOVED lines=13> */
[----:B------:R-:W-:Y:S04]  /*130b80*/  STL.64 [R1+0x20f0], R6 ;  /* 0x0020f00601007387 */ /* 0x000fe80000100a00 */
[----:B------:R0:W-:Y:S04]  /*130b90*/  STL [R1+0x6090], R0 ;  /* 0x0060900001007387 */ /* 0x0001e80000100800 */
[----:B0-----:R-:W4:Y:S02]  /*130ba0*/  LDL.LU R0, [R1+0x468] ;  /* 0x0004680001007983 */ /* 0x001f240000300800 */
[----:B----4-:R-:W-:-:S02]  /*130bb0*/  SHF.R.S32.HI R11, RZ, 0x1f, R0 ;  /* 0x0000001fff0b7819 */ /* 0x010fc40000011400 */
[----:B------:R-:W-:-:S05]  /*130bc0*/  IADD3 R6, P6, R0, R21, RZ ;  /* 0x0000001500067210 */ /* 0x000fca0007fde0ff */
[----:B------:R-:W-:-:S05]  /*130bd0*/  IMAD.X R7, R11, 0x1, R19, P6 ;  /* 0x000000010b077824 */ /* 0x000fca00030e0613 */
[----:B------:R0:W-:Y:S02]  /*130be0*/  STL.64 [R1+0x20e8], R6 ;  /* 0x0020e80601007387 */ /* 0x0001e40000100a00 */
[----:B0-----:R-:W-:-:S05]  /*130bf0*/  IADD3 R6, P6, R0, R20, RZ ;  /* 0x0000001400067210 */ /* 0x001fca0007fde0ff */
[----:B------:R-:W-:-:S05]  /*130c00*/  IMAD.X R7, R11, 0x1, R18, P6 ;  /* 0x000000010b077824 */ /* 0x000fca00030e0612 */
[----:B------:R0:W-:Y:S04]  /*130c10*/  STL.64 [R1+0x20e0], R6 ;  /* 0x0020e00601007387 */ /* 0x0001e80000100a00 */
[----:B0-----:R-:W4:Y:S04]  /*130c20*/  LDL.LU.64 R6, [R1+0x6098] ;  /* 0x0060980001067983 */ /* 0x001f280000300a00 */
[----:B----4-:R0:W-:Y:S04]  /*130c30*/  STL.64 [R1+0x6088], R6 ;  /* 0x0060880601007387 */ /* 0x0101e80000100a00 */
[----:B------:R-:W4:Y:S01]  /*130c40*/  LDL.LU R8, [R1+0x464] ;  /* 0x0004640001087983 */ /* 0x000f220000300800 */
[----:B0-----:R-:W-:-:S05]  /*130c50*/  IADD3 R6, P6, R0, R17, RZ ;  /* 0x0000001100067210 */ /* 0x001fca0007fde0ff */
[----:B------:R-:W-:-:S05]  /*130c60*/  IMAD.X R7, R11, 0x1, R15, P6 ;  /* 0x000000010b077824 */ /* 0x000fca00030e060f */
[----:B------:R0:W-:Y:S02]  /*130c70*/  STL.64 [R1+0x20d8], R6 ;  /* 0x0020d80601007387 */ /* 0x0001e40000100a00 */
[----:B0-----:R-:W-:Y:S02]  /*130c80*/  IADD3 R6, P6, R0, R16, RZ ;  /* 0x0000001000067210 */ /* 0x001fe40007fde0ff */
[----:B------:R-:W2:Y:S04]  /*130c90*/  LDL.LU R0, [R1+0x6090] ;  /* 0x0060900001007983 */ /* 0x000ea80000300800 */
[----:B---3--:R0:W-:Y:S04]  /*130ca0*/  STL [R1+0x6080], R29 ;  /* 0x0060801d01007387 */ /* 0x0081e80000100800 */
[----:B0-----:R-:W3:Y:S01]  /*130cb0*/  LDL.LU R29, [R1+0x470] ;  /* 0x00047000011d7983 */ /* 0x001ee20000300800 */
[----:B------:R-:W-:-:S05]  /*130cc0*/  IMAD.X R7, R11, 0x1, R14, P6 ;  /* 0x000000010b077824 */ /* 0x000fca00030e060e */
[----:B------:R0:W-:Y:S01]  /*130cd0*/  STL.64 [R1+0x20c0], R6 ;  /* 0x0020c00601007387 */ /* 0x0001e20000100a00 */
[----:B---3--:R-:W-:Y:S02]  /*130ce0*/  SHF.R.S32.HI R11, RZ, 0x1f, R29 ;  /* 0x0000001fff0b7819 */ /* 0x008fe4000001141d */
[----:B0-----:R-:W-:-:S05]  /*130cf0*/  IADD3 R6, P6, R29, R21, RZ ;  /* 0x000000151d067210 */ /* 0x001fca0007fde0ff */
[----:B------:R-:W-:-:S05]  /*130d00*/  IMAD.X R7, R11, 0x1, R19, P6 ;  /* 0x000000010b077824 */ /* 0x000fca00030e0613 */
[----:B------:R0:W-:Y:S02]  /*130d10*/  STL.64 [R1+0x20b0], R6 ;  /* 0x0020b00601007387 */ /* 0x0001e40000100a00 */
[----:B0-----:R-:W-:-:S05]  /*130d20*/  IADD3 R6, P6, R29, R20, RZ ;  /* 0x000000141d067210 */ /* 0x001fca0007fde0ff */
[----:B------:R-:W-:-:S05]  /*130d30*/  IMAD.X R7, R11, 0x1, R18, P6 ;  /* 0x000000010b077824 */ /* 0x000fca00030e0612 */
[----:B------:R0:W-:Y:S04]  /*130d40*/  STL.64 [R1+0x20a8], R6 ;  /* 0x0020a80601007387 */ /* 0x0001e80000100a00 */
[----:B0-----:R-:W3:Y:S04]  /*130d50*/  LDL.LU.64 R6, [R1+0x6088] ;  /* 0x0060880001067983 */ /* 0x001ee80000300a00 */
[----:B----4-:R0:W-:Y:S02]  /*130d60*/  STL.64 [R1+0x6078], R8 ;  /* 0x0060780801007387 */ /* 0x0101e40000100a00 */
[----:B0-----:R-:W-:-:S05]  /*130d70*/  IADD3 R8, P6, R29, R17, RZ ;  /* 0x000000111d087210 */ /* 0x001fca0007fde0ff */
[----:B------:R-:W-:-:S05]  /*130d80*/  IMAD.X R9, R11, 0x1, R15, P6 ;  /* 0x000000010b097824 */ /* 0x000fca00030e060f */
[----:B------:R0:W-:Y:S02]  /*130d90*/  STL.64 [R1+0x20a0], R8 ;  /* 0x0020a00801007387 */ /* 0x0001e40000100a00 */
[----:B0-----:R-:W-:Y:S02]  /*130da0*/  IADD3 R8, P6, R29, R16, RZ ;  /* 0x000000101d087210 */ /* 0x001fe40007fde0ff */
[----:B------:R-:W4:Y:S04]  /*130db0*/  LDL.LU R29, [R1+0x6080] ;  /* 0x00608000011d7983 */ /* 0x000f280000300800 */
[----:B---3--:R0:W-:Y:S04]  /*130dc0*/  STL.64 [R1+0x6070], R6 ;  /* 0x0060700601007387 */ /* 0x0081e80000100a00 */
        /* <DEDUP_REMOVED lines=15> */
[----:B------:R-:W-:Y:S01]  /*130ec0*/  IMAD.X R7, R11, 0x1, R14, P6 ;  /* 0x000000010b077824 */ /* 0x000fe200030e060e */
[----:B---3--:R0:W-:Y:S04]  /*130ed0*/  STL [R1+0x6060], R9 ;  /* 0x0060600901007387 */ /* 0x0081e80000100800 */
[----:B------:R1:W-:Y:S01]  /*130ee0*/  STL.64 [R1+0x2040], R6 ;  /* 0x0020400601007387 */ /* 0x0003e20000100a00 */
[----:B0-----:R-:W-:Y:S02]  /*130ef0*/  SHF.R.S32.HI R9, RZ, 0x1f, R8 ;  /* 0x0000001fff097819 */ /* 0x001fe40000011408 */
[----:B-1----:R-:W-:-:S05]  /*130f00*/  IADD3 R6, P6, R8, R21, RZ ;  /* 0x0000001508067210 */ /* 0x002fca0007fde0ff */
[----:B------:R-:W-:-:S05]  /*130f10*/  IMAD.X R7, R9, 0x1, R19, P6 ;  /* 0x0000000109077824 */ /* 0x000fca00030e0613 */
[----:B------:R0:W-:Y:S04]  /*130f20*/  STL.64 [R1+0x2030], R6 ;  /* 0x0020300601007387 */ /* 0x0001e80000100a00 */
[----:B0-----:R-:W3:Y:S04]  /*130f30*/  LDL.LU.64 R6, [R1+0x6070] ;  /* 0x0060700001067983 */ /* 0x001ee80000300a00 */
[----:B---3--:R0:W-:Y:S02]  /*130f40*/  STL.64 [R1+0x6068], R6 ;  /* 0x0060680601007387 */ /* 0x0081e40000100a00 */
[----:B0-----:R-:W-:-:S05]  /*130f50*/  IADD3 R6, P6, R8, R20, RZ ;  /* 0x0000001408067210 */ /* 0x001fca0007fde0ff */
[----:B------:R-:W-:-:S05]  /*130f60*/  IMAD.X R7, R9, 0x1, R18, P6 ;  /* 0x0000000109077824 */ /* 0x000fca00030e0612 */
[----:B------:R0:W-:Y:S04]  /*130f70*/  STL.64 [R1+0x2028], R6 ;  /* 0x0020280601007387 */ /* 0x0001e80000100a00 */
[----:B----4-:R1:W-:Y:S01]  /*130f80*/  STL.64 [R1+0x6050], R28 ;  /* 0x0060501c01007387 */ /* 0x0103e20000100a00 */
[----:B0-----:R-:W-:Y:S01]  /*130f90*/  IADD3 R6, P6, R8, R17, RZ ;  /* 0x0000001108067210 */ /* 0x001fe20007fde0ff */
[----:B-1----:R-:W-:Y:S02]  /*130fa0*/  IMAD.MOV.U32 R28, RZ, RZ, R9 ;  /* 0x000000ffff1c7224 */ /* 0x002fe400078e0009 */
[----:B------:R-:W3:Y:S02]  /*130fb0*/  LDL.LU R29, [R1+0x450] ;  /* 0x00045000011d7983 */ /* 0x000ee40000300800 */
[----:B------:R-:W-:Y:S01]  /*130fc0*/  IMAD.X R7, R28, 0x1, R15, P6 ;  /* 0x000000011c077824 */ /* 0x000fe200030e060f */
[----:B------:R-:W-:Y:S01]  /*130fd0*/  IADD3 R8, P6, R8, R16, RZ ;  /* 0x0000001008087210 */ /* 0x000fe20007fde0ff */
[----:B------:R-:W4:Y:S04]  /*130fe0*/  LDL.LU R11, [R1+0x460] ;  /* 0x00046000010b7983 */ /* 0x000f280000300800 */
[----:B------:R-:W-:Y:S01]  /*130ff0*/  IMAD.X R9, R28, 0x1, R14, P6 ;  /* 0x000000011c097824 */ /* 0x000fe200030e060e */
[----:B------:R0:W-:Y:S04]  /*131000*/  STL.64 [R1+0x2020], R6 ;  /* 0x0020200601007387 */ /* 0x0001e80000100a00 */
[----:B0-----:R-:W2:Y:S04]  /*131010*/  LDL.LU.64 R6, [R1+0x6068] ;  /* 0x0060680001067983 */ /* 0x001ea80000300a00 */
[----:B------:R0:W-:Y:S04]  /*131020*/  STL.64 [R1+0x2000], R8 ;  /* 0x0020000801007387 */ /* 0x0001e80000100a00 */
[----:B0-----:R-:W3:Y:S02]  /*131030*/  LDL.LU R9, [R1+0x6060] ;  /* 0x0060600001097983 */ /* 0x001ee40000300800 */
[----:B---3--:R-:W-:-:S02]  /*131040*/  IMAD.MOV.U32 R8, RZ, RZ, R9 ;  /* 0x000000ffff087224 */ /* 0x008fc400078e0009 */
[----:B------:R-:W-:Y:S01]  /*131050*/  IMAD.MOV.U32 R9, RZ, RZ, R10 ;  /* 0x000000ffff097224 */ /* 0x000fe200078e000a */
[----:B------:R-:W-:-:S04]  /*131060*/  SHF.R.S32.HI R10, RZ, 0x1f, R29 ;  /* 0x0000001fff0a7819 */ /* 0x000fc8000001141d */
        /* <DEDUP_REMOVED lines=12> */
[----:B0-----:R-:W3:Y:S04]  /*131130*/  LDL.LU.64 R8, [R1+0x6058] ;  /* 0x0060580001087983 */ /* 0x001ee80000300a00 */
[----:B------:R0:W-:Y:S04]  /*131140*/  STL.64 [R1+0x1fc8], R28 ;  /* 0x001fc81c01007387 */ /* 0x0001e80000100a00 */
[----:B0-----:R-:W4:Y:S04]  /*131150*/  LDL.LU.64 R28, [R1+0x6050] ;  /* 0x00605000011c7983 */ /* 0x001f280000300a00 */
[----:B----4-:R0:W-:Y:S04]  /*131160*/  STL.64 [R1+0x6040], R28 ;  /* 0x0060401c01007387 */ /* 0x0101e80000100a00 */
[----:B0-----:R-:W4:Y:S04]  /*131170*/  LDL.LU R29, [R1+0x458] ;  /* 0x00045800011d7983 */ /* 0x001f280000300800 */
[----:B------:R0:W-:Y:S01]  /*131180*/  STL.64 [R1+0x6048], R12 ;  /* 0x0060480c01007387 */ /* 0x0001e20000100a00 */
[----:B----4-:R-:W-:-:S02]  /*131190*/  SHF.R.S32.HI R10, RZ, 0x1f, R29 ;  /* 0x0000001fff0a7819 */ /* 0x010fc4000001141d */
        /* <DEDUP_REMOVED lines=11> */
[----:B------:R-:W-:-:S03]  /*131250*/  SHF.R.S32.HI R10, RZ, 0x1f, R11 ;  /* 0x0000001fff0a7819 */ /* 0x000fc6000001140b */
[----:B0-----:R-:W4:Y:S04]  /*131260*/  LDL.LU.64 R12, [R1+0x6048] ;  /* 0x00604800010c7983 */ /* 0x001f280000300a00 */
[----:B------:R0:W-:Y:S02]  /*131270*/  STL.64 [R1+0x1fa8], R28 ;  /* 0x001fa81c01007387 */ /* 0x0001e40000100a00 */
[----:B0-----:R-:W-:-:S05]  /*131280*/  IADD3 R28, P6, R11, R21, RZ ;  /* 0x000000150b1c7210 */ /* 0x001fca0007fde0ff */
[----:B------:R-:W-:-:S05]  /*131290*/  IMAD.X R29, R10, 0x1, R19, P6 ;  /* 0x000000010a1d7824 */ /* 0x000fca00030e0613 */
[----:B------:R0:W-:Y:S02]  /*1312a0*/  STL.64 [R1+0x1fa0], R28 ;  /* 0x001fa01c01007387 */ /* 0x0001e40000100a00 */
[----:B0-----:R-:W-:-:S05]  /*1312b0*/  IADD3 R28, P6, R11, R20, RZ ;  /* 0x000000140b1c7210 */ /* 0x001fca0007fde0ff */
[----:B------:R-:W-:-:S05]  /*1312c0*/  IMAD.X R29, R10, 0x1, R18, P6 ;  /* 0x000000010a1d7824 */ /* 0x000fca00030e0612 */
[----:B------:R0:W-:Y:S04]  /*1312d0*/  STL.64 [R1+0x1f98], R28 ;  /* 0x001f981c01007387 */ /* 0x0001e80000100a00 */
[----:B0-----:R-:W2:Y:S04]  /*1312e0*/  LDL.LU.64 R28, [R1+0x6040] ;  /* 0x00604000011c7983 */ /* 0x001ea80000300a00 */
[----:B--2---:R0:W-:Y:S02]  /*1312f0*/  STL.64 [R1+0x6038], R28 ;  /* 0x0060381c01007387 */ /* 0x0041e40000100a00 */
[----:B0-----:R-:W-:-:S05]  /*131300*/  IADD3 R28, P6, R11, R17, RZ ;  /* 0x000000110b1c7210 */ /* 0x001fca0007fde0ff */
[----:B------:R-:W-:-:S05]  /*131310*/  IMAD.X R29, R10, 0x1, R15, P6 ;  /* 0x000000010a1d7824 */ /* 0x000fca00030e060f */
[----:B------:R-:W-:Y:S04]  /*131320*/  STL.64 [R1+0x1f90], R28 ;  /* 0x001f901c01007387 */ /* 0x000fe80000100a00 */
[----:B------:R0:W-:Y:S04]  /*131330*/  STL [R1+0x6030], R6 ;  /* 0x0060300601007387 */ /* 0x0001e80000100800 */
[----:B0-----:R-:W2:Y:S01]  /*131340*/  LDL.LU R6, [R1+0x44c] ;  /* 0x00044c0001067983 */ /* 0x001ea20000300800 */
[----:B------:R-:W-:Y:S01]  /*131350*/  IADD3 R28, P6, R11, R16, RZ ;  /* 0x000000100b1c7210 */ /* 0x000fe20007fde0ff */
[----:B------:R-:W-:-:S02]  /*131360*/  IMAD.MOV.U32 R11, RZ, RZ, R0 ;  /* 0x000000ffff0b7224 */ /* 0x000fc400078e0000 */
[----:B------:R-:W-:Y:S02]  /*131370*/  IMAD.MOV.U32 R0, RZ, RZ, R27 ;  /* 0x000000ffff007224 */ /* 0x000fe400078e001b */
[----:B------:R-:W-:Y:S02]  /*131380*/  IMAD.X R29, R10, 0x1, R14, P6 ;  /* 0x000000010a1d7824 */ /* 0x000fe400030e060e */
[----:B------:R-:W-:Y:S02]  /*131390*/  IMAD.MOV.U32 R27, RZ, RZ, R7 ;  /* 0x000000ffff1b7224 */ /* 0x000fe400078e0007 */
[----:B------:R-:W3:Y:S04]  /*1313a0*/  LDL.LU R7, [R1+0x440] ;  /* 0x0004400001077983 */ /* 0x000ee80000300800 */
        /* <DEDUP_REMOVED lines=12> */
[----:B------:R0:W-:Y:S02]  /*131470*/  STL.64 [R1+0x1f68], R28 ;  /* 0x001f681c01007387 */ /* 0x0001e40000100a00 */
[----:B0-----:R-:W-:Y:S02]  /*131480*/  IADD3 R28, P6, R6, R16, RZ ;  /* 0x00000010061c7210 */ /* 0x001fe40007fde0ff */
[----:B------:R-:W2:Y:S03]  /*131490*/  LDL.LU R6, [R1+0x6030] ;  /* 0x0060300001067983 */ /* 0x000ea60000300800 */
[----:B------:R-:W-:Y:S01]  /*1314a0*/  IMAD.X R29, R10, 0x1, R14, P6 ;  /* 0x000000010a1d7824 */ /* 0x000fe200030e060e */
[----:B------:R3:W-:Y:S04]  /*1314b0*/  STL [R1+0x6020], R22 ;  /* 0x0060201601007387 */ /* 0x0007e80000100800 */
[----:B------:R0:W-:Y:S01]  /*1314c0*/  STL.64 [R1+0x1f60], R28 ;  /* 0x001f601c01007387 */ /* 0x0001e20000100a00 */
[----:B---3--:R-:W-:-:S02]  /*1314d0*/  SHF.R.S32.HI R22, RZ, 0x1f, R7 ;  /* 0x0000001fff167819 */ /* 0x008fc40000011407 */
        /* <DEDUP_REMOVED lines=10> */
[----:B------:R-:W-:Y:S02]  /*131580*/  IMAD.MOV.U32 R10, RZ, RZ, R11 ;  /* 0x000000ffff0a7224 */ /* 0x000fe400078e000b */
[----:B------:R-:W-:Y:S02]  /*131590*/  IMAD.MOV.U32 R11, RZ, RZ, R27 ;  /* 0x000000ffff0b7224 */ /* 0x000fe400078e001b */
[----:B--2---:R-:W-:Y:S01]  /*1315a0*/  IMAD.MOV.U32 R27, RZ, RZ, R6 ;  /* 0x000000ffff1b7224 */ /* 0x004fe200078e0006 */
[----:B------:R-:W-:-:S05]  /*1315b0*/  IADD3 R6, P6, R7, R16, RZ ;  /* 0x0000001007067210 */ /* 0x000fca0007fde0ff */
[----:B------:R-:W-:Y:S01]  /*1315c0*/  IMAD.X R7, R22, 0x1, R14, P6 ;  /* 0x0000000116077824 */ /* 0x000fe200030e060e */
[----:B---3--:R0:W-:Y:S04]  /*1315d0*/  STL.64 [R1+0x6018], R28 ;  /* 0x0060181c01007387 */ /* 0x0081e80000100a00 */
[----:B0-----:R-:W2:Y:S04]  /*1315e0*/  LDL.LU R29, [R1+0x7f0] ;  /* 0x0007f000011d7983 */ /* 0x001ea80000300800 */
[----:B------:R-:W3:Y:S04]  /*1315f0*/  LDL.LU R22, [R1+0x6020] ;  /* 0x0060200001167983 */ /* 0x000ee80000300800 */
[----:B------:R0:W-:Y:S04]  /*131600*/  STL.64 [R1+0x6010], R8 ;  /* 0x0060100801007387 */ /* 0x0001e80000100a00 */
[----:B0-----:R-:W4:Y:S04]  /*131610*/  LDL.LU R9, [R1+0x444] ;  /* 0x0004440001097983 */ /* 0x001f280000300800 */
[----:B------:R2:W-:Y:S02]  /*131620*/  STL.64 [R1+0x4cd8], R6 ;  /* 0x004cd80601007387 */ /* 0x0005e40000100a00 */
[----:B--2---:R-:W-:Y:S01]  /*131630*/  IMAD.MOV.U32 R7, RZ, RZ, R29 ;  /* 0x000000ffff077224 */ /* 0x004fe200078e001d */
[----:B----4-:R-:W-:-:S02]  /*131640*/  SHF.R.S32.HI R6, RZ, 0x1f, R9 ;  /* 0x0000001fff067819 */ /* 0x010fc40000011409 */
[----:B------:R-:W-:-:S05]  /*131650*/  IADD3 R28, P6, R9, R21, RZ ;  /* 0x00000015091c7210 */ /* 0x000fca0007fde0ff */
        /* <DEDUP_REMOVED lines=12> */
[----:B0-----:R-:W4:Y:S04]  /*131720*/  LDL.LU.64 R8, [R1+0x6010] ;  /* 0x0060100001087983 */ /* 0x001f280000300a00 */
[----:B----4-:R0:W-:Y:S04]  /*131730*/  STL [R1+0x6000], R8 ;  /* 0x0060000801007387 */ /* 0x0101e80000100800 */
[----:B0-----:R-:W4:Y:S04]  /*131740*/  LDL.LU R8, [R1+0x448] ;  /* 0x0004480001087983 */ /* 0x001f280000300800 */
[----:B------:R0:W-:Y:S01]  /*131750*/  STL.64 [R1+0x6008], R10 ;  /* 0x0060080a01007387 */ /* 0x0001e20000100a00 */
[----:B----4-:R-:W-:-:S02]  /*131760*/  SHF.R.S32.HI R6, RZ, 0x1f, R8 ;  /* 0x0000001fff067819 */ /* 0x010fc40000011408 */
[----:B0-----:R-:W-:-:S05]  /*131770*/  IADD3 R10, P6, R8, R21, RZ ;  /* 0x00000015080a7210 */ /* 0x001fca0007fde0ff */
[----:B------:R-:W-:-:S05]  /*131780*/  IMAD.X R11, R6, 0x1, R19, P6 ;  /* 0x00000001060b7824 */ /* 0x000fca00030e0613 */
[----:B------:R0:W-:Y:S04]  /*131790*/  STL.64 [R1+0x1ee0], R10 ;  /* 0x001ee00a01007387 */ /* 0x0001e80000100a00 */
[----:B------:R1:W-:Y:S01]  /*1317a0*/  STL.64 [R1+0x5ff8], R20 ;  /* 0x005ff81401007387 */ /* 0x0003e20000100a00 */
[----:B0-----:R-:W-:-:S05]  /*1317b0*/  IADD3 R10, P6, R8, R20, RZ ;  /* 0x00000014080a7210 */ /* 0x001fca0007fde0ff */
[----:B------:R-:W-:Y:S01]  /*1317c0*/  IMAD.X R11, R6, 0x1, R18, P6 ;  /* 0x00000001060b7824 */ /* 0x000fe200030e0612 */
[----:B-1----:R-:W-:-:S05]  /*1317d0*/  IADD3 R20, P6, R8, R17, RZ ;  /* 0x0000001108147210 */ /* 0x002fca0007fde0ff */
[----:B------:R-:W-:Y:S01]  /*1317e0*/  IMAD.X R21, R6, 0x1, R15, P6 ;  /* 0x0000000106157824 */ /* 0x000fe200030e060f */
[----:B------:R0:W-:Y:S04]  /*1317f0*/  STL.64 [R1+0x1ed8], R10 ;  /* 0x001ed80a01007387 */ /* 0x0001e80000100a00 */
[----:B0-----:R-:W4:Y:S04]  /*131800*/  LDL.LU.64 R10, [R1+0x6008] ;  /* 0x00600800010a7983 */ /* 0x001f280000300a00 */
[----:B------:R0:W-:Y:S04]  /*131810*/  STL.64 [R1+0x1ed0], R20 ;  /* 0x001ed01401007387 */ /* 0x0001e80000100a00 */
[----:B--2---:R1:W-:Y:S01]  /*131820*/  STL.64 [R1+0x5fe8], R28 ;  /* 0x005fe81c01007387 */ /* 0x0043e20000100a00 */
[----:B0-----:R-:W-:-:S03]  /*131830*/  IADD3 R20, P6, R8, R16, RZ ;  /* 0x0000001008147210 */ /* 0x001fc60007fde0ff */
[----:B-1----:R-:W2:Y:S02]  /*131840*/  LDL R29, [R1+0x454] ;  /* 0x00045400011d7983 */ /* 0x002ea40000100800 */
[----:B------:R-:W-:Y:S02]  /*131850*/  IMAD.X R21, R6, 0x1, R14, P6 ;  /* 0x0000000106157824 */ /* 0x000fe400030e060e */
[----:B------:R-:W4:Y:S04]  /*131860*/  LDL.LU R8, [R1+0x6000] ;  /* 0x0060000001087983 */ /* 0x000f280000300800 */
[----:B------:R-:W-:Y:S04]  /*131870*/  STL.64 [R1+0x5ff0], R16 ;  /* 0x005ff01001007387 */ /* 0x000fe80000100a00 */
[----:B------:R0:W-:Y:S04]  /*131880*/  STL.64 [R1+0x1ec0], R20 ;  /* 0x001ec01401007387 */ /* 0x0001e80000100a00 */
[----:B0-----:R-:W3:Y:S01]  /*131890*/  LDL.LU.64 R20, [R1+0x5ff8] ;  /* 0x005ff80001147983 */ /* 0x001ee20000300a00 */
[----:B--2---:R-:W-:-:S02]  /*1318a0*/  SHF.R.S32.HI R6, RZ, 0x1f, R29 ;  /* 0x0000001fff067819 */ /* 0x004fc4000001141d */
[----:B---3--:R-:W-:-:S05]  /*1318b0*/  IADD3 R16, P6, R29, R21, RZ ;  /* 0x000000151d107210 */ /* 0x008fca0007fde0ff */
[----:B------:R-:W-:-:S05]  /*1318c0*/  IMAD.X R17, R6, 0x1, R19, P6 ;  /* 0x0000000106117824 */ /* 0x000fca00030e0613 */
[----:B------:R0:W-:Y:S04]  /*1318d0*/  STL.64 [R1+0x1ea0], R16 ;  /* 0x001ea01001007387 */ /* 0x0001e80000100a00 */
[----:B0-----:R-:W2:Y:S04]  /*1318e0*/  LDL.LU.64 R16, [R1+0x5ff0] ;  /* 0x005ff00001107983 */ /* 0x001ea80000300a00 */
[----:B------:R0:W-:Y:S04]  /*1318f0*/  STL.64 [R1+0x5fe0], R20 ;  /* 0x005fe01401007387 */ /* 0x0001e80000100a00 */
[----:B0-----:R-:W2:Y:S01]  /*131900*/  LDL.LU R21, [R1+0x454] ;  /* 0x0004540001157983 */ /* 0x001ea20000300800 */
[----:B------:R-:W-:-:S05]  /*131910*/  IADD3 R28, P6, R29, R20, RZ ;  /* 0x000000141d1c7210 */ /* 0x000fca0007fde0ff */
[----:B------:R-:W-:-:S05]  /*131920*/  IMAD.X R29, R6, 0x1, R18, P6 ;  /* 0x00000001061d7824 */ /* 0x000fca00030e0612 */
[----:B------:R2:W-:Y:S02]  /*131930*/  STL.64 [R1+0x1e98], R28 ;  /* 0x001e981c01007387 */ /* 0x0005e40000100a00 */
[----:B--2---:R-:W-:-:S05]  /*131940*/  IADD3 R28, P6, R21, R17, RZ ;  /* 0x00000011151c7210 */ /* 0x004fca0007fde0ff */
[----:B------:R-:W-:-:S05]  /*131950*/  IMAD.X R29, R6, 0x1, R15, P6 ;  /* 0x00000001061d7824 */ /* 0x000fca00030e060f */
[----:B------:R0:W-:Y:S04]  /*131960*/  STL.64 [R1+0x1e90], R28 ;  /* 0x001e901c01007387 */ /* 0x0001e80000100a00 */
[----:B0-----:R-:W2:Y:S01]  /*131970*/  LDL.LU.64 R28, [R1+0x5fe8] ;  /* 0x005fe800011c7983 */ /* 0x001ea20000300a00 */
[----:B------:R-:W-:-:S05]  /*131980*/  IADD3 R20, P6, R21, R16, RZ ;  /* 0x0000001015147210 */ /* 0x000fca0007fde0ff */
[----:B------:R-:W-:Y:S01]  /*131990*/  IMAD.X R21, R6, 0x1, R14, P6 ;  /* 0x0000000106157824 */ /* 0x000fe200030e060e */
[----:B--2---:R0:W-:Y:S04]  /*1319a0*/  STL.64 [R1+0x5fd8], R28 ;  /* 0x005fd81c01007387 */ /* 0x0041e80000100a00 */
[----:B0-----:R-:W2:Y:S04]  /*1319b0*/  LDL R29, [R1+0x45c] ;  /* 0x00045c00011d7983 */ /* 0x001ea80000100800 */
[----:B------:R0:W-:Y:S04]  /*1319c0*/  STL.64 [R1+0x1e80], R20 ;  /* 0x001e801401007387 */ /* 0x0001e80000100a00 */
[----:B0-----:R-:W2:Y:S02]  /*1319d0*/  LDL.LU.64 R20, [R1+0x5fe0] ;  /* 0x005fe00001147983 */ /* 0x001ea40000300a00 */
[----:B--2---:R-:W-:-:S02]  /*1319e0*/  IADD3 R28, P6, R29, R21, RZ ;  /* 0x000000151d1c7210 */ /* 0x004fc40007fde0ff */
[----:B------:R0:W-:Y:S04]  /*1319f0*/  STL [R1+0x5fd0], R21 ;  /* 0x005fd01501007387 */ /* 0x0001e80000100800 */
[----:B0-----:R-:W2:Y:S01]  /*131a00*/  LDL.LU R21, [R1+0x45c] ;  /* 0x00045c0001157983 */ /* 0x001ea20000300800 */
[----:B------:R-:W-:-:S05]  /*131a10*/  SHF.R.S32.HI R6, RZ, 0x1f, R29 ;  /* 0x0000001fff067819 */ /* 0x000fca000001141d */
[----:B------:R-:W-:-:S05]  /*131a20*/  IMAD.X R29, R6, 0x1, R19, P6 ;  /* 0x00000001061d7824 */ /* 0x000fca00030e0613 */
[----:B------:R2:W-:Y:S02]  /*131a30*/  STL.64 [R1+0x1e68], R28 ;  /* 0x001e681c01007387 */ /* 0x0005e40000100a00 */
[----:B--2---:R-:W-:-:S05]  /*131a40*/  IADD3 R28, P6, R21, R20, RZ ;  /* 0x00000014151c7210 */ /* 0x004fca0007fde0ff */
[----:B------:R-:W-:-:S05]  /*131a50*/  IMAD.X R29, R6, 0x1, R18, P6 ;  /* 0x00000001061d7824 */ /* 0x000fca00030e0612 */
[----:B------:R0:W-:Y:S02]  /*131a60*/  STL.64 [R1+0x1e60], R28 ;  /* 0x001e601c01007387 */ /* 0x0001e40000100a00 */
[----:B0-----:R-:W-:-:S05]  /*131a70*/  IADD3 R28, P6, R21, R17, RZ ;  /* 0x00000011151c7210 */ /* 0x001fca0007fde0ff */
[----:B------:R-:W-:-:S05]  /*131a80*/  IMAD.X R29, R6, 0x1, R15, P6 ;  /* 0x00000001061d7824 */ /* 0x000fca00030e060f */
[----:B------:R0:W-:Y:S04]  /*131a90*/  STL.64 [R1+0x1e58], R28 ;  /* 0x001e581c01007387 */ /* 0x0001e80000100a00 */
[----:B0-----:R-:W2:Y:S04]  /*131aa0*/  LDL.LU.64 R28, [R1+0x5fd8] ;  /* 0x005fd800011c7983 */ /* 0x001ea80000300a00 */
[----:B--2---:R0:W-:Y:S02]  /*131ab0*/  STL.64 [R1+0x5fc8], R28 ;  /* 0x005fc81c01007387 */ /* 0x0041e40000100a00 */
[----:B0-----:R-:W-:-:S02]  /*131ac0*/  IADD3 R28, P6, R21, R16, RZ ;  /* 0x00000010151c7210 */ /* 0x001fc40007fde0ff */
[----:B------:R-:W2:Y:S04]  /*131ad0*/  LDL.LU R21, [R1+0x5fd0] ;  /* 0x005fd00001157983 */ /* 0x000ea80000300800 */
[----:B------:R0:W-:Y:S04]  /*131ae0*/  STL [R1+0x5fc0], R22 ;  /* 0x005fc01601007387 */ /* 0x0001e80000100800 */
[----:B0-----:R-:W3:Y:S01]  /*131af0*/  LDL.LU R22, [R1+0x46c] ;  /* 0x00046c0001167983 */ /* 0x001ee20000300800 */
[----:B------:R-:W-:-:S05]  /*131b00*/  IMAD.X R29, R6, 0x1, R14, P6 ;  /* 0x00000001061d7824 */ /* 0x000fca00030e060e */
[----:B------:R2:W-:Y:S01]  /*131b10*/  STL.64 [R1+0x1e48], R28 ;  /* 0x001e481c01007387 */ /* 0x0005e20000100a00 */
        /* <DEDUP_REMOVED lines=28> */
[----:B0-----:R-:W3:Y:S04]  /*131ce0*/  LDL.LU.64 R28, [R1+0x5fb8] ;  /* 0x005fb800011c7983 */ /* 0x001ee80000300a00 */
[----:B---3--:R0:W-:Y:S02]  /*131cf0*/  STL.64 [R1+0x5fa8], R28 ;  /* 0x005fa81c01007387 */ /* 0x0081e40000100a00 */
[----:B0-----:R-:W-:-:S02]  /*131d00*/  IADD3 R28, P6, R7, R16, RZ ;  /* 0x00000010071c7210 */ /* 0x001fc40007fde0ff */
[----:B------:R-:W3:Y:S03]  /*131d10*/  LDL.LU R7, [R1+0x5fb0] ;  /* 0x005fb00001077983 */ /* 0x000ee60000300800 */
[----:B------:R-:W-:-:S05]  /*131d20*/  IMAD.X R29, R6, 0x1, R14, P6 ;  /* 0x00000001061d7824 */ /* 0x000fca00030e060e */
[----:B------:R-:W-:Y:S04]  /*131d30*/  STL.64 [R1+0x1e00], R28 ;  /* 0x001e001c01007387 */ /* 0x000fe80000100a00 */
[----:B----4-:R0:W-:Y:S04]  /*131d40*/  STL.64 [R1+0x5fa0], R10 ;  /* 0x005fa00a01007387 */ /* 0x0101e80000100a00 */
[----:B0-----:R-:W4:Y:S02]  /*131d50*/  LDL.LU R11, [R1+0x484] ;  /* 0x00048400010b7983 */ /* 0x001f240000300800 */
        /* <DEDUP_REMOVED lines=10> */
[----:B0-----:R-:W4:Y:S01]  /*131e00*/  LDL.LU.64 R28, [R1+0x5fa8] ;  /* 0x005fa800011c7983 */ /* 0x001f220000300a00 */
[----:B------:R-:W-:-:S05]  /*131e10*/  IADD3 R10, P6, R11, R16, RZ ;  /* 0x000000100b0a7210 */ /* 0x000fca0007fde0ff */
[----:B------:R-:W-:Y:S01]  /*131e20*/  IMAD.X R11, R6, 0x1, R14, P6 ;  /* 0x00000001060b7824 */ /* 0x000fe200030e060e */
[----:B----4-:R0:W-:Y:S04]  /*131e30*/  STL.64 [R1+0x5f90], R28 ;  /* 0x005f901c01007387 */ /* 0x0101e80000100a00 */
[----:B0-----:R-:W4:Y:S04]  /*131e40*/  LDL.LU R29, [R1+0x48c] ;  /* 0x00048c00011d7983 */ /* 0x001f280000300800 */
[----:B------:R0:W-:Y:S04]  /*131e50*/  STL.64 [R1+0x1dd0], R10 ;  /* 0x001dd00a01007387 */ /* 0x0001e80000100a00 */
[----:B0-----:R-:W2:Y:S04]  /*131e60*/  LDL.LU.64 R10, [R1+0x5fa0] ;  /* 0x005fa000010a7983 */ /* 0x001ea80000300a00 */
        /* <DEDUP_REMOVED lines=13> */
[----:B0-----:R-:W4:Y:S04]  /*131f40*/  LDL.LU.64 R12, [R1+0x5f98] ;  /* 0x005f9800010c7983 */ /* 0x001f280000300a00 */
[----:B------:R0:W-:Y:S04]  /*131f50*/  STL.64 [R1+0x1da8], R28 ;  /* 0x001da81c01007387 */ /* 0x0001e80000100a00 */
[----:B0-----:R-:W3:Y:S04]  /*131f60*/  LDL.LU.64 R28, [R1+0x5f90] ;  /* 0x005f9000011c7983 */ /* 0x001ee80000300a00 */
[----:B---3--:R0:W-:Y:S04]  /*131f70*/  STL.64 [R1+0x5f80], R28 ;  /* 0x005f801c01007387 */ /* 0x0081e80000100a00 */
[----:B0-----:R-:W3:Y:S04]  /*131f80*/  LDL.LU R29, [R1+0x49c] ;  /* 0x00049c00011d7983 */ /* 0x001ee80000300800 */
[----:B----4-:R0:W-:Y:S01]  /*131f90*/  STL.64 [R1+0x5f88], R12 ;  /* 0x005f880c01007387 */ /* 0x0101e20000100a00 */
        /* <DEDUP_REMOVED lines=15> */
[----:B------:R0:W-:Y:S04]  /*132090*/  STL [R1+0x5f74], R14 ;  /* 0x005f740e01007387 */ /* 0x0001e80000100800 */
[----:B0-----:R-:W2:Y:S04]  /*1320a0*/  LDL.LU R14, [R1+0x4a4] ;  /* 0x0004a400010e7983 */ /* 0x001ea80000300800 */
[----:B----4-:R-:W-:Y:S04]  /*1320b0*/  STL.64 [R1+0x5f78], R28 ;  /* 0x005f781c01007387 */ /* 0x010fe80000100a00 */
[----:B------:R2:W-:Y:S04]  /*1320c0*/  STL [R1+0x5f70], R25 ;  /* 0x005f701901007387 */ /* 0x0005e80000100800 */
[----:B------:R-:W4:Y:S01]  /*1320d0*/  LDL.LU R6, [R1+0x4b0] ;  /* 0x0004b00001067983 */ /* 0x000f220000300800 */
[----:B--2---:R-:W-:-:S02]  /*1320e0*/  SHF.R.S32.HI R25, RZ, 0x1f, R14 ;  /* 0x0000001fff197819 */ /* 0x004fc4000001140e */
[----:B------:R-:W-:-:S05]  /*1320f0*/  IADD3 R28, P6, R14, R21, RZ ;  /* 0x000000150e1c7210 */ /* 0x000fca0007fde0ff */
        /* <DEDUP_REMOVED lines=8> */
[----:B0-----:R-:W2:Y:S04]  /*132180*/  LDL.LU.64 R28, [R1+0x5f78] ;  /* 0x005f7800011c7983 */ /* 0x001ea80000300a00 */
[----:B------:R0:W-:Y:S02]  /*132190*/  STL.64 [R1+0x1d40], R20 ;  /* 0x001d401401007387 */ /* 0x0001e40000100a00 */
[----:B0-----:R-:W-:-:S02]  /*1321a0*/  IADD3 R20, P6, R14, R16, RZ ;  /* 0x000000100e147210 */ /* 0x001fc40007fde0ff */
[----:B------:R-:W3:Y:S04]  /*1321b0*/  LDL.LU R14, [R1+0x5f74] ;  /* 0x005f7400010e7983 */ /* 0x000ee80000300800 */
[----:B--2---:R-:W-:Y:S01]  /*1321c0*/  STL.64 [R1+0x5f60], R28 ;  /* 0x005f601c01007387 */ /* 0x004fe20000100a00 */
[----:B---3--:R-:W-:-:S03]  /*1321d0*/  IMAD.X R21, R25, 0x1, R14, P6 ;  /* 0x0000000119157824 */ /* 0x008fc600030e060e */
[----:B------:R-:W2:Y:S04]  /*1321e0*/  LDL.LU R25, [R1+0x5f70] ;  /* 0x005f700001197983 */ /* 0x000ea80000300800 */
[----:B------:R0:W-:Y:S04]  /*1321f0*/  STL.64 [R1+0x1d30], R20 ;  /* 0x001d301401007387 */ /* 0x0001e80000100a00 */
[----:B0-----:R-:W3:Y:S04]  /*132200*/  LDL.LU.64 R20, [R1+0x5f68] ;  /* 0x005f680001147983 */ /* 0x001ee80000300a00 */
[----:B------:R4:W-:Y:S02]  /*132210*/  STL [R1+0x5f5c], R11 ;  /* 0x005f5c0b01007387 */ /* 0x0009e40000100800 */
[----:B----4-:R-:W-:-:S02]  /*132220*/  SHF.R.S32.HI R11, RZ, 0x1f, R6 ;  /* 0x0000001fff0b7819 */ /* 0x010fc40000011406 */
[----:B------:R-:W-:Y:S01]  /*132230*/  STL [R1+0x5f58], R7 ;  /* 0x005f580701007387 */ /* 0x000fe20000100800 */
[----:B---3--:R-:W-:-:S05]  /*132240*/  IADD3 R28, P6, R6, R21, RZ ;  /* 0x00000015061c7210 */ /* 0x008fca0007fde0ff */
[----:B------:R-:W-:-:S05]  /*132250*/  IMAD.X R29, R11, 0x1, R19, P6 ;  /* 0x000000010b1d7824 */ /* 0x000fca00030e0613 */
[----:B------:R0:W-:Y:S02]  /*132260*/  STL.64 [R1+0x1d18], R28 ;  /* 0x001d181c01007387 */ /* 0x0001e40000100a00 */
[----:B0-----:R-:W-:-:S05]  /*132270*/  IADD3 R28, P6, R6, R20, RZ ;  /* 0x00000014061c7210 */ /* 0x001fca0007fde0ff */
[----:B------:R-:W-:-:S05]  /*132280*/  IMAD.X R29, R11, 0x1, R18, P6 ;  /* 0x000000010b1d7824 */ /* 0x000fca00030e0612 */
[----:B------:R0:W-:Y:S02]  /*132290*/  STL.64 [R1+0x1d10], R28 ;  /* 0x001d101c01007387 */ /* 0x0001e40000100a00 */
[----:B0-----:R-:W-:-:S05]  /*1322a0*/  IADD3 R28, P6, R6, R17, RZ ;  /* 0x00000011061c7210 */ /* 0x001fca0007fde0ff */
[----:B------:R-:W-:Y:S01]  /*1322b0*/  IMAD.X R29, R11, 0x1, R15, P6 ;  /* 0x000000010b1d7824 */ /* 0x000fe200030e060f */
[----:B------:R-:W-:-:S04]  /*1322c0*/  IADD3 R6, P6, R6, R16, RZ ;  /* 0x0000001006067210 */ /* 0x000fc80007fde0ff */
[----:B------:R0:W-:Y:S01]  /*1322d0*/  STL.64 [R1+0x1d08], R28 ;  /* 0x001d081c01007387 */ /* 0x0001e20000100a00 */
[----:B------:R-:W-:-:S03]  /*1322e0*/  IMAD.X R7, R11, 0x1, R14, P6 ;  /* 0x000000010b077824 */ /* 0x000fc600030e060e */
[----:B0-----:R-:W3:Y:S04]  /*1322f0*/  LDL.LU.64 R28, [R1+0x5f60] ;  /* 0x005f6000011c7983 */ /* 0x001ee80000300a00 */
[----:B------:R-:W-:Y:S04]  /*132300*/  STL.64 [R1+0x5f50], R16 ;  /* 0x005f501001007387 */ /* 0x000fe80000100a00 */
[----:B------:R-:W4:Y:S04]  /*132310*/  LDL.LU R11, [R1+0x5f5c] ;  /* 0x005f5c00010b7983 */ /* 0x000f280000300800 */
[----:B------:R0:W-:Y:S04]  /*132320*/  STL.64 [R1+0x1cf8], R6 ;  /* 0x001cf80601007387 */ /* 0x0001e80000100a00 */
[----:B0-----:R-:W2:Y:S04]  /*132330*/  LDL.LU R7, [R1+0x5f58] ;  /* 0x005f580001077983 */ /* 0x001ea80000300800 */
[----:B------:R-:W-:Y:S04]  /*132340*/  STL [R1+0x5f48], R12 ;  /* 0x005f480c01007387 */ /* 0x000fe80000100800 */
[----:B------:R0:W-:Y:S04]  /*132350*/  STL [R1+0x5f4c], R24 ;  /* 0x005f4c1801007387 */ /* 0x0001e80000100800 */
[----:B0-----:R-:W3:Y:S04]  /*132360*/  LDL.LU R24, [R1+0x4b4] ;  /* 0x0004b40001187983 */ /* 0x001ee80000300800 */
[----:B------:R-:W4:Y:S01]  /*132370*/  LDL.LU R6, [R1+0x4bc] ;  /* 0x0004bc0001067983 */ /* 0x000f220000300800 */
[----:B---3--:R-:W-:-:S02]  /*132380*/  SHF.R.S32.HI R12, RZ, 0x1f, R24 ;  /* 0x0000001fff0c7819 */ /* 0x008fc40000011418 */
[----:B------:R-:W-:Y:S01]  /*132390*/  IADD3 R16, P6, R24, R21, RZ ;  /* 0x0000001518107210 */ /* 0x000fe20007fde0ff */
[----:B----4-:R0:W-:Y:S04]  /*1323a0*/  STL [R1+0x5f3c], R6 ;  /* 0x005f3c0601007387 */ /* 0x0101e80000100800 */
[----:B------:R-:W-:Y:S01]  /*1323b0*/  IMAD.X R17, R12, 0x1, R19, P6 ;  /* 0x000000010c117824 */ /* 0x000fe200030e0613 */
[----:B0-----:R-:W3:Y:S04]  /*1323c0*/  LDL.LU R6, [R1+0x4b8] ;  /* 0x0004b80001067983 */ /* 0x001ee80000300800 */
[----:B------:R0:W-:Y:S02]  /*1323d0*/  STL.64 [R1+0x1cd8], R16 ;  /* 0x001cd81001007387 */ /* 0x0001e40000100a00 */
[----:B0-----:R-:W-:-:S05]  /*1323e0*/  IADD3 R16, P6, R24, R20, RZ ;  /* 0x0000001418107210 */ /* 0x001fca0007fde0ff */
[----:B------:R-:W-:-:S05]  /*1323f0*/  IMAD.X R17, R12, 0x1, R18, P6 ;  /* 0x000000010c117824 */ /* 0x000fca00030e0612 */
[----:B------:R0:W-:Y:S04]  /*132400*/  STL.64 [R1+0x1cd0], R16 ;  /* 0x001cd01001007387 */ /* 0x0001e80000100a00 */
[----:B0-----:R-:W4:Y:S04]  /*132410*/  LDL.LU.64 R16, [R1+0x5f50] ;  /* 0x005f500001107983 */ /* 0x001f280000300a00 */
[----:B------:R4:W-:Y:S02]  /*132420*/  STL.64 [R1+0x5f40], R28 ;  /* 0x005f401c01007387 */ /* 0x0009e40000100a00 */
[----:B----4-:R-:W-:-:S05]  /*132430*/  IADD3 R28, P6, R24, R17, RZ ;  /* 0x00000011181c7210 */ /* 0x010fca0007fde0ff */
[----:B------:R-:W-:-:S05]  /*132440*/  IMAD.X R29, R12, 0x1, R15, P6 ;  /* 0x000000010c1d7824 */ /* 0x000fca00030e060f */
[----:B------:R0:W-:Y:S02]  /*132450*/  STL.64 [R1+0x1cc8], R28 ;  /* 0x001cc81c01007387 */ /* 0x0001e40000100a00 */
[----:B0-----:R-:W-:Y:S02]  /*132460*/  IADD3 R28, P6, R24, R16, RZ ;  /* 0x00000010181c7210 */ /* 0x001fe40007fde0ff */
[----:B------:R-:W4:Y:S03]  /*132470*/  LDL.LU R24, [R1+0x5f4c] ;  /* 0x005f4c0001187983 */ /* 0x000f260000300800 */
[----:B------:R-:W-:Y:S02]  /*132480*/  IMAD.X R29, R12, 0x1, R14, P6 ;  /* 0x000000010c1d7824 */ /* 0x000fe400030e060e */
[----:B------:R-:W4:Y:S04]  /*132490*/  LDL.LU R12, [R1+0x5f48] ;  /* 0x005f4800010c7983 */ /* 0x000f280000300800 */
[----:B------:R3:W-:Y:S02]  /*1324a0*/  STL.64 [R1+0x1cb8], R28 ;  /* 0x001cb81c01007387 */ /* 0x0007e40000100a00 */
[----:B---3--:R-:W-:-:S02]  /*1324b0*/  SHF.R.S32.HI R29, RZ, 0x1f, R6 ;  /* 0x0000001fff1d7819 */ /* 0x008fc40000011406 */
[----:B------:R-:W-:-:S03]  /*1324c0*/  IADD3 R28, P6, R6, R21, RZ ;  /* 0x00000015061c7210 */ /* 0x000fc60007fde0ff */
[----:B------:R-:W-:Y:S04]  /*1324d0*/  STL [R1+0x38], R29 ;  /* 0x0000381d01007387 */ /* 0x000fe80000100800 */
[----:B------:R0:W-:Y:S04]  /*1324e0*/  STL [R1+0x5f38], R21 ;  /* 0x005f381501007387 */ /* 0x0001e80000100800 */
[----:B0-----:R-:W3:Y:S02]  /*1324f0*/  LDL.LU R21, [R1+0x38] ;  /* 0x0000380001157983 */ /* 0x001ee40000300800 */
[----:B---3--:R-:W-:-:S05]  /*132500*/  IMAD.X R29, R21, 0x1, R19, P6 ;  /* 0x00000001151d7824 */ /* 0x008fca00030e0613 */
        /* <DEDUP_REMOVED lines=10> */
[----:B------:R-:W3:Y:S03]  /*1325b0*/  LDL.LU R6, [R1+0x5f3c] ;  /* 0x005f3c0001067983 */ /* 0x000ee60000300800 */
[----:B------:R-:W-:Y:S01]  /*1325c0*/  IMAD.X R29, R21, 0x1, R14, P6 ;  /* 0x00000001151d7824 */ /* 0x000fe200030e060e */
[----:B--2---:R-:W-:Y:S04]  /*1325d0*/  STL [R1+0x5f24], R7 ;  /* 0x005f240701007387 */ /* 0x004fe80000100800 */
[----:B------:R-:W-:Y:S04]  /*1325e0*/  STL.64 [R1+0x5f28], R8 ;  /* 0x005f280801007387 */ /* 0x000fe80000100a00 */
[----:B------:R-:W2:Y:S04]  /*1325f0*/  LDL.LU R21, [R1+0x5f38] ;  /* 0x005f380001157983 */ /* 0x000ea80000300800 */
[----:B------:R0:W-:Y:S04]  /*132600*/  STL.64 [R1+0x1c80], R28 ;  /* 0x001c801c01007387 */ /* 0x0001e80000100a00 */
[----:B0-----:R-:W4:Y:S01]  /*132610*/  LDL.LU.64 R28, [R1+0x5f30] ;  /* 0x005f3000011c7983 */ /* 0x001f220000300a00 */
[----:B---3--:R-:W-:-:S02]  /*132620*/  SHF.R.S32.HI R7, RZ, 0x1f, R6 ;  /* 0x0000001fff077819 */ /* 0x008fc40000011406 */
[----:B--2---:R-:W-:-:S05]  /*132630*/  IADD3 R8, P6, R6, R21, RZ ;  /* 0x0000001506087210 */ /* 0x004fca0007fde0ff */
[----:B------:R-:W-:-:S05]  /*132640*/  IMAD.X R9, R7, 0x1, R19, P6 ;  /* 0x0000000107097824 */ /* 0x000fca00030e0613 */
[----:B------:R0:W-:Y:S04]  /*132650*/  STL.64 [R1+0x1c60], R8 ;  /* 0x001c600801007387 */ /* 0x0001e80000100a00 */
[----:B------:R1:W-:Y:S01]  /*132660*/  STL [R1+0x5f20], R13 ;  /* 0x005f200d01007387 */ /* 0x0003e20000100800 */
[----:B0-----:R-:W-:Y:S01]  /*132670*/  IADD3 R8, P6, R6, R20, RZ ;  /* 0x0000001406087210 */ /* 0x001fe20007fde0ff */
[----:B-1----:R-:W-:-:S04]  /*132680*/  IMAD.MOV.U32 R13, RZ, RZ, R7 ;  /* 0x000000ffff0d7224 */ /* 0x002fc800078e0007 */
        /* <DEDUP_REMOVED lines=9> */
[----:B0-----:R-:W3:Y:S02]  /*132720*/  LDL.LU R7, [R1+0x5f24] ;  /* 0x005f240001077983 */ /* 0x001ee40000300800 */
[----:B---3--:R-:W-:-:S02]  /*132730*/  IMAD.MOV.U32 R6, RZ, RZ, R7 ;  /* 0x000000ffff067224 */ /* 0x008fc400078e0007 */
[----:B--2---:R-:W-:-:S05]  /*132740*/  IMAD.MOV.U32 R7, RZ, RZ, R9 ;  /* 0x000000ffff077224 */ /* 0x004fca00078e0009 */
[----:B------:R-:W-:Y:S04]  /*132750*/  STL.64 [R1+0x5f18], R6 ;  /* 0x005f180601007387 */ /* 0x000fe80000100a00 */
[----:B----4-:R0:W-:Y:S04]  /*132760*/  STL.64 [R1+0x5f10], R24 ;  /* 0x005f101801007387 */ /* 0x0101e80000100a00 */
[----:B0-----:R-:W2:Y:S01]  /*132770*/  LDL.LU R25, [R1+0x4c0] ;  /* 0x0004c00001197983 */ /* 0x001ea20000300800 */
[----:B------:R-:W-:Y:S01]  /*132780*/  IMAD.MOV.U32 R9, RZ, RZ, R12 ;  /* 0x000000ffff097224 */ /* 0x000fe200078e000c */
[----:B--2---:R-:W-:-:S02]  /*132790*/  SHF.R.S32.HI R6, RZ, 0x1f, R25 ;  /* 0x0000001fff067819 */ /* 0x004fc40000011419 */
[----:B------:R-:W-:-:S05]  /*1327a0*/  IADD3 R12, P6, R25, R21, RZ ;  /* 0x00000015190c7210 */ /* 0x000fca0007fde0ff */
[----:B------:R-:W-:-:S05]  /*1327b0*/  IMAD.X R13, R6, 0x1, R19, P6 ;  /* 0x00000001060d7824 */ /* 0x000fca00030e0613 */
[----:B------:R0:W-:Y:S04]  /*1327c0*/  STL.64 [R1+0x1c28], R12 ;  /* 0x001c280c01007387 */ /* 0x0001e80000100a00 */
[----:B0-----:R-:W2:Y:S01]  /*1327d0*/  LDL.LU R13, [R1+0x5f20] ;  /* 0x005f2000010d7983 */ /* 0x001ea20000300800 */
[----:B------:R-:W-:Y:S02]  /*1327e0*/  IMAD.MOV.U32 R7, RZ, RZ, R10 ;  /* 0x000000ffff077224 */ /* 0x000fe400078e000a */
[----:B------:R-:W-:Y:S02]  /*1327f0*/  IMAD.MOV.U32 R12, RZ, RZ, R0 ;  /* 0x000000ffff0c7224 */ /* 0x000fe400078e0000 */
[----:B------:R-:W-:Y:S02]  /*132800*/  IMAD.MOV.U32 R0, RZ, RZ, R5 ;  /* 0x000000ffff007224 */ /* 0x000fe400078e0005 */
[----:B--2---:R-:W-:-:S02]  /*132810*/  IMAD.MOV.U32 R10, RZ, RZ, R13 ;  /* 0x000000ffff0a7224 */ /* 0x004fc400078e000d */
[----:B------:R-:W-:Y:S01]  /*132820*/  IMAD.MOV.U32 R13, RZ, RZ, R4 ;  /* 0x000000ffff0d7224 */ /* 0x000fe200078e0004 */
[----:B------:R-:W-:-:S05]  /*132830*/  IADD3 R4, P6, R25, R20, RZ ;  /* 0x0000001419047210 */ /* 0x000fca0007fde0ff */
[----:B------:R-:W-:-:S05]  /*132840*/  IMAD.X R5, R6, 0x1, R18, P6 ;  /* 0x0000000106057824 */ /* 0x000fca00030e0612 */
[----:B------:R0:W-:Y:S02]  /*132850*/  STL.64 [R1+0x4c78], R4 ;  /* 0x004c780401007387 */ /* 0x0001e40000100a00 */
[----:B0-----:R-:W-:Y:S01]  /*132860*/  IMAD.MOV.U32 R4, RZ, RZ, R6 ;  /* 0x000000ffff047224 */ /* 0x001fe200078e0006 */
[----:B------:R-:W-:Y:S01]  /*132870*/  IADD3 R6, P6, R25, R17, RZ ;  /* 0x0000001119067210 */ /* 0x000fe20007fde0ff */
[----:B------:R-:W-:-:S04]  /*132880*/  IMAD.MOV.U32 R5, RZ, RZ, R7 ;  /* 0x000000ffff057224 */ /* 0x000fc800078e0007 */
        /* <DEDUP_REMOVED lines=8> */
[----:B0-----:R-:W3:Y:S04]  /*132910*/  LDL.LU.64 R24, [R1+0x5f10] ;  /* 0x005f100001187983 */ /* 0x001ee80000300a00 */
[----:B------:R0:W-:Y:S01]  /*132920*/  STL [R1+0x5f00], R21 ;  /* 0x005f001501007387 */ /* 0x0001e20000100800 */
[----:B--2---:R-:W-:-:S03]  /*132930*/  IADD3 R6, P6, R7, R21, RZ ;  /* 0x0000001507067210 */ /* 0x004fc60007fde0ff */
        /* <DEDUP_REMOVED lines=11> */
[----:B------:R0:W-:Y:S02]  /*1329f0*/  STL.64 [R1+0x5ef8], R22 ;  /* 0x005ef81601007387 */ /* 0x0001e40000100a00 */
[----:B0-----:R-:W-:-:S02]  /*132a00*/  IADD3 R22, P6, R21, R16, RZ ;  /* 0x0000001015167210 */ /* 0x001fc40007fde0ff */
[----:B--2---:R0:W-:Y:S04]  /*132a10*/  STL.64 [R1+0x5ee8], R6 ;  /* 0x005ee80601007387 */ /* 0x0041e80000100a00 */
[----:B0-----:R-:W2:Y:S04]  /*132a20*/  LDL.LU R7, [R1+0x4c8] ;  /* 0x0004c80001077983 */ /* 0x001ea80000300800 */
[----:B------:R-:W4:Y:S01]  /*132a30*/  LDL.LU R21, [R1+0x5f00] ;  /* 0x005f000001157983 */ /* 0x000f220000300800 */
[----:B------:R-:W-:-:S03]  /*132a40*/  IMAD.X R23, R4, 0x1, R14, P6 ;  /* 0x0000000104177824 */ /* 0x000fc600030e060e */
[----:B---3--:R-:W-:Y:S04]  /*132a50*/  STL.64 [R1+0x5ef0], R24 ;  /* 0x005ef01801007387 */ /* 0x008fe80000100a00 */
[----:B------:R0:W-:Y:S04]  /*132a60*/  STL.64 [R1+0x1bc8], R22 ;  /* 0x001bc81601007387 */ /* 0x0001e80000100a00 */
[----:B0-----:R-:W3:Y:S01]  /*132a70*/  LDL.LU.64 R22, [R1+0x5ef8] ;  /* 0x005ef80001167983 */ /* 0x001ee20000300a00 */
[----:B--2---:R-:W-:Y:S02]  /*132a80*/  SHF.R.S32.HI R4, RZ, 0x1f, R7 ;  /* 0x0000001fff047819 */ /* 0x004fe40000011407 */
[----:B----4-:R-:W-:-:S05]  /*132a90*/  IADD3 R24, P6, R7, R21, RZ ;  /* 0x0000001507187210 */ /* 0x010fca0007fde0ff */
        /* <DEDUP_REMOVED lines=12> */
[----:B0-----:R-:W4:Y:S01]  /*132b60*/  LDL.LU.64 R6, [R1+0x5ee8] ;  /* 0x005ee80001067983 */ /* 0x001f220000300a00 */
[----:B------:R-:W-:-:S03]  /*132b70*/  SHF.R.S32.HI R4, RZ, 0x1f, R5 ;  /* 0x0000001fff047819 */ /* 0x000fc60000011405 */
[----:B----4-:R0:W-:Y:S02]  /*132b80*/  STL.64 [R1+0x5ee0], R6 ;  /* 0x005ee00601007387 */ /* 0x0101e40000100a00 */
[----:B0-----:R-:W-:-:S05]  /*132b90*/  IADD3 R6, P6, R5, R21, RZ ;  /* 0x0000001505067210 */ /* 0x001fca0007fde0ff */
[----:B------:R-:W-:-:S05]  /*132ba0*/  IMAD.X R7, R4, 0x1, R19, P6 ;  /* 0x0000000104077824 */ /* 0x000fca00030e0613 */
[----:B------:R0:W-:Y:S04]  /*132bb0*/  STL.64 [R1+0x1b70], R6 ;  /* 0x001b700601007387 */ /* 0x0001e80000100a00 */
[----:B------:R1:W-:Y:S01]  /*132bc0*/  STL.64 [R1+0x5ed8], R20 ;  /* 0x005ed81401007387 */ /* 0x0003e20000100a00 */
[----:B0-----:R-:W-:Y:S01]  /*132bd0*/  IADD3 R6, P6, R5, R20, RZ ;  /* 0x0000001405067210 */ /* 0x001fe20007fde0ff */
[----:B-1----:R-:W-:-:S04]  /*132be0*/  IMAD.MOV.U32 R21, RZ, RZ, R5 ;  /* 0x000000ffff157224 */ /* 0x002fc800078e0005 */
[----:B------:R-:W-:-:S05]  /*132bf0*/  IMAD.X R7, R4, 0x1, R18, P6 ;  /* 0x0000000104077824 */ /* 0x000fca00030e0612 */
[----:B------:R0:W-:Y:S02]  /*132c00*/  STL.64 [R1+0x1b68], R6 ;  /* 0x001b680601007387 */ /* 0x0001e40000100a00 */
[----:B0-----:R-:W-:-:S05]  /*132c10*/  IADD3 R6, P6, R21, R17, RZ ;  /* 0x0000001115067210 */ /* 0x001fca0007fde0ff */
[C---:B------:R-:W-:Y:S01]  /*132c20*/  IMAD.X R7, R4.reuse, 0x1, R15, P6 ;  /* 0x0000000104077824 */ /* 0x040fe200030e060f */
[----:B------:R-:W-:Y:S01]  /*132c30*/  IADD3 R20, P6, R21, R16, RZ ;  /* 0x0000001015147210 */ /* 0x000fe20007fde0ff */
[----:B------:R0:W-:Y:S04]  /*132c40*/  STL.64 [R1+0x5ed0], R28 ;  /* 0x005ed01c01007387 */ /* 0x0001e80000100a00 */
[----:B------:R-:W-:Y:S01]  /*132c50*/  IMAD.X R21, R4, 0x1, R14, P6 ;  /* 0x0000000104157824 */ /* 0x000fe200030e060e */
[----:B0-----:R-:W4:Y:S04]  /*132c60*/  LDL R29, [R1+0x4d0] ;  /* 0x0004d000011d7983 */ /* 0x001f280000100800 */
[----:B------:R-:W3:Y:S04]  /*132c70*/  LDL.LU R5, [R1+0x4d8] ;  /* 0x0004d80001057983 */ /* 0x000ee80000300800 */
[----:B------:R0:W-:Y:S04]  /*132c80*/  STL.64 [R1+0x1b60], R6 ;  /* 0x001b600601007387 */ /* 0x0001e80000100a00 */
[----:B0-----:R-:W2:Y:S04]  /*132c90*/  LDL.LU.64 R6, [R1+0x5ee0] ;  /* 0x005ee00001067983 */ /* 0x001ea80000300a00 */
[----:B------:R0:W-:Y:S04]  /*132ca0*/  STL.64 [R1+0x1b50], R20 ;  /* 0x001b501401007387 */ /* 0x0001e80000100a00 */
[----:B0-----:R-:W3:Y:S04]  /*132cb0*/  LDL.LU.64 R20, [R1+0x5ed8] ;  /* 0x005ed80001147983 */ /* 0x001ee80000300a00 */
[----:B------:R0:W-:Y:S01]  /*132cc0*/  STL [R1+0x5ec8], R19 ;  /* 0x005ec81301007387 */ /* 0x0001e20000100800 */
[----:B----4-:R-:W-:-:S02]  /*132cd0*/  SHF.R.S32.HI R4, RZ, 0x1f, R29 ;  /* 0x0000001fff047819 */ /* 0x010fc4000001141d */
[----:B---3--:R-:W-:-:S05]  /*132ce0*/  IADD3 R28, P6, R29, R21, RZ ;  /* 0x000000151d1c7210 */ /* 0x008fca0007fde0ff */
[----:B------:R-:W-:Y:S02]  /*132cf0*/  IMAD.X R29, R4, 0x1, R19, P6 ;  /* 0x00000001041d7824 */ /* 0x000fe400030e0613 */
[----:B0-----:R-:W3:Y:S04]  /*132d00*/  LDL.LU R19, [R1+0x4d0] ;  /* 0x0004d00001137983 */ /* 0x001ee80000300800 */
[----:B------:R3:W-:Y:S02]  /*132d10*/  STL.64 [R1+0x1b38], R28 ;  /* 0x001b381c01007387 */ /* 0x0007e40000100a00 */
[----:B---3--:R-:W-:-:S05]  /*132d20*/  IADD3 R28, P6, R19, R20, RZ ;  /* 0x00000014131c7210 */ /* 0x008fca0007fde0ff */
        /* <DEDUP_REMOVED lines=9> */
[----:B------:R-:W-:Y:S01]  /*132dc0*/  IMAD.X R29, R4, 0x1, R14, P6 ;  /* 0x00000001041d7824 */ /* 0x000fe200030e060e */
[----:B------:R-:W-:-:S04]  /*132dd0*/  SHF.R.S32.HI R4, RZ, 0x1f, R5 ;  /* 0x0000001fff047819 */ /* 0x000fc80000011405 */
[----:B------:R0:W-:Y:S04]  /*132de0*/  STL.64 [R1+0x1b18], R28 ;  /* 0x001b181c01007387 */ /* 0x0001e80000100a00 */
[----:B------:R1:W-:Y:S04]  /*132df0*/  STL [R1+0x5eb8], R21 ;  /* 0x005eb81501007387 */ /* 0x0003e80000100800 */
[----:B------:R-:W-:Y:S01]  /*132e00*/  STL [R1+0x38], R4 ;  /* 0x0000380401007387 */ /* 0x000fe20000100800 */
[----:B0-----:R-:W-:-:S03]  /*132e10*/  IADD3 R28, P6, R5, R21, RZ ;  /* 0x00000015051c7210 */ /* 0x001fc60007fde0ff */
[----:B-1----:R-:W3:Y:S02]  /*132e20*/  LDL.LU R21, [R1+0x38] ;  /* 0x0000380001157983 */ /* 0x002ee40000300800 */
[----:B---3--:R-:W-:-:S05]  /*132e30*/  IMAD.X R29, R21, 0x1, R19, P6 ;  /* 0x00000001151d7824 */ /* 0x008fca00030e0613 */
        /* <DEDUP_REMOVED lines=12> */
[----:B------:R-:W-:Y:S04]  /*132f00*/  STL.64 [R1+0x1ad8], R4 ;  /* 0x001ad80401007387 */ /* 0x000fe80000100a00 */
[----:B------:R0:W-:Y:S04]  /*132f10*/  STL.64 [R1+0x5ea0], R10 ;  /* 0x005ea00a01007387 */ /* 0x0001e80000100a00 */
[----:B0-----:R-:W2:Y:S04]  /*132f20*/  LDL.LU R11, [R1+0x4e8] ;  /* 0x0004e800010b7983 */ /* 0x001ea80000300800 */
[----:B------:R-:W3:Y:S01]  /*132f30*/  LDL.LU R5, [R1+0x4e4] ;  /* 0x0004e40001057983 */ /* 0x000ee20000300800 */
[----:B--2---:R-:W-:-:S02]  /*132f40*/  SHF.R.S32.HI R4, RZ, 0x1f, R11 ;  /* 0x0000001fff047819 */ /* 0x004fc4000001140b */
[----:B----4-:R-:W-:-:S05]  /*132f50*/  IADD3 R16, P6, R11, R21, RZ ;  /* 0x000000150b107210 */ /* 0x010fca0007fde0ff */
[----:B------:R-:W-:-:S05]  /*132f60*/  IMAD.X R17, R4, 0x1, R19, P6 ;  /* 0x0000000104117824 */ /* 0x000fca00030e0613 */
[----:B------:R0:W-:Y:S02]  /*132f70*/  STL.64 [R1+0x1ac0], R16 ;  /* 0x001ac01001007387 */ /* 0x0001e40000100a00 */
[----:B0-----:R-:W-:Y:S02]  /*132f80*/  IADD3 R16, P6, R11, R20, RZ ;  /* 0x000000140b107210 */ /* 0x001fe40007fde0ff */
[----:B------:R-:W-:Y:S03]  /*132f90*/  STL.64 [R1+0x5ea8], R20 ;  /* 0x005ea81401007387 */ /* 0x000fe60000100a00 */
[----:B------:R-:W-:-:S05]  /*132fa0*/  IMAD.X R17, R4, 0x1, R18, P6 ;  /* 0x0000000104117824 */ /* 0x000fca00030e0612 */
[----:B------:R0:W-:Y:S04]  /*132fb0*/  STL.64 [R1+0x1ab8], R16 ;  /* 0x001ab81001007387 */ /* 0x0001e80000100a00 */
[----:B0-----:R-:W2:Y:S04]  /*132fc0*/  LDL.LU.64 R16, [R1+0x5eb0] ;  /* 0x005eb00001107983 */ /* 0x001ea80000300a00 */
[----:B------:R0:W-:Y:S04]  /*132fd0*/  STL.64 [R1+0x5e98], R12 ;  /* 0x005e980c01007387 */ /* 0x0001e80000100a00 */
[----:B0-----:R-:W4:Y:S01]  /*132fe0*/  LDL R13, [R1+0x4d4] ;  /* 0x0004d400010d7983 */ /* 0x001f220000100800 */
[----:B--2---:R-:W-:-:S05]  /*132ff0*/  IADD3 R20, P6, R11, R17, RZ ;  /* 0x000000110b147210 */ /* 0x004fca0007fde0ff */
[----:B------:R-:W-:Y:S01]  /*133000*/  IMAD.X R21, R4, 0x1, R15, P6 ;  /* 0x0000000104157824 */ /* 0x000fe200030e060f */
[----:B------:R-:W-:-:S04]  /*133010*/  IADD3 R10, P6, R11, R16, RZ ;  /* 0x000000100b0a7210 */ /* 0x000fc80007fde0ff */
[----:B------:R0:W-:Y:S01]  /*133020*/  STL.64 [R1+0x1ab0], R20 ;  /* 0x001ab01401007387 */ /* 0x0001e20000100a00 */
[----:B------:R-:W-:-:S03]  /*133030*/  IMAD.X R11, R4, 0x1, R14, P6 ;  /* 0x00000001040b7824 */ /* 0x000fc600030e060e */
[----:B0-----:R-:W2:Y:S04]  /*133040*/  LDL.LU.64 R20, [R1+0x5ea8] ;  /* 0x005ea80001147983 */ /* 0x001ea80000300a00 */
[----:B------:R0:W-:Y:S04]  /*133050*/  STL.64 [R1+0x1aa0], R10 ;  /* 0x001aa00a01007387 */ /* 0x0001e80000100a00 */
[----:B0-----:R-:W3:Y:S01]  /*133060*/  LDL.LU.64 R10, [R1+0x5ea0] ;  /* 0x005ea000010a7983 */ /* 0x001ee20000300a00 */
[----:B----4-:R-:W-:Y:S02]  /*133070*/  SHF.R.S32.HI R4, RZ, 0x1f, R13 ;  /* 0x0000001fff047819 */ /* 0x010fe4000001140d */
[----:B--2---:R-:W-:-:S05]  /*133080*/  IADD3 R12, P6, R13, R21, RZ ;  /* 0x000000150d0c7210 */ /* 0x004fca0007fde0ff */
[----:B------:R-:W-:-:S05]  /*133090*/  IMAD.X R13, R4, 0x1, R19, P6 ;  /* 0x00000001040d7824 */ /* 0x000fca00030e0613 */
[----:B------:R-:W-:Y:S04]  /*1330a0*/  STL.64 [R1+0x1a80], R12 ;  /* 0x001a800c01007387 */ /* 0x000fe80000100a00 */
[----:B---3--:R0:W-:Y:S04]  /*1330b0*/  STL.64 [R1+0x5e90], R10 ;  /* 0x005e900a01007387 */ /* 0x0081e80000100a00 */
[----:B0-----:R-:W2:Y:S02]  /*1330c0*/  LDL.LU R11, [R1+0x4d4] ;  /* 0x0004d400010b7983 */ /* 0x001ea40000300800 */
[----:B--2---:R-:W-:-:S05]  /*1330d0*/  IADD3 R12, P6, R11, R20, RZ ;  /* 0x000000140b0c7210 */ /* 0x004fca0007fde0ff */
        /* <DEDUP_REMOVED lines=8> */
[----:B0-----:R-:W2:Y:S04]  /*133160*/  LDL.LU.64 R12, [R1+0x5e98] ;  /* 0x005e9800010c7983 */ /* 0x001ea80000300a00 */
        /* <DEDUP_REMOVED lines=12> */
[----:B0-----:R-:W-:Y:S01]  /*133230*/  IMAD.MOV.U32 R11, RZ, RZ, R4 ;  /* 0x000000ffff0b7224 */ /* 0x001fe200078e0004 */
[----:B------:R-:W-:-:S05]  /*133240*/  IADD3 R4, P6, R5, R16, RZ ;  /* 0x0000001005047210 */ /* 0x000fca0007fde0ff */
[----:B------:R-:W-:-:S05]  /*133250*/  IMAD.X R5, R11, 0x1, R14, P6 ;  /* 0x000000010b057824 */ /* 0x000fca00030e060e */
[----:B------:R0:W-:Y:S04]  /*133260*/  STL.64 [R1+0x1a28], R4 ;  /* 0x001a280401007387 */ /* 0x0001e80000100a00 */
[----:B0-----:R-:W3:Y:S04]  /*133270*/  LDL.LU R4, [R1+0x4dc] ;  /* 0x0004dc0001047983 */ /* 0x001ee80000300800 */
[----:B---3--:R0:W-:Y:S04]  /*133280*/  STL [R1+0x5e68], R4 ;  /* 0x005e680401007387 */ /* 0x0081e80000100800 */
[----:B0-----:R-:W3:Y:S04]  /*133290*/  LDL.LU R4, [R1+0x4f0] ;  /* 0x0004f00001047983 */ /* 0x001ee80000300800 */
[----:B---3--:R0:W-:Y:S04]  /*1332a0*/  STL [R1+0x5e80], R4 ;  /* 0x005e800401007387 */ /* 0x0081e80000100800 */
[----:B0-----:R-:W3:Y:S02]  /*1332b0*/  LDL.LU R4, [R1+0x4e0] ;  /* 0x0004e00001047983 */ /* 0x001ee40000300800 */
[----:B---3--:R-:W-:-:S02]  /*1332c0*/  SHF.R.S32.HI R5, RZ, 0x1f, R4 ;  /* 0x0000001fff057819 */ /* 0x008fc40000011404 */
[----:B------:R-:W-:-:S05]  /*1332d0*/  IADD3 R10, P6, R4, R21, RZ ;  /* 0x00000015040a7210 */ /* 0x000fca0007fde0ff */
        /* <DEDUP_REMOVED lines=12> */
[----:B------:R-:W-:-:S05]  /*1333a0*/  IMAD.X R11, R5, 0x1, R14, P6 ;  /* 0x00000001050b7824 */ /* 0x000fca00030e060e */
[----:B------:R-:W-:Y:S04]  /*1333b0*/  STL.64 [R1+0x19e8], R10 ;  /* 0x0019e80a01007387 */ /* 0x000fe80000100a00 */
[----:B------:R0:W-:Y:S04]  /*1333c0*/  STL.64 [R1+0x5e70], R6 ;  /* 0x005e700601007387 */ /* 0x0001e80000100a00 */
        /* <DEDUP_REMOVED lines=13> */
[----:B---3--:R-:W-:-:S03]  /*1334a0*/  SHF.R.S32.HI R5, RZ, 0x1f, R4 ;  /* 0x0000001fff057819 */ /* 0x008fc60000011404 */
[----:B0-----:R-:W3:Y:S04]  /*1334b0*/  LDL.LU.64 R10, [R1+0x5e78] ;  /* 0x005e7800010a7983 */ /* 0x001ee80000300a00 */
[----:B------:R0:W-:Y:S02]  /*1334c0*/  STL.64 [R1+0x19b0], R6 ;  /* 0x0019b00601007387 */ /* 0x0001e40000100a00 */
[----:B0-----:R-:W-:-:S05]  /*1334d0*/  IADD3 R6, P6, R4, R21, RZ ;  /* 0x0000001504067210 */ /* 0x001fca0007fde0ff */
[----:B------:R-:W-:-:S05]  /*1334e0*/  IMAD.X R7, R5, 0x1, R19, P6 ;  /* 0x0000000105077824 */ /* 0x000fca00030e0613 */
        /* <DEDUP_REMOVED lines=9> */
[----:B0-----:R-:W-:Y:S02]  /*133580*/  IADD3 R6, P6, R4, R16, RZ ;  /* 0x0000001004067210 */ /* 0x001fe40007fde0ff */
[----:B------:R-:W4:Y:S03]  /*133590*/  LDL.LU R4, [R1+0x5e68] ;  /* 0x005e680001047983 */ /* 0x000f260000300800 */
[----:B------:R-:W-:-:S05]  /*1335a0*/  IMAD.X R7, R5, 0x1, R14, P6 ;  /* 0x0000000105077824 */ /* 0x000fca00030e060e */
[----:B------:R-:W-:Y:S04]  /*1335b0*/  STL.64 [R1+0x1970], R6 ;  /* 0x0019700601007387 */ /* 0x000fe80000100a00 */
[----:B---3--:R4:W-:Y:S04]  /*1335c0*/  STL.64 [R1+0x5e58], R10 ;  /* 0x005e580a01007387 */ /* 0x0089e80000100a00 */
[----:B------:R-:W3:Y:S01]  /*1335d0*/  LDL.LU R5, [R1+0x4f8] ;  /* 0x0004f80001057983 */ /* 0x000ee20000300800 */
[----:B----4-:R-:W-:Y:S02]  /*1335e0*/  SHF.R.S32.HI R10, RZ, 0x1f, R4 ;  /* 0x0000001fff0a7819 */ /* 0x010fe40000011404 */
[----:B------:R-:W-:-:S05]  /*1335f0*/  IADD3 R6, P6, R4, R21, RZ ;  /* 0x0000001504067210 */ /* 0x000fca0007fde0ff */
[----:B------:R-:W-:Y:S01]  /*133600*/  IMAD.X R7, R10, 0x1, R19, P6 ;  /* 0x000000010a077824 */ /* 0x000fe200030e0613 */
[----:B---3--:R-:W-:Y:S04]  /*133610*/  STL [R1+0x5e50], R5 ;  /* 0x005e500501007387 */ /* 0x008fe80000100800 */
[----:B------:R0:W-:Y:S02]  /*133620*/  STL.64 [R1+0x1958], R6 ;  /* 0x0019580601007387 */ /* 0x0001e40000100a00 */
[----:B0-----:R-:W-:-:S05]  /*133630*/  IADD3 R6, P6, R4, R20, RZ ;  /* 0x0000001404067210 */ /* 0x001fca0007fde0ff */
[----:B------:R-:W-:-:S05]  /*133640*/  IMAD.X R7, R10, 0x1, R18, P6 ;  /* 0x000000010a077824 */ /* 0x000fca00030e0612 */
[----:B------:R0:W-:Y:S04]  /*133650*/  STL.64 [R1+0x1950], R6 ;  /* 0x0019500601007387 */ /* 0x0001e80000100a00 */
[----:B0-----:R-:W3:Y:S04]  /*133660*/  LDL.LU.64 R6, [R1+0x5e60] ;  /* 0x005e600001067983 */ /* 0x001ee80000300a00 */
[----:B---3--:R0:W-:Y:S02]  /*133670*/  STL.64 [R1+0x5e48], R6 ;  /* 0x005e480601007387 */ /* 0x0081e40000100a00 */
[----:B0-----:R-:W-:Y:S01]  /*133680*/  IMAD.MOV.U32 R6, RZ, RZ, R10 ;  /* 0x000000ffff067224 */ /* 0x001fe200078e000a */
[----:B------:R-:W-:Y:S01]  /*133690*/  IADD3 R10, P6, R4, R17, RZ ;  /* 0x00000011040a7210 */ /* 0x000fe20007fde0ff */
[----:B------:R-:W3:Y:S04]  /*1336a0*/  LDL R7, [R1+0x4ec] ;  /* 0x0004ec0001077983 */ /* 0x000ee80000100800 */
[----:B------:R-:W-:Y:S01]  /*1336b0*/  IMAD.X R11, R6, 0x1, R15, P6 ;  /* 0x00000001060b7824 */ /* 0x000fe200030e060f */
[----:B------:R-:W-:-:S05]  /*1336c0*/  IADD3 R4, P6, R4, R16, RZ ;  /* 0x0000001004047210 */ /* 0x000fca0007fde0ff */
[----:B------:R-:W-:Y:S01]  /*1336d0*/  IMAD.X R5, R6, 0x1, R14, P6 ;  /* 0x0000000106057824 */ /* 0x000fe200030e060e */
[----:B------:R0:W-:Y:S04]  /*1336e0*/  STL.64 [R1+0x1948], R10 ;  /* 0x0019480a01007387 */ /* 0x0001e80000100a00 */
[----:B0-----:R-:W4:Y:S04]  /*1336f0*/  LDL.LU.64 R10, [R1+0x5e58] ;  /* 0x005e5800010a7983 */ /* 0x001f280000300a00 */
[----:B------:R0:W-:Y:S04]  /*133700*/  STL.64 [R1+0x1938], R4 ;  /* 0x0019380401007387 */ /* 0x0001e80000100a00 */
[----:B0-----:R-:W2:Y:S04]  /*133710*/  LDL.LU R5, [R1+0x5e50] ;  /* 0x005e500001057983 */ /* 0x001ea80000300800 */
[----:B------:R0:W-:Y:S04]  /*133720*/  STL [R1+0x5e40], R9 ;  /* 0x005e400901007387 */ /* 0x0001e80000100800 */
[----:B0-----:R-:W4:Y:S01]  /*133730*/  LDL.LU R9, [R1+0x4ec] ;  /* 0x0004ec0001097983 */ /* 0x001f220000300800 */
[----:B---3--:R-:W-:-:S02]  /*133740*/  SHF.R.S32.HI R4, RZ, 0x1f, R7 ;  /* 0x0000001fff047819 */ /* 0x008fc40000011407 */
[----:B------:R-:W-:-:S05]  /*133750*/  IADD3 R6, P6, R7, R21, RZ ;  /* 0x0000001507067210 */ /* 0x000fca0007fde0ff */
[----:B------:R-:W-:-:S05]  /*133760*/  IMAD.X R7, R4, 0x1, R19, P6 ;  /* 0x0000000104077824 */ /* 0x000fca00030e0613 */
[----:B------:R4:W-:Y:S02]  /*133770*/  STL.64 [R1+0x1910], R6 ;  /* 0x0019100601007387 */ /* 0x0009e40000100a00 */
[----:B----4-:R-:W-:-:S05]  /*133780*/  IADD3 R6, P6, R9, R20, RZ ;  /* 0x0000001409067210 */ /* 0x010fca0007fde0ff */
        /* <DEDUP_REMOVED lines=10> */
[----:B--2---:R-:W-:-:S04]  /*133830*/  SHF.R.S32.HI R4, RZ, 0x1f, R5 ;  /* 0x0000001fff047819 */ /* 0x004fc80000011405 */
[----:B------:R0:W-:Y:S02]  /*133840*/  STL.64 [R1+0x18f0], R6 ;  /* 0x0018f00601007387 */ /* 0x0001e40000100a00 */
[----:B0-----:R-:W-:-:S05]  /*133850*/  IADD3 R6, P6, R5, R21, RZ ;  /* 0x0000001505067210 */ /* 0x001fca0007fde0ff */
[----:B------:R-:W-:-:S05]  /*133860*/  IMAD.X R7, R4, 0x1, R19, P6 ;  /* 0x0000000104077824 */ /* 0x000fca00030e0613 */
[----:B------:R0:W-:Y:S02]  /*133870*/  STL.64 [R1+0x18d8], R6 ;  /* 0x0018d80601007387 */ /* 0x0001e40000100a00 */
[----:B0-----:R-:W-:-:S05]  /*133880*/  IADD3 R6, P6, R5, R20, RZ ;  /* 0x0000001405067210 */ /* 0x001fca0007fde0ff */
[----:B------:R-:W-:Y:S01]  /*133890*/  IMAD.X R7, R4, 0x1, R18, P6 ;  /* 0x0000000104077824 */ /* 0x000fe200030e0612 */
[----:B---3--:R0:W-:Y:S04]  /*1338a0*/  STL.64 [R1+0x5e30], R8 ;  /* 0x005e300801007387 */ /* 0x0081e80000100a00 */
[----:B------:R1:W-:Y:S01]  /*1338b0*/  STL.64 [R1+0x18d0], R6 ;  /* 0x0018d00601007387 */ /* 0x0003e20000100a00 */
[----:B0-----:R-:W-:Y:S01]  /*1338c0*/  IMAD.MOV.U32 R9, RZ, RZ, R4 ;  /* 0x000000ffff097224 */ /* 0x001fe200078e0004 */
[----:B-1----:R-:W-:-:S05]  /*1338d0*/  IADD3 R6, P6, R5, R17, RZ ;  /* 0x0000001105067210 */ /* 0x002fca0007fde0ff */
[----:B------:R-:W-:-:S05]  /*1338e0*/  IMAD.X R7, R9, 0x1, R15, P6 ;  /* 0x0000000109077824 */ /* 0x000fca00030e060f */
[----:B------:R0:W-:Y:S04]  /*1338f0*/  STL.64 [R1+0x18c8], R6 ;  /* 0x0018c80601007387 */ /* 0x0001e80000100a00 */
[----:B0-----:R-:W2:Y:S04]  /*133900*/  LDL.LU.64 R6, [R1+0x5e38] ;  /* 0x005e380001067983 */ /* 0x001ea80000300a00 */
[----:B------:R0:W-:Y:S04]  /*133910*/  STL [R1+0x5e28], R23 ;  /* 0x005e281701007387 */ /* 0x0001e80000100800 */
[----:B0-----:R-:W3:Y:S01]  /*133920*/  LDL.LU R23, [R1+0x4fc] ;  /* 0x0004fc0001177983 */ /* 0x001ee20000300800 */
[----:B------:R-:W-:-:S05]  /*133930*/  IADD3 R4, P6, R5, R16, RZ ;  /* 0x0000001005047210 */ /* 0x000fca0007fde0ff */
[----:B------:R-:W-:-:S05]  /*133940*/  IMAD.X R5, R9, 0x1, R14, P6 ;  /* 0x0000000109057824 */ /* 0x000fca00030e060e */
[----:B------:R0:W-:Y:S04]  /*133950*/  STL.64 [R1+0x18b8], R4 ;  /* 0x0018b80401007387 */ /* 0x0001e80000100a00 */
[----:B0-----:R-:W4:Y:S01]  /*133960*/  LDL.LU R4, [R1+0x508] ;  /* 0x0005080001047983 */ /* 0x001f220000300800 */
[----:B---3--:R-:W-:Y:S02]  /*133970*/  SHF.R.S32.HI R5, RZ, 0x1f, R23 ;  /* 0x0000001fff057819 */ /* 0x008fe40000011417 */
        /* <DEDUP_REMOVED lines=15> */
[----:B------:R0:W-:Y:S04]  /*133a70*/  STL [R1+0x5e18], R3 ;  /* 0x005e180301007387 */ /* 0x0001e80000100800 */
[----:B0-----:R-:W2:Y:S04]  /*133a80*/  LDL.LU R3, [R1+0x500] ;  /* 0x0005000001037983 */ /* 0x001ea80000300800 */
[----:B------:R-:W4:Y:S01]  /*133a90*/  LDL.LU R5, [R1+0x510] ;  /* 0x0005100001057983 */ /* 0x000f220000300800 */
[----:B--2---:R-:W-:-:S03]  /*133aa0*/  IADD3 R8, P6, R3, R21, RZ ;  /* 0x0000001503087210 */ /* 0x004fc60007fde0ff */
[----:B----4-:R0:W-:Y:S02]  /*133ab0*/  STL [R1+0x5e08], R5 ;  /* 0x005e080501007387 */ /* 0x0101e40000100800 */
[----:B0-----:R-:W-:-:S05]  /*133ac0*/  SHF.R.S32.HI R5, RZ, 0x1f, R3 ;  /* 0x0000001fff057819 */ /* 0x001fca0000011403 */
        /* <DEDUP_REMOVED lines=9> */
[----:B------:R0:W-:Y:S04]  /*133b60*/  STL.64 [R1+0x1850], R8 ;  /* 0x0018500801007387 */ /* 0x0001e80000100a00 */
[----:B------:R1:W-:Y:S01]  /*133b70*/  STL [R1+0x5e0c], R7 ;  /* 0x005e0c0701007387 */ /* 0x0003e20000100800 */
[----:B0-----:R-:W-:-:S03]  /*133b80*/  IADD3 R8, P6, R3, R16, RZ ;  /* 0x0000001003087210 */ /* 0x001fc60007fde0ff */
[----:B------:R-:W2:Y:S02]  /*133b90*/  LDL.LU R3, [R1+0x5e18] ;  /* 0x005e180001037983 */ /* 0x000ea40000300800 */
[----:B------:R-:W-:Y:S01]  /*133ba0*/  IMAD.X R9, R5, 0x1, R14, P6 ;  /* 0x0000000105097824 */ /* 0x000fe200030e060e */
[----:B-1----:R-:W-:-:S04]  /*133bb0*/  SHF.R.S32.HI R7, RZ, 0x1f, R4 ;  /* 0x0000001fff077819 */ /* 0x002fc80000011404 */
        /* <DEDUP_REMOVED lines=13> */
[----:B------:R-:W3:Y:S04]  /*133c90*/  LDL.LU R7, [R1+0x5e0c] ;  /* 0x005e0c0001077983 */ /* 0x000ee80000300800 */
[----:B------:R0:W-:Y:S04]  /*133ca0*/  STL.64 [R1+0x17f0], R4 ;  /* 0x0017f00401007387 */ /* 0x0001e80000100a00 */
[----:B0-----:R-:W2:Y:S04]  /*133cb0*/  LDL.LU R5, [R1+0x5e08] ;  /* 0x005e080001057983 */ /* 0x001ea80000300800 */
[----:B----4-:R0:W-:Y:S04]  /*133cc0*/  STL.64 [R1+0x5e00], R8 ;  /* 0x005e000801007387 */ /* 0x0101e80000100a00 */
[----:B------:R1:W-:Y:S01]  /*133cd0*/  STL [R1+0x5df8], R21 ;  /* 0x005df81501007387 */ /* 0x0003e20000100800 */
[----:B--2---:R-:W-:-:S02]  /*133ce0*/  SHF.R.S32.HI R4, RZ, 0x1f, R5 ;  /* 0x0000001fff047819 */ /* 0x004fc40000011405 */
[----:B0-----:R-:W-:-:S03]  /*133cf0*/  IADD3 R8, P6, R5, R21, RZ ;  /* 0x0000001505087210 */ /* 0x001fc60007fde0ff */
[----:B------:R-:W-:Y:S04]  /*133d00*/  STL [R1+0x38], R4 ;  /* 0x0000380401007387 */ /* 0x000fe80000100800 */
[----:B-1----:R-:W2:Y:S02]  /*133d10*/  LDL.LU R21, [R1+0x38] ;  /* 0x0000380001157983 */ /* 0x002ea40000300800 */
[----:B--2---:R-:W-:-:S05]  /*133d20*/  IMAD.X R9, R21, 0x1, R19, P6 ;  /* 0x0000000115097824 */ /* 0x004fca00030e0613 */
        /* <DEDUP_REMOVED lines=9> */
[----:B0-----:R-:W2:Y:S04]  /*133dc0*/  LDL.LU.64 R8, [R1+0x5e00] ;  /* 0x005e000001087983 */ /* 0x001ea80000300a00 */
[----:B------:R0:W-:Y:S04]  /*133dd0*/  STL.64 [R1+0x5df0], R16 ;  /* 0x005df01001007387 */ /* 0x0001e80000100a00 */
[----:B0-----:R-:W4:Y:S04]  /*133de0*/  LDL.LU R16, [R1+0x824] ;  /* 0x0008240001107983 */ /* 0x001f280000300800 */
[----:B------:R-:W2:Y:S04]  /*133df0*/  LDL.LU R17, [R1+0x828] ;  /* 0x0008280001117983 */ /* 0x000ea80000300800 */
[----:B------:R-:W4:Y:S04]  /*133e00*/  LDL.LU R21, [R1+0x5df8] ;  /* 0x005df80001157983 */ /* 0x000f280000300800 */
[----:B------:R-:W-:Y:S04]  /*133e10*/  STL.64 [R1+0x17b8], R4 ;  /* 0x0017b80401007387 */ /* 0x000fe80000100a00 */
[----:B------:R-:W-:Y:S04]  /*133e20*/  STL [R1+0x5de8], R14 ;  /* 0x005de80e01007387 */ /* 0x000fe80000100800 */
[----:B------:R0:W-:Y:S04]  /*133e30*/  STL [R1+0x5dec], R12 ;  /* 0x005dec0c01007387 */ /* 0x0001e80000100800 */
[----:B0-----:R-:W2:Y:S01]  /*133e40*/  LDL.LU R12, [R1+0x518] ;  /* 0x00051800010c7983 */ /* 0x001ea20000300800 */
[----:B------:R-:W-:-:S02]  /*133e50*/  IMAD.MOV.U32 R5, RZ, RZ, R10 ;  /* 0x000000ffff057224 */ /* 0x000fc400078e000a */
[----:B------:R-:W-:Y:S02]  /*133e60*/  IMAD.MOV.U32 R10, RZ, RZ, R11 ;  /* 0x000000ffff0a7224 */ /* 0x000fe400078e000b */
[----:B------:R-:W-:Y:S02]  /*133e70*/  IMAD.MOV.U32 R11, RZ, RZ, R28 ;  /* 0x000000ffff0b7224 */ /* 0x000fe400078e001c */
[----:B------:R-:W-:Y:S02]  /*133e80*/  IMAD.MOV.U32 R28, RZ, RZ, R2 ;  /* 0x000000ffff1c7224 */ /* 0x000fe400078e0002 */
[----:B---3--:R-:W-:Y:S02]  /*133e90*/  IMAD.MOV.U32 R4, RZ, RZ, R7 ;  /* 0x000000ffff047224 */ /* 0x008fe400078e0007 */
[----:B------:R-:W-:Y:S02]  /*133ea0*/  IMAD.MOV.U32 R7, RZ, RZ, R0 ;  /* 0x000000ffff077224 */ /* 0x000fe400078e0000 */
[----:B------:R-:W-:-:S02]  /*133eb0*/  IMAD.MOV.U32 R0, RZ, RZ, R29 ;  /* 0x000000ffff007224 */ /* 0x000fc400078e001d */
[----:B------:R-:W-:Y:S01]  /*133ec0*/  IMAD.MOV.U32 R29, RZ, RZ, R3 ;  /* 0x000000ffff1d7224 */ /* 0x000fe200078e0003 */
[----:B--2---:R-:W-:Y:S02]  /*133ed0*/  SHF.R.S32.HI R14, RZ, 0x1f, R12 ;  /* 0x0000001fff0e7819 */ /* 0x004fe4000001140c */
[----:B----4-:R-:W-:-:S05]  /*133ee0*/  IADD3 R2, P6, R12, R21, RZ ;  /* 0x000000150c027210 */ /* 0x010fca0007fde0ff */
[----:B------:R-:W-:-:S05]  /*133ef0*/  IMAD.X R3, R14, 0x1, R19, P6 ;  /* 0x000000010e037824 */ /* 0x000fca00030e0613 */
[----:B------:R0:W-:Y:S02]  /*133f00*/  STL.64 [R1+0x4bf8], R2 ;  /* 0x004bf80201007387 */ /* 0x0001e40000100a00 */
[----:B0-----:R-:W-:Y:S01]  /*133f10*/  IMAD.MOV.U32 R2, RZ, RZ, R16 ;  /* 0x000000ffff027224 */ /* 0x001fe200078e0010 */
[----:B------:R-:W-:Y:S01]  /*133f20*/  IADD3 R16, P6, R12, R20, RZ ;  /* 0x000000140c107210 */ /* 0x000fe20007fde0ff */
[----:B------:R-:W-:-:S04]  /*133f30*/  IMAD.MOV.U32 R3, RZ, RZ, R17 ;  /* 0x000000ffff037224 */ /* 0x000fc800078e0011 */
[----:B------:R-:W-:-:S05]  /*133f40*/  IMAD.X R17, R14, 0x1, R18, P6 ;  /* 0x000000010e117824 */ /* 0x000fca00030e0612 */
[----:B------:R0:W-:Y:S04]  /*133f50*/  STL.64 [R1+0x1790], R16 ;  /* 0x0017901001007387 */ /* 0x0001e80000100a00 */
[----:B0-----:R-:W2:Y:S04]  /*133f60*/  LDL.LU.64 R16, [R1+0x5df0] ;  /* 0x005df00001107983 */ /* 0x001ea80000300a00 */
[----:B------:R2:W-:Y:S02]  /*133f70*/  STL.64 [R1+0x5de0], R8 ;  /* 0x005de00801007387 */ /* 0x0005e40000100a00 */
[----:B--2---:R-:W-:-:S05]  /*133f80*/  IADD3 R8, P6, R12, R17, RZ ;  /* 0x000000110c087210 */ /* 0x004fca0007fde0ff */
[----:B------:R-:W-:-:S05]  /*133f90*/  IMAD.X R9, R14, 0x1, R15, P6 ;  /* 0x000000010e097824 */ /* 0x000fca00030e060f */
[----:B------:R0:W-:Y:S02]  /*133fa0*/  STL.64 [R1+0x1788], R8 ;  /* 0x0017880801007387 */ /* 0x0001e40000100a00 */
[----:B0-----:R-:W-:Y:S01]  /*133fb0*/  IADD3 R8, P6, R12, R16, RZ ;  /* 0x000000100c087210 */ /* 0x001fe20007fde0ff */
[----:B------:R-:W-:Y:S01]  /*133fc0*/  IMAD.MOV.U32 R9, RZ, RZ, R14 ;  /* 0x000000ffff097224 */ /* 0x000fe200078e000e */
[----:B------:R-:W2:Y:S04]  /*133fd0*/  LDL.LU R12, [R1+0x5dec] ;  /* 0x005dec00010c7983 */ /* 0x000ea80000300800 */
[----:B------:R-:W3:Y:S04]  /*133fe0*/  LDL.LU R14, [R1+0x5de8] ;  /* 0x005de800010e7983 */ /* 0x000ee80000300800 */
[----:B------:R0:W-:Y:S04]  /*133ff0*/  STL.64 [R1+0x5dc8], R2 ;  /* 0x005dc80201007387 */ /* 0x0001e80000100a00 */
[----:B0-----:R-:W4:Y:S04]  /*134000*/  LDL.LU R3, [R1+0x528] ;  /* 0x0005280001037983 */ /* 0x001f280000300800 */
[----:B------:R4:W-:Y:S01]  /*134010*/  STL [R1+0x5dd0], R29 ;  /* 0x005dd01d01007387 */ /* 0x0009e20000100800 */
[----:B---3--:R-:W-:-:S05]  /*134020*/  IMAD.X R9, R9, 0x1, R14, P6 ;  /* 0x0000000109097824 */ /* 0x008fca00030e060e */
[----:B------:R0:W-:Y:S01]  /*134030*/  STL.64 [R1+0x1778], R8 ;  /* 0x0017780801007387 */ /* 0x0001e20000100a00 */
[----:B----4-:R-:W-:Y:S02]  /*134040*/  SHF.R.S32.HI R29, RZ, 0x1f, R3 ;  /* 0x0000001fff1d7819 */ /* 0x010fe40000011403 */
[----:B0-----:R-:W-:-:S05]  /*134050*/  IADD3 R8, P6, R3, R21, RZ ;  /* 0x0000001503087210 */ /* 0x001fca0007fde0ff */
[----:B------:R-:W-:-:S05]  /*134060*/  IMAD.X R9, R29, 0x1, R19, P6 ;  /* 0x000000011d097824 */ /* 0x000fca00030e0613 */
[----:B------:R0:W-:Y:S04]  /*134070*/  STL.64 [R1+0x1760], R8 ;  /* 0x0017600801007387 */ /* 0x0001e80000100a00 */
[----:B0-----:R-:W3:Y:S04]  /*134080*/  LDL.LU.64 R8, [R1+0x5de0] ;  /* 0x005de00001087983 */ /* 0x001ee80000300a00 */
        /* <DEDUP_REMOVED lines=10> */
[----:B------:R-:W2:Y:S04]  /*134130*/  LDL.LU R29, [R1+0x5dd0] ;  /* 0x005dd000011d7983 */ /* 0x000ea80000300800 */
[----:B------:R0:W-:Y:S04]  /*134140*/  STL.64 [R1+0x1740], R2 ;  /* 0x0017400201007387 */ /* 0x0001e80000100a00 */
[----:B0-----:R-:W3:Y:S04]  /*134150*/  LDL.LU.64 R2, [R1+0x5dc8] ;  /* 0x005dc80001027983 */ /* 0x001ee80000300a00 */
[----:B---3--:R-:W-:Y:S04]  /*134160*/  STL.64 [R1+0x5dc0], R2 ;  /* 0x005dc00201007387 */ /* 0x008fe80000100a00 */
[----:B--2---:R0:W-:Y:S04]  /*134170*/  STL.64 [R1+0x5db0], R28 ;  /* 0x005db01c01007387 */ /* 0x0041e80000100a00 */
[----:B0-----:R-:W2:Y:S04]  /*134180*/  LDL.LU R29, [R1+0x534] ;  /* 0x00053400011d7983 */ /* 0x001ea80000300800 */
[----:B------:R2:W-:Y:S02]  /*134190*/  STL [R1+0x5db8], R12 ;  /* 0x005db80c01007387 */ /* 0x0005e40000100800 */
[----:B--2---:R-:W-:-:S02]  /*1341a0*/  SHF.R.S32.HI R12, RZ, 0x1f, R29 ;  /* 0x0000001fff0c7819 */ /* 0x004fc4000001141d */
        /* <DEDUP_REMOVED lines=12> */
[----:B------:R-:W3:Y:S04]  /*134270*/  LDL.LU R12, [R1+0x5db8] ;  /* 0x005db800010c7983 */ /* 0x000ee80000300800 */
[----:B------:R0:W-:Y:S04]  /*134280*/  STL.64 [R1+0x1700], R28 ;  /* 0x0017001c01007387 */ /* 0x0001e80000100a00 */
[----:B0-----:R-:W4:Y:S04]  /*134290*/  LDL.LU.64 R28, [R1+0x5db0] ;  /* 0x005db000011c7983 */ /* 0x001f280000300a00 */
[----:B------:R-:W-:Y:S04]  /*1342a0*/  STL [R1+0x5da0], R14 ;  /* 0x005da00e01007387 */ /* 0x000fe80000100800 */
[----:B----4-:R-:W-:Y:S04]  /*1342b0*/  STL.64 [R1+0x5da8], R28 ;  /* 0x005da81c01007387 */ /* 0x010fe80000100a00 */
[----:B---3--:R0:W-:Y:S04]  /*1342c0*/  STL.64 [R1+0x5d98], R12 ;  /* 0x005d980c01007387 */ /* 0x0081e80000100a00 */
[----:B0-----:R-:W3:Y:S02]  /*1342d0*/  LDL.LU R13, [R1+0x544] ;  /* 0x00054400010d7983 */ /* 0x001ee40000300800 */
[----:B---3--:R-:W-:-:S02]  /*1342e0*/  SHF.R.S32.HI R14, RZ, 0x1f, R13 ;  /* 0x0000001fff0e7819 */ /* 0x008fc4000001140d */
        /* <DEDUP_REMOVED lines=9> */
[----:B------:R-:W-:-:S03]  /*134380*/  IMAD.MOV.U32 R13, RZ, RZ, R14 ;  /* 0x000000ffff0d7224 */ /* 0x000fc600078e000e */
[----:B------:R0:W-:Y:S04]  /*134390*/  STL.64 [R1+0x16d8], R28 ;  /* 0x0016d81c01007387 */ /* 0x0001e80000100a00 */
[----:B0-----:R-:W3:Y:S04]  /*1343a0*/  LDL.LU.64 R28, [R1+0x5da8] ;  /* 0x005da800011c7983 */ /* 0x001ee80000300a00 */
[----:B------:R-:W4:Y:S04]  /*1343b0*/  LDL.LU R14, [R1+0x5da0] ;  /* 0x005da000010e7983 */ /* 0x000f280000300800 */
[----:B------:R0:W-:Y:S04]  /*1343c0*/  STL.64 [R1+0x5d80], R4 ;  /* 0x005d800401007387 */ /* 0x0001e80000100a00 */
[----:B0-----:R-:W2:Y:S01]  /*1343d0*/  LDL.LU R5, [R1+0x554] ;  /* 0x0005540001057983 */ /* 0x001ea20000300800 */
[----:B----4-:R-:W-:-:S05]  /*1343e0*/  IMAD.X R13, R13, 0x1, R14, P6 ;  /* 0x000000010d0d7824 */ /* 0x010fca00030e060e */
[----:B------:R0:W-:Y:S04]  /*1343f0*/  STL.64 [R1+0x16c8], R12 ;  /* 0x0016c80c01007387 */ /* 0x0001e80000100a00 */
[----:B0-----:R-:W4:Y:S04]  /*134400*/  LDL.LU.64 R12, [R1+0x5d98] ;  /* 0x005d9800010c7983 */ /* 0x001f280000300a00 */
[----:B----4-:R2:W-:Y:S04]  /*134410*/  STL.64 [R1+0x5d90], R12 ;  /* 0x005d900c01007387 */ /* 0x0105e80000100a00 */
[----:B------:R0:W-:Y:S01]  /*134420*/  STL [R1+0x5d88], R10 ;  /* 0x005d880a01007387 */ /* 0x0001e20000100800 */
[----:B--2---:R-:W-:-:S02]  /*134430*/  IADD3 R12, P6, R5, R21, RZ ;  /* 0x00000015050c7210 */ /* 0x004fc40007fde0ff */
[----:B0-----:R-:W-:-:S05]  /*134440*/  SHF.R.S32.HI R10, RZ, 0x1f, R5 ;  /* 0x0000001fff0a7819 */ /* 0x001fca0000011405 */
        /* <DEDUP_REMOVED lines=11> */
[----:B------:R-:W4:Y:S04]  /*134500*/  LDL.LU R10, [R1+0x5d88] ;  /* 0x005d8800010a7983 */ /* 0x000f280000300800 */
[----:B------:R0:W-:Y:S04]  /*134510*/  STL.64 [R1+0x1688], R4 ;  /* 0x0016880401007387 */ /* 0x0001e80000100a00 */
[----:B0-----:R-:W3:Y:S04]  /*134520*/  LDL.LU.64 R4, [R1+0x5d80] ;  /* 0x005d800001047983 */ /* 0x001ee80000300a00 */
[----:B---3--:R-:W-:Y:S04]  /*134530*/  STL.64 [R1+0x5d78], R4 ;  /* 0x005d780401007387 */ /* 0x008fe80000100a00 */
[----:B--2---:R0:W-:Y:S04]  /*134540*/  STL.64 [R1+0x5d68], R12 ;  /* 0x005d680c01007387 */ /* 0x0041e80000100a00 */
[----:B0-----:R-:W2:Y:S04]  /*134550*/  LDL.LU R13, [R1+0x560] ;  /* 0x00056000010d7983 */ /* 0x001ea80000300800 */
[----:B----4-:R2:W-:Y:S02]  /*134560*/  STL [R1+0x5d70], R10 ;  /* 0x005d700a01007387 */ /* 0x0105e40000100800 */
        /* <DEDUP_REMOVED lines=10> */
[----:B0-----:R-:W2:Y:S01]  /*134610*/  LDL.LU.64 R4, [R1+0x5d78] ;  /* 0x005d780001047983 */ /* 0x001ea20000300a00 */
[----:B------:R-:W-:Y:S01]  /*134620*/  IADD3 R12, P6, R13, R16, RZ ;  /* 0x000000100d0c7210 */ /* 0x000fe20007fde0ff */
[----:B------:R-:W-:Y:S02]  /*134630*/  IMAD.MOV.U32 R13, RZ, RZ, R10 ;  /* 0x000000ffff0d7224 */ /* 0x000fe400078e000a */
[----:B------:R-:W3:Y:S02]  /*134640*/  LDL.LU R10, [R1+0x5d70] ;  /* 0x005d7000010a7983 */ /* 0x000ee40000300800 */
[----:B------:R-:W-:-:S02]  /*134650*/  IMAD.X R13, R13, 0x1, R14, P6 ;  /* 0x000000010d0d7824 */ /* 0x000fc400030e060e */
[----:B--2---:R0:W-:Y:S04]  /*134660*/  STL.64 [R1+0x5d50], R4 ;  /* 0x005d500401007387 */ /* 0x0041e80000100a00 */
[----:B0-----:R-:W2:Y:S04]  /*134670*/  LDL.LU R5, [R1+0x568] ;  /* 0x0005680001057983 */ /* 0x001ea80000300800 */
[----:B------:R0:W-:Y:S04]  /*134680*/  STL.64 [R1+0x1650], R12 ;  /* 0x0016500c01007387 */ /* 0x0001e80000100a00 */
[----:B0-----:R-:W4:Y:S04]  /*134690*/  LDL.LU.64 R12, [R1+0x5d68] ;  /* 0x005d6800010c7983 */ /* 0x001f280000300a00 */
[----:B------:R2:W-:Y:S02]  /*1346a0*/  STL [R1+0x5d58], R11 ;  /* 0x005d580b01007387 */ /* 0x0005e40000100800 */
[----:B--2---:R-:W-:-:S02]  /*1346b0*/  SHF.R.S32.HI R11, RZ, 0x1f, R5 ;  /* 0x0000001fff0b7819 */ /* 0x004fc40000011405 */
        /* <DEDUP_REMOVED lines=17> */
[----:B------:R0:W-:Y:S04]  /*1347d0*/  STL.64 [R1+0x5d40], R8 ;  /* 0x005d400801007387 */ /* 0x0001e80000100a00 */
[----:B0-----:R-:W3:Y:S02]  /*1347e0*/  LDL.LU R9, [R1+0x574] ;  /* 0x0005740001097983 */ /* 0x001ee40000300800 */
[----:B---3--:R-:W-:-:S02]  /*1347f0*/  SHF.R.S32.HI R8, RZ, 0x1f, R9 ;  /* 0x0000001fff087819 */ /* 0x008fc40000011409 */
[----:B------:R-:W-:-:S05]  /*134800*/  IADD3 R4, P6, R9, R21, RZ ;  /* 0x0000001509047210 */ /* 0x000fca0007fde0ff */
        /* <DEDUP_REMOVED lines=14> */
[----:B0-----:R-:W2:Y:S04]  /*1348f0*/  LDL.LU.64 R8, [R1+0x5d40] ;  /* 0x005d400001087983 */ /* 0x001ea80000300a00 */
[----:B------:R0:W-:Y:S04]  /*134900*/  STL [R1+0x5d2c], R14 ;  /* 0x005d2c0e01007387 */ /* 0x0001e80000100800 */
[----:B0-----:R-:W4:Y:S04]  /*134910*/  LDL.LU R14, [R1+0x580] ;  /* 0x00058000010e7983 */ /* 0x001f280000300800 */
[----:B------:R0:W-:Y:S01]  /*134920*/  STL.64 [R1+0x5d30], R24 ;  /* 0x005d301801007387 */ /* 0x0001e20000100a00 */
[----:B----4-:R-:W-:-:S02]  /*134930*/  SHF.R.S32.HI R20, RZ, 0x1f, R14 ;  /* 0x0000001fff147819 */ /* 0x010fc4000001140e */
[----:B0-----:R-:W-:-:S03]  /*134940*/  IADD3 R24, P6, R14, R21, RZ ;  /* 0x000000150e187210 */ /* 0x001fc60007fde0ff */
[----:B------:R0:W-:Y:S02]  /*134950*/  STL [R1+0x38], R20 ;  /* 0x0000381401007387 */ /* 0x0001e40000100800 */
[----:B------:R-:W-:Y:S02]  /*134960*/  IMAD.X R25, R20, 0x1, R19, P6 ;  /* 0x0000000114197824 */ /* 0x000fe400030e0613 */
[----:B0-----:R-:W4:Y:S04]  /*134970*/  LDL.LU R20, [R1+0x5d38] ;  /* 0x005d380001147983 */ /* 0x001f280000300800 */
[----:B------:R0:W-:Y:S04]  /*134980*/  STL [R1+0x5d28], R19 ;  /* 0x005d281301007387 */ /* 0x0001e80000100800 */
[----:B0-----:R-:W3:Y:S04]  /*134990*/  LDL.LU R19, [R1+0x38] ;  /* 0x0000380001137983 */ /* 0x001ee80000300800 */
[----:B------:R4:W-:Y:S02]  /*1349a0*/  STL.64 [R1+0x15b8], R24 ;  /* 0x0015b81801007387 */ /* 0x0009e40000100a00 */
[----:B----4-:R-:W-:-:S02]  /*1349b0*/  IADD3 R24, P6, R14, R20, RZ ;  /* 0x000000140e187210 */ /* 0x010fc40007fde0ff */
[----:B------:R0:W-:Y:S03]  /*1349c0*/  STL.64 [R1+0x5d20], R20 ;  /* 0x005d201401007387 */ /* 0x0001e60000100a00 */
[----:B---3--:R-:W-:Y:S01]  /*1349d0*/  IMAD.X R25, R19, 0x1, R18, P6 ;  /* 0x0000000113197824 */ /* 0x008fe200030e0612 */
[----:B0-----:R-:W-:-:S05]  /*1349e0*/  IADD3 R20, P6, R14, R17, RZ ;  /* 0x000000110e147210 */ /* 0x001fca0007fde0ff */
[----:B------:R-:W-:Y:S01]  /*1349f0*/  IMAD.X R21, R19, 0x1, R15, P6 ;  /* 0x0000000113157824 */ /* 0x000fe200030e060f */
[----:B------:R0:W-:Y:S04]  /*134a00*/  STL.64 [R1+0x15b0], R24 ;  /* 0x0015b01801007387 */ /* 0x0001e80000100a00 */
[----:B0-----:R-:W3:Y:S04]  /*134a10*/  LDL.LU.64 R24, [R1+0x5d30] ;  /* 0x005d300001187983 */ /* 0x001ee80000300a00 */
[----:B------:R0:W-:Y:S02]  /*134a20*/  STL.64 [R1+0x15a8], R20 ;  /* 0x0015a81401007387 */ /* 0x0001e40000100a00 */
[----:B0-----:R-:W-:-:S02]  /*134a30*/  IADD3 R20, P6, R14, R16, RZ ;  /* 0x000000100e147210 */ /* 0x001fc40007fde0ff */
[----:B------:R-:W4:Y:S04]  /*134a40*/  LDL.LU R14, [R1+0x5d2c] ;  /* 0x005d2c00010e7983 */ /* 0x000f280000300800 */
[----:B--2---:R-:W-:Y:S04]  /*134a50*/  STL.64 [R1+0x5d18], R8 ;  /* 0x005d180801007387 */ /* 0x004fe80000100a00 */
[----:B---3--:R0:W-:Y:S04]  /*134a60*/  STL.64 [R1+0x5d08], R24 ;  /* 0x005d081801007387 */ /* 0x0081e80000100a00 */
[----:B0-----:R-:W2:Y:S01]  /*134a70*/  LDL.LU R25, [R1+0x58c] ;  /* 0x00058c0001197983 */ /* 0x001ea20000300800 */
[----:B----4-:R-:W-:-:S03]  /*134a80*/  IMAD.X R21, R19, 0x1, R14, P6 ;  /* 0x0000000113157824 */ /* 0x010fc600030e060e */
[----:B------:R-:W3:Y:S04]  /*134a90*/  LDL.LU R19, [R1+0x5d28] ;  /* 0x005d280001137983 */ /* 0x000ee80000300800 */
[----:B------:R0:W-:Y:S04]  /*134aa0*/  STL.64 [R1+0x1598], R20 ;  /* 0x0015981401007387 */ /* 0x0001e80000100a00 */
[----:B0-----:R-:W4:Y:S04]  /*134ab0*/  LDL.LU.64 R20, [R1+0x5d20] ;  /* 0x005d200001147983 */ /* 0x001f280000300a00 */
[----:B------:R2:W-:Y:S02]  /*134ac0*/  STL [R1+0x5d10], R29 ;  /* 0x005d101d01007387 */ /* 0x0005e40000100800 */
[----:B--2---:R-:W-:-:S02]  /*134ad0*/  SHF.R.S32.HI R29, RZ, 0x1f, R25 ;  /* 0x0000001fff1d7819 */ /* 0x004fc40000011419 */
[----:B----4-:R-:W-:-:S05]  /*134ae0*/  IADD3 R8, P6, R25, R21, RZ ;  /* 0x0000001519087210 */ /* 0x010fca0007fde0ff */
[----:B---3--:R-:W-:-:S05]  /*134af0*/  IMAD.X R9, R29, 0x1, R19, P6 ;  /* 0x000000011d097824 */ /* 0x008fca00030e0613 */
        /* <DEDUP_REMOVED lines=13> */
[----:B----4-:R-:W-:Y:S04]  /*134bd0*/  STL.64 [R1+0x5d00], R24 ;  /* 0x005d001801007387 */ /* 0x010fe80000100a00 */
[----:B------:R0:W-:Y:S04]  /*134be0*/  STL [R1+0x5cfc], R7 ;  /* 0x005cfc0701007387 */ /* 0x0001e80000100800 */
[----:B0-----:R-:W4:Y:S02]  /*134bf0*/  LDL.LU R7, [R1+0x588] ;  /* 0x0005880001077983 */ /* 0x001f240000300800 */
[----:B----4-:R-:W-:-:S02]  /*134c00*/  SHF.R.S32.HI R25, RZ, 0x1f, R7 ;  /* 0x0000001fff197819 */ /* 0x010fc40000011407 */
[----:B------:R-:W-:-:S03]  /*134c10*/  IADD3 R24, P6, R7, R21, RZ ;  /* 0x0000001507187210 */ /* 0x000fc60007fde0ff */
[----:B------:R-:W-:Y:S04]  /*134c20*/  STL [R1+0x38], R25 ;  /* 0x0000381901007387 */ /* 0x000fe80000100800 */
[----:B------:R0:W-:Y:S04]  /*134c30*/  STL [R1+0x5cf8], R21 ;  /* 0x005cf81501007387 */ /* 0x0001e80000100800 */
[----:B0-----:R-:W4:Y:S02]  /*134c40*/  LDL.LU R21, [R1+0x38] ;  /* 0x0000380001157983 */ /* 0x001f240000300800 */
[----:B----4-:R-:W-:-:S05]  /*134c50*/  IMAD.X R25, R21, 0x1, R19, P6 ;  /* 0x0000000115197824 */ /* 0x010fca00030e0613 */
        /* <DEDUP_REMOVED lines=8> */
[----:B------:R0:W-:Y:S02]  /*134ce0*/  STL.64 [R1+0x5cf0], R4 ;  /* 0x005cf00401007387 */ /* 0x0001e40000100a00 */
[----:B0-----:R-:W-:-:S02]  /*134cf0*/  IADD3 R4, P6, R7, R16, RZ ;  /* 0x0000001007047210 */ /* 0x001fc40007fde0ff */
[----:B------:R-:W2:Y:S03]  /*134d00*/  LDL.LU R7, [R1+0x5cfc] ;  /* 0x005cfc0001077983 */ /* 0x000ea60000300800 */
[----:B------:R-:W-:Y:S02]  /*134d10*/  IMAD.X R5, R21, 0x1, R14, P6 ;  /* 0x0000000115057824 */ /* 0x000fe400030e060e */
[----:B------:R-:W3:Y:S04]  /*134d20*/  LDL.LU R21, [R1+0x5cf8] ;  /* 0x005cf80001157983 */ /* 0x000ee80000300800 */
[----:B----4-:R-:W-:Y:S04]  /*134d30*/  STL [R1+0x5ce8], R25 ;  /* 0x005ce81901007387 */ /* 0x010fe80000100800 */
[----:B------:R-:W-:Y:S04]  /*134d40*/  STL.64 [R1+0x1520], R4 ;  /* 0x0015200401007387 */ /* 0x000fe80000100a00 */
[----:B--2---:R0:W-:Y:S04]  /*134d50*/  STL [R1+0x5cec], R7 ;  /* 0x005cec0701007387 */ /* 0x0041e80000100800 */
[----:B0-----:R-:W2:Y:S02]  /*134d60*/  LDL.LU R7, [R1+0x598] ;  /* 0x0005980001077983 */ /* 0x001ea40000300800 */
[----:B--2---:R-:W-:-:S02]  /*134d70*/  SHF.R.S32.HI R25, RZ, 0x1f, R7 ;  /* 0x0000001fff197819 */ /* 0x004fc40000011407 */
[----:B---3--:R-:W-:-:S05]  /*134d80*/  IADD3 R4, P6, R7, R21, RZ ;  /* 0x0000001507047210 */ /* 0x008fca0007fde0ff */
        /* <DEDUP_REMOVED lines=12> */
[----:B------:R-:W-:Y:S02]  /*134e50*/  IMAD.X R5, R25, 0x1, R14, P6 ;  /* 0x0000000119057824 */ /* 0x000fe400030e060e */
[----:B------:R-:W3:Y:S04]  /*134e60*/  LDL.LU R25, [R1+0x5ce8] ;  /* 0x005ce80001197983 */ /* 0x000ee80000300800 */
[----:B------:R-:W-:Y:S04]  /*134e70*/  STL [R1+0x5cd8], R14 ;  /* 0x005cd80e01007387 */ /* 0x000fe80000100800 */
[----:B------:R-:W-:Y:S04]  /*134e80*/  STL.64 [R1+0x14e8], R4 ;  /* 0x0014e80401007387 */ /* 0x000fe80000100a00 */
[----:B---3--:R0:W-:Y:S04]  /*134e90*/  STL [R1+0x5cdc], R25 ;  /* 0x005cdc1901007387 */ /* 0x0081e80000100800 */
[----:B0-----:R-:W3:Y:S02]  /*134ea0*/  LDL.LU R25, [R1+0x5a4] ;  /* 0x0005a40001197983 */ /* 0x001ee40000300800 */
[----:B---3--:R-:W-:-:S02]  /*134eb0*/  SHF.R.S32.HI R14, RZ, 0x1f, R25 ;  /* 0x0000001fff0e7819 */ /* 0x008fc40000011419 */
[----:B------:R-:W-:-:S05]  /*134ec0*/  IADD3 R4, P6, R25, R21, RZ ;  /* 0x0000001519047210 */ /* 0x000fca0007fde0ff */
        /* <DEDUP_REMOVED lines=10> */
[----:B0-----:R-:W-:Y:S01]  /*134f70*/  IADD3 R4, P6, R25, R16, RZ ;  /* 0x0000001019047210 */ /* 0x001fe20007fde0ff */
[----:B------:R-:W-:Y:S01]  /*134f80*/  IMAD.MOV.U32 R5, RZ, RZ, R14 ;  /* 0x000000ffff057224 */ /* 0x000fe200078e000e */
[----:B------:R-:W3:Y:S04]  /*134f90*/  LDL.LU R25, [R1+0x5cdc] ;  /* 0x005cdc0001197983 */ /* 0x000ee80000300800 */
[----:B------:R-:W4:Y:S04]  /*134fa0*/  LDL.LU R14, [R1+0x5cd8] ;  /* 0x005cd800010e7983 */ /* 0x000f280000300800 */
[----:B------:R0:W-:Y:S04]  /*134fb0*/  STL.64 [R1+0x5cb8], R8 ;  /* 0x005cb80801007387 */ /* 0x0001e80000100a00 */
[----:B0-----:R-:W3:Y:S01]  /*134fc0*/  LDL.LU R9, [R1+0x5b0] ;  /* 0x0005b00001097983 */ /* 0x001ee20000300800 */
[----:B----4-:R-:W-:-:S05]  /*134fd0*/  IMAD.X R5, R5, 0x1, R14, P6 ;  /* 0x0000000105057824 */ /* 0x010fca00030e060e */
[----:B------:R0:W-:Y:S04]  /*134fe0*/  STL.64 [R1+0x14a8], R4 ;  /* 0x0014a80401007387 */ /* 0x0001e80000100a00 */
[----:B0-----:R-:W4:Y:S04]  /*134ff0*/  LDL.LU.64 R4, [R1+0x5cd0] ;  /* 0x005cd00001047983 */ /* 0x001f280000300a00 */
[----:B------:R3:W-:Y:S04]  /*135000*/  STL [R1+0x5cc0], R22 ;  /* 0x005cc01601007387 */ /* 0x0007e80000100800 */
[----:B--2---:R0:W-:Y:S01]  /*135010*/  STL.64 [R1+0x5cc8], R6 ;  /* 0x005cc80601007387 */ /* 0x0041e20000100a00 */
        /* <DEDUP_REMOVED lines=18> */
[----:B0-----:R-:W4:Y:S04]  /*135140*/  LDL.LU R27, [R1+0x5bc] ;  /* 0x0005bc00011b7983 */ /* 0x001f280000300800 */
[----:B------:R4:W-:Y:S02]  /*135150*/  STL [R1+0x5ca8], R5 ;  /* 0x005ca80501007387 */ /* 0x0009e40000100800 */
        /* <DEDUP_REMOVED lines=12> */
[----:B0-----:R-:W-:-:S02]  /*135220*/  IADD3 R8, P6, R27, R16, RZ ;  /* 0x000000101b087210 */ /* 0x001fc40007fde0ff */
[----:B------:R-:W4:Y:S03]  /*135230*/  LDL.LU R27, [R1+0x5cac] ;  /* 0x005cac00011b7983 */ /* 0x000f260000300800 */
[----:B------:R-:W-:Y:S02]  /*135240*/  IMAD.X R9, R5, 0x1, R14, P6 ;  /* 0x0000000105097824 */ /* 0x000fe400030e060e */
[----:B------:R-:W2:Y:S04]  /*135250*/  LDL.LU R5, [R1+0x5ca8] ;  /* 0x005ca80001057983 */ /* 0x000ea80000300800 */
[----:B------:R-:W-:Y:S04]  /*135260*/  STL.64 [R1+0x1430], R8 ;  /* 0x0014300801007387 */ /* 0x000fe80000100a00 */
[----:B------:R0:W-:Y:S04]  /*135270*/  STL [R1+0x5c9c], R10 ;  /* 0x005c9c0a01007387 */ /* 0x0001e80000100800 */
[----:B0-----:R-:W3:Y:S04]  /*135280*/  LDL.LU R10, [R1+0x5c8] ;  /* 0x0005c800010a7983 */ /* 0x001ee80000300800 */
[----:B--2---:R3:W-:Y:S02]  /*135290*/  STL [R1+0x5c98], R5 ;  /* 0x005c980501007387 */ /* 0x0047e40000100800 */
[----:B---3--:R-:W-:-:S02]  /*1352a0*/  SHF.R.S32.HI R5, RZ, 0x1f, R10 ;  /* 0x0000001fff057819 */ /* 0x008fc4000001140a */
[----:B------:R-:W-:-:S05]  /*1352b0*/  IADD3 R8, P6, R10, R21, RZ ;  /* 0x000000150a087210 */ /* 0x000fca0007fde0ff */
        /* <DEDUP_REMOVED lines=14> */
[----:B------:R-:W-:Y:S04]  /*1353a0*/  STL.64 [R1+0x13f8], R8 ;  /* 0x0013f80801007387 */ /* 0x000fe80000100a00 */
[----:B--2---:R-:W-:Y:S04]  /*1353b0*/  STL [R1+0x5c80], R10 ;  /* 0x005c800a01007387 */ /* 0x004fe80000100800 */
[----:B---3--:R0:W-:Y:S04]  /*1353c0*/  STL.64 [R1+0x5c78], R4 ;  /* 0x005c780401007387 */ /* 0x0081e80000100a00 */
[----:B0-----:R-:W2:Y:S02]  /*1353d0*/  LDL.LU R5, [R1+0x5d4] ;  /* 0x0005d40001057983 */ /* 0x001ea40000300800 */
[----:B--2---:R-:W-:-:S02]  /*1353e0*/  SHF.R.S32.HI R10, RZ, 0x1f, R5 ;  /* 0x0000001fff0a7819 */ /* 0x004fc40000011405 */
[----:B------:R-:W-:-:S05]  /*1353f0*/  IADD3 R8, P6, R5, R21, RZ ;  /* 0x0000001505087210 */ /* 0x000fca0007fde0ff */
[----:B------:R-:W-:-:S05]  /*135400*/  IMAD.X R9, R10, 0x1, R19, P6 ;  /* 0x000000010a097824 */ /* 0x000fca00030e0613 */
[----:B------:R0:W-:Y:S04]  /*135410*/  STL.64 [R1+0x13d8], R8 ;  /* 0x0013d80801007387 */ /* 0x0001e80000100a00 */
[----:B0-----:R-:W2:Y:S04]  /*135420*/  LDL.LU.64 R8, [R1+0x5c90] ;  /* 0x005c900001087983 */ /* 0x001ea80000300a00 */
        /* <DEDUP_REMOVED lines=10> */
[----:B------:R-:W4:Y:S04]  /*1354d0*/  LDL.LU R10, [R1+0x5c80] ;  /* 0x005c8000010a7983 */ /* 0x000f280000300800 */
[----:B------:R0:W-:Y:S04]  /*1354e0*/  STL.64 [R1+0x13b8], R4 ;  /* 0x0013b80401007387 */ /* 0x0001e80000100a00 */
[----:B0-----:R-:W2:Y:S04]  /*1354f0*/  LDL.LU.64 R4, [R1+0x5c78] ;  /* 0x005c780001047983 */ /* 0x001ea80000300a00 */
[----:B------:R-:W-:Y:S04]  /*135500*/  STL [R1+0x5c68], R14 ;  /* 0x005c680e01007387 */ /* 0x000fe80000100800 */
[----:B------:R0:W-:Y:S04]  /*135510*/  STL [R1+0x5c6c], R23 ;  /* 0x005c6c1701007387 */ /* 0x0001e80000100800 */
[----:B0-----:R-:W3:Y:S04]  /*135520*/  LDL.LU R23, [R1+0x5d0] ;  /* 0x0005d00001177983 */ /* 0x001ee80000300800 */
[----:B--2---:R0:W-:Y:S01]  /*135530*/  STL.64 [R1+0x5c70], R4 ;  /* 0x005c700401007387 */ /* 0x0041e20000100a00 */
[----:B---3--:R-:W-:-:S02]  /*135540*/  SHF.R.S32.HI R14, RZ, 0x1f, R23 ;  /* 0x0000001fff0e7819 */ /* 0x008fc40000011417 */
        /* <DEDUP_REMOVED lines=11> */
[----:B0-----:R-:W-:Y:S01]  /*135600*/  IADD3 R20, P6, R23, R16, RZ ;  /* 0x0000001017147210 */ /* 0x001fe20007fde0ff */
[----:B------:R-:W-:Y:S01]  /*135610*/  IMAD.MOV.U32 R21, RZ, RZ, R14 ;  /* 0x000000ffff157224 */ /* 0x000fe200078e000e */
[----:B------:R-:W3:Y:S04]  /*135620*/  LDL.LU R23, [R1+0x5c6c] ;  /* 0x005c6c0001177983 */ /* 0x000ee80000300800 */
[----:B------:R-:W4:Y:S04]  /*135630*/  LDL.LU R14, [R1+0x5c68] ;  /* 0x005c6800010e7983 */ /* 0x000f280000300800 */
[----:B------:R0:W-:Y:S04]  /*135640*/  STL.64 [R1+0x5c48], R8 ;  /* 0x005c480801007387 */ /* 0x0001e80000100a00 */
[----:B0-----:R-:W2:Y:S01]  /*135650*/  LDL.LU R9, [R1+0x5c4] ;  /* 0x0005c40001097983 */ /* 0x001ea20000300800 */
[----:B----4-:R-:W-:-:S05]  /*135660*/  IMAD.X R21, R21, 0x1, R14, P6 ;  /* 0x0000000115157824 */ /* 0x010fca00030e060e */
[----:B------:R0:W-:Y:S04]  /*135670*/  STL.64 [R1+0x1380], R20 ;  /* 0x0013801401007387 */ /* 0x0001e80000100a00 */
[----:B0-----:R-:W4:Y:S04]  /*135680*/  LDL.LU.64 R20, [R1+0x5c60] ;  /* 0x005c600001147983 */ /* 0x001f280000300a00 */
[----:B------:R2:W-:Y:S04]  /*135690*/  STL [R1+0x5c50], R6 ;  /* 0x005c500601007387 */ /* 0x0005e80000100800 */
[----:B---3--:R4:W-:Y:S01]  /*1356a0*/  STL.64 [R1+0x5c58], R22 ;  /* 0x005c581601007387 */ /* 0x0089e20000100a00 */
[----:B--2---:R-:W-:-:S02]  /*1356b0*/  SHF.R.S32.HI R6, RZ, 0x1f, R9 ;  /* 0x0000001fff067819 */ /* 0x004fc40000011409 */
        /* <DEDUP_REMOVED lines=18> */
[----:B---3--:R-:W-:Y:S04]  /*1357e0*/  STL [R1+0x5c3c], R6 ;  /* 0x005c3c0601007387 */ /* 0x008fe80000100800 */
[----:B--2---:R0:W-:Y:S04]  /*1357f0*/  STL.64 [R1+0x5c30], R22 ;  /* 0x005c301601007387 */ /* 0x0041e80000100a00 */
[----:B0-----:R-:W2:Y:S01]  /*135800*/  LDL R23, [R1+0x5ac] ;  /* 0x0005ac0001177983 */ /* 0x001ea20000100800 */
        /* <DEDUP_REMOVED lines=12> */
[----:B--2---:R-:W-:-:S03]  /*1358d0*/  IADD3 R22, P6, R23, R21, RZ ;  /* 0x0000001517167210 */ /* 0x004fc60007fde0ff */
[----:B0-----:R-:W2:Y:S04]  /*1358e0*/  LDL.LU.64 R8, [R1+0x5c40] ;  /* 0x005c400001087983 */ /* 0x001ea80000300a00 */
[----:B------:R0:W-:Y:S02]  /*1358f0*/  STL.64 [R1+0x1308], R6 ;  /* 0x0013080601007387 */ /* 0x0001e40000100a00 */
[----:B0-----:R-:W-:Y:S02]  /*135900*/  SHF.R.S32.HI R7, RZ, 0x1f, R23 ;  /* 0x0000001fff077819 */ /* 0x001fe40000011417 */
[----:B------:R-:W3:Y:S03]  /*135910*/  LDL.LU R6, [R1+0x5c3c] ;  /* 0x005c3c0001067983 */ /* 0x000ee60000300800 */
[----:B------:R-:W-:Y:S01]  /*135920*/  IMAD.X R23, R7, 0x1, R19, P6 ;  /* 0x0000000107177824 */ /* 0x000fe200030e0613 */
[----:B------:R0:W-:Y:S04]  /*135930*/  STL [R1+0x38], R7 ;  /* 0x0000380701007387 */ /* 0x0001e80000100800 */
[----:B0-----:R-:W4:Y:S04]  /*135940*/  LDL.LU R7, [R1+0x5c38] ;  /* 0x005c380001077983 */ /* 0x001f280000300800 */
[----:B------:R0:W-:Y:S04]  /*135950*/  STL.64 [R1+0x12e8], R22 ;  /* 0x0012e81601007387 */ /* 0x0001e80000100a00 */
[----:B0-----:R-:W2:Y:S04]  /*135960*/  LDL.LU.64 R22, [R1+0x5c30] ;  /* 0x005c300001167983 */ /* 0x001ea80000300a00 */
[----:B--2---:R-:W-:Y:S04]  /*135970*/  STL.64 [R1+0x5c28], R22 ;  /* 0x005c281601007387 */ /* 0x004fe80000100a00 */
[----:B------:R0:W-:Y:S04]  /*135980*/  STL.64 [R1+0x5c20], R12 ;  /* 0x005c200c01007387 */ /* 0x0001e80000100a00 */
[----:B0-----:R-:W2:Y:S04]  /*135990*/  LDL.LU R13, [R1+0x5ac] ;  /* 0x0005ac00010d7983 */ /* 0x001ea80000300800 */
[----:B------:R0:W-:Y:S04]  /*1359a0*/  STL.64 [R1+0x5c10], R10 ;  /* 0x005c100a01007387 */ /* 0x0001e80000100a00 */
[----:B0-----:R-:W3:Y:S04]  /*1359b0*/  LDL.LU R10, [R1+0x38] ;  /* 0x00003800010a7983 */ /* 0x001ee80000300800 */
[----:B------:R-:W4:Y:S04]  /*1359c0*/  LDL R11, [R1+0x5a0] ;  /* 0x0005a000010b7983 */ /* 0x000f280000100800 */
[----:B------:R-:W-:Y:S01]  /*1359d0*/  STL [R1+0x5c18], R20 ;  /* 0x005c181401007387 */ /* 0x000fe20000100800 */
[----:B--2---:R-:W-:-:S05]  /*1359e0*/  IADD3 R22, P6, R13, R20, RZ ;  /* 0x000000140d167210 */ /* 0x004fca0007fde0ff */
[----:B---3--:R-:W-:-:S05]  /*1359f0*/  IMAD.X R23, R10, 0x1, R18, P6 ;  /* 0x000000010a177824 */ /* 0x008fca00030e0612 */
[----:B------:R0:W-:Y:S02]  /*135a00*/  STL.64 [R1+0x12e0], R22 ;  /* 0x0012e01601007387 */ /* 0x0001e40000100a00 */
[----:B0-----:R-:W-:-:S05]  /*135a10*/  IADD3 R22, P6, R13, R17, RZ ;  /* 0x000000110d167210 */ /* 0x001fca0007fde0ff */
[----:B------:R-:W-:Y:S01]  /*135a20*/  IMAD.X R23, R10, 0x1, R15, P6 ;  /* 0x000000010a177824 */ /* 0x000fe200030e060f */
[----:B------:R-:W-:Y:S02]  /*135a30*/  IADD3 R12, P6, R13, R16, RZ ;  /* 0x000000100d0c7210 */ /* 0x000fe40007fde0ff */
[----:B----4-:R-:W-:-:S03]  /*135a40*/  SHF.R.S32.HI R20, RZ, 0x1f, R11 ;  /* 0x0000001fff147819 */ /* 0x010fc6000001140b */
[----:B------:R-:W-:Y:S01]  /*135a50*/  IMAD.X R13, R10, 0x1, R14, P6 ;  /* 0x000000010a0d7824 */ /* 0x000fe200030e060e */
[----:B------:R-:W-:Y:S01]  /*135a60*/  IADD3 R10, P6, R11, R21, RZ ;  /* 0x000000150b0a7210 */ /* 0x000fe20007fde0ff */
[----:B------:R0:W-:Y:S04]  /*135a70*/  STL.64 [R1+0x12d8], R22 ;  /* 0x0012d81601007387 */ /* 0x0001e80000100a00 */
[----:B------:R-:W-:Y:S01]  /*135a80*/  IMAD.X R11, R20, 0x1, R19, P6 ;  /* 0x00000001140b7824 */ /* 0x000fe200030e0613 */
[----:B0-----:R-:W2:Y:S04]  /*135a90*/  LDL.LU.64 R22, [R1+0x5c28] ;  /* 0x005c280001167983 */ /* 0x001ea80000300a00 */
[----:B------:R0:W-:Y:S04]  /*135aa0*/  STL.64 [R1+0x12c8], R12 ;  /* 0x0012c80c01007387 */ /* 0x0001e80000100a00 */
[----:B0-----:R-:W3:Y:S04]  /*135ab0*/  LDL.LU.64 R12, [R1+0x5c20] ;  /* 0x005c2000010c7983 */ /* 0x001ee80000300a00 */
[----:B------:R0:W-:Y:S04]  /*135ac0*/  STL [R1+0x38], R20 ;  /* 0x0000381401007387 */ /* 0x0001e80000100800 */
[----:B0-----:R-:W4:Y:S04]  /*135ad0*/  LDL.LU R20, [R1+0x5c18] ;  /* 0x005c180001147983 */ /* 0x001f280000300800 */
[----:B------:R0:W-:Y:S04]  /*135ae0*/  STL.64 [R1+0x12b0], R10 ;  /* 0x0012b00a01007387 */ /* 0x0001e80000100a00 */
[----:B0-----:R-:W2:Y:S04]  /*135af0*/  LDL.LU.64 R10, [R1+0x5c10] ;  /* 0x005c1000010a7983 */ /* 0x001ea80000300a00 */
[----:B------:R0:W-:Y:S04]  /*135b00*/  STL [R1+0x5c00], R19 ;  /* 0x005c001301007387 */ /* 0x0001e80000100800 */
[----:B0-----:R-:W3:Y:S04]  /*135b10*/  LDL.LU R19, [R1+0x38] ;  /* 0x0000380001137983 */ /* 0x001ee80000300800 */
[----:B--2---:R0:W-:Y:S04]  /*135b20*/  STL [R1+0x5c04], R10 ;  /* 0x005c040a01007387 */ /* 0x0041e80000100800 */
[----:B0-----:R-:W2:Y:S04]  /*135b30*/  LDL.LU R10, [R1+0x5a0] ;  /* 0x0005a000010a7983 */ /* 0x001ea80000300800 */
[----:B------:R2:W-:Y:S04]  /*135b40*/  STL.64 [R1+0x5c08], R8 ;  /* 0x005c080801007387 */ /* 0x0005e80000100a00 */
[----:B----4-:R0:W-:Y:S01]  /*135b50*/  STL.64 [R1+0x5bf8], R20 ;  /* 0x005bf81401007387 */ /* 0x0101e20000100a00 */
[----:B--2---:R-:W-:-:S05]  /*135b60*/  IADD3 R8, P6, R10, R20, RZ ;  /* 0x000000140a087210 */ /* 0x004fca0007fde0ff */
[----:B---3--:R-:W-:Y:S01]  /*135b70*/  IMAD.X R9, R19, 0x1, R18, P6 ;  /* 0x0000000113097824 */ /* 0x008fe200030e0612 */
[----:B0-----:R-:W-:-:S05]  /*135b80*/  IADD3 R20, P6, R10, R17, RZ ;  /* 0x000000110a147210 */ /* 0x001fca0007fde0ff */
[----:B------:R-:W-:Y:S01]  /*135b90*/  IMAD.X R21, R19, 0x1, R15, P6 ;  /* 0x0000000113157824 */ /* 0x000fe200030e060f */
[----:B------:R0:W-:Y:S04]  /*135ba0*/  STL.64 [R1+0x12a8], R8 ;  /* 0x0012a80801007387 */ /* 0x0001e80000100a00 */
[----:B0-----:R-:W2:Y:S04]  /*135bb0*/  LDL.LU.64 R8, [R1+0x5c08] ;  /* 0x005c080001087983 */ /* 0x001ea80000300a00 */
[----:B------:R0:W-:Y:S02]  /*135bc0*/  STL.64 [R1+0x12a0], R20 ;  /* 0x0012a01401007387 */ /* 0x0001e40000100a00 */
[----:B0-----:R-:W-:-:S02]  /*135bd0*/  IADD3 R20, P6, R10, R16, RZ ;  /* 0x000000100a147210 */ /* 0x001fc40007fde0ff */
[----:B------:R-:W3:Y:S03]  /*135be0*/  LDL.LU R10, [R1+0x5c04] ;  /* 0x005c0400010a7983 */ /* 0x000ee60000300800 */
[----:B------:R-:W-:Y:S01]  /*135bf0*/  IMAD.X R21, R19, 0x1, R14, P6 ;  /* 0x0000000113157824 */ /* 0x000fe200030e060e */
[----:B------:R-:W-:Y:S04]  /*135c00*/  STL.64 [R1+0x5bf0], R16 ;  /* 0x005bf01001007387 */ /* 0x000fe80000100a00 */
[----:B------:R-:W4:Y:S04]  /*135c10*/  LDL.LU R19, [R1+0x5c00] ;  /* 0x005c000001137983 */ /* 0x000f280000300800 */
[----:B------:R0:W-:Y:S04]  /*135c20*/  STL.64 [R1+0x1290], R20 ;  /* 0x0012901401007387 */ /* 0x0001e80000100a00 */
[----:B0-----:R-:W2:Y:S04]  /*135c30*/  LDL.LU.64 R20, [R1+0x5bf8] ;  /* 0x005bf80001147983 */ /* 0x001ea80000300a00 */
[----:B------:R0:W-:Y:S04]  /*135c40*/  STL [R1+0x5bec], R14 ;  /* 0x005bec0e01007387 */ /* 0x0001e80000100800 */
[----:B0-----:R-:W3:Y:S02]  /*135c50*/  LDL.LU R14, [R1+0x594] ;  /* 0x00059400010e7983 */ /* 0x001ee40000300800 */
[----:B---3--:R-:W-:-:S05]  /*135c60*/  SHF.R.S32.HI R16, RZ, 0x1f, R14 ;  /* 0x0000001fff107819 */ /* 0x008fca000001140e */
[----:B------:R0:W-:Y:S04]  /*135c70*/  STL [R1+0x38], R16 ;  /* 0x0000381001007387 */ /* 0x0001e80000100800 */
[----:B--2---:R1:W-:Y:S01]  /*135c80*/  STL [R1+0x5be8], R21 ;  /* 0x005be81501007387 */ /* 0x0043e20000100800 */
[----:B0-----:R-:W-:-:S03]  /*135c90*/  IADD3 R16, P6, R14, R21, RZ ;  /* 0x000000150e107210 */ /* 0x001fc60007fde0ff */
[----:B-1----:R-:W4:Y:S02]  /*135ca0*/  LDL.LU R21, [R1+0x38] ;  /* 0x0000380001157983 */ /* 0x002f240000300800 */
[----:B----4-:R-:W-:-:S05]  /*135cb0*/  IMAD.X R17, R21, 0x1, R19, P6 ;  /* 0x0000000115117824 */ /* 0x010fca00030e0613 */
[----:B------:R0:W-:Y:S02]  /*135cc0*/  STL.64 [R1+0x1270], R16 ;  /* 0x0012701001007387 */ /* 0x0001e40000100a00 */
[----:B0-----:R-:W-:-:S05]  /*135cd0*/  IADD3 R16, P6, R14, R20, RZ ;  /* 0x000000140e107210 */ /* 0x001fca0007fde0ff */
[----:B------:R-:W-:-:S05]  /*135ce0*/  IMAD.X R17, R21, 0x1, R18, P6 ;  /* 0x0000000115117824 */ /* 0x000fca00030e0612 */
[----:B------:R0:W-:Y:S04]  /*135cf0*/  STL.64 [R1+0x1268], R16 ;  /* 0x0012681001007387 */ /* 0x0001e80000100a00 */
[----:B0-----:R-:W2:Y:S04]  /*135d00*/  LDL.LU.64 R16, [R1+0x5bf0] ;  /* 0x005bf00001107983 */ /* 0x001ea80000300a00 */
[----:B------:R2:W-:Y:S02]  /*135d10*/  STL.64 [R1+0x5be0], R18 ;  /* 0x005be01201007387 */ /* 0x0005e40000100a00 */
[----:B--2---:R-:W-:-:S05]  /*135d20*/  IADD3 R18, P6, R14, R17, RZ ;  /* 0x000000110e127210 */ /* 0x004fca0007fde0ff */
[----:B------:R-:W-:-:S05]  /*135d30*/  IMAD.X R19, R21, 0x1, R15, P6 ;  /* 0x0000000115137824 */ /* 0x000fca00030e060f */
[----:B------:R0:W-:Y:S02]  /*135d40*/  STL.64 [R1+0x1260], R18 ;  /* 0x0012601201007387 */ /* 0x0001e40000100a00 */
[----:B0-----:R-:W-:Y:S02]  /*135d50*/  IADD3 R18, P6, R14, R16, RZ ;  /* 0x000000100e127210 */ /* 0x001fe40007fde0ff */
[----:B------:R-:W2:Y:S04]  /*135d60*/  LDL.LU R14, [R1+0x5bec] ;  /* 0x005bec00010e7983 */ /* 0x000ea80000300800 */
[----:B------:R-:W-:Y:S04]  /*135d70*/  STL.64 [R1+0x5bd8], R10 ;  /* 0x005bd80a01007387 */ /* 0x000fe80000100a00 */
[----:B------:R-:W-:Y:S04]  /*135d80*/  STL [R1+0x5bd0], R29 ;  /* 0x005bd01d01007387 */ /* 0x000fe80000100800 */
[----:B------:R0:W-:Y:S04]  /*135d90*/  STL.64 [R1+0x5bc8], R24 ;  /* 0x005bc81801007387 */ /* 0x0001e80000100a00 */
[----:B0-----:R-:W3:Y:S01]  /*135da0*/  LDL.LU R25, [R1+0x57c] ;  /* 0x00057c0001197983 */ /* 0x001ee20000300800 */
[----:B--2---:R-:W-:-:S03]  /*135db0*/  IMAD.X R19, R21, 0x1, R14, P6 ;  /* 0x0000000115137824 */ /* 0x004fc600030e060e */
[----:B------:R-:W2:Y:S04]  /*135dc0*/  LDL.LU R21, [R1+0x5be8] ;  /* 0x005be80001157983 */ /* 0x000ea80000300800 */
[----:B------:R0:W-:Y:S04]  /*135dd0*/  STL.64 [R1+0x1250], R18 ;  /* 0x0012501201007387 */ /* 0x0001e80000100a00 */
[----:B0-----:R-:W4:Y:S01]  /*135de0*/  LDL.LU.64 R18, [R1+0x5be0] ;  /* 0x005be00001127983 */ /* 0x001f220000300a00 */
[----:B---3--:R-:W-:Y:S02]  /*135df0*/  SHF.R.S32.HI R29, RZ, 0x1f, R25 ;  /* 0x0000001fff1d7819 */ /* 0x008fe40000011419 */
[----:B--2---:R-:W-:-:S05]  /*135e00*/  IADD3 R10, P6, R25, R21, RZ ;  /* 0x00000015190a7210 */ /* 0x004fca0007fde0ff */
[----:B----4-:R-:W-:-:S05]  /*135e10*/  IMAD.X R11, R29, 0x1, R19, P6 ;  /* 0x000000011d0b7824 */ /* 0x010fca00030e0613 */
        /* <DEDUP_REMOVED lines=35> */
[----:B------:R-:W-:Y:S04]  /*136050*/  STL [R1+0x5ba8], R12 ;  /* 0x005ba80c01007387 */ /* 0x000fe80000100800 */
[----:B------:R-:W-:Y:S04]  /*136060*/  STL.64 [R1+0x11d8], R24 ;  /* 0x0011d81801007387 */ /* 0x000fe80000100a00 */
[----:B----4-:R0:W-:Y:S04]  /*136070*/  STL [R1+0x5bac], R7 ;  /* 0x005bac0701007387 */ /* 0x0101e80000100800 */
[----:B0-----:R-:W4:Y:S02]  /*136080*/  LDL.LU R7, [R1+0x55c] ;  /* 0x00055c0001077983 */ /* 0x001f240000300800 */
[----:B----4-:R-:W-:-:S02]  /*136090*/  SHF.R.S32.HI R12, RZ, 0x1f, R7 ;  /* 0x0000001fff0c7819 */ /* 0x010fc40000011407 */
        /* <DEDUP_REMOVED lines=14> */
[----:B------:R-:W4:Y:S04]  /*136180*/  LDL.LU R12, [R1+0x5ba8] ;  /* 0x005ba800010c7983 */ /* 0x000f280000300800 */
[----:B------:R-:W-:Y:S04]  /*136190*/  STL [R1+0x5b98], R14 ;  /* 0x005b980e01007387 */ /* 0x000fe80000100800 */
[----:B------:R-:W-:Y:S04]  /*1361a0*/  STL.64 [R1+0x11a0], R24 ;  /* 0x0011a01801007387 */ /* 0x000fe80000100a00 */
[----:B----4-:R0:W-:Y:S04]  /*1361b0*/  STL [R1+0x5b9c], R12 ;  /* 0x005b9c0c01007387 */ /* 0x0101e80000100800 */
[----:B0-----:R-:W4:Y:S02]  /*1361c0*/  LDL.LU R12, [R1+0x540] ;  /* 0x00054000010c7983 */ /* 0x001f240000300800 */
[----:B----4-:R-:W-:-:S02]  /*1361d0*/  SHF.R.S32.HI R14, RZ, 0x1f, R12 ;  /* 0x0000001fff0e7819 */ /* 0x010fc4000001140c */
[----:B------:R-:W-:-:S05]  /*1361e0*/  IADD3 R24, P6, R12, R21, RZ ;  /* 0x000000150c187210 */ /* 0x000fca0007fde0ff */
        /* <DEDUP_REMOVED lines=12> */
[----:B------:R-:W4:Y:S04]  /*1362b0*/  LDL.LU R12, [R1+0x5b9c] ;  /* 0x005b9c00010c7983 */ /* 0x000f280000300800 */
[----:B------:R-:W3:Y:S04]  /*1362c0*/  LDL.LU R14, [R1+0x5b98] ;  /* 0x005b9800010e7983 */ /* 0x000ee80000300800 */
[----:B------:R0:W-:Y:S04]  /*1362d0*/  STL.64 [R1+0x5b78], R8 ;  /* 0x005b780801007387 */ /* 0x0001e80000100a00 */
[----:B0-----:R-:W2:Y:S01]  /*1362e0*/  LDL.LU R9, [R1+0x524] ;  /* 0x0005240001097983 */ /* 0x001ea20000300800 */
[----:B---3--:R-:W-:-:S05]  /*1362f0*/  IMAD.X R25, R25, 0x1, R14, P6 ;  /* 0x0000000119197824 */ /* 0x008fca00030e060e */
[----:B------:R0:W-:Y:S04]  /*136300*/  STL.64 [R1+0x1160], R24 ;  /* 0x0011601801007387 */ /* 0x0001e80000100a00 */
[----:B0-----:R-:W3:Y:S04]  /*136310*/  LDL.LU.64 R24, [R1+0x5b90] ;  /* 0x005b900001187983 */ /* 0x001ee80000300a00 */
[----:B------:R2:W-:Y:S04]  /*136320*/  STL.64 [R1+0x5b88], R10 ;  /* 0x005b880a01007387 */ /* 0x0005e80000100a00 */
        /* <DEDUP_REMOVED lines=14> */
[----:B------:R-:W2:Y:S04]  /*136410*/  LDL.LU R22, [R1+0x5b80] ;  /* 0x005b800001167983 */ /* 0x000ea80000300800 */
[----:B------:R0:W-:Y:S04]  /*136420*/  STL.64 [R1+0x1128], R8 ;  /* 0x0011280801007387 */ /* 0x0001e80000100a00 */
[----:B0-----:R-:W4:Y:S04]  /*136430*/  LDL.LU.64 R8, [R1+0x5b78] ;  /* 0x005b780001087983 */ /* 0x001f280000300a00 */
[----:B----4-:R-:W-:Y:S04]  /*136440*/  STL.64 [R1+0x5b70], R8 ;  /* 0x005b700801007387 */ /* 0x010fe80000100a00 */
[----:B------:R-:W-:Y:S04]  /*136450*/  STL [R1+0x5b68], R4 ;  /* 0x005b680401007387 */ /* 0x000fe80000100800 */
        /* <DEDUP_REMOVED lines=44> */
[----:B------:R4:W-:Y:S01]  /*136720*/  STL.64 [R1+0x5b40], R4 ;  /* 0x005b400401007387 */ /* 0x0009e20000100a00 */
        /* <DEDUP_REMOVED lines=17> */
[----:B------:R-:W-:Y:S04]  /*136840*/  STL [R1+0x5b20], R13 ;  /* 0x005b200d01007387 */ /* 0x000fe80000100800 */
[----:B--2---:R0:W-:Y:S04]  /*136850*/  STL.64 [R1+0x5b18], R4 ;  /* 0x005b180401007387 */ /* 0x0041e80000100a00 */
[----:B0-----:R-:W2:Y:S02]  /*136860*/  LDL.LU R5, [R1+0x514] ;  /* 0x0005140001057983 */ /* 0x001ea40000300800 */
        /* <DEDUP_REMOVED lines=10> */
[----:B------:R-:W-:Y:S04]  /*136910*/  STL [R1+0x5b10], R17 ;  /* 0x005b101101007387 */ /* 0x000fe80000100800 */
[----:B------:R-:W-:Y:S01]  /*136920*/  IMAD.X R5, R13, 0x1, R14, P6 ;  /* 0x000000010d057824 */ /* 0x000fe200030e060e */
[----:B------:R0:W-:Y:S04]  /*136930*/  STL.64 [R1+0x1048], R2 ;  /* 0x0010480201007387 */ /* 0x0001e80000100a00 */
[----:B0-----:R-:W2:Y:S04]  /*136940*/  LDL.LU.64 R2, [R1+0x5b28] ;  /* 0x005b280001027983 */ /* 0x001ea80000300a00 */
[----:B------:R-:W3:Y:S04]  /*136950*/  LDL.LU R13, [R1+0x5b20] ;  /* 0x005b2000010d7983 */ /* 0x000ee80000300800 */
[----:B------:R0:W-:Y:S04]  /*136960*/  STL.64 [R1+0x1038], R4 ;  /* 0x0010380401007387 */ /* 0x0001e80000100a00 */
[----:B0-----:R-:W2:Y:S04]  /*136970*/  LDL.LU.64 R4, [R1+0x5b18] ;  /* 0x005b180001047983 */ /* 0x001ea80000300a00 */
[----:B----4-:R0:W-:Y:S04]  /*136980*/  STL [R1+0x5b04], R7 ;  /* 0x005b040701007387 */ /* 0x0101e80000100800 */
[----:B0-----:R-:W4:Y:S04]  /*136990*/  LDL.LU R7, [R1+0x51c] ;  /* 0x00051c0001077983 */ /* 0x001f280000300800 */
[----:B---3--:R0:W-:Y:S01]  /*1369a0*/  STL.64 [R1+0x5b08], R12 ;  /* 0x005b080c01007387 */ /* 0x0081e20000100a00 */
[----:B----4-:R-:W-:-:S02]  /*1369b0*/  SHF.R.S32.HI R17, RZ, 0x1f, R7 ;  /* 0x0000001fff117819 */ /* 0x010fc40000011407 */
[----:B0-----:R-:W-:-:S03]  /*1369c0*/  IADD3 R12, P6, R7, R21, RZ ;  /* 0x00000015070c7210 */ /* 0x001fc60007fde0ff */
[----:B------:R0:W-:Y:S02]  /*1369d0*/  STL [R1+0x38], R17 ;  /* 0x0000381101007387 */ /* 0x0001e40000100800 */
[----:B------:R-:W-:Y:S02]  /*1369e0*/  IMAD.X R13, R17, 0x1, R19, P6 ;  /* 0x00000001110d7824 */ /* 0x000fe400030e0613 */
[----:B0-----:R-:W3:Y:S04]  /*1369f0*/  LDL.LU R17, [R1+0x5b10] ;  /* 0x005b100001117983 */ /* 0x001ee80000300800 */
[----:B------:R0:W-:Y:S04]  /*136a00*/  STL [R1+0x5b00], R19 ;  /* 0x005b001301007387 */ /* 0x0001e80000100800 */
[----:B0-----:R-:W4:Y:S04]  /*136a10*/  LDL.LU R19, [R1+0x38] ;  /* 0x0000380001137983 */ /* 0x001f280000300800 */
[----:B------:R0:W-:Y:S04]  /*136a20*/  STL.64 [R1+0x1018], R12 ;  /* 0x0010180c01007387 */ /* 0x0001e80000100a00 */
[----:B------:R3:W-:Y:S01]  /*136a30*/  STL.64 [R1+0x5af8], R20 ;  /* 0x005af81401007387 */ /* 0x0007e20000100a00 */
[----:B0-----:R-:W-:-:S05]  /*136a40*/  IADD3 R12, P6, R7, R20, RZ ;  /* 0x00000014070c7210 */ /* 0x001fca0007fde0ff */
[----:B----4-:R-:W-:Y:S01]  /*136a50*/  IMAD.X R13, R19, 0x1, R18, P6 ;  /* 0x00000001130d7824 */ /* 0x010fe200030e0612 */
[----:B---3--:R-:W-:-:S05]  /*136a60*/  IADD3 R20, P6, R7, R17, RZ ;  /* 0x0000001107147210 */ /* 0x008fca0007fde0ff */
[----:B------:R-:W-:Y:S01]  /*136a70*/  IMAD.X R21, R19, 0x1, R15, P6 ;  /* 0x0000000113157824 */ /* 0x000fe200030e060f */
[----:B------:R0:W-:Y:S04]  /*136a80*/  STL.64 [R1+0x1010], R12 ;  /* 0x0010100c01007387 */ /* 0x0001e80000100a00 */
[----:B0-----:R-:W3:Y:S04]  /*136a90*/  LDL.LU.64 R12, [R1+0x5b08] ;  /* 0x005b0800010c7983 */ /* 0x001ee80000300a00 */
[----:B------:R0:W-:Y:S02]  /*136aa0*/  STL.64 [R1+0x1008], R20 ;  /* 0x0010081401007387 */ /* 0x0001e40000100a00 */
[----:B0-----:R-:W-:-:S02]  /*136ab0*/  IADD3 R20, P6, R7, R16, RZ ;  /* 0x0000001007147210 */ /* 0x001fc40007fde0ff */
[----:B------:R-:W4:Y:S03]  /*136ac0*/  LDL.LU R7, [R1+0x5b04] ;  /* 0x005b040001077983 */ /* 0x000f260000300800 */
[----:B------:R-:W-:Y:S01]  /*136ad0*/  IMAD.X R21, R19, 0x1, R14, P6 ;  /* 0x0000000113157824 */ /* 0x000fe200030e060e */
[----:B------:R-:W-:Y:S04]  /*136ae0*/  STL.64 [R1+0x5af0], R8 ;  /* 0x005af00801007387 */ /* 0x000fe80000100a00 */
[----:B------:R-:W2:Y:S04]  /*136af0*/  LDL.LU R19, [R1+0x5b00] ;  /* 0x005b000001137983 */ /* 0x000ea80000300800 */
[----:B------:R0:W-:Y:S04]  /*136b00*/  STL.64 [R1+0xff8], R20 ;  /* 0x000ff81401007387 */ /* 0x0001e80000100a00 */
[----:B0-----:R-:W3:Y:S04]  /*136b10*/  LDL.LU.64 R20, [R1+0x5af8] ;  /* 0x005af80001147983 */ /* 0x001ee80000300a00 */
[----:B------:R-:W-:Y:S04]  /*136b20*/  STL [R1+0x5ae8], R29 ;  /* 0x005ae81d01007387 */ /* 0x000fe80000100800 */
[----:B----4-:R0:W-:Y:S04]  /*136b30*/  STL.64 [R1+0x5ae0], R6 ;  /* 0x005ae00601007387 */ /* 0x0101e80000100a00 */
[----:B0-----:R-:W4:Y:S02]  /*136b40*/  LDL.LU R7, [R1+0x530] ;  /* 0x0005300001077983 */ /* 0x001f240000300800 */
[----:B----4-:R-:W-:-:S02]  /*136b50*/  SHF.R.S32.HI R29, RZ, 0x1f, R7 ;  /* 0x0000001fff1d7819 */ /* 0x010fc40000011407 */
[----:B---3--:R-:W-:-:S05]  /*136b60*/  IADD3 R8, P6, R7, R21, RZ ;  /* 0x0000001507087210 */ /* 0x008fca0007fde0ff */
[----:B--2---:R-:W-:-:S05]  /*136b70*/  IMAD.X R9, R29, 0x1, R19, P6 ;  /* 0x000000011d097824 */ /* 0x004fca00030e0613 */
        /* <DEDUP_REMOVED lines=8> */
[----:B------:R-:W-:-:S05]  /*136c00*/  IADD3 R6, P6, R7, R16, RZ ;  /* 0x0000001007067210 */ /* 0x000fca0007fde0ff */
[----:B------:R-:W-:Y:S02]  /*136c10*/  IMAD.X R7, R29, 0x1, R14, P6 ;  /* 0x000000011d077824 */ /* 0x000fe400030e060e */
[----:B------:R-:W3:Y:S04]  /*136c20*/  LDL.LU R29, [R1+0x5ae8] ;  /* 0x005ae800011d7983 */ /* 0x000ee80000300800 */
[----:B------:R0:W-:Y:S04]  /*136c30*/  STL.64 [R1+0xfc0], R6 ;  /* 0x000fc00601007387 */ /* 0x0001e80000100a00 */
[----:B0-----:R-:W4:Y:S04]  /*136c40*/  LDL.LU.64 R6, [R1+0x5ae0] ;  /* 0x005ae00001067983 */ /* 0x001f280000300a00 */
[----:B--2---:R0:W-:Y:S04]  /*136c50*/  STL.64 [R1+0x5ac8], R8 ;  /* 0x005ac80801007387 */ /* 0x0041e80000100a00 */
[----:B0-----:R-:W2:Y:S04]  /*136c60*/  LDL.LU R9, [R1+0x53c] ;  /* 0x00053c0001097983 */ /* 0x001ea80000300800 */
[----:B------:R2:W-:Y:S04]  /*136c70*/  STL [R1+0x5ad0], R0 ;  /* 0x005ad00001007387 */ /* 0x0005e80000100800 */
[----:B----4-:R0:W-:Y:S01]  /*136c80*/  STL.64 [R1+0x5ad8], R6 ;  /* 0x005ad80601007387 */ /* 0x0101e20000100a00 */
[----:B--2---:R-:W-:-:S02]  /*136c90*/  SHF.R.S32.HI R0, RZ, 0x1f, R9 ;  /* 0x0000001fff007819 */ /* 0x004fc40000011409 */
        /* <DEDUP_REMOVED lines=15> */
[----:B------:R0:W-:Y:S04]  /*136d90*/  STL [R1+0x5abc], R5 ;  /* 0x005abc0501007387 */ /* 0x0001e80000100800 */
[----:B0-----:R-:W4:Y:S04]  /*136da0*/  LDL R5, [R1+0x52c] ;  /* 0x00052c0001057983 */ /* 0x001f280000100800 */
[----:B--2---:R-:W-:Y:S04]  /*136db0*/  STL.64 [R1+0x5ac0], R6 ;  /* 0x005ac00601007387 */ /* 0x004fe80000100a00 */
[----:B---3--:R4:W-:Y:S02]  /*136dc0*/  STL [R1+0x5ab8], R9 ;  /* 0x005ab80901007387 */ /* 0x0089e40000100800 */
[----:B----4-:R-:W-:-:S02]  /*136dd0*/  SHF.R.S32.HI R9, RZ, 0x1f, R5 ;  /* 0x0000001fff097819 */ /* 0x010fc40000011405 */
        /* <DEDUP_REMOVED lines=20> */
[----:B---3--:R-:W-:-:S02]  /*136f20*/  SHF.R.S32.HI R17, RZ, 0x1f, R25 ;  /* 0x0000001fff117819 */ /* 0x008fc40000011419 */
[----:B--2---:R-:W-:-:S03]  /*136f30*/  IADD3 R16, P6, R25, R21, RZ ;  /* 0x0000001519107210 */ /* 0x004fc60007fde0ff */
[----:B------:R-:W-:Y:S04]  /*136f40*/  STL [R1+0x38], R17 ;  /* 0x0000381101007387 */ /* 0x000fe80000100800 */
[----:B------:R0:W-:Y:S04]  /*136f50*/  STL [R1+0x5aa0], R21 ;  /* 0x005aa01501007387 */ /* 0x0001e80000100800 */
[----:B0-----:R-:W2:Y:S02]  /*136f60*/  LDL.LU R21, [R1+0x38] ;  /* 0x0000380001157983 */ /* 0x001ea40000300800 */
[----:B--2---:R-:W-:-:S05]  /*136f70*/  IMAD.X R17, R21, 0x1, R19, P6 ;  /* 0x0000000115117824 */ /* 0x004fca00030e0613 */
        /* <DEDUP_REMOVED lines=15> */
[----:B--2---:R0:W-:Y:S04]  /*137070*/  STL [R1+0x5a94], R25 ;  /* 0x005a941901007387 */ /* 0x0041e80000100800 */
[----:B0-----:R-:W2:Y:S02]  /*137080*/  LDL.LU R25, [R1+0x550] ;  /* 0x0005500001197983 */ /* 0x001ea40000300800 */
[----:B--2---:R-:W-:-:S02]  /*137090*/  SHF.R.S32.HI R23, RZ, 0x1f, R25 ;  /* 0x0000001fff177819 */ /* 0x004fc40000011419 */
[----:B---3--:R-:W-:-:S05]  /*1370a0*/  IADD3 R6, P6, R25, R21, RZ ;  /* 0x0000001519067210 */ /* 0x008fca0007fde0ff */
[----:B------:R-:W-:-:S05]  /*1370b0*/  IMAD.X R7, R23, 0x1, R19, P6 ;  /* 0x0000000117077824 */ /* 0x000fca00030e0613 */
[----:B------:R0:W-:Y:S04]  /*1370c0*/  STL.64 [R1+0xef0], R6 ;  /* 0x000ef00601007387 */ /* 0x0001e80000100a00 */
[----:B0-----:R-:W2:Y:S04]  /*1370d0*/  LDL.LU.64 R6, [R1+0x5a98] ;  /* 0x005a980001067983 */ /* 0x001ea80000300a00 */
[----:B--2---:R0:W-:Y:S02]  /*1370e0*/  STL.64 [R1+0x5a88], R6 ;  /* 0x005a880601007387 */ /* 0x0041e40000100a00 */
[----:B0-----:R-:W-:-:S05]  /*1370f0*/  IADD3 R6, P6, R25, R20, RZ ;  /* 0x0000001419067210 */ /* 0x001fca0007fde0ff */
[----:B------:R-:W-:-:S05]  /*137100*/  IMAD.X R7, R23, 0x1, R18, P6 ;  /* 0x0000000117077824 */ /* 0x000fca00030e0612 */
[----:B------:R0:W-:Y:S02]  /*137110*/  STL.64 [R1+0xee8], R6 ;  /* 0x000ee80601007387 */ /* 0x0001e40000100a00 */
[----:B0-----:R-:W-:-:S05]  /*137120*/  IADD3 R6, P6, R25, R17, RZ ;  /* 0x0000001119067210 */ /* 0x001fca0007fde0ff */
[----:B------:R-:W-:-:S05]  /*137130*/  IMAD.X R7, R23, 0x1, R15, P6 ;  /* 0x0000000117077824 */ /* 0x000fca00030e060f */
[----:B------:R0:W-:Y:S02]  /*137140*/  STL.64 [R1+0xee0], R6 ;  /* 0x000ee00601007387 */ /* 0x0001e40000100a00 */
[----:B0-----:R-:W-:Y:S02]  /*137150*/  IADD3 R6, P6, R25, R16, RZ ;  /* 0x0000001019067210 */ /* 0x001fe40007fde0ff */
[----:B------:R-:W2:Y:S03]  /*137160*/  LDL.LU R25, [R1+0x5a94] ;  /* 0x005a940001197983 */ /* 0x000ea60000300800 */
[----:B------:R-:W-:Y:S01]  /*137170*/  IMAD.X R7, R23, 0x1, R14, P6 ;  /* 0x0000000117077824 */ /* 0x000fe200030e060e */
[----:B------:R-:W-:Y:S04]  /*137180*/  STL.64 [R1+0x5a80], R16 ;  /* 0x005a801001007387 */ /* 0x000fe80000100a00 */
[----:B------:R-:W3:Y:S04]  /*137190*/  LDL.LU R23, [R1+0x5a90] ;  /* 0x005a900001177983 */ /* 0x000ee80000300800 */
[----:B------:R0:W-:Y:S04]  /*1371a0*/  STL.64 [R1+0xed0], R6 ;  /* 0x000ed00601007387 */ /* 0x0001e80000100a00 */
[----:B0-----:R-:W4:Y:S04]  /*1371b0*/  LDL.LU.64 R6, [R1+0x5a88] ;  /* 0x005a880001067983 */ /* 0x001f280000300a00 */
[----:B------:R-:W-:Y:S04]  /*1371c0*/  STL [R1+0x5a78], R14 ;  /* 0x005a780e01007387 */ /* 0x000fe80000100800 */
[----:B---3--:R0:W-:Y:S04]  /*1371d0*/  STL [R1+0x5a7c], R23 ;  /* 0x005a7c1701007387 */ /* 0x0081e80000100800 */
[----:B0-----:R-:W3:Y:S02]  /*1371e0*/  LDL.LU R23, [R1+0x54c] ;  /* 0x00054c0001177983 */ /* 0x001ee40000300800 */
[----:B---3--:R-:W-:-:S02]  /*1371f0*/  SHF.R.S32.HI R14, RZ, 0x1f, R23 ;  /* 0x0000001fff0e7819 */ /* 0x008fc40000011417 */
[----:B------:R-:W-:-:S05]  /*137200*/  IADD3 R16, P6, R23, R21, RZ ;  /* 0x0000001517107210 */ /* 0x000fca0007fde0ff */
[----:B------:R-:W-:-:S05]  /*137210*/  IMAD.X R17, R14, 0x1, R19, P6 ;  /* 0x000000010e117824 */ /* 0x000fca00030e0613 */
[----:B------:R0:W-:Y:S04]  /*137220*/  STL.64 [R1+0xeb0], R16 ;  /* 0x000eb01001007387 */ /* 0x0001e80000100a00 */
[----:B0-----:R-:W3:Y:S04]  /*137230*/  LDL.LU.64 R16, [R1+0x5a80] ;  /* 0x005a800001107983 */ /* 0x001ee80000300a00 */
[----:B------:R0:W-:Y:S02]  /*137240*/  STL.64 [R1+0x5a70], R4 ;  /* 0x005a700401007387 */ /* 0x0001e40000100a00 */
[----:B0-----:R-:W-:-:S05]  /*137250*/  IADD3 R4, P6, R23, R20, RZ ;  /* 0x0000001417047210 */ /* 0x001fca0007fde0ff */
[----:B------:R-:W-:-:S05]  /*137260*/  IMAD.X R5, R14, 0x1, R18, P6 ;  /* 0x000000010e057824 */ /* 0x000fca00030e0612 */
[----:B------:R3:W-:Y:S02]  /*137270*/  STL.64 [R1+0xea8], R4 ;  /* 0x000ea80401007387 */ /* 0x0007e40000100a00 */
[----:B---3--:R-:W-:-:S05]  /*137280*/  IADD3 R4, P6, R23, R17, RZ ;  /* 0x0000001117047210 */ /* 0x008fca0007fde0ff */
[----:B------:R-:W-:-:S05]  /*137290*/  IMAD.X R5, R14, 0x1, R15, P6 ;  /* 0x000000010e057824 */ /* 0x000fca00030e060f */
[----:B------:R0:W-:Y:S02]  /*1372a0*/  STL.64 [R1+0xea0], R4 ;  /* 0x000ea00401007387 */ /* 0x0001e40000100a00 */
[----:B0-----:R-:W-:Y:S01]  /*1372b0*/  IADD3 R4, P6, R23, R16, RZ ;  /* 0x0000001017047210 */ /* 0x001fe20007fde0ff */
[----:B------:R-:W-:Y:S01]  /*1372c0*/  IMAD.MOV.U32 R5, RZ, RZ, R14 ;  /* 0x000000ffff057224 */ /* 0x000fe200078e000e */
[----:B------:R-:W3:Y:S04]  /*1372d0*/  LDL.LU R23, [R1+0x5a7c] ;  /* 0x005a7c0001177983 */ /* 0x000ee80000300800 */
[----:B------:R-:W2:Y:S04]  /*1372e0*/  LDL.LU R14, [R1+0x5a78] ;  /* 0x005a7800010e7983 */ /* 0x000ea80000300800 */
[----:B----4-:R0:W-:Y:S04]  /*1372f0*/  STL.64 [R1+0x5a58], R6 ;  /* 0x005a580601007387 */ /* 0x0101e80000100a00 */
[----:B0-----:R-:W4:Y:S01]  /*137300*/  LDL.LU R7, [R1+0x548] ;  /* 0x0005480001077983 */ /* 0x001f220000300800 */
[----:B--2---:R-:W-:-:S05]  /*137310*/  IMAD.X R5, R5, 0x1, R14, P6 ;  /* 0x0000000105057824 */ /* 0x004fca00030e060e */
[----:B------:R0:W-:Y:S04]  /*137320*/  STL.64 [R1+0xe90], R4 ;  /* 0x000e900401007387 */ /* 0x0001e80000100a00 */
[----:B0-----:R-:W2:Y:S04]  /*137330*/  LDL.LU.64 R4, [R1+0x5a70] ;  /* 0x005a700001047983 */ /* 0x001ea80000300a00 */
[----:B------:R4:W-:Y:S04]  /*137340*/  STL [R1+0x5a60], R2 ;  /* 0x005a600201007387 */ /* 0x0009e80000100800 */
        /* <DEDUP_REMOVED lines=38> */
[----:B0-----:R-:W4:Y:S02]  /*1375b0*/  LDL R7, [R1+0x564] ;  /* 0x0005640001077983 */ /* 0x001f240000100800 */
[----:B----4-:R-:W-:-:S02]  /*1375c0*/  SHF.R.S32.HI R20, RZ, 0x1f, R7 ;  /* 0x0000001fff147819 */ /* 0x010fc40000011407 */
[----:B------:R-:W-:-:S05]  /*1375d0*/  IADD3 R6, P6, R7, R21, RZ ;  /* 0x0000001507067210 */ /* 0x000fca0007fde0ff */
[----:B------:R-:W-:Y:S01]  /*1375e0*/  IMAD.X R7, R20, 0x1, R19, P6 ;  /* 0x0000000114077824 */ /* 0x000fe200030e0613 */
[----:B------:R0:W-:Y:S04]  /*1375f0*/  STL [R1+0x38], R20 ;  /* 0x0000381401007387 */ /* 0x0001e80000100800 */
[----:B0-----:R-:W4:Y:S04]  /*137600*/  LDL.LU R20, [R1+0x5a40] ;  /* 0x005a400001147983 */ /* 0x001f280000300800 */
[----:B------:R-:W-:Y:S04]  /*137610*/  STL.64 [R1+0xe00], R6 ;  /* 0x000e000601007387 */ /* 0x000fe80000100a00 */
[----:B------:R0:W-:Y:S04]  /*137620*/  STL.64 [R1+0x5a28], R22 ;  /* 0x005a281601007387 */ /* 0x0001e80000100a00 */
[----:B0-----:R-:W2:Y:S04]  /*137630*/  LDL.LU R23, [R1+0x564] ;  /* 0x0005640001177983 */ /* 0x001ea80000300800 */
[----:B----4-:R0:W-:Y:S01]  /*137640*/  STL [R1+0x5a30], R20 ;  /* 0x005a301401007387 */ /* 0x0101e20000100800 */
[----:B--2---:R-:W-:-:S03]  /*137650*/  IADD3 R6, P6, R23, R20, RZ ;  /* 0x0000001417067210 */ /* 0x004fc60007fde0ff */
[----:B0-----:R-:W2:Y:S02]  /*137660*/  LDL.LU R20, [R1+0x38] ;  /* 0x0000380001147983 */ /* 0x001ea40000300800 */
[----:B--2---:R-:W-:-:S05]  /*137670*/  IMAD.X R7, R20, 0x1, R18, P6 ;  /* 0x0000000114077824 */ /* 0x004fca00030e0612 */
[----:B------:R0:W-:Y:S02]  /*137680*/  STL.64 [R1+0xdf8], R6 ;  /* 0x000df80601007387 */ /* 0x0001e40000100a00 */
[----:B0-----:R-:W-:-:S05]  /*137690*/  IADD3 R6, P6, R23, R17, RZ ;  /* 0x0000001117067210 */ /* 0x001fca0007fde0ff */
[----:B------:R-:W-:Y:S01]  /*1376a0*/  IMAD.X R7, R20, 0x1, R15, P6 ;  /* 0x0000000114077824 */ /* 0x000fe200030e060f */
[----:B------:R-:W-:-:S04]  /*1376b0*/  IADD3 R22, P6, R23, R16, RZ ;  /* 0x0000001017167210 */ /* 0x000fc80007fde0ff */
[----:B------:R0:W-:Y:S01]  /*1376c0*/  STL.64 [R1+0xdf0], R6 ;  /* 0x000df00601007387 */ /* 0x0001e20000100a00 */
[----:B------:R-:W-:-:S03]  /*1376d0*/  IMAD.X R23, R20, 0x1, R14, P6 ;  /* 0x0000000114177824 */ /* 0x000fc600030e060e */
[----:B0-----:R-:W2:Y:S04]  /*1376e0*/  LDL.LU.64 R6, [R1+0x5a38] ;  /* 0x005a380001067983 */ /* 0x001ea80000300a00 */
[----:B------:R0:W-:Y:S04]  /*1376f0*/  STL [R1+0x5a1c], R14 ;  /* 0x005a1c0e01007387 */ /* 0x0001e80000100800 */
[----:B0-----:R-:W4:Y:S04]  /*137700*/  LDL.LU R14, [R1+0x56c] ;  /* 0x00056c00010e7983 */ /* 0x001f280000300800 */
[----:B------:R0:W-:Y:S01]  /*137710*/  STL.64 [R1+0xde0], R22 ;  /* 0x000de01601007387 */ /* 0x0001e20000100a00 */
[----:B----4-:R-:W-:-:S02]  /*137720*/  SHF.R.S32.HI R20, RZ, 0x1f, R14 ;  /* 0x0000001fff147819 */ /* 0x010fc4000001140e */
[----:B0-----:R-:W-:-:S05]  /*137730*/  IADD3 R22, P6, R14, R21, RZ ;  /* 0x000000150e167210 */ /* 0x001fca0007fde0ff */
[----:B------:R-:W-:Y:S01]  /*137740*/  IMAD.X R23, R20, 0x1, R19, P6 ;  /* 0x0000000114177824 */ /* 0x000fe200030e0613 */
[----:B------:R0:W-:Y:S04]  /*137750*/  STL [R1+0x38], R20 ;  /* 0x0000381401007387 */ /* 0x0001e80000100800 */
[----:B0-----:R-:W4:Y:S04]  /*137760*/  LDL.LU R20, [R1+0x5a30] ;  /* 0x005a300001147983 */ /* 0x001f280000300800 */
[----:B------:R0:W-:Y:S04]  /*137770*/  STL.64 [R1+0xdc0], R22 ;  /* 0x000dc01601007387 */ /* 0x0001e80000100a00 */
[----:B0-----:R-:W3:Y:S04]  /*137780*/  LDL.LU.64 R22, [R1+0x5a28] ;  /* 0x005a280001167983 */ /* 0x001ee80000300a00 */
[----:B---3--:R-:W-:Y:S04]  /*137790*/  STL.64 [R1+0x5a20], R22 ;  /* 0x005a201601007387 */ /* 0x008fe80000100a00 */
[----:B------:R0:W-:Y:S04]  /*1377a0*/  STL [R1+0x5a18], R19 ;  /* 0x005a181301007387 */ /* 0x0001e80000100800 */
[----:B0-----:R-:W3:Y:S01]  /*1377b0*/  LDL.LU R19, [R1+0x38] ;  /* 0x0000380001137983 */ /* 0x001ee20000300800 */
[----:B----4-:R-:W-:-:S03]  /*1377c0*/  IADD3 R22, P6, R14, R20, RZ ;  /* 0x000000140e167210 */ /* 0x010fc60007fde0ff */
[----:B------:R0:W-:Y:S02]  /*1377d0*/  STL.64 [R1+0x5a10], R20 ;  /* 0x005a101401007387 */ /* 0x0001e40000100a00 */
        /* <DEDUP_REMOVED lines=8> */
[----:B------:R-:W-:Y:S04]  /*137860*/  STL.64 [R1+0x5a08], R12 ;  /* 0x005a080c01007387 */ /* 0x000fe80000100a00 */
[----:B------:R0:W-:Y:S04]  /*137870*/  STL.64 [R1+0x59f8], R8 ;  /* 0x0059f80801007387 */ /* 0x0001e80000100a00 */
[----:B0-----:R-:W2:Y:S01]  /*137880*/  LDL.LU R9, [R1+0x578] ;  /* 0x0005780001097983 */ /* 0x001ea20000300800 */
[----:B----4-:R-:W-:-:S03]  /*137890*/  IMAD.X R21, R19, 0x1, R14, P6 ;  /* 0x0000000113157824 */ /* 0x010fc600030e060e */
[----:B------:R-:W4:Y:S04]  /*1378a0*/  LDL.LU R19, [R1+0x5a18] ;  /* 0x005a180001137983 */ /* 0x000f280000300800 */
[----:B------:R0:W-:Y:S04]  /*1378b0*/  STL.64 [R1+0xda0], R20 ;  /* 0x000da01401007387 */ /* 0x0001e80000100a00 */
[----:B0-----:R-:W3:Y:S04]  /*1378c0*/  LDL.LU.64 R20, [R1+0x5a10] ;  /* 0x005a100001147983 */ /* 0x001ee80000300a00 */
[----:B------:R2:W-:Y:S02]  /*1378d0*/  STL [R1+0x5a00], R26 ;  /* 0x005a001a01007387 */ /* 0x0005e40000100800 */
[----:B--2---:R-:W-:-:S02]  /*1378e0*/  SHF.R.S32.HI R26, RZ, 0x1f, R9 ;  /* 0x0000001fff1a7819 */ /* 0x004fc40000011409 */
[----:B---3--:R-:W-:-:S05]  /*1378f0*/  IADD3 R12, P6, R9, R21, RZ ;  /* 0x00000015090c7210 */ /* 0x008fca0007fde0ff */
        /* <DEDUP_REMOVED lines=14> */
[----:B------:R-:W-:Y:S04]  /*1379e0*/  STL.64 [R1+0x59f0], R22 ;  /* 0x0059f01601007387 */ /* 0x000fe80000100a00 */
[----:B------:R0:W-:Y:S04]  /*1379f0*/  STL [R1+0x59ec], R29 ;  /* 0x0059ec1d01007387 */ /* 0x0001e80000100800 */
[----:B0-----:R-:W2:Y:S02]  /*137a00*/  LDL.LU R29, [R1+0x584] ;  /* 0x00058400011d7983 */ /* 0x001ea40000300800 */
[----:B--2---:R-:W-:-:S02]  /*137a10*/  SHF.R.S32.HI R23, RZ, 0x1f, R29 ;  /* 0x0000001fff177819 */ /* 0x004fc4000001141d */
[----:B------:R-:W-:-:S03]  /*137a20*/  IADD3 R22, P6, R29, R21, RZ ;  /* 0x000000151d167210 */ /* 0x000fc60007fde0ff */
[----:B------:R-:W-:Y:S04]  /*137a30*/  STL [R1+0x38], R23 ;  /* 0x0000381701007387 */ /* 0x000fe80000100800 */
[----:B------:R0:W-:Y:S04]  /*137a40*/  STL [R1+0x59e8], R21 ;  /* 0x0059e81501007387 */ /* 0x0001e80000100800 */
[----:B0-----:R-:W2:Y:S02]  /*137a50*/  LDL.LU R21, [R1+0x38] ;  /* 0x0000380001157983 */ /* 0x001ea40000300800 */
        /* <DEDUP_REMOVED lines=9> */
[----:B---3--:R0:W-:Y:S02]  /*137af0*/  STL.64 [R1+0x59e0], R26 ;  /* 0x0059e01a01007387 */ /* 0x0081e40000100a00 */
[----:B0-----:R-:W-:-:S02]  /*137b00*/  IADD3 R26, P6, R29, R16, RZ ;  /* 0x000000101d1a7210 */ /* 0x001fc40007fde0ff */
[----:B------:R-:W3:Y:S03]  /*137b10*/  LDL.LU R29, [R1+0x59ec] ;  /* 0x0059ec00011d7983 */ /* 0x000ee60000300800 */
[----:B------:R-:W-:Y:S02]  /*137b20*/  IMAD.X R27, R21, 0x1, R14, P6 ;  /* 0x00000001151b7824 */ /* 0x000fe400030e060e */
[----:B------:R-:W4:Y:S04]  /*137b30*/  LDL.LU R21, [R1+0x59e8] ;  /* 0x0059e80001157983 */ /* 0x000f280000300800 */
[----:B--2---:R-:W-:Y:S04]  /*137b40*/  STL [R1+0x59d8], R23 ;  /* 0x0059d81701007387 */ /* 0x004fe80000100800 */
[----:B------:R-:W-:Y:S04]  /*137b50*/  STL.64 [R1+0xd28], R26 ;  /* 0x000d281a01007387 */ /* 0x000fe80000100a00 */
[----:B---3--:R0:W-:Y:S04]  /*137b60*/  STL [R1+0x59dc], R29 ;  /* 0x0059dc1d01007387 */ /* 0x0081e80000100800 */
[----:B0-----:R-:W2:Y:S02]  /*137b70*/  LDL.LU R29, [R1+0x590] ;  /* 0x00059000011d7983 */ /* 0x001ea40000300800 */
[----:B--2---:R-:W-:-:S02]  /*137b80*/  SHF.R.S32.HI R23, RZ, 0x1f, R29 ;  /* 0x0000001fff177819 */ /* 0x004fc4000001141d */
[----:B----4-:R-:W-:-:S05]  /*137b90*/  IADD3 R26, P6, R29, R21, RZ ;  /* 0x000000151d1a7210 */ /* 0x010fca0007fde0ff */
        /* <DEDUP_REMOVED lines=58> */
[----:B---3--:R0:W-:Y:S04]  /*137f40*/  STL.64 [R1+0x5998], R10 ;  /* 0x0059980a01007387 */ /* 0x0081e80000100a00 */
        /* <DEDUP_REMOVED lines=20> */
[----:B----4-:R0:W-:Y:S01]  /*138090*/  STL.64 [R1+0x5988], R10 ;  /* 0x0059880a01007387 */ /* 0x0101e20000100a00 */
[----:B--2---:R-:W-:-:S02]  /*1380a0*/  SHF.R.S32.HI R20, RZ, 0x1f, R14 ;  /* 0x0000001fff147819 */ /* 0x004fc4000001140e */
[----:B0-----:R-:W-:-:S03]  /*1380b0*/  IADD3 R10, P6, R14, R21, RZ ;  /* 0x000000150e0a7210 */ /* 0x001fc60007fde0ff */
[----:B------:R0:W-:Y:S02]  /*1380c0*/  STL [R1+0x38], R20 ;  /* 0x0000381401007387 */ /* 0x0001e40000100800 */
[----:B------:R-:W-:Y:S02]  /*1380d0*/  IMAD.X R11, R20, 0x1, R19, P6 ;  /* 0x00000001140b7824 */ /* 0x000fe400030e0613 */
[----:B0-----:R-:W2:Y:S04]  /*1380e0*/  LDL.LU R20, [R1+0x5990] ;  /* 0x0059900001147983 */ /* 0x001ea80000300800 */
[----:B------:R0:W-:Y:S04]  /*1380f0*/  STL [R1+0x5980], R19 ;  /* 0x0059801301007387 */ /* 0x0001e80000100800 */
[----:B0-----:R-:W4:Y:S04]  /*138100*/  LDL.LU R19, [R1+0x38] ;  /* 0x0000380001137983 */ /* 0x001f280000300800 */
[----:B------:R2:W-:Y:S02]  /*138110*/  STL.64 [R1+0xc20], R10 ;  /* 0x000c200a01007387 */ /* 0x0005e40000100a00 */
[----:B--2---:R-:W-:-:S02]  /*138120*/  IADD3 R10, P6, R14, R20, RZ ;  /* 0x000000140e0a7210 */ /* 0x004fc40007fde0ff */
[----:B------:R0:W-:Y:S03]  /*138130*/  STL.64 [R1+0x5978], R20 ;  /* 0x0059781401007387 */ /* 0x0001e60000100a00 */
[----:B----4-:R-:W-:Y:S01]  /*138140*/  IMAD.X R11, R19, 0x1, R18, P6 ;  /* 0x00000001130b7824 */ /* 0x010fe200030e0612 */
[----:B0-----:R-:W-:-:S05]  /*138150*/  IADD3 R20, P6, R14, R17, RZ ;  /* 0x000000110e147210 */ /* 0x001fca0007fde0ff */
[----:B------:R-:W-:Y:S01]  /*138160*/  IMAD.X R21, R19, 0x1, R15, P6 ;  /* 0x0000000113157824 */ /* 0x000fe200030e060f */
[----:B------:R0:W-:Y:S04]  /*138170*/  STL.64 [R1+0xc18], R10 ;  /* 0x000c180a01007387 */ /* 0x0001e80000100a00 */
[----:B0-----:R-:W2:Y:S04]  /*138180*/  LDL.LU.64 R10, [R1+0x5988] ;  /* 0x00598800010a7983 */ /* 0x001ea80000300a00 */
[----:B------:R0:W-:Y:S02]  /*138190*/  STL.64 [R1+0xc10], R20 ;  /* 0x000c101401007387 */ /* 0x0001e40000100a00 */
[----:B0-----:R-:W-:-:S02]  /*1381a0*/  IADD3 R20, P6, R14, R16, RZ ;  /* 0x000000100e147210 */ /* 0x001fc40007fde0ff */
[----:B------:R-:W4:Y:S04]  /*1381b0*/  LDL.LU R14, [R1+0x5984] ;  /* 0x00598400010e7983 */ /* 0x000f280000300800 */
[----:B------:R-:W-:Y:S04]  /*1381c0*/  STL.64 [R1+0x5970], R26 ;  /* 0x0059701a01007387 */ /* 0x000fe80000100a00 */
[----:B------:R0:W-:Y:S04]  /*1381d0*/  STL.64 [R1+0x5960], R2 ;  /* 0x0059600201007387 */ /* 0x0001e80000100a00 */
[----:B0-----:R-:W3:Y:S01]  /*1381e0*/  LDL.LU R3, [R1+0x5cc] ;  /* 0x0005cc0001037983 */ /* 0x001ee20000300800 */
[----:B----4-:R-:W-:-:S03]  /*1381f0*/  IMAD.X R21, R19, 0x1, R14, P6 ;  /* 0x0000000113157824 */ /* 0x010fc600030e060e */
[----:B------:R-:W4:Y:S04]  /*138200*/  LDL.LU R19, [R1+0x5980] ;  /* 0x0059800001137983 */ /* 0x000f280000300800 */
[----:B------:R0:W-:Y:S04]  /*138210*/  STL.64 [R1+0xc00], R20 ;  /* 0x000c001401007387 */ /* 0x0001e80000100a00 */
[----:B0-----:R-:W4:Y:S04]  /*138220*/  LDL.LU.64 R20, [R1+0x5978] ;  /* 0x0059780001147983 */ /* 0x001f280000300a00 */
[----:B--2---:R3:W-:Y:S02]  /*138230*/  STL [R1+0x5968], R10 ;  /* 0x0059680a01007387 */ /* 0x0047e40000100800 */
[----:B---3--:R-:W-:-:S02]  /*138240*/  SHF.R.S32.HI R10, RZ, 0x1f, R3 ;  /* 0x0000001fff0a7819 */ /* 0x008fc40000011403 */
        /* <DEDUP_REMOVED lines=38> */
[----:B------:R-:W-:Y:S04]  /*1384b0*/  STL [R1+0x5940], R9 ;  /* 0x0059400901007387 */ /* 0x000fe80000100800 */
        /* <DEDUP_REMOVED lines=18> */
[----:B------:R0:W-:Y:S04]  /*1385e0*/  STL [R1+0x5934], R14 ;  /* 0x0059340e01007387 */ /* 0x0001e80000100800 */
[----:B0-----:R-:W3:Y:S04]  /*1385f0*/  LDL.LU R14, [R1+0x5e4] ;  /* 0x0005e400010e7983 */ /* 0x001ee80000300800 */
[----:B------:R-:W-:Y:S04]  /*138600*/  STL.64 [R1+0xb48], R2 ;  /* 0x000b480201007387 */ /* 0x000fe80000100a00 */
[----:B----4-:R3:W-:Y:S02]  /*138610*/  STL [R1+0x5930], R9 ;  /* 0x0059300901007387 */ /* 0x0107e40000100800 */
        /* <DEDUP_REMOVED lines=13> */
[----:B------:R-:W3:Y:S01]  /*1386f0*/  LDL.LU R14, [R1+0x5934] ;  /* 0x00593400010e7983 */ /* 0x000ee20000300800 */
[----:B------:R-:W-:-:S03]  /*138700*/  IMAD.MOV.U32 R3, RZ, RZ, R9 ;  /* 0x000000ffff037224 */ /* 0x000fc600078e0009 */
[----:B------:R-:W4:Y:S04]  /*138710*/  LDL.LU R9, [R1+0x5930] ;  /* 0x0059300001097983 */ /* 0x000f280000300800 */
[----:B--2---:R0:W-:Y:S04]  /*138720*/  STL.64 [R1+0x5910], R24 ;  /* 0x0059101801007387 */ /* 0x0041e80000100a00 */
[----:B0-----:R-:W2:Y:S01]  /*138730*/  LDL.LU R25, [R1+0x5e8] ;  /* 0x0005e80001197983 */ /* 0x001ea20000300800 */
[----:B---3--:R-:W-:-:S05]  /*138740*/  IMAD.X R3, R3, 0x1, R14, P6 ;  /* 0x0000000103037824 */ /* 0x008fca00030e060e */
[----:B------:R0:W-:Y:S04]  /*138750*/  STL.64 [R1+0xb10], R2 ;  /* 0x000b100201007387 */ /* 0x0001e80000100a00 */
[----:B0-----:R-:W3:Y:S04]  /*138760*/  LDL.LU.64 R2, [R1+0x5928] ;  /* 0x0059280001027983 */ /* 0x001ee80000300a00 */
        /* <DEDUP_REMOVED lines=20> */
[----:B------:R0:W-:Y:S04]  /*1388b0*/  STL.64 [R1+0x58f8], R28 ;  /* 0x0058f81c01007387 */ /* 0x0001e80000100a00 */
        /* <DEDUP_REMOVED lines=15> */
[----:B------:R-:W2:Y:S04]  /*1389b0*/  LDL.LU R2, [R1+0x5900] ;  /* 0x0059000001027983 */ /* 0x000ea80000300800 */
[----:B------:R0:W-:Y:S04]  /*1389c0*/  STL.64 [R1+0xa98], R28 ;  /* 0x000a981c01007387 */ /* 0x0001e80000100a00 */
[----:B0-----:R-:W4:Y:S04]  /*1389d0*/  LDL.LU.64 R28, [R1+0x58f8] ;  /* 0x0058f800011c7983 */ /* 0x001f280000300a00 */
[----:B------:R0:W-:Y:S04]  /*1389e0*/  STL [R1+0x58ec], R14 ;  /* 0x0058ec0e01007387 */ /* 0x0001e80000100800 */
[----:B0-----:R-:W3:Y:S02]  /*1389f0*/  LDL.LU R14, [R1+0x5f0] ;  /* 0x0005f000010e7983 */ /* 0x001ee40000300800 */
        /* <DEDUP_REMOVED lines=11> */
[----:B------:R3:W-:Y:S02]  /*138ab0*/  STL.64 [R1+0x58e0], R18 ;  /* 0x0058e01201007387 */ /* 0x0007e40000100a00 */
[----:B---3--:R-:W-:-:S05]  /*138ac0*/  IADD3 R18, P6, R14, R17, RZ ;  /* 0x000000110e127210 */ /* 0x008fca0007fde0ff */
[----:B------:R-:W-:-:S05]  /*138ad0*/  IMAD.X R19, R21, 0x1, R15, P6 ;  /* 0x0000000115137824 */ /* 0x000fca00030e060f */
[----:B------:R0:W-:Y:S02]  /*138ae0*/  STL.64 [R1+0xa68], R18 ;  /* 0x000a681201007387 */ /* 0x0001e40000100a00 */
[----:B0-----:R-:W-:Y:S02]  /*138af0*/  IADD3 R18, P6, R14, R16, RZ ;  /* 0x000000100e127210 */ /* 0x001fe40007fde0ff */
[----:B------:R-:W3:Y:S04]  /*138b00*/  LDL.LU R14, [R1+0x58ec] ;  /* 0x0058ec00010e7983 */ /* 0x000ee80000300800 */
[----:B----4-:R-:W-:Y:S04]  /*138b10*/  STL.64 [R1+0x58d8], R28 ;  /* 0x0058d81c01007387 */ /* 0x010fe80000100a00 */
[----:B------:R0:W-:Y:S04]  /*138b20*/  STL.64 [R1+0x58c8], R4 ;  /* 0x0058c80401007387 */ /* 0x0001e80000100a00 */
[----:B0-----:R-:W4:Y:S01]  /*138b30*/  LDL.LU R5, [R1+0x5f4] ;  /* 0x0005f40001057983 */ /* 0x001f220000300800 */
[----:B---3--:R-:W-:-:S03]  /*138b40*/  IMAD.X R19, R21, 0x1, R14, P6 ;  /* 0x0000000115137824 */ /* 0x008fc600030e060e */
[----:B------:R-:W3:Y:S04]  /*138b50*/  LDL.LU R21, [R1+0x58e8] ;  /* 0x0058e80001157983 */ /* 0x000ee80000300800 */
[----:B------:R0:W-:Y:S04]  /*138b60*/  STL.64 [R1+0xa58], R18 ;  /* 0x000a581201007387 */ /* 0x0001e80000100a00 */
[----:B0-----:R-:W2:Y:S04]  /*138b70*/  LDL.LU.64 R18, [R1+0x58e0] ;  /* 0x0058e00001127983 */ /* 0x001ea80000300a00 */
[----:B------:R4:W-:Y:S02]  /*138b80*/  STL [R1+0x58d0], R3 ;  /* 0x0058d00301007387 */ /* 0x0009e40000100800 */
        /* <DEDUP_REMOVED lines=17> */
[----:B------:R-:W-:Y:S04]  /*138ca0*/  STL [R1+0x58b8], R6 ;  /* 0x0058b80601007387 */ /* 0x000fe80000100800 */
        /* <DEDUP_REMOVED lines=18> */
[----:B------:R0:W-:Y:S04]  /*138dd0*/  STL [R1+0x58ac], R14 ;  /* 0x0058ac0e01007387 */ /* 0x0001e80000100800 */
[----:B0-----:R-:W3:Y:S04]  /*138de0*/  LDL.LU R14, [R1+0x5fc] ;  /* 0x0005fc00010e7983 */ /* 0x001ee80000300800 */
[----:B------:R-:W-:Y:S04]  /*138df0*/  STL.64 [R1+0x9e0], R4 ;  /* 0x0009e00401007387 */ /* 0x000fe80000100a00 */
        /* <DEDUP_REMOVED lines=14> */
[----:B------:R-:W2:Y:S01]  /*138ee0*/  LDL.LU R14, [R1+0x58ac] ;  /* 0x0058ac00010e7983 */ /* 0x000ea20000300800 */
[----:B------:R-:W-:-:S03]  /*138ef0*/  IMAD.MOV.U32 R5, RZ, RZ, R6 ;  /* 0x000000ffff057224 */ /* 0x000fc600078e0006 */
[----:B------:R-:W3:Y:S04]  /*138f00*/  LDL.LU R6, [R1+0x58a8] ;  /* 0x0058a80001067983 */ /* 0x000ee80000300800 */
[----:B----4-:R0:W-:Y:S04]  /*138f10*/  STL.64 [R1+0x5888], R26 ;  /* 0x0058881a01007387 */ /* 0x0101e80000100a00 */
[----:B0-----:R-:W4:Y:S01]  /*138f20*/  LDL.LU R27, [R1+0x604] ;  /* 0x00060400011b7983 */ /* 0x001f220000300800 */
[----:B--2---:R-:W-:-:S03]  /*138f30*/  IMAD.X R5, R5, 0x1, R14, P6 ;  /* 0x0000000105057824 */ /* 0x004fc600030e060e */
[----:B---3--:R4:W-:Y:S04]  /*138f40*/  STL [R1+0x5890], R6 ;  /* 0x0058900601007387 */ /* 0x0089e80000100800 */
[----:B------:R0:W-:Y:S01]  /*138f50*/  STL.64 [R1+0x9a8], R4 ;  /* 0x0009a80401007387 */ /* 0x0001e20000100a00 */
[----:B----4-:R-:W-:Y:S02]  /*138f60*/  SHF.R.S32.HI R6, RZ, 0x1f, R27 ;  /* 0x0000001fff067819 */ /* 0x010fe4000001141b */
[----:B0-----:R-:W-:-:S05]  /*138f70*/  IADD3 R4, P6, R27, R21, RZ ;  /* 0x000000151b047210 */ /* 0x001fca0007fde0ff */
        /* <DEDUP_REMOVED lines=36> */
[----:B------:R-:W-:Y:S04]  /*1391c0*/  STL [R1+0x5860], R14 ;  /* 0x0058600e01007387 */ /* 0x000fe80000100800 */
[----:B---3--:R-:W-:Y:S04]  /*1391d0*/  STL.64 [R1+0x5868], R26 ;  /* 0x0058681a01007387 */ /* 0x008fe80000100a00 */
[----:B----4-:R0:W-:Y:S04]  /*1391e0*/  STL.64 [R1+0x5858], R28 ;  /* 0x0058581c01007387 */ /* 0x0101e80000100a00 */
        /* <DEDUP_REMOVED lines=20> */
[----:B----4-:R2:W-:Y:S04]  /*139330*/  STL [R1+0x5848], R28 ;  /* 0x0058481c01007387 */ /* 0x0105e80000100800 */
        /* <DEDUP_REMOVED lines=18> */
[----:B----4-:R0:W-:Y:S04]  /*139460*/  STL.64 [R1+0x5828], R28 ;  /* 0x0058281c01007387 */ /* 0x0101e80000100a00 */
        /* <DEDUP_REMOVED lines=10> */
[C---:B------:R-:W-:Y:S01]  /*139510*/  IMAD.X R3, R24.reuse, 0x1, R15, P6 ;  /* 0x0000000118037824 */ /* 0x040fe200030e060f */
[----:B------:R-:W-:Y:S01]  /*139520*/  IADD3 R28, P6, R29, R16, RZ ;  /* 0x000000101d1c7210 */ /* 0x000fe20007fde0ff */
[----:B------:R-:W-:Y:S04]  /*139530*/  STL [R1+0x5820], R17 ;  /* 0x0058201101007387 */ /* 0x000fe80000100800 */
[----:B------:R0:W-:Y:S01]  /*139540*/  STL.64 [R1+0x888], R2 ;  /* 0x0008880201007387 */ /* 0x0001e20000100a00 */
[----:B------:R-:W-:-:S03]  /*139550*/  IMAD.X R29, R24, 0x1, R14, P6 ;  /* 0x00000001181d7824 */ /* 0x000fc600030e060e */
[----:B0-----:R-:W2:Y:S04]  /*139560*/  LDL.LU.64 R2, [R1+0x5838] ;  /* 0x0058380001027983 */ /* 0x001ea80000300a00 */
[----:B------:R-:W3:Y:S04]  /*139570*/  LDL.LU R24, [R1+0x5830] ;  /* 0x0058300001187983 */ /* 0x000ee80000300800 */
[----:B------:R0:W-:Y:S04]  /*139580*/  STL.64 [R1+0x878], R28 ;  /* 0x0008781c01007387 */ /* 0x0001e80000100a00 */
[----:B0-----:R-:W4:Y:S04]  /*139590*/  LDL.LU.64 R28, [R1+0x5828] ;  /* 0x00582800011c7983 */ /* 0x001f280000300a00 */
[----:B----4-:R0:W-:Y:S04]  /*1395a0*/  STL.64 [R1+0x5810], R28 ;  /* 0x0058101c01007387 */ /* 0x0101e80000100a00 */
        /* <DEDUP_REMOVED lines=9> */
[----:B------:R0:W-:Y:S02]  /*139640*/  STL.64 [R1+0x868], R24 ;  /* 0x0008681801007387 */ /* 0x0001e40000100a00 */
[----:B0-----:R-:W-:-:S05]  /*139650*/  IADD3 R24, P6, R28, R20, RZ ;  /* 0x000000141c187210 */ /* 0x001fca0007fde0ff */
[----:B----4-:R-:W-:-:S05]  /*139660*/  IMAD.X R25, R19, 0x1, R18, P6 ;  /* 0x0000000113197824 */ /* 0x010fca00030e0612 */
[----:B------:R3:W-:Y:S02]  /*139670*/  STL.64 [R1+0x860], R24 ;  /* 0x0008601801007387 */ /* 0x0007e40000100a00 */
[----:B---3--:R-:W-:-:S05]  /*139680*/  IADD3 R24, P6, R28, R17, RZ ;  /* 0x000000111c187210 */ /* 0x008fca0007fde0ff */
[----:B------:R-:W-:Y:S01]  /*139690*/  IMAD.X R25, R19, 0x1, R15, P6 ;  /* 0x0000000113197824 */ /* 0x000fe200030e060f */
[----:B------:R-:W-:-:S04]  /*1396a0*/  IADD3 R28, P6, R28, R16, RZ ;  /* 0x000000101c1c7210 */ /* 0x000fc80007fde0ff */
[----:B------:R0:W-:Y:S04]  /*1396b0*/  STL.64 [R1+0x858], R24 ;  /* 0x0008581801007387 */ /* 0x0001e80000100a00 */
[----:B0-----:R-:W3:Y:S04]  /*1396c0*/  LDL.LU.64 R24, [R1+0x5818] ;  /* 0x0058180001187983 */ /* 0x001ee80000300a00 */
[----:B------:R0:W-:Y:S04]  /*1396d0*/  STL [R1+0x850], R28 ;  /* 0x0008501c01007387 */ /* 0x0001e80000100800 */
[----:B0-----:R-:W4:Y:S04]  /*1396e0*/  LDL.LU.64 R28, [R1+0x5810] ;  /* 0x00581000011c7983 */ /* 0x001f280000300a00 */
[----:B------:R0:W-:Y:S04]  /*1396f0*/  STL.64 [R1+0x5800], R6 ;  /* 0x0058000601007387 */ /* 0x0001e80000100a00 */
[----:B0-----:R0:W2:Y:S04]  /*139700*/  LDL.64 R6, [R1+0x850] ;  /* 0x0008500001067983 */ /* 0x0010a80000100a00 */
[----:B------:R1:W-:Y:S04]  /*139710*/  STL.64 [R1+0x57f0], R26 ;  /* 0x0057f01a01007387 */ /* 0x0003e80000100a00 */
[----:B-1----:R-:W3:Y:S01]  /*139720*/  LDL.LU R27, [R1+0x5e0] ;  /* 0x0005e000011b7983 */ /* 0x002ee20000300800 */
[----:B--2---:R-:W-:-:S03]  /*139730*/  IMAD.X R7, R19, 0x1, R14, P6 ;  /* 0x0000000113077824 */ /* 0x004fc600030e060e */
[----:B------:R-:W2:Y:S04]  /*139740*/  LDL.LU R19, [R1+0x5808] ;  /* 0x0058080001137983 */ /* 0x000ea80000300800 */
[----:B------:R3:W-:Y:S04]  /*139750*/  STL [R1+0x57f8], R4 ;  /* 0x0057f80401007387 */ /* 0x0007e80000100800 */
[----:B------:R2:W-:Y:S01]  /*139760*/  STL [R1+0x854], R7 ;  /* 0x0008540701007387 */ /* 0x0005e20000100800 */
[----:B---3--:R-:W-:Y:S02]  /*139770*/  SHF.R.S32.HI R4, RZ, 0x1f, R27 ;  /* 0x0000001fff047819 */ /* 0x008fe4000001141b */
[----:B------:R-:W-:-:S05]  /*139780*/  IADD3 R6, P6, R27, R21, RZ ;  /* 0x000000151b067210 */ /* 0x000fca0007fde0ff */
[----:B--2---:R-:W-:-:S05]  /*139790*/  IMAD.X R7, R4, 0x1, R19, P6 ;  /* 0x0000000104077824 */ /* 0x004fca00030e0613 */
[----:B------:R1:W-:Y:S02]  /*1397a0*/  STL.64 [R1+0x848], R6 ;  /* 0x0008480601007387 */ /* 0x0003e40000100a00 */
[----:B-1----:R-:W-:-:S05]  /*1397b0*/  IADD3 R6, P6, R27, R20, RZ ;  /* 0x000000141b067210 */ /* 0x002fca0007fde0ff */
[----:B------:R-:W-:-:S05]  /*1397c0*/  IMAD.X R7, R4, 0x1, R18, P6 ;  /* 0x0000000104077824 */ /* 0x000fca00030e0612 */
[----:B------:R1:W-:Y:S02]  /*1397d0*/  STL.64 [R1+0x840], R6 ;  /* 0x0008400601007387 */ /* 0x0003e40000100a00 */
[----:B-1----:R-:W-:-:S05]  /*1397e0*/  IADD3 R6, P6, R27, R17, RZ ;  /* 0x000000111b067210 */ /* 0x002fca0007fde0ff */
[----:B------:R-:W-:Y:S01]  /*1397f0*/  IMAD.X R7, R4, 0x1, R15, P6 ;  /* 0x0000000104077824 */ /* 0x000fe200030e060f */
[----:B------:R-:W-:-:S05]  /*139800*/  IADD3 R26, P6, R27, R16, RZ ;  /* 0x000000101b1a7210 */ /* 0x000fca0007fde0ff */
[----:B------:R-:W-:Y:S01]  /*139810*/  IMAD.X R27, R4, 0x1, R14, P6 ;  /* 0x00000001041b7824 */ /* 0x000fe200030e060e */
[----:B------:R1:W-:Y:S04]  /*139820*/  STL.64 [R1+0x838], R6 ;  /* 0x0008380601007387 */ /* 0x0003e80000100a00 */
[----:B-1----:R-:W2:Y:S04]  /*139830*/  LDL.LU.64 R6, [R1+0x5800] ;  /* 0x0058000001067983 */ /* 0x002ea80000300a00 */
[----:B------:R-:W3:Y:S04]  /*139840*/  LDL.LU R4, [R1+0x57f8] ;  /* 0x0057f80001047983 */ /* 0x000ee80000300800 */
[----:B------:R1:W-:Y:S04]  /*139850*/  STL.64 [R1+0x830], R26 ;  /* 0x0008301a01007387 */ /* 0x0003e80000100a00 */
[----:B-1----:R-:W4:Y:S04]  /*139860*/  LDL.LU.64 R26, [R1+0x57f0] ;  /* 0x0057f000011a7983 */ /* 0x002f280000300a00 */
[----:B----4-:R1:W-:Y:S04]  /*139870*/  STL.64 [R1+0x57d8], R26 ;  /* 0x0057d81a01007387 */ /* 0x0103e80000100a00 */
[----:B-1----:R-:W4:Y:S04]  /*139880*/  LDL.LU R27, [R1+0x600] ;  /* 0x00060000011b7983 */ /* 0x002f280000300800 */
[----:B------:R-:W-:Y:S04]  /*139890*/  STL.64 [R1+0x57e8], R2 ;  /* 0x0057e80201007387 */ /* 0x000fe80000100a00 */
[----:B---3--:R4:W-:Y:S02]  /*1398a0*/  STL [R1+0x57e0], R4 ;  /* 0x0057e00401007387 */ /* 0x0089e40000100800 */
[----:B----4-:R-:W-:-:S02]  /*1398b0*/  SHF.R.S32.HI R4, RZ, 0x1f, R27 ;  /* 0x0000001fff047819 */ /* 0x010fc4000001141b */
[----:B------:R-:W-:-:S05]  /*1398c0*/  IADD3 R2, P6, R27, R21, RZ ;  /* 0x000000151b027210 */ /* 0x000fca0007fde0ff */
[----:B------:R-:W-:-:S05]  /*1398d0*/  IMAD.X R3, R4, 0x1, R19, P6 ;  /* 0x0000000104037824 */ /* 0x000fca00030e0613 */
[----:B------:R1:W-:Y:S02]  /*1398e0*/  STL.64 [R1+0x568], R2 ;  /* 0x0005680201007387 */ /* 0x0003e40000100a00 */
[----:B-1----:R-:W-:-:S05]  /*1398f0*/  IADD3 R2, P6, R27, R20, RZ ;  /* 0x000000141b027210 */ /* 0x002fca0007fde0ff */
[----:B------:R-:W-:-:S05]  /*139900*/  IMAD.X R3, R4, 0x1, R18, P6 ;  /* 0x0000000104037824 */ /* 0x000fca00030e0612 */
[----:B------:R1:W-:Y:S04]  /*139910*/  STL.64 [R1+0x560], R2 ;  /* 0x0005600201007387 */ /* 0x0003e80000100a00 */
[----:B------:R-:W-:Y:S01]  /*139920*/  STL [R1+0x57d0], R17 ;  /* 0x0057d01101007387 */ /* 0x000fe20000100800 */
[----:B-1----:R-:W-:-:S05]  /*139930*/  IADD3 R2, P6, R27, R17, RZ ;  /* 0x000000111b027210 */ /* 0x002fca0007fde0ff */
[----:B------:R-:W-:-:S05]  /*139940*/  IMAD.X R3, R4, 0x1, R15, P6 ;  /* 0x0000000104037824 */ /* 0x000fca00030e060f */
[----:B------:R1:W-:Y:S04]  /*139950*/  STL.64 [R1+0x558], R2 ;  /* 0x0005580201007387 */ /* 0x0003e80000100a00 */
[----:B-1----:R-:W3:Y:S01]  /*139960*/  LDL.LU.64 R2, [R1+0x57e8] ;  /* 0x0057e80001027983 */ /* 0x002ee20000300a00 */
[----:B------:R-:W-:-:S05]  /*139970*/  IADD3 R26, P6, R27, R16, RZ ;  /* 0x000000101b1a7210 */ /* 0x000fca0007fde0ff */
[----:B------:R-:W-:Y:S02]  /*139980*/  IMAD.X R27, R4, 0x1, R14, P6 ;  /* 0x00000001041b7824 */ /* 0x000fe400030e060e */
[----:B------:R-:W4:Y:S04]  /*139990*/  LDL.LU R4, [R1+0x57e0] ;  /* 0x0057e00001047983 */ /* 0x000f280000300800 */
[----:B------:R1:W-:Y:S04]  /*1399a0*/  STL.64 [R1+0x550], R26 ;  /* 0x0005501a01007387 */ /* 0x0003e80000100a00 */
[----:B-1----:R-:W2:Y:S04]  /*1399b0*/  LDL.LU.64 R26, [R1+0x57d8] ;  /* 0x0057d800011a7983 */ /* 0x002ea80000300a00 */
[----:B---3--:R1:W-:Y:S04]  /*1399c0*/  STL.64 [R1+0x57c0], R2 ;  /* 0x0057c00201007387 */ /* 0x0083e80000100a00 */
[----:B-1----:R-:W3:Y:S04]  /*1399d0*/  LDL.LU R2, [R1+0x61c] ;  /* 0x00061c0001027983 */ /* 0x002ee80000300800 */
[----:B----4-:R1:W-:Y:S01]  /*1399e0*/  STL.64 [R1+0x57c8], R4 ;  /* 0x0057c80401007387 */ /* 0x0103e20000100a00 */
[----:B---3--:R-:W-:-:S02]  /*1399f0*/  SHF.R.S32.HI R17, RZ, 0x1f, R2 ;  /* 0x0000001fff117819 */ /* 0x008fc40000011402 */
[----:B-1----:R-:W-:-:S05]  /*139a00*/  IADD3 R4, P6, R2, R21, RZ ;  /* 0x0000001502047210 */ /* 0x002fca0007fde0ff */
[----:B------:R-:W-:Y:S01]  /*139a10*/  IMAD.X R5, R17, 0x1, R19, P6 ;  /* 0x0000000111057824 */ /* 0x000fe200030e0613 */
[----:B------:R1:W-:Y:S04]  /*139a20*/  STL [R1+0x38], R17 ;  /* 0x0000381101007387 */ /* 0x0003e80000100800 */
[----:B-1----:R-:W3:Y:S04]  /*139a30*/  LDL.LU R17, [R1+0x57d0] ;  /* 0x0057d00001117983 */ /* 0x002ee80000300800 */
[----:B------:R1:W-:Y:S04]  /*139a40*/  STL.64 [R1+0x540], R4 ;  /* 0x0005400401007387 */ /* 0x0003e80000100a00 */
[----:B------:R4:W-:Y:S01]  /*139a50*/  STL [R1+0x57b8], R20 ;  /* 0x0057b81401007387 */ /* 0x0009e20000100800 */
[----:B-1----:R-:W-:-:S03]  /*139a60*/  IADD3 R4, P6, R2, R20, RZ ;  /* 0x0000001402047210 */ /* 0x002fc60007fde0ff */
[----:B----4-:R-:W4:Y:S02]  /*139a70*/  LDL.LU R20, [R1+0x38] ;  /* 0x0000380001147983 */ /* 0x010f240000300800 */
[----:B----4-:R-:W-:-:S05]  /*139a80*/  IMAD.X R5, R20, 0x1, R18, P6 ;  /* 0x0000000114057824 */ /* 0x010fca00030e0612 */
[----:B------:R3:W-:Y:S02]  /*139a90*/  STL.64 [R1+0x538], R4 ;  /* 0x0005380401007387 */ /* 0x0007e40000100a00 */
[----:B---3--:R-:W-:-:S05]  /*139aa0*/  IADD3 R4, P6, R2, R17, RZ ;  /* 0x0000001102047210 */ /* 0x008fca0007fde0ff */
[----:B------:R-:W-:Y:S01]  /*139ab0*/  IMAD.X R5, R20, 0x1, R15, P6 ;  /* 0x0000000114057824 */ /* 0x000fe200030e060f */
[----:B------:R-:W-:-:S04]  /*139ac0*/  IADD3 R2, P6, R2, R16, RZ ;  /* 0x0000001002027210 */ /* 0x000fc80007fde0ff */
[----:B------:R1:W-:Y:S04]  /*139ad0*/  STL.64 [R1+0x530], R4 ;  /* 0x0005300401007387 */ /* 0x0003e80000100a00 */
[----:B-1----:R-:W3:Y:S04]  /*139ae0*/  LDL.LU.64 R4, [R1+0x57c8] ;  /* 0x0057c80001047983 */ /* 0x002ee80000300a00 */
[----:B------:R1:W-:Y:S04]  /*139af0*/  STL [R1+0x528], R2 ;  /* 0x0005280201007387 */ /* 0x0003e80000100800 */
[----:B-1----:R-:W4:Y:S04]  /*139b00*/  LDL.LU.64 R2, [R1+0x57c0] ;  /* 0x0057c00001027983 */ /* 0x002f280000300a00 */
[----:B------:R1:W-:Y:S04]  /*139b10*/  STL.64 [R1+0x57b0], R28 ;  /* 0x0057b01c01007387 */ /* 0x0003e80000100a00 */
[----:B-1----:R0:W2:Y:S04]  /*139b20*/  LDL.64 R28, [R1+0x528] ;  /* 0x00052800011c7983 */ /* 0x0020a80000100a00 */
        /* <DEDUP_REMOVED lines=8> */
[----:B-1----:R-:W-:-:S05]  /*139bb0*/  IMAD.X R29, R24, 0x1, R19, P6 ;  /* 0x00000001181d7824 */ /* 0x002fca00030e0613 */
[----:B------:R2:W-:Y:S02]  /*139bc0*/  STL.64 [R1+0x510], R28 ;  /* 0x0005101c01007387 */ /* 0x0005e40000100a00 */
[----:B--2---:R-:W-:-:S05]  /*139bd0*/  IADD3 R28, P6, R9, R20, RZ ;  /* 0x00000014091c7210 */ /* 0x004fca0007fde0ff */
        /* <DEDUP_REMOVED lines=13> */
[----:B------:R4:W-:Y:S04]  /*139cb0*/  STL [R1+0x5790], R7 ;  /* 0x0057900701007387 */ /* 0x0009e80000100800 */
[----:B---3--:R1:W-:Y:S01]  /*139cc0*/  STL.64 [R1+0x5798], R24 ;  /* 0x0057981801007387 */ /* 0x0083e20000100a00 */
[----:B----4-:R-:W-:-:S02]  /*139cd0*/  SHF.R.S32.HI R7, RZ, 0x1f, R9 ;  /* 0x0000001fff077819 */ /* 0x010fc40000011409 */
[----:B-1----:R-:W-:-:S05]  /*139ce0*/  IADD3 R24, P6, R9, R21, RZ ;  /* 0x0000001509187210 */ /* 0x002fca0007fde0ff */
[----:B------:R-:W-:-:S05]  /*139cf0*/  IMAD.X R25, R7, 0x1, R19, P6 ;  /* 0x0000000107197824 */ /* 0x000fca00030e0613 */
[----:B------:R1:W-:Y:S02]  /*139d00*/  STL.64 [R1+0x4e8], R24 ;  /* 0x0004e81801007387 */ /* 0x0003e40000100a00 */
[----:B-1----:R-:W-:-:S05]  /*139d10*/  IADD3 R24, P6, R9, R20, RZ ;  /* 0x0000001409187210 */ /* 0x002fca0007fde0ff */
[----:B------:R-:W-:-:S05]  /*139d20*/  IMAD.X R25, R7, 0x1, R18, P6 ;  /* 0x0000000107197824 */ /* 0x000fca00030e0612 */
[----:B------:R1:W-:Y:S02]  /*139d30*/  STL.64 [R1+0x4e0], R24 ;  /* 0x0004e01801007387 */ /* 0x0003e40000100a00 */
[----:B-1----:R-:W-:-:S05]  /*139d40*/  IADD3 R24, P6, R9, R17, RZ ;  /* 0x0000001109187210 */ /* 0x002fca0007fde0ff */
[----:B------:R-:W-:Y:S01]  /*139d50*/  IMAD.X R25, R7, 0x1, R15, P6 ;  /* 0x0000000107197824 */ /* 0x000fe200030e060f */
[----:B------:R-:W-:Y:S01]  /*139d60*/  IADD3 R8, P6, R9, R16, RZ ;  /* 0x0000001009087210 */ /* 0x000fe20007fde0ff */
[----:B------:R-:W-:Y:S04]  /*139d70*/  STL [R1+0x5780], R17 ;  /* 0x0057801101007387 */ /* 0x000fe80000100800 */
[----:B------:R1:W-:Y:S01]  /*139d80*/  STL.64 [R1+0x4d8], R24 ;  /* 0x0004d81801007387 */ /* 0x0003e20000100a00 */
[----:B------:R-:W-:-:S03]  /*139d90*/  IMAD.X R9, R7, 0x1, R14, P6 ;  /* 0x0000000107097824 */ /* 0x000fc600030e060e */
[----:B-1----:R-:W3:Y:S04]  /*139da0*/  LDL.LU.64 R24, [R1+0x5798] ;  /* 0x0057980001187983 */ /* 0x002ee80000300a00 */
[----:B------:R-:W4:Y:S04]  /*139db0*/  LDL.LU R7, [R1+0x5790] ;  /* 0x0057900001077983 */ /* 0x000f280000300800 */
[----:B------:R1:W-:Y:S04]  /*139dc0*/  STL.64 [R1+0x4d0], R8 ;  /* 0x0004d00801007387 */ /* 0x0003e80000100a00 */
[----:B-1----:R-:W2:Y:S04]  /*139dd0*/  LDL.LU.64 R8, [R1+0x5788] ;  /* 0x0057880001087983 */ /* 0x002ea80000300a00 */
[----:B--2---:R1:W-:Y:S04]  /*139de0*/  STL.64 [R1+0x5770], R8 ;  /* 0x0057700801007387 */ /* 0x0043e80000100a00 */
[----:B-1----:R-:W2:Y:S04]  /*139df0*/  LDL.LU R8, [R1+0x628] ;  /* 0x0006280001087983 */ /* 0x002ea80000300800 */
[----:B----4-:R1:W-:Y:S01]  /*139e00*/  STL.64 [R1+0x5778], R6 ;  /* 0x0057780601007387 */ /* 0x0103e20000100a00 */
[----:B--2---:R-:W-:-:S02]  /*139e10*/  SHF.R.S32.HI R17, RZ, 0x1f, R8 ;  /* 0x0000001fff117819 */ /* 0x004fc40000011408 */
[----:B-1----:R-:W-:-:S05]  /*139e20*/  IADD3 R6, P6, R8, R21, RZ ;  /* 0x0000001508067210 */ /* 0x002fca0007fde0ff */
[----:B------:R-:W-:Y:S01]  /*139e30*/  IMAD.X R7, R17, 0x1, R19, P6 ;  /* 0x0000000111077824 */ /* 0x000fe200030e0613 */
[----:B------:R1:W-:Y:S04]  /*139e40*/  STL [R1+0x38], R17 ;  /* 0x0000381101007387 */ /* 0x0003e80000100800 */
[----:B-1----:R-:W2:Y:S04]  /*139e50*/  LDL.LU R17, [R1+0x5780] ;  /* 0x0057800001117983 */ /* 0x002ea80000300800 */
[----:B------:R1:W-:Y:S04]  /*139e60*/  STL.64 [R1+0x4c0], R6 ;  /* 0x0004c00601007387 */ /* 0x0003e80000100a00 */
[----:B------:R4:W-:Y:S01]  /*139e70*/  STL [R1+0x5768], R20 ;  /* 0x0057681401007387 */ /* 0x0009e20000100800 */
[----:B-1----:R-:W-:-:S03]  /*139e80*/  IADD3 R6, P6, R8, R20, RZ ;  /* 0x0000001408067210 */ /* 0x002fc60007fde0ff */
[----:B----4-:R-:W4:Y:S02]  /*139e90*/  LDL.LU R20, [R1+0x38] ;  /* 0x0000380001147983 */ /* 0x010f240000300800 */
[----:B----4-:R-:W-:-:S05]  /*139ea0*/  IMAD.X R7, R20, 0x1, R18, P6 ;  /* 0x0000000114077824 */ /* 0x010fca00030e0612 */
[----:B------:R2:W-:Y:S02]  /*139eb0*/  STL.64 [R1+0x4b8], R6 ;  /* 0x0004b80601007387 */ /* 0x0005e40000100a00 */
[----:B--2---:R-:W-:-:S05]  /*139ec0*/  IADD3 R6, P6, R8, R17, RZ ;  /* 0x0000001108067210 */ /* 0x004fca0007fde0ff */
[----:B------:R-:W-:Y:S01]  /*139ed0*/  IMAD.X R7, R20, 0x1, R15, P6 ;  /* 0x0000000114077824 */ /* 0x000fe200030e060f */
[----:B------:R-:W-:-:S04]  /*139ee0*/  IADD3 R8, P6, R8, R16, RZ ;  /* 0x0000001008087210 */ /* 0x000fc80007fde0ff */
[----:B------:R1:W-:Y:S04]  /*139ef0*/  STL.64 [R1+0x4b0], R6 ;  /* 0x0004b00601007387 */ /* 0x0003e80000100a00 */
[----:B-1----:R-:W2:Y:S04]  /*139f00*/  LDL.LU.64 R6, [R1+0x5778] ;  /* 0x0057780001067983 */ /* 0x002ea80000300a00 */
[----:B------:R1:W-:Y:S04]  /*139f10*/  STL [R1+0x4a8], R8 ;  /* 0x0004a80801007387 */ /* 0x0003e80000100800 */
[----:B-1----:R-:W4:Y:S04]  /*139f20*/  LDL.LU.64 R8, [R1+0x5770] ;  /* 0x0057700001087983 */ /* 0x002f280000300a00 */
[----:B------:R1:W-:Y:S04]  /*139f30*/  STL.64 [R1+0x5760], R12 ;  /* 0x0057600c01007387 */ /* 0x0003e80000100a00 */
[----:B-1----:R0:W3:Y:S04]  /*139f40*/  LDL.64 R12, [R1+0x4a8] ;  /* 0x0004a800010c7983 */ /* 0x0020e80000100a00 */
[----:B------:R1:W-:Y:S04]  /*139f50*/  STL.64 [R1+0x5750], R26 ;  /* 0x0057501a01007387 */ /* 0x0003e80000100a00 */
[----:B-1----:R-:W2:Y:S01]  /*139f60*/  LDL.LU R27, [R1+0x62c] ;  /* 0x00062c00011b7983 */ /* 0x002ea20000300800 */
[----:B---3--:R-:W-:-:S03]  /*139f70*/  IMAD.X R13, R20, 0x1, R14, P6 ;  /* 0x00000001140d7824 */ /* 0x008fc600030e060e */
[----:B------:R-:W3:Y:S04]  /*139f80*/  LDL.LU R20, [R1+0x5768] ;  /* 0x0057680001147983 */ /* 0x000ee80000300800 */
[----:B------:R2:W-:Y:S04]  /*139f90*/  STL [R1+0x5758], R5 ;  /* 0x0057580501007387 */ /* 0x0005e80000100800 */
[----:B------:R1:W-:Y:S01]  /*139fa0*/  STL [R1+0x4ac], R13 ;  /* 0x0004ac0d01007387 */ /* 0x0003e20000100800 */
[----:B--2---:R-:W-:Y:S02]  /*139fb0*/  SHF.R.S32.HI R5, RZ, 0x1f, R27 ;  /* 0x0000001fff057819 */ /* 0x004fe4000001141b */
[----:B------:R-:W-:-:S05]  /*139fc0*/  IADD3 R12, P6, R27, R21, RZ ;  /* 0x000000151b0c7210 */ /* 0x000fca0007fde0ff */
[----:B-1----:R-:W-:-:S05]  /*139fd0*/  IMAD.X R13, R5, 0x1, R19, P6 ;  /* 0x00000001050d7824 */ /* 0x002fca00030e0613 */
[----:B------:R3:W-:Y:S02]  /*139fe0*/  STL.64 [R1+0x490], R12 ;  /* 0x0004900c01007387 */ /* 0x0007e40000100a00 */
[----:B---3--:R-:W-:-:S05]  /*139ff0*/  IADD3 R12, P6, R27, R20, RZ ;  /* 0x000000141b0c7210 */ /* 0x008fca0007fde0ff */
        /* <DEDUP_REMOVED lines=11> */
[----:B----4-:R-:W-:Y:S04]  /*13a0b0*/  STL.64 [R1+0x5748], R26 ;  /* 0x0057481a01007387 */ /* 0x010fe80000100a00 */
[----:B------:R-:W-:Y:S04]  /*13a0c0*/  STL [R1+0x5740], R2 ;  /* 0x0057400201007387 */ /* 0x000fe80000100800 */
[----:B---3--:R1:W-:Y:S04]  /*13a0d0*/  STL.64 [R1+0x5738], R4 ;  /* 0x0057380401007387 */ /* 0x0083e80000100a00 */
[----:B-1----:R-:W3:Y:S02]  /*13a0e0*/  LDL.LU R5, [R1+0x630] ;  /* 0x0006300001057983 */ /* 0x002ee40000300800 */
[----:B---3--:R-:W-:-:S02]  /*13a0f0*/  SHF.R.S32.HI R2, RZ, 0x1f, R5 ;  /* 0x0000001fff027819 */ /* 0x008fc40000011405 */
[----:B------:R-:W-:-:S05]  /*13a100*/  IADD3 R26, P6, R5, R21, RZ ;  /* 0x00000015051a7210 */ /* 0x000fca0007fde0ff */
[----:B------:R-:W-:-:S05]  /*13a110*/  IMAD.X R27, R2, 0x1, R19, P6 ;  /* 0x00000001021b7824 */ /* 0x000fca00030e0613 */
[----:B------:R1:W-:Y:S02]  /*13a120*/  STL.64 [R1+0x468], R26 ;  /* 0x0004681a01007387 */ /* 0x0003e40000100a00 */
[----:B-1----:R-:W-:-:S05]  /*13a130*/  IADD3 R26, P6, R5, R20, RZ ;  /* 0x00000014051a7210 */ /* 0x002fca0007fde0ff */
[----:B------:R-:W-:-:S05]  /*13a140*/  IMAD.X R27, R2, 0x1, R18, P6 ;  /* 0x00000001021b7824 */ /* 0x000fca00030e0612 */
[----:B------:R1:W-:Y:S02]  /*13a150*/  STL.64 [R1+0x460], R26 ;  /* 0x0004601a01007387 */ /* 0x0003e40000100a00 */
[----:B-1----:R-:W-:-:S05]  /*13a160*/  IADD3 R26, P6, R5, R17, RZ ;  /* 0x00000011051a7210 */ /* 0x002fca0007fde0ff */
[----:B------:R-:W-:-:S05]  /*13a170*/  IMAD.X R27, R2, 0x1, R15, P6 ;  /* 0x00000001021b7824 */ /* 0x000fca00030e060f */
[----:B------:R1:W-:Y:S04]  /*13a180*/  STL.64 [R1+0x458], R26 ;  /* 0x0004581a01007387 */ /* 0x0003e80000100a00 */
[----:B-1----:R-:W3:Y:S01]  /*13a190*/  LDL.LU.64 R26, [R1+0x5748] ;  /* 0x00574800011a7983 */ /* 0x002ee20000300a00 */
[----:B------:R-:W-:Y:S01]  /*13a1a0*/  IADD3 R4, P6, R5, R16, RZ ;  /* 0x0000001005047210 */ /* 0x000fe20007fde0ff */
[----:B------:R-:W-:Y:S02]  /*13a1b0*/  IMAD.MOV.U32 R5, RZ, RZ, R2 ;  /* 0x000000ffff057224 */ /* 0x000fe400078e0002 */
[----:B------:R-:W4:Y:S02]  /*13a1c0*/  LDL.LU R2, [R1+0x5740] ;  /* 0x0057400001027983 */ /* 0x000f240000300800 */
[----:B------:R-:W-:-:S02]  /*13a1d0*/  IMAD.X R5, R5, 0x1, R14, P6 ;  /* 0x0000000105057824 */ /* 0x000fc400030e060e */
[----:B---3--:R1:W-:Y:S04]  /*13a1e0*/  STL.64 [R1+0x5720], R26 ;  /* 0x0057201a01007387 */ /* 0x0083e80000100a00 */
[----:B-1----:R-:W3:Y:S04]  /*13a1f0*/  LDL.LU R27, [R1+0x634] ;  /* 0x00063400011b7983 */ /* 0x002ee80000300800 */
[----:B------:R1:W-:Y:S04]  /*13a200*/  STL.64 [R1+0x450], R4 ;  /* 0x0004500401007387 */ /* 0x0003e80000100a00 */
[----:B-1----:R-:W2:Y:S04]  /*13a210*/  LDL.LU.64 R4, [R1+0x5738] ;  /* 0x0057380001047983 */ /* 0x002ea80000300a00 */
[----:B--2---:R3:W-:Y:S04]  /*13a220*/  STL [R1+0x5728], R5 ;  /* 0x0057280501007387 */ /* 0x0047e80000100800 */
[----:B----4-:R1:W-:Y:S01]  /*13a230*/  STL.64 [R1+0x5730], R2 ;  /* 0x0057300201007387 */ /* 0x0103e20000100a00 */
[----:B---3--:R-:W-:-:S02]  /*13a240*/  SHF.R.S32.HI R5, RZ, 0x1f, R27 ;  /* 0x0000001fff057819 */ /* 0x008fc4000001141b */
        /* <DEDUP_REMOVED lines=27> */
[----:B------:R-:W-:Y:S01]  /*13a400*/  IMAD.X R27, R28, 0x1, R15, P6 ;  /* 0x000000011c1b7824 */ /* 0x000fe200030e060f */
[----:B------:R-:W-:-:S04]  /*13a410*/  IADD3 R4, P6, R5, R16, RZ ;  /* 0x0000001005047210 */ /* 0x000fc80007fde0ff */
[----:B------:R1:W-:Y:S01]  /*13a420*/  STL.64 [R1+0x470], R26 ;  /* 0x0004701a01007387 */ /* 0x0003e20000100a00 */
[----:B------:R-:W-:-:S03]  /*13a430*/  IMAD.X R5, R28, 0x1, R14, P6 ;  /* 0x000000011c057824 */ /* 0x000fc600030e060e */
[----:B-1----:R-:W3:Y:S04]  /*13a440*/  LDL.LU.64 R26, [R1+0x5718] ;  /* 0x00571800011a7983 */ /* 0x002ee80000300a00 */
[----:B------:R-:W-:Y:S04]  /*13a450*/  STL.64 [R1+0x5700], R16 ;  /* 0x0057001001007387 */ /* 0x000fe80000100a00 */
[----:B------:R-:W4:Y:S04]  /*13a460*/  LDL.LU R28, [R1+0x5710] ;  /* 0x00571000011c7983 */ /* 0x000f280000300800 */
[----:B------:R1:W-:Y:S04]  /*13a470*/  STL.64 [R1+0x4a0], R4 ;  /* 0x0004a00401007387 */ /* 0x0003e80000100a00 */
[----:B-1----:R-:W4:Y:S04]  /*13a480*/  LDL.LU.64 R4, [R1+0x5708] ;  /* 0x0057080001047983 */ /* 0x002f280000300a00 */
[----:B------:R1:W-:Y:S04]  /*13a490*/  STL [R1+0x56fc], R14 ;  /* 0x0056fc0e01007387 */ /* 0x0003e80000100800 */
[----:B-1----:R-:W2:Y:S02]  /*13a4a0*/  LDL.LU R14, [R1+0x63c] ;  /* 0x00063c00010e7983 */ /* 0x002ea40000300800 */
[----:B--2---:R-:W-:-:S02]  /*13a4b0*/  SHF.R.S32.HI R17, RZ, 0x1f, R14 ;  /* 0x0000001fff117819 */ /* 0x004fc4000001140e */
[----:B------:R-:W-:-:S03]  /*13a4c0*/  IADD3 R16, P6, R14, R21, RZ ;  /* 0x000000150e107210 */ /* 0x000fc60007fde0ff */
[----:B------:R-:W-:Y:S04]  /*13a4d0*/  STL [R1+0x38], R17 ;  /* 0x0000381101007387 */ /* 0x000fe80000100800 */
[----:B------:R1:W-:Y:S04]  /*13a4e0*/  STL [R1+0x56f8], R21 ;  /* 0x0056f81501007387 */ /* 0x0003e80000100800 */
[----:B-1----:R-:W2:Y:S02]  /*13a4f0*/  LDL.LU R21, [R1+0x38] ;  /* 0x0000380001157983 */ /* 0x002ea40000300800 */
[----:B--2---:R-:W-:-:S05]  /*13a500*/  IMAD.X R17, R21, 0x1, R19, P6 ;  /* 0x0000000115117824 */ /* 0x004fca00030e0613 */
[----:B------:R1:W-:Y:S02]  /*13a510*/  STL.64 [R1+0x498], R16 ;  /* 0x0004981001007387 */ /* 0x0003e40000100a00 */
[----:B-1----:R-:W-:-:S05]  /*13a520*/  IADD3 R16, P6, R14, R20, RZ ;  /* 0x000000140e107210 */ /* 0x002fca0007fde0ff */
[----:B------:R-:W-:-:S05]  /*13a530*/  IMAD.X R17, R21, 0x1, R18, P6 ;  /* 0x0000000115117824 */ /* 0x000fca00030e0612 */
[----:B------:R1:W-:Y:S04]  /*13a540*/  STL.64 [R1+0x4c8], R16 ;  /* 0x0004c81001007387 */ /* 0x0003e80000100a00 */
[----:B-1----:R-:W2:Y:S04]  /*13a550*/  LDL.LU.64 R16, [R1+0x5700] ;  /* 0x0057000001107983 */ /* 0x002ea80000300a00 */
[----:B------:R2:W-:Y:S02]  /*13a560*/  STL.64 [R1+0x56f0], R18 ;  /* 0x0056f01201007387 */ /* 0x0005e40000100a00 */
[----:B--2---:R-:W-:-:S05]  /*13a570*/  IADD3 R18, P6, R14, R17, RZ ;  /* 0x000000110e127210 */ /* 0x004fca0007fde0ff */
[----:B------:R-:W-:-:S05]  /*13a580*/  IMAD.X R19, R21, 0x1, R15, P6 ;  /* 0x0000000115137824 */ /* 0x000fca00030e060f */
[----:B------:R1:W-:Y:S02]  /*13a590*/  STL.64 [R1+0x4f0], R18 ;  /* 0x0004f01201007387 */ /* 0x0003e40000100a00 */
[----:B-1----:R-:W-:Y:S02]  /*13a5a0*/  IADD3 R18, P6, R14, R16, RZ ;  /* 0x000000100e127210 */ /* 0x002fe40007fde0ff */
[----:B------:R-:W2:Y:S04]  /*13a5b0*/  LDL.LU R14, [R1+0x56fc] ;  /* 0x0056fc00010e7983 */ /* 0x000ea80000300800 */
[----:B------:R-:W-:Y:S04]  /*13a5c0*/  STL.64 [R1+0x56e8], R24 ;  /* 0x0056e81801007387 */ /* 0x000fe80000100a00 */
[----:B------:R1:W-:Y:S04]  /*13a5d0*/  STL.64 [R1+0x56d8], R12 ;  /* 0x0056d80c01007387 */ /* 0x0003e80000100a00 */
[----:B-1----:R-:W3:Y:S01]  /*13a5e0*/  LDL.LU R13, [R1+0x644] ;  /* 0x00064400010d7983 */ /* 0x002ee20000300800 */
[----:B--2---:R-:W-:-:S03]  /*13a5f0*/  IMAD.X R19, R21, 0x1, R14, P6 ;  /* 0x0000000115137824 */ /* 0x004fc600030e060e */
[----:B------:R-:W2:Y:S04]  /*13a600*/  LDL.LU R21, [R1+0x56f8] ;  /* 0x0056f80001157983 */ /* 0x000ea80000300800 */
[----:B------:R1:W-:Y:S04]  /*13a610*/  STL.64 [R1+0x520], R18 ;  /* 0x0005201201007387 */ /* 0x0003e80000100a00 */
[----:B-1----:R-:W4:Y:S04]  /*13a620*/  LDL.LU.64 R18, [R1+0x56f0] ;  /* 0x0056f00001127983 */ /* 0x002f280000300a00 */
[----:B------:R3:W-:Y:S02]  /*13a630*/  STL [R1+0x56e0], R3 ;  /* 0x0056e00301007387 */ /* 0x0007e40000100800 */
[----:B---3--:R-:W-:-:S02]  /*13a640*/  SHF.R.S32.HI R3, RZ, 0x1f, R13 ;  /* 0x0000001fff037819 */ /* 0x008fc4000001140d */
[----:B--2---:R-:W-:-:S05]  /*13a650*/  IADD3 R24, P6, R13, R21, RZ ;  /* 0x000000150d187210 */ /* 0x004fca0007fde0ff */
[----:B----4-:R-:W-:-:S05]  /*13a660*/  IMAD.X R25, R3, 0x1, R19, P6 ;  /* 0x0000000103197824 */ /* 0x010fca00030e0613 */
        /* <DEDUP_REMOVED lines=14> */
[----:B------:R1:W-:Y:S04]  /*13a750*/  STL.64 [R1+0x56c0], R26 ;  /* 0x0056c01a01007387 */ /* 0x0003e80000100a00 */
[----:B-1----:R-:W4:Y:S04]  /*13a760*/  LDL.LU R27, [R1+0x648] ;  /* 0x00064800011b7983 */ /* 0x002f280000300800 */
[----:B------:R1:W-:Y:S01]  /*13a770*/  STL [R1+0x56c8], R21 ;  /* 0x0056c81501007387 */ /* 0x0003e20000100800 */
[----:B----4-:R-:W-:-:S02]  /*13a780*/  SHF.R.S32.HI R26, RZ, 0x1f, R27 ;  /* 0x0000001fff1a7819 */ /* 0x010fc4000001141b */
[----:B------:R-:W-:-:S03]  /*13a790*/  IADD3 R12, P6, R27, R21, RZ ;  /* 0x000000151b0c7210 */ /* 0x000fc60007fde0ff */
[----:B------:R-:W-:Y:S04]  /*13a7a0*/  STL [R1+0x38], R26 ;  /* 0x0000381a01007387 */ /* 0x000fe80000100800 */
[----:B-1----:R-:W4:Y:S02]  /*13a7b0*/  LDL.LU R21, [R1+0x38] ;  /* 0x0000380001157983 */ /* 0x002f240000300800 */
[----:B----4-:R-:W-:-:S05]  /*13a7c0*/  IMAD.X R13, R21, 0x1, R19, P6 ;  /* 0x00000001150d7824 */ /* 0x010fca00030e0613 */
        /* <DEDUP_REMOVED lines=10> */
[----:B-1----:R-:W4:Y:S04]  /*13a870*/  LDL.LU.64 R12, [R1+0x56d0] ;  /* 0x0056d000010c7983 */ /* 0x002f280000300a00 */
[----:B------:R-:W2:Y:S04]  /*13a880*/  LDL.LU R21, [R1+0x56c8] ;  /* 0x0056c80001157983 */ /* 0x000ea80000300800 */
[----:B------:R1:W-:Y:S04]  /*13a890*/  STL.64 [R1+0x5a0], R26 ;  /* 0x0005a01a01007387 */ /* 0x0003e80000100a00 */
[----:B-1----:R-:W3:Y:S04]  /*13a8a0*/  LDL.LU.64 R26, [R1+0x56c0] ;  /* 0x0056c000011a7983 */ /* 0x002ee80000300a00 */
[----:B------:R1:W-:Y:S04]  /*13a8b0*/  STL [R1+0x56ac], R14 ;  /* 0x0056ac0e01007387 */ /* 0x0003e80000100800 */
[----:B-1----:R-:W4:Y:S04]  /*13a8c0*/  LDL.LU R14, [R1+0x64c] ;  /* 0x00064c00010e7983 */ /* 0x002f280000300800 */
[----:B---3--:R2:W-:Y:S01]  /*13a8d0*/  STL.64 [R1+0x56b0], R26 ;  /* 0x0056b01a01007387 */ /* 0x0085e20000100a00 */
[----:B----4-:R-:W-:-:S02]  /*13a8e0*/  SHF.R.S32.HI R17, RZ, 0x1f, R14 ;  /* 0x0000001fff117819 */ /* 0x010fc4000001140e */
[----:B--2---:R-:W-:-:S03]  /*13a8f0*/  IADD3 R26, P6, R14, R21, RZ ;  /* 0x000000150e1a7210 */ /* 0x004fc60007fde0ff */
[----:B------:R1:W-:Y:S02]  /*13a900*/  STL [R1+0x38], R17 ;  /* 0x0000381101007387 */ /* 0x0003e40000100800 */
[----:B------:R-:W-:Y:S02]  /*13a910*/  IMAD.X R27, R17, 0x1, R19, P6 ;  /* 0x00000001111b7824 */ /* 0x000fe400030e0613 */
[----:B-1----:R-:W2:Y:S04]  /*13a920*/  LDL.LU R17, [R1+0x56b8] ;  /* 0x0056b80001117983 */ /* 0x002ea80000300800 */
[----:B------:R1:W-:Y:S04]  /*13a930*/  STL [R1+0x56a8], R19 ;  /* 0x0056a81301007387 */ /* 0x0003e80000100800 */
[----:B-1----:R-:W3:Y:S04]  /*13a940*/  LDL.LU R19, [R1+0x38] ;  /* 0x0000380001137983 */ /* 0x002ee80000300800 */
[----:B------:R1:W-:Y:S04]  /*13a950*/  STL.64 [R1+0x598], R26 ;  /* 0x0005981a01007387 */ /* 0x0003e80000100a00 */
[----:B------:R2:W-:Y:S01]  /*13a960*/  STL.64 [R1+0x56a0], R20 ;  /* 0x0056a01401007387 */ /* 0x0005e20000100a00 */
[----:B-1----:R-:W-:-:S05]  /*13a970*/  IADD3 R26, P6, R14, R20, RZ ;  /* 0x000000140e1a7210 */ /* 0x002fca0007fde0ff */
[----:B---3--:R-:W-:Y:S01]  /*13a980*/  IMAD.X R27, R19, 0x1, R18, P6 ;  /* 0x00000001131b7824 */ /* 0x008fe200030e0612 */
[----:B--2---:R-:W-:-:S05]  /*13a990*/  IADD3 R20, P6, R14, R17, RZ ;  /* 0x000000110e147210 */ /* 0x004fca0007fde0ff */
[----:B------:R-:W-:Y:S01]  /*13a9a0*/  IMAD.X R21, R19, 0x1, R15, P6 ;  /* 0x0000000113157824 */ /* 0x000fe200030e060f */
[----:B------:R1:W-:Y:S04]  /*13a9b0*/  STL.64 [R1+0x5a8], R26 ;  /* 0x0005a81a01007387 */ /* 0x0003e80000100a00 */
[----:B-1----:R-:W2:Y:S04]  /*13a9c0*/  LDL.LU.64 R26, [R1+0x56b0] ;  /* 0x0056b000011a7983 */ /* 0x002ea80000300a00 */
[----:B------:R1:W-:Y:S02]  /*13a9d0*/  STL.64 [R1+0x5b0], R20 ;  /* 0x0005b01401007387 */ /* 0x0003e40000100a00 */
[----:B-1----:R-:W-:-:S02]  /*13a9e0*/  IADD3 R20, P6, R14, R16, RZ ;  /* 0x000000100e147210 */ /* 0x002fc40007fde0ff */
[----:B------:R-:W3:Y:S04]  /*13a9f0*/  LDL.LU R14, [R1+0x56ac] ;  /* 0x0056ac00010e7983 */ /* 0x000ee80000300800 */
[----:B------:R1:W-:Y:S04]  /*13aa00*/  STL.64 [R1+0x5688], R8 ;  /* 0x0056880801007387 */ /* 0x0003e80000100a00 */
[----:B-1----:R-:W4:Y:S01]  /*13aa10*/  LDL.LU R9, [R1+0x650] ;  /* 0x0006500001097983 */ /* 0x002f220000300800 */
[----:B---3--:R-:W-:-:S03]  /*13aa20*/  IMAD.X R21, R19, 0x1, R14, P6 ;  /* 0x0000000113157824 */ /* 0x008fc600030e060e */
[----:B------:R-:W3:Y:S04]  /*13aa30*/  LDL.LU R19, [R1+0x56a8] ;  /* 0x0056a80001137983 */ /* 0x000ee80000300800 */
[----:B------:R1:W-:Y:S04]  /*13aa40*/  STL.64 [R1+0x5c0], R20 ;  /* 0x0005c01401007387 */ /* 0x0003e80000100a00 */
[----:B-1----:R-:W2:Y:S04]  /*13aa50*/  LDL.LU.64 R20, [R1+0x56a0] ;  /* 0x0056a00001147983 */ /* 0x002ea80000300a00 */
[----:B------:R4:W-:Y:S04]  /*13aa60*/  STL [R1+0x5690], R5 ;  /* 0x0056900501007387 */ /* 0x0009e80000100800 */
[----:B------:R2:W-:Y:S01]  /*13aa70*/  STL.64 [R1+0x5698], R10 ;  /* 0x0056980a01007387 */ /* 0x0005e20000100a00 */
[----:B----4-:R-:W-:-:S02]  /*13aa80*/  SHF.R.S32.HI R5, RZ, 0x1f, R9 ;  /* 0x0000001fff057819 */ /* 0x010fc40000011409 */
[----:B--2---:R-:W-:-:S05]  /*13aa90*/  IADD3 R10, P6, R9, R21, RZ ;  /* 0x00000015090a7210 */ /* 0x004fca0007fde0ff */
[----:B---3--:R-:W-:-:S05]  /*13aaa0*/  IMAD.X R11, R5, 0x1, R19, P6 ;  /* 0x00000001050b7824 */ /* 0x008fca00030e0613 */
        /* <DEDUP_REMOVED lines=15> */
[----:B------:R1:W-:Y:S04]  /*13aba0*/  STL.64 [R1+0x5670], R22 ;  /* 0x0056701601007387 */ /* 0x0003e80000100a00 */
[----:B-1----:R-:W4:Y:S02]  /*13abb0*/  LDL.LU R23, [R1+0x654] ;  /* 0x0006540001177983 */ /* 0x002f240000300800 */
[----:B----4-:R-:W-:-:S02]  /*13abc0*/  SHF.R.S32.HI R0, RZ, 0x1f, R23 ;  /* 0x0000001fff007819 */ /* 0x010fc40000011417 */
        /* <DEDUP_REMOVED lines=9> */
[----:B------:R1:W-:Y:S04]  /*13ac60*/  STL.64 [R1+0x5f0], R8 ;  /* 0x0005f00801007387 */ /* 0x0003e80000100a00 */
[----:B-1----:R-:W4:Y:S04]  /*13ac70*/  LDL.LU.64 R8, [R1+0x5680] ;  /* 0x0056800001087983 */ /* 0x002f280000300a00 */
[----:B------:R1:W-:Y:S04]  /*13ac80*/  STL.64 [R1+0x5668], R16 ;  /* 0x0056681001007387 */ /* 0x0003e80000100a00 */
[----:B-1----:R-:W2:Y:S04]  /*13ac90*/  LDL.LU R16, [R1+0x660] ;  /* 0x0006600001107983 */ /* 0x002ea80000300800 */
[----:B------:R-:W3:Y:S01]  /*13aca0*/  LDL.LU R17, [R1+0x658] ;  /* 0x0006580001117983 */ /* 0x000ee20000300800 */
[----:B------:R-:W-:-:S03]  /*13acb0*/  IMAD.X R23, R0, 0x1, R14, P6 ;  /* 0x0000000100177824 */ /* 0x000fc600030e060e */
[----:B------:R-:W4:Y:S04]  /*13acc0*/  LDL.LU R0, [R1+0x5678] ;  /* 0x0056780001007983 */ /* 0x000f280000300800 */
[----:B------:R1:W-:Y:S04]  /*13acd0*/  STL.64 [R1+0x600], R22 ;  /* 0x0006001601007387 */ /* 0x0003e80000100a00 */
[----:B-1----:R-:W4:Y:S04]  /*13ace0*/  LDL.LU.64 R22, [R1+0x5670] ;  /* 0x0056700001167983 */ /* 0x002f280000300a00 */
[----:B------:R3:W-:Y:S04]  /*13acf0*/  STL.64 [R1+0x5658], R12 ;  /* 0x0056580c01007387 */ /* 0x0007e80000100a00 */
[----:B------:R1:W-:Y:S01]  /*13ad00*/  STL.64 [R1+0x5660], R26 ;  /* 0x0056601a01007387 */ /* 0x0003e20000100a00 */
[----:B---3--:R-:W-:-:S02]  /*13ad10*/  IMAD.MOV.U32 R13, RZ, RZ, R17 ;  /* 0x000000ffff0d7224 */ /* 0x008fc400078e0011 */
[----:B--2---:R-:W-:-:S03]  /*13ad20*/  IMAD.MOV.U32 R12, RZ, RZ, R16 ;  /* 0x000000ffff0c7224 */ /* 0x004fc600078e0010 */
[----:B-1----:R-:W-:Y:S02]  /*13ad30*/  SHF.R.S32.HI R27, RZ, 0x1f, R13 ;  /* 0x0000001fff1b7819 */ /* 0x002fe4000001140d */
[----:B------:R-:W-:-:S05]  /*13ad40*/  IADD3 R16, P6, R13, R21, RZ ;  /* 0x000000150d107210 */ /* 0x000fca0007fde0ff */
[----:B------:R-:W-:-:S05]  /*13ad50*/  IMAD.X R17, R27, 0x1, R19, P6 ;  /* 0x000000011b117824 */ /* 0x000fca00030e0613 */
[----:B------:R1:W-:Y:S02]  /*13ad60*/  STL.64 [R1+0x5f8], R16 ;  /* 0x0005f81001007387 */ /* 0x0003e40000100a00 */
[----:B-1----:R-:W-:-:S05]  /*13ad70*/  IADD3 R16, P6, R13, R20, RZ ;  /* 0x000000140d107210 */ /* 0x002fca0007fde0ff */
[----:B------:R-:W-:-:S05]  /*13ad80*/  IMAD.X R17, R27, 0x1, R18, P6 ;  /* 0x000000011b117824 */ /* 0x000fca00030e0612 */
[----:B------:R1:W-:Y:S04]  /*13ad90*/  STL.64 [R1+0x608], R16 ;  /* 0x0006081001007387 */ /* 0x0003e80000100a00 */
[----:B-1----:R-:W2:Y:S04]  /*13ada0*/  LDL.LU.64 R16, [R1+0x5668] ;  /* 0x0056680001107983 */ /* 0x002ea80000300a00 */
[----:B----4-:R1:W-:Y:S02]  /*13adb0*/  STL.64 [R1+0x5650], R8 ;  /* 0x0056500801007387 */ /* 0x0103e40000100a00 */
[----:B-1----:R-:W-:-:S02]  /*13adc0*/  IMAD.MOV.U32 R8, RZ, RZ, R27 ;  /* 0x000000ffff087224 */ /* 0x002fc400078e001b */
[----:B------:R-:W-:Y:S01]  /*13add0*/  IMAD.MOV.U32 R9, RZ, RZ, R12 ;  /* 0x000000ffff097224 */ /* 0x000fe200078e000c */
[----:B--2---:R-:W-:-:S05]  /*13ade0*/  IADD3 R26, P6, R13, R17, RZ ;  /* 0x000000110d1a7210 */ /* 0x004fca0007fde0ff */
[----:B------:R-:W-:Y:S01]  /*13adf0*/  IMAD.X R27, R8, 0x1, R15, P6 ;  /* 0x00000001081b7824 */ /* 0x000fe200030e060f */
[----:B------:R-:W-:-:S04]  /*13ae00*/  IADD3 R12, P6, R13, R16, RZ ;  /* 0x000000100d0c7210 */ /* 0x000fc80007fde0ff */
[----:B------:R1:W-:Y:S01]  /*13ae10*/  STL.64 [R1+0x620], R26 ;  /* 0x0006201a01007387 */ /* 0x0003e20000100a00 */
[----:B------:R-:W-:-:S03]  /*13ae20*/  IMAD.X R13, R8, 0x1, R14, P6 ;  /* 0x00000001080d7824 */ /* 0x000fc600030e060e */
[----:B-1----:R-:W2:Y:S04]  /*13ae30*/  LDL.LU.64 R26, [R1+0x5660] ;  /* 0x00566000011a7983 */ /* 0x002ea80000300a00 */
[----:B------:R1:W-:Y:S04]  /*13ae40*/  STL.64 [R1+0x618], R12 ;  /* 0x0006180c01007387 */ /* 0x0003e80000100a00 */
[----:B-1----:R-:W3:Y:S04]  /*13ae50*/  LDL.LU.64 R12, [R1+0x5658] ;  /* 0x00565800010c7983 */ /* 0x002ee80000300a00 */
[----:B--2---:R1:W-:Y:S02]  /*13ae60*/  STL.64 [R1+0x5638], R26 ;  /* 0x0056381a01007387 */ /* 0x0043e40000100a00 */
[----:B-1----:R-:W-:-:S02]  /*13ae70*/  IMAD.MOV.U32 R27, RZ, RZ, R9 ;  /* 0x000000ffff1b7224 */ /* 0x002fc400078e0009 */
[----:B---3--:R1:W-:Y:S03]  /*13ae80*/  STL [R1+0x5640], R12 ;  /* 0x0056400c01007387 */ /* 0x0083e60000100800 */
[----:B------:R-:W-:Y:S02]  /*13ae90*/  IADD3 R8, P6, R27, R21, RZ ;  /* 0x000000151b087210 */ /* 0x000fe40007fde0ff */
[----:B-1----:R-:W-:-:S05]  /*13aea0*/  SHF.R.S32.HI R12, RZ, 0x1f, R27 ;  /* 0x0000001fff0c7819 */ /* 0x002fca000001141b */
[----:B------:R-:W-:-:S05]  /*13aeb0*/  IMAD.X R9, R12, 0x1, R19, P6 ;  /* 0x000000010c097824 */ /* 0x000fca00030e0613 */
[----:B------:R1:W-:Y:S04]  /*13aec0*/  STL.64 [R1+0x610], R8 ;  /* 0x0006100801007387 */ /* 0x0003e80000100a00 */
[----:B-1----:R-:W2:Y:S04]  /*13aed0*/  LDL.LU.64 R8, [R1+0x5650] ;  /* 0x0056500001087983 */ /* 0x002ea80000300a00 */
        /* <DEDUP_REMOVED lines=9> */
[----:B-1----:R-:W3:Y:S04]  /*13af70*/  LDL.LU.64 R10, [R1+0x5648] ;  /* 0x00564800010a7983 */ /* 0x002ee80000300a00 */
[----:B------:R-:W4:Y:S04]  /*13af80*/  LDL.LU R12, [R1+0x5640] ;  /* 0x00564000010c7983 */ /* 0x000f280000300800 */
[----:B------:R1:W-:Y:S04]  /*13af90*/  STL.64 [R1+0x638], R26 ;  /* 0x0006381a01007387 */ /* 0x0003e80000100a00 */
[----:B-1----:R-:W2:Y:S04]  /*13afa0*/  LDL.LU.64 R26, [R1+0x5638] ;  /* 0x00563800011a7983 */ /* 0x002ea80000300a00 */
[----:B------:R-:W-:Y:S04]  /*13afb0*/  STL [R1+0x5628], R22 ;  /* 0x0056281601007387 */ /* 0x000fe80000100800 */
[----:B--2---:R-:W-:Y:S04]  /*13afc0*/  STL.64 [R1+0x5630], R26 ;  /* 0x0056301a01007387 */ /* 0x004fe80000100a00 */
[----:B----4-:R1:W-:Y:S04]  /*13afd0*/  STL.64 [R1+0x5620], R12 ;  /* 0x0056200c01007387 */ /* 0x0103e80000100a00 */
[----:B-1----:R-:W2:Y:S02]  /*13afe0*/  LDL.LU R13, [R1+0x65c] ;  /* 0x00065c00010d7983 */ /* 0x002ea40000300800 */
[----:B--2---:R-:W-:-:S02]  /*13aff0*/  SHF.R.S32.HI R22, RZ, 0x1f, R13 ;  /* 0x0000001fff167819 */ /* 0x004fc4000001140d */
        /* <DEDUP_REMOVED lines=11> */
[----:B-1----:R-:W2:Y:S04]  /*13b0b0*/  LDL.LU.64 R26, [R1+0x5630] ;  /* 0x00563000011a7983 */ /* 0x002ea80000300a00 */
[----:B------:R1:W-:Y:S04]  /*13b0c0*/  STL.64 [R1+0x5618], R16 ;  /* 0x0056181001007387 */ /* 0x0003e80000100a00 */
[----:B-1----:R-:W4:Y:S04]  /*13b0d0*/  LDL.LU R16, [R1+0x664] ;  /* 0x0006640001107983 */ /* 0x002f280000300800 */
[----:B------:R-:W3:Y:S04]  /*13b0e0*/  LDL.LU R17, [R1+0x668] ;  /* 0x0006680001117983 */ /* 0x000ee80000300800 */
[----:B------:R-:W2:Y:S04]  /*13b0f0*/  LDL.LU R22, [R1+0x5628] ;  /* 0x0056280001167983 */ /* 0x000ea80000300800 */
[----:B------:R1:W-:Y:S04]  /*13b100*/  STL.64 [R1+0x658], R12 ;  /* 0x0006580c01007387 */ /* 0x0003e80000100a00 */
[----:B-1----:R-:W4:Y:S04]  /*13b110*/  LDL.LU.64 R12, [R1+0x5620] ;  /* 0x00562000010c7983 */ /* 0x002f280000300a00 */
[----:B--2---:R3:W-:Y:S04]  /*13b120*/  STL.64 [R1+0x5608], R22 ;  /* 0x0056081601007387 */ /* 0x0047e80000100a00 */
[----:B------:R1:W-:Y:S01]  /*13b130*/  STL.64 [R1+0x5610], R2 ;  /* 0x0056100201007387 */ /* 0x0003e20000100a00 */
[----:B---3--:R-:W-:-:S02]  /*13b140*/  IMAD.MOV.U32 R23, RZ, RZ, R17 ;  /* 0x000000ffff177224 */ /* 0x008fc400078e0011 */
[----:B----4-:R-:W-:-:S03]  /*13b150*/  IMAD.MOV.U32 R22, RZ, RZ, R16 ;  /* 0x000000ffff167224 */ /* 0x010fc600078e0010 */
        /* <DEDUP_REMOVED lines=8> */
[----:B------:R1:W-:Y:S02]  /*13b1e0*/  STL.64 [R1+0x5600], R26 ;  /* 0x0056001a01007387 */ /* 0x0003e40000100a00 */
[----:B-1----:R-:W-:-:S02]  /*13b1f0*/  IMAD.MOV.U32 R26, RZ, RZ, R2 ;  /* 0x000000ffff1a7224 */ /* 0x002fc400078e0002 */
[----:B------:R-:W-:Y:S01]  /*13b200*/  IMAD.MOV.U32 R27, RZ, RZ, R22 ;  /* 0x000000ffff1b7224 */ /* 0x000fe200078e0016 */
[----:B--2---:R-:W-:-:S05]  /*13b210*/  IADD3 R2, P6, R23, R17, RZ ;  /* 0x0000001117027210 */ /* 0x004fca0007fde0ff */
[----:B------:R-:W-:Y:S01]  /*13b220*/  IMAD.X R3, R26, 0x1, R15, P6 ;  /* 0x000000011a037824 */ /* 0x000fe200030e060f */
[----:B------:R-:W-:-:S05]  /*13b230*/  IADD3 R22, P6, R23, R16, RZ ;  /* 0x0000001017167210 */ /* 0x000fca0007fde0ff */
[----:B------:R-:W-:Y:S01]  /*13b240*/  IMAD.X R23, R26, 0x1, R14, P6 ;  /* 0x000000011a177824 */ /* 0x000fe200030e060e */
[----:B------:R1:W-:Y:S04]  /*13b250*/  STL.64 [R1+0x8b0], R2 ;  /* 0x0008b00201007387 */ /* 0x0003e80000100a00 */
[----:B-1----:R-:W2:Y:S04]  /*13b260*/  LDL.LU.64 R2, [R1+0x5610] ;  /* 0x0056100001027983 */ /* 0x002ea80000300a00 */
[----:B------:R1:W-:Y:S04]  /*13b270*/  STL.64 [R1+0x8a8], R22 ;  /* 0x0008a81601007387 */ /* 0x0003e80000100a00 */
[----:B-1----:R-:W3:Y:S04]  /*13b280*/  LDL.LU.64 R22, [R1+0x5608] ;  /* 0x0056080001167983 */ /* 0x002ee80000300a00 */
[----:B---3--:R1:W-:Y:S04]  /*13b290*/  STL.64 [R1+0x55f0], R22 ;  /* 0x0055f01601007387 */ /* 0x0083e80000100a00 */
[----:B--2---:R2:W-:Y:S01]  /*13b2a0*/  STL.64 [R1+0x55f8], R2 ;  /* 0x0055f80201007387 */ /* 0x0045e20000100a00 */
[----:B-1----:R-:W-:-:S05]  /*13b2b0*/  IMAD.MOV.U32 R23, RZ, RZ, R27 ;  /* 0x000000ffff177224 */ /* 0x002fca00078e001b */
[----:B--2---:R-:W-:Y:S02]  /*13b2c0*/  SHF.R.S32.HI R2, RZ, 0x1f, R23 ;  /* 0x0000001fff027819 */ /* 0x004fe40000011417 */
[----:B------:R-:W-:-:S05]  /*13b2d0*/  IADD3 R26, P6, R23, R21, RZ ;  /* 0x00000015171a7210 */ /* 0x000fca0007fde0ff */
[----:B------:R-:W-:-:S05]  /*13b2e0*/  IMAD.X R27, R2, 0x1, R19, P6 ;  /* 0x00000001021b7824 */ /* 0x000fca00030e0613 */
[----:B------:R1:W-:Y:S04]  /*13b2f0*/  STL.64 [R1+0x8a0], R26 ;  /* 0x0008a01a01007387 */ /* 0x0003e80000100a00 */
[----:B-1----:R-:W2:Y:S04]  /*13b300*/  LDL.LU.64 R26, [R1+0x5600] ;  /* 0x00560000011a7983 */ /* 0x002ea80000300a00 */
[----:B------:R1:W-:Y:S02]  /*13b310*/  STL [R1+0x55e8], R10 ;  /* 0x0055e80a01007387 */ /* 0x0003e40000100800 */
[----:B-1----:R-:W-:Y:S01]  /*13b320*/  IMAD.MOV.U32 R10, RZ, RZ, R2 ;  /* 0x000000ffff0a7224 */ /* 0x002fe200078e0002 */
[----:B------:R-:W-:-:S05]  /*13b330*/  IADD3 R2, P6, R23, R20, RZ ;  /* 0x0000001417027210 */ /* 0x000fca0007fde0ff */
        /* <DEDUP_REMOVED lines=8> */
[----:B------:R1:W-:Y:S04]  /*13b3c0*/  STL.64 [R1+0x8e0], R22 ;  /* 0x0008e01601007387 */ /* 0x0003e80000100a00 */
[----:B-1----:R-:W4:Y:S04]  /*13b3d0*/  LDL.LU.64 R22, [R1+0x55f0] ;  /* 0x0055f00001167983 */ /* 0x002f280000300a00 */
[----:B----4-:R1:W-:Y:S04]  /*13b3e0*/  STL.64 [R1+0x55e0], R22 ;  /* 0x0055e01601007387 */ /* 0x0103e80000100a00 */
[----:B-1----:R-:W4:Y:S02]  /*13b3f0*/  LDL R23, [R1+0x670] ;  /* 0x0006700001177983 */ /* 0x002f240000100800 */
[----:B----4-:R-:W-:-:S02]  /*13b400*/  SHF.R.S32.HI R10, RZ, 0x1f, R23 ;  /* 0x0000001fff0a7819 */ /* 0x010fc40000011417 */
[----:B------:R-:W-:-:S03]  /*13b410*/  IADD3 R22, P6, R23, R21, RZ ;  /* 0x0000001517167210 */ /* 0x000fc60007fde0ff */
[----:B------:R1:W-:Y:S02]  /*13b420*/  STL [R1+0x38], R10 ;  /* 0x0000380a01007387 */ /* 0x0003e40000100800 */
[----:B------:R-:W-:Y:S02]  /*13b430*/  IMAD.X R23, R10, 0x1, R19, P6 ;  /* 0x000000010a177824 */ /* 0x000fe400030e0613 */
[----:B-1----:R-:W4:Y:S04]  /*13b440*/  LDL.LU R10, [R1+0x55e8] ;  /* 0x0055e800010a7983 */ /* 0x002f280000300800 */
[----:B------:R-:W-:Y:S04]  /*13b450*/  STL.64 [R1+0x660], R22 ;  /* 0x0006601601007387 */ /* 0x000fe80000100a00 */
[----:B----4-:R1:W-:Y:S04]  /*13b460*/  STL.64 [R1+0x55d0], R10 ;  /* 0x0055d00a01007387 */ /* 0x0103e80000100a00 */
[----:B-1----:R-:W4:Y:S04]  /*13b470*/  LDL.LU R11, [R1+0x670] ;  /* 0x00067000010b7983 */ /* 0x002f280000300800 */
[----:B------:R1:W-:Y:S01]  /*13b480*/  STL [R1+0x55d8], R20 ;  /* 0x0055d81401007387 */ /* 0x0003e20000100800 */
[----:B----4-:R-:W-:-:S03]  /*13b490*/  IADD3 R22, P6, R11, R20, RZ ;  /* 0x000000140b167210 */ /* 0x010fc60007fde0ff */
[----:B-1----:R-:W4:Y:S02]  /*13b4a0*/  LDL.LU R20, [R1+0x38] ;  /* 0x0000380001147983 */ /* 0x002f240000300800 */
[----:B----4-:R-:W-:-:S05]  /*13b4b0*/  IMAD.X R23, R20, 0x1, R18, P6 ;  /* 0x0000000114177824 */ /* 0x010fca00030e0612 */
[----:B------:R1:W-:Y:S02]  /*13b4c0*/  STL.64 [R1+0x8f8], R22 ;  /* 0x0008f81601007387 */ /* 0x0003e40000100a00 */
[----:B-1----:R-:W-:-:S05]  /*13b4d0*/  IADD3 R22, P6, R11, R17, RZ ;  /* 0x000000110b167210 */ /* 0x002fca0007fde0ff */
[----:B------:R-:W-:Y:S01]  /*13b4e0*/  IMAD.X R23, R20, 0x1, R15, P6 ;  /* 0x0000000114177824 */ /* 0x000fe200030e060f */
[----:B------:R-:W-:-:S04]  /*13b4f0*/  IADD3 R10, P6, R11, R16, RZ ;  /* 0x000000100b0a7210 */ /* 0x000fc80007fde0ff */
[----:B------:R1:W-:Y:S01]  /*13b500*/  STL.64 [R1+0x928], R22 ;  /* 0x0009281601007387 */ /* 0x0003e20000100a00 */
[----:B------:R-:W-:-:S03]  /*13b510*/  IMAD.X R11, R20, 0x1, R14, P6 ;  /* 0x00000001140b7824 */ /* 0x000fc600030e060e */
[----:B-1----:R-:W4:Y:S04]  /*13b520*/  LDL.LU.64 R22, [R1+0x55e0] ;  /* 0x0055e00001167983 */ /* 0x002f280000300a00 */
[----:B------:R1:W-:Y:S04]  /*13b530*/  STL [R1+0x55c4], R14 ;  /* 0x0055c40e01007387 */ /* 0x0003e80000100800 */
[----:B-1----:R-:W2:Y:S04]  /*13b540*/  LDL.LU R14, [R1+0x66c] ;  /* 0x00066c00010e7983 */ /* 0x002ea80000300800 */
[----:B------:R1:W-:Y:S01]  /*13b550*/  STL.64 [R1+0x920], R10 ;  /* 0x0009200a01007387 */ /* 0x0003e20000100a00 */
[----:B--2---:R-:W-:-:S02]  /*13b560*/  SHF.R.S32.HI R20, RZ, 0x1f, R14 ;  /* 0x0000001fff147819 */ /* 0x004fc4000001140e */
[----:B-1----:R-:W-:-:S05]  /*13b570*/  IADD3 R10, P6, R14, R21, RZ ;  /* 0x000000150e0a7210 */ /* 0x002fca0007fde0ff */
[----:B------:R-:W-:Y:S01]  /*13b580*/  IMAD.X R11, R20, 0x1, R19, P6 ;  /* 0x00000001140b7824 */ /* 0x000fe200030e0613 */
[----:B------:R1:W-:Y:S04]  /*13b590*/  STL [R1+0x38], R20 ;  /* 0x0000381401007387 */ /* 0x0003e80000100800 */
[----:B-1----:R-:W2:Y:S04]  /*13b5a0*/  LDL.LU R20, [R1+0x55d8] ;  /* 0x0055d80001147983 */ /* 0x002ea80000300800 */
[----:B------:R1:W-:Y:S04]  /*13b5b0*/  STL.64 [R1+0x918], R10 ;  /* 0x0009180a01007387 */ /* 0x0003e80000100a00 */
[----:B-1----:R-:W3:Y:S04]  /*13b5c0*/  LDL.LU.64 R10, [R1+0x55d0] ;  /* 0x0055d000010a7983 */ /* 0x002ee80000300a00 */
[----:B---3--:R-:W-:Y:S04]  /*13b5d0*/  STL.64 [R1+0x55c8], R10 ;  /* 0x0055c80a01007387 */ /* 0x008fe80000100a00 */
[----:B------:R1:W-:Y:S04]  /*13b5e0*/  STL [R1+0x55c0], R19 ;  /* 0x0055c01301007387 */ /* 0x0003e80000100800 */
[----:B-1----:R-:W3:Y:S01]  /*13b5f0*/  LDL.LU R19, [R1+0x38] ;  /* 0x0000380001137983 */ /* 0x002ee20000300800 */
[----:B--2---:R-:W-:-:S03]  /*13b600*/  IADD3 R10, P6, R14, R20, RZ ;  /* 0x000000140e0a7210 */ /* 0x004fc60007fde0ff */
[----:B------:R1:W-:Y:S02]  /*13b610*/  STL.64 [R1+0x55b8], R20 ;  /* 0x0055b81401007387 */ /* 0x0003e40000100a00 */
[----:B---3--:R-:W-:Y:S01]  /*13b620*/  IMAD.X R11, R19, 0x1, R18, P6 ;  /* 0x00000001130b7824 */ /* 0x008fe200030e0612 */
[----:B-1----:R-:W-:-:S05]  /*13b630*/  IADD3 R20, P6, R14, R17, RZ ;  /* 0x000000110e147210 */ /* 0x002fca0007fde0ff */
[----:B------:R-:W-:Y:S01]  /*13b640*/  IMAD.X R21, R19, 0x1, R15, P6 ;  /* 0x0000000113157824 */ /* 0x000fe200030e060f */
[----:B------:R1:W-:Y:S04]  /*13b650*/  STL.64 [R1+0x938], R10 ;  /* 0x0009380a01007387 */ /* 0x0003e80000100a00 */
[----:B-1----:R-:W2:Y:S04]  /*13b660*/  LDL.LU.64 R10, [R1+0x55c8] ;  /* 0x0055c800010a7983 */ /* 0x002ea80000300a00 */
[----:B------:R1:W-:Y:S02]  /*13b670*/  STL.64 [R1+0x960], R20 ;  /* 0x0009601401007387 */ /* 0x0003e40000100a00 */
[----:B-1----:R-:W-:-:S02]  /*13b680*/  IADD3 R20, P6, R14, R16, RZ ;  /* 0x000000100e147210 */ /* 0x002fc40007fde0ff */
[----:B------:R-:W3:Y:S04]  /*13b690*/  LDL.LU R14, [R1+0x55c4] ;  /* 0x0055c400010e7983 */ /* 0x000ee80000300800 */
[----:B------:R1:W-:Y:S04]  /*13b6a0*/  STL.64 [R1+0x55a0], R26 ;  /* 0x0055a01a01007387 */ /* 0x0003e80000100a00 */
[----:B-1----:R-:W4:Y:S04]  /*13b6b0*/  LDL.LU R27, [R1+0x678] ;  /* 0x00067800011b7983 */ /* 0x002f280000300800 */
[----:B--2---:R-:W-:Y:S04]  /*13b6c0*/  STL [R1+0x55a8], R10 ;  /* 0x0055a80a01007387 */ /* 0x004fe80000100800 */
[----:B------:R-:W-:Y:S01]  /*13b6d0*/  STL.64 [R1+0x55b0], R28 ;  /* 0x0055b01c01007387 */ /* 0x000fe20000100a00 */
[----:B---3--:R-:W-:-:S03]  /*13b6e0*/  IMAD.X R21, R19, 0x1, R14, P6 ;  /* 0x0000000113157824 */ /* 0x008fc600030e060e */
[----:B------:R-:W2:Y:S04]  /*13b6f0*/  LDL.LU R19, [R1+0x55c0] ;  /* 0x0055c00001137983 */ /* 0x000ea80000300800 */
[----:B------:R1:W-:Y:S04]  /*13b700*/  STL.64 [R1+0x958], R20 ;  /* 0x0009581401007387 */ /* 0x0003e80000100a00 */
[----:B-1----:R-:W3:Y:S01]  /*13b710*/  LDL.LU.64 R20, [R1+0x55b8] ;  /* 0x0055b80001147983 */ /* 0x002ee20000300a00 */
[----:B----4-:R-:W-:Y:S02]  /*13b720*/  SHF.R.S32.HI R10, RZ, 0x1f, R27 ;  /* 0x0000001fff0a7819 */ /* 0x010fe4000001141b */
[----:B---3--:R-:W-:-:S05]  /*13b730*/  IADD3 R28, P6, R27, R21, RZ ;  /* 0x000000151b1c7210 */ /* 0x008fca0007fde0ff */
[----:B--2---:R-:W-:-:S05]  /*13b740*/  IMAD.X R29, R10, 0x1, R19, P6 ;  /* 0x000000010a1d7824 */ /* 0x004fca00030e0613 */
        /* <DEDUP_REMOVED lines=10> */
[----:B------:R-:W3:Y:S04]  /*13b7f0*/  LDL.LU R10, [R1+0x55a8] ;  /* 0x0055a800010a7983 */ /* 0x000ee80000300800 */
[----:B------:R1:W-:Y:S04]  /*13b800*/  STL.64 [R1+0x998], R26 ;  /* 0x0009981a01007387 */ /* 0x0003e80000100a00 */
[----:B-1----:R-:W4:Y:S04]  /*13b810*/  LDL.LU.64 R26, [R1+0x55a0] ;  /* 0x0055a000011a7983 */ /* 0x002f280000300a00 */
[----:B---3--:R-:W-:Y:S04]  /*13b820*/  STL.64 [R1+0x5598], R10 ;  /* 0x0055980a01007387 */ /* 0x008fe80000100a00 */
[----:B------:R1:W-:Y:S04]  /*13b830*/  STL.64 [R1+0x5590], R2 ;  /* 0x0055900201007387 */ /* 0x0003e80000100a00 */
[----:B-1----:R-:W3:Y:S02]  /*13b840*/  LDL.LU R3, [R1+0x674] ;  /* 0x0006740001037983 */ /* 0x002ee40000300800 */
[----:B---3--:R-:W-:-:S02]  /*13b850*/  SHF.R.S32.HI R2, RZ, 0x1f, R3 ;  /* 0x0000001fff027819 */ /* 0x008fc40000011403 */
[----:B------:R-:W-:-:S05]  /*13b860*/  IADD3 R10, P6, R3, R21, RZ ;  /* 0x00000015030a7210 */ /* 0x000fca0007fde0ff */
[----:B------:R-:W-:-:S05]  /*13b870*/  IMAD.X R11, R2, 0x1, R19, P6 ;  /* 0x00000001020b7824 */ /* 0x000fca00030e0613 */
[----:B------:R1:W-:Y:S04]  /*13b880*/  STL.64 [R1+0x990], R10 ;  /* 0x0009900a01007387 */ /* 0x0003e80000100a00 */
[----:B------:R3:W-:Y:S01]  /*13b890*/  STL [R1+0x5588], R20 ;  /* 0x0055881401007387 */ /* 0x0007e20000100800 */
[----:B-1----:R-:W-:Y:S01]  /*13b8a0*/  IADD3 R10, P6, R3, R20, RZ ;  /* 0x00000014030a7210 */ /* 0x002fe20007fde0ff */
[----:B---3--:R-:W-:-:S04]  /*13b8b0*/  IMAD.MOV.U32 R20, RZ, RZ, R2 ;  /* 0x000000ffff147224 */ /* 0x008fc800078e0002 */
        /* <DEDUP_REMOVED lines=9> */
[----:B-1----:R-:W2:Y:S04]  /*13b950*/  LDL.LU.64 R2, [R1+0x5590] ;  /* 0x0055900001027983 */ /* 0x002ea80000300a00 */
[----:B--2---:R1:W-:Y:S04]  /*13b960*/  STL.64 [R1+0x5578], R2 ;  /* 0x0055780201007387 */ /* 0x0043e80000100a00 */
[----:B-1----:R-:W2:Y:S04]  /*13b970*/  LDL.LU R2, [R1+0x680] ;  /* 0x0006800001027983 */ /* 0x002ea80000300800 */
[----:B------:R1:W-:Y:S01]  /*13b980*/  STL.64 [R1+0x5580], R22 ;  /* 0x0055801601007387 */ /* 0x0003e20000100a00 */
[----:B--2---:R-:W-:-:S02]  /*13b990*/  SHF.R.S32.HI R20, RZ, 0x1f, R2 ;  /* 0x0000001fff147819 */ /* 0x004fc40000011402 */
[----:B-1----:R-:W-:-:S03]  /*13b9a0*/  IADD3 R22, P6, R2, R21, RZ ;  /* 0x0000001502167210 */ /* 0x002fc60007fde0ff */
[----:B------:R1:W-:Y:S02]  /*13b9b0*/  STL [R1+0x38], R20 ;  /* 0x0000381401007387 */ /* 0x0003e40000100800 */
[----:B------:R-:W-:Y:S02]  /*13b9c0*/  IMAD.X R23, R20, 0x1, R19, P6 ;  /* 0x0000000114177824 */ /* 0x000fe400030e0613 */
[----:B-1----:R-:W2:Y:S04]  /*13b9d0*/  LDL.LU R20, [R1+0x5588] ;  /* 0x0055880001147983 */ /* 0x002ea80000300800 */
[----:B------:R-:W-:Y:S04]  /*13b9e0*/  STL.64 [R1+0x670], R22 ;  /* 0x0006701601007387 */ /* 0x000fe80000100a00 */
[----:B------:R1:W-:Y:S04]  /*13b9f0*/  STL [R1+0x5570], R19 ;  /* 0x0055701301007387 */ /* 0x0003e80000100800 */
[----:B-1----:R-:W4:Y:S01]  /*13ba00*/  LDL.LU R19, [R1+0x38] ;  /* 0x0000380001137983 */ /* 0x002f220000300800 */
[----:B--2---:R-:W-:-:S05]  /*13ba10*/  IADD3 R22, P6, R2, R20, RZ ;  /* 0x0000001402167210 */ /* 0x004fca0007fde0ff */
[----:B----4-:R-:W-:-:S05]  /*13ba20*/  IMAD.X R23, R19, 0x1, R18, P6 ;  /* 0x0000000113177824 */ /* 0x010fca00030e0612 */
[----:B------:R1:W-:Y:S02]  /*13ba30*/  STL.64 [R1+0x9e8], R22 ;  /* 0x0009e81601007387 */ /* 0x0003e40000100a00 */
[----:B-1----:R-:W-:-:S05]  /*13ba40*/  IADD3 R22, P6, R2, R17, RZ ;  /* 0x0000001102167210 */ /* 0x002fca0007fde0ff */
[----:B------:R-:W-:Y:S01]  /*13ba50*/  IMAD.X R23, R19, 0x1, R15, P6 ;  /* 0x0000000113177824 */ /* 0x000fe200030e060f */
[----:B------:R-:W-:-:S04]  /*13ba60*/  IADD3 R2, P6, R2, R16, RZ ;  /* 0x0000001002027210 */ /* 0x000fc80007fde0ff */
[----:B------:R1:W-:Y:S04]  /*13ba70*/  STL.64 [R1+0xa18], R22 ;  /* 0x000a181601007387 */ /* 0x0003e80000100a00 */
[----:B-1----:R-:W2:Y:S04]  /*13ba80*/  LDL.LU.64 R22, [R1+0x5580] ;  /* 0x0055800001167983 */ /* 0x002ea80000300a00 */
[----:B------:R1:W-:Y:S04]  /*13ba90*/  STL [R1+0xa10], R2 ;  /* 0x000a100201007387 */ /* 0x0003e80000100800 */
[----:B-1----:R-:W4:Y:S04]  /*13baa0*/  LDL.LU.64 R2, [R1+0x5578] ;  /* 0x0055780001027983 */ /* 0x002f280000300a00 */
[----:B----4-:R1:W-:Y:S04]  /*13bab0*/  STL.64 [R1+0x5558], R2 ;  /* 0x0055580201007387 */ /* 0x0103e80000100a00 */
[----:B-1----:R-:W4:Y:S04]  /*13bac0*/  LDL.LU R3, [R1+0x67c] ;  /* 0x00067c0001037983 */ /* 0x002f280000300800 */
[----:B--2---:R1:W-:Y:S04]  /*13bad0*/  STL.64 [R1+0x5568], R22 ;  /* 0x0055681601007387 */ /* 0x0043e80000100a00 */
[----:B-1----:R0:W2:Y:S04]  /*13bae0*/  LDL.64 R22, [R1+0xa10] ;  /* 0x000a100001167983 */ /* 0x0020a80000100a00 */
[----:B------:R4:W-:Y:S01]  /*13baf0*/  STL [R1+0x5560], R27 ;  /* 0x0055601b01007387 */ /* 0x0009e20000100800 */
[----:B--2---:R-:W-:-:S03]  /*13bb00*/  IMAD.X R23, R19, 0x1, R14, P6 ;  /* 0x0000000113177824 */ /* 0x004fc600030e060e */
[----:B------:R-:W2:Y:S01]  /*13bb10*/  LDL.LU R19, [R1+0x5570] ;  /* 0x0055700001137983 */ /* 0x000ea20000300800 */
[----:B----4-:R-:W-:Y:S02]  /*13bb20*/  SHF.R.S32.HI R27, RZ, 0x1f, R3 ;  /* 0x0000001fff1b7819 */ /* 0x010fe40000011403 */
[----:B------:R-:W-:Y:S01]  /*13bb30*/  IADD3 R22, P6, R3, R21, RZ ;  /* 0x0000001503167210 */ /* 0x000fe20007fde0ff */
[----:B------:R2:W-:Y:S04]  /*13bb40*/  STL [R1+0xa14], R23 ;  /* 0x000a141701007387 */ /* 0x0005e80000100800 */
        /* <DEDUP_REMOVED lines=11> */
[----:B------:R-:W4:Y:S04]  /*13bc00*/  LDL.LU R27, [R1+0x5560] ;  /* 0x00556000011b7983 */ /* 0x000f280000300800 */
[----:B------:R1:W-:Y:S04]  /*13bc10*/  STL.64 [R1+0xa48], R2 ;  /* 0x000a480201007387 */ /* 0x0003e80000100a00 */
[----:B-1----:R-:W2:Y:S04]  /*13bc20*/  LDL.LU.64 R2, [R1+0x5558] ;  /* 0x0055580001027983 */ /* 0x002ea80000300a00 */
[----:B----4-:R-:W-:Y:S04]  /*13bc30*/  STL.64 [R1+0x5550], R26 ;  /* 0x0055501a01007387 */ /* 0x010fe80000100a00 */
[----:B------:R1:W-:Y:S04]  /*13bc40*/  STL [R1+0x554c], R13 ;  /* 0x00554c0d01007387 */ /* 0x0003e80000100800 */
[----:B-1----:R-:W4:Y:S02]  /*13bc50*/  LDL.LU R13, [R1+0x688] ;  /* 0x00068800010d7983 */ /* 0x002f240000300800 */
[----:B----4-:R-:W-:-:S02]  /*13bc60*/  SHF.R.S32.HI R27, RZ, 0x1f, R13 ;  /* 0x0000001fff1b7819 */ /* 0x010fc4000001140d */
[----:B------:R-:W-:-:S03]  /*13bc70*/  IADD3 R26, P6, R13, R21, RZ ;  /* 0x000000150d1a7210 */ /* 0x000fc60007fde0ff */
[----:B------:R-:W-:Y:S04]  /*13bc80*/  STL [R1+0x38], R27 ;  /* 0x0000381b01007387 */ /* 0x000fe80000100800 */
[----:B------:R1:W-:Y:S04]  /*13bc90*/  STL [R1+0x5548], R21 ;  /* 0x0055481501007387 */ /* 0x0003e80000100800 */
[----:B-1----:R-:W4:Y:S02]  /*13bca0*/  LDL.LU R21, [R1+0x38] ;  /* 0x0000380001157983 */ /* 0x002f240000300800 */
[----:B----4-:R-:W-:-:S05]  /*13bcb0*/  IMAD.X R27, R21, 0x1, R19, P6 ;  /* 0x00000001151b7824 */ /* 0x010fca00030e0613 */
[----:B------:R1:W-:Y:S02]  /*13bcc0*/  STL.64 [R1+0x678], R26 ;  /* 0x0006781a01007387 */ /* 0x0003e40000100a00 */
[----:B-1----:R-:W-:-:S05]  /*13bcd0*/  IADD3 R26, P6, R13, R20, RZ ;  /* 0x000000140d1a7210 */ /* 0x002fca0007fde0ff */
[----:B------:R-:W-:-:S05]  /*13bce0*/  IMAD.X R27, R21, 0x1, R18, P6 ;  /* 0x00000001151b7824 */ /* 0x000fca00030e0612 */
[----:B------:R1:W-:Y:S02]  /*13bcf0*/  STL.64 [R1+0xa60], R26 ;  /* 0x000a601a01007387 */ /* 0x0003e40000100a00 */
[----:B-1----:R-:W-:-:S05]  /*13bd00*/  IADD3 R26, P6, R13, R17, RZ ;  /* 0x000000110d1a7210 */ /* 0x002fca0007fde0ff */
[----:B------:R-:W-:-:S05]  /*13bd10*/  IMAD.X R27, R21, 0x1, R15, P6 ;  /* 0x00000001151b7824 */ /* 0x000fca00030e060f */
[----:B------:R1:W-:Y:S04]  /*13bd20*/  STL.64 [R1+0xa90], R26 ;  /* 0x000a901a01007387 */ /* 0x0003e80000100a00 */
[----:B-1----:R-:W4:Y:S04]  /*13bd30*/  LDL.LU.64 R26, [R1+0x5550] ;  /* 0x00555000011a7983 */ /* 0x002f280000300a00 */
[----:B----4-:R1:W-:Y:S02]  /*13bd40*/  STL.64 [R1+0x5540], R26 ;  /* 0x0055401a01007387 */ /* 0x0103e40000100a00 */
[----:B-1----:R-:W-:-:S02]  /*13bd50*/  IADD3 R26, P6, R13, R16, RZ ;  /* 0x000000100d1a7210 */ /* 0x002fc40007fde0ff */
[----:B------:R-:W4:Y:S03]  /*13bd60*/  LDL.LU R13, [R1+0x554c] ;  /* 0x00554c00010d7983 */ /* 0x000f260000300800 */
[----:B------:R-:W-:Y:S02]  /*13bd70*/  IMAD.X R27, R21, 0x1, R14, P6 ;  /* 0x00000001151b7824 */ /* 0x000fe400030e060e */
[----:B------:R-:W3:Y:S04]  /*13bd80*/  LDL.LU R21, [R1+0x5548] ;  /* 0x0055480001157983 */ /* 0x000ee80000300800 */
[----:B------:R-:W-:Y:S04]  /*13bd90*/  STL.64 [R1+0xa88], R26 ;  /* 0x000a881a01007387 */ /* 0x000fe80000100a00 */
[----:B------:R-:W-:Y:S04]  /*13bda0*/  STL [R1+0x5538], R9 ;  /* 0x0055380901007387 */ /* 0x000fe80000100800 */
[----:B----4-:R1:W-:Y:S04]  /*13bdb0*/  STL [R1+0x553c], R13 ;  /* 0x00553c0d01007387 */ /* 0x0103e80000100800 */
[----:B-1----:R-:W4:Y:S02]  /*13bdc0*/  LDL.LU R13, [R1+0x684] ;  /* 0x00068400010d7983 */ /* 0x002f240000300800 */
[----:B----4-:R-:W-:-:S02]  /*13bdd0*/  SHF.R.S32.HI R9, RZ, 0x1f, R13 ;  /* 0x0000001fff097819 */ /* 0x010fc4000001140d */
[----:B---3--:R-:W-:-:S05]  /*13bde0*/  IADD3 R26, P6, R13, R21, RZ ;  /* 0x000000150d1a7210 */ /* 0x008fca0007fde0ff */
[----:B------:R-:W-:-:S05]  /*13bdf0*/  IMAD.X R27, R9, 0x1, R19, P6 ;  /* 0x00000001091b7824 */ /* 0x000fca00030e0613 */
[----:B------:R1:W-:Y:S02]  /*13be00*/  STL.64 [R1+0xa80], R26 ;  /* 0x000a801a01007387 */ /* 0x0003e40000100a00 */
[----:B-1----:R-:W-:-:S05]  /*13be10*/  IADD3 R26, P6, R13, R20, RZ ;  /* 0x000000140d1a7210 */ /* 0x002fca0007fde0ff */
[----:B------:R-:W-:-:S05]  /*13be20*/  IMAD.X R27, R9, 0x1, R18, P6 ;  /* 0x00000001091b7824 */ /* 0x000fca00030e0612 */
[----:B------:R1:W-:Y:S04]  /*13be30*/  STL.64 [R1+0xaa0], R26 ;  /* 0x000aa01a01007387 */ /* 0x0003e80000100a00 */
[----:B-1----:R-:W3:Y:S04]  /*13be40*/  LDL.LU.64 R26, [R1+0x5540] ;  /* 0x00554000011a7983 */ /* 0x002ee80000300a00 */
[----:B---3--:R1:W-:Y:S02]  /*13be50*/  STL.64 [R1+0x5530], R26 ;  /* 0x0055301a01007387 */ /* 0x0083e40000100a00 */
[----:B-1----:R-:W-:-:S05]  /*13be60*/  IADD3 R26, P6, R13, R17, RZ ;  /* 0x000000110d1a7210 */ /* 0x002fca0007fde0ff */
[----:B------:R-:W-:-:S05]  /*13be70*/  IMAD.X R27, R9, 0x1, R15, P6 ;  /* 0x00000001091b7824 */ /* 0x000fca00030e060f */
[----:B------:R1:W-:Y:S02]  /*13be80*/  STL.64 [R1+0xac8], R26 ;  /* 0x000ac81a01007387 */ /* 0x0003e40000100a00 */
[----:B-1----:R-:W-:Y:S02]  /*13be90*/  IADD3 R26, P6, R13, R16, RZ ;  /* 0x000000100d1a7210 */ /* 0x002fe40007fde0ff */
[----:B------:R-:W3:Y:S03]  /*13bea0*/  LDL.LU R13, [R1+0x553c] ;  /* 0x00553c00010d7983 */ /* 0x000ee60000300800 */
[----:B------:R-:W-:Y:S02]  /*13beb0*/  IMAD.X R27, R9, 0x1, R14, P6 ;  /* 0x00000001091b7824 */ /* 0x000fe400030e060e */
[----:B------:R-:W4:Y:S04]  /*13bec0*/  LDL.LU R9, [R1+0x5538] ;  /* 0x0055380001097983 */ /* 0x000f280000300800 */
[----:B------:R-:W-:Y:S04]  /*13bed0*/  STL.64 [R1+0xac0], R26 ;  /* 0x000ac01a01007387 */ /* 0x000fe80000100a00 */
[----:B------:R1:W-:Y:S04]  /*13bee0*/  STL.64 [R1+0x5518], R10 ;  /* 0x0055180a01007387 */ /* 0x0003e80000100a00 */
[----:B-1----:R-:W2:Y:S04]  /*13bef0*/  LDL.LU R11, [R1+0x690] ;  /* 0x00069000010b7983 */ /* 0x002ea80000300800 */
[----:B----4-:R2:W-:Y:S02]  /*13bf00*/  STL [R1+0x5520], R9 ;  /* 0x0055200901007387 */ /* 0x0105e40000100800 */
[----:B--2---:R-:W-:-:S02]  /*13bf10*/  SHF.R.S32.HI R9, RZ, 0x1f, R11 ;  /* 0x0000001fff097819 */ /* 0x004fc4000001140b */
[----:B------:R-:W-:-:S05]  /*13bf20*/  IADD3 R26, P6, R11, R21, RZ ;  /* 0x000000150b1a7210 */ /* 0x000fca0007fde0ff */
        /* <DEDUP_REMOVED lines=14> */
[----:B------:R-:W3:Y:S04]  /*13c010*/  LDL.LU R9, [R1+0x5520] ;  /* 0x0055200001097983 */ /* 0x000ee80000300800 */
[----:B------:R1:W-:Y:S04]  /*13c020*/  STL.64 [R1+0xb00], R10 ;  /* 0x000b000a01007387 */ /* 0x0003e80000100a00 */
[----:B-1----:R-:W4:Y:S04]  /*13c030*/  LDL.LU.64 R10, [R1+0x5518] ;  /* 0x00551800010a7983 */ /* 0x002f280000300a00 */
[----:B------:R1:W-:Y:S04]  /*13c040*/  STL [R1+0x5504], R14 ;  /* 0x0055040e01007387 */ /* 0x0003e80000100800 */
[----:B-1----:R-:W2:Y:S04]  /*13c050*/  LDL.LU R14, [R1+0x68c] ;  /* 0x00068c00010e7983 */ /* 0x002ea80000300800 */
[----:B---3--:R1:W-:Y:S01]  /*13c060*/  STL.64 [R1+0x5508], R8 ;  /* 0x0055080801007387 */ /* 0x0083e20000100a00 */
[----:B--2---:R-:W-:-:S02]  /*13c070*/  SHF.R.S32.HI R17, RZ, 0x1f, R14 ;  /* 0x0000001fff117819 */ /* 0x004fc4000001140e */
[----:B-1----:R-:W-:-:S03]  /*13c080*/  IADD3 R8, P6, R14, R21, RZ ;  /* 0x000000150e087210 */ /* 0x002fc60007fde0ff */
        /* <DEDUP_REMOVED lines=17> */
[----:B-1----:R-:W2:Y:S01]  /*13c1a0*/  LDL.LU R27, [R1+0x698] ;  /* 0x00069800011b7983 */ /* 0x002ea20000300800 */
[----:B---3--:R-:W-:-:S03]  /*13c1b0*/  IMAD.X R21, R19, 0x1, R14, P6 ;  /* 0x0000000113157824 */ /* 0x008fc600030e060e */
[----:B------:R-:W3:Y:S04]  /*13c1c0*/  LDL.LU R19, [R1+0x5500] ;  /* 0x0055000001137983 */ /* 0x000ee80000300800 */
[----:B------:R1:W-:Y:S04]  /*13c1d0*/  STL.64 [R1+0xb38], R20 ;  /* 0x000b381401007387 */ /* 0x0003e80000100a00 */
[----:B-1----:R-:W3:Y:S04]  /*13c1e0*/  LDL.LU.64 R20, [R1+0x54f8] ;  /* 0x0054f80001147983 */ /* 0x002ee80000300a00 */
[----:B------:R2:W-:Y:S04]  /*13c1f0*/  STL [R1+0x54e8], R5 ;  /* 0x0054e80501007387 */ /* 0x0005e80000100800 */
[----:B----4-:R3:W-:Y:S01]  /*13c200*/  STL.64 [R1+0x54f0], R2 ;  /* 0x0054f00201007387 */ /* 0x0107e20000100a00 */
[----:B--2---:R-:W-:-:S02]  /*13c210*/  SHF.R.S32.HI R5, RZ, 0x1f, R27 ;  /* 0x0000001fff057819 */ /* 0x004fc4000001141b */
[----:B---3--:R-:W-:-:S05]  /*13c220*/  IADD3 R2, P6, R27, R21, RZ ;  /* 0x000000151b027210 */ /* 0x008fca0007fde0ff */
        /* <DEDUP_REMOVED lines=16> */
[----:B--2---:R1:W-:Y:S04]  /*13c330*/  STL.64 [R1+0x54c8], R2 ;  /* 0x0054c80201007387 */ /* 0x0043e80000100a00 */
        /* <DEDUP_REMOVED lines=20> */
[----:B----4-:R3:W-:Y:S04]  /*13c480*/  STL.64 [R1+0x54b0], R2 ;  /* 0x0054b00201007387 */ /* 0x0107e80000100a00 */
[----:B------:R1:W-:Y:S01]  /*13c490*/  STL.64 [R1+0x54b8], R8 ;  /* 0x0054b80801007387 */ /* 0x0003e20000100a00 */
[----:B---3--:R-:W-:-:S02]  /*13c4a0*/  IMAD.MOV.U32 R3, RZ, RZ, R17 ;  /* 0x000000ffff037224 */ /* 0x008fc400078e0011 */
[----:B------:R-:W-:-:S03]  /*13c4b0*/  IMAD.MOV.U32 R2, RZ, RZ, R16 ;  /* 0x000000ffff027224 */ /* 0x000fc600078e0010 */
[----:B-1----:R-:W-:Y:S02]  /*13c4c0*/  SHF.R.S32.HI R9, RZ, 0x1f, R3 ;  /* 0x0000001fff097819 */ /* 0x002fe40000011403 */
[----:B------:R-:W-:-:S05]  /*13c4d0*/  IADD3 R16, P6, R3, R21, RZ ;  /* 0x0000001503107210 */ /* 0x000fca0007fde0ff */
[----:B------:R-:W-:-:S05]  /*13c4e0*/  IMAD.X R17, R9, 0x1, R19, P6 ;  /* 0x0000000109117824 */ /* 0x000fca00030e0613 */
[----:B------:R1:W-:Y:S02]  /*13c4f0*/  STL.64 [R1+0x690], R16 ;  /* 0x0006901001007387 */ /* 0x0003e40000100a00 */
[----:B-1----:R-:W-:-:S05]  /*13c500*/  IADD3 R16, P6, R3, R20, RZ ;  /* 0x0000001403107210 */ /* 0x002fca0007fde0ff */
[----:B------:R-:W-:-:S05]  /*13c510*/  IMAD.X R17, R9, 0x1, R18, P6 ;  /* 0x0000000109117824 */ /* 0x000fca00030e0612 */
[----:B------:R1:W-:Y:S04]  /*13c520*/  STL.64 [R1+0xbc8], R16 ;  /* 0x000bc81001007387 */ /* 0x0003e80000100a00 */
[----:B-1----:R-:W3:Y:S04]  /*13c530*/  LDL.LU.64 R16, [R1+0x54c0] ;  /* 0x0054c00001107983 */ /* 0x002ee80000300a00 */
[----:B--2---:R1:W-:Y:S02]  /*13c540*/  STL.64 [R1+0x54a8], R26 ;  /* 0x0054a81a01007387 */ /* 0x0043e40000100a00 */
[----:B-1----:R-:W-:-:S02]  /*13c550*/  IMAD.MOV.U32 R26, RZ, RZ, R9 ;  /* 0x000000ffff1a7224 */ /* 0x002fc400078e0009 */
[----:B------:R-:W-:Y:S01]  /*13c560*/  IMAD.MOV.U32 R27, RZ, RZ, R2 ;  /* 0x000000ffff1b7224 */ /* 0x000fe200078e0002 */
[----:B---3--:R-:W-:-:S05]  /*13c570*/  IADD3 R8, P6, R3, R17, RZ ;  /* 0x0000001103087210 */ /* 0x008fca0007fde0ff */
        /* <DEDUP_REMOVED lines=29> */
[----:B--2---:R1:W-:Y:S04]  /*13c750*/  STL.64 [R1+0x5478], R8 ;  /* 0x0054780801007387 */ /* 0x0043e80000100a00 */
[----:B-1----:R-:W2:Y:S04]  /*13c760*/  LDL.LU R8, [R1+0x6a8] ;  /* 0x0006a80001087983 */ /* 0x002ea80000300800 */
[----:B----4-:R1:W-:Y:S01]  /*13c770*/  STL.64 [R1+0x5480], R2 ;  /* 0x0054800201007387 */ /* 0x0103e20000100a00 */
[----:B--2---:R-:W-:-:S02]  /*13c780*/  SHF.R.S32.HI R14, RZ, 0x1f, R8 ;  /* 0x0000001fff0e7819 */ /* 0x004fc40000011408 */
[----:B-1----:R-:W-:-:S05]  /*13c790*/  IADD3 R2, P6, R8, R21, RZ ;  /* 0x0000001508027210 */ /* 0x002fca0007fde0ff */
[----:B------:R-:W-:Y:S01]  /*13c7a0*/  IMAD.X R3, R14, 0x1, R19, P6 ;  /* 0x000000010e037824 */ /* 0x000fe200030e0613 */
[----:B------:R-:W-:Y:S04]  /*13c7b0*/  STL [R1+0x38], R14 ;  /* 0x0000380e01007387 */ /* 0x000fe80000100800 */
[----:B------:R1:W-:Y:S02]  /*13c7c0*/  STL.64 [R1+0x698], R2 ;  /* 0x0006980201007387 */ /* 0x0003e40000100a00 */
[----:B-1----:R-:W-:-:S05]  /*13c7d0*/  IADD3 R2, P6, R8, R20, RZ ;  /* 0x0000001408027210 */ /* 0x002fca0007fde0ff */
[----:B------:R-:W-:Y:S02]  /*13c7e0*/  IMAD.X R3, R14, 0x1, R18, P6 ;  /* 0x000000010e037824 */ /* 0x000fe400030e0612 */
[----:B------:R-:W2:Y:S04]  /*13c7f0*/  LDL.LU R14, [R1+0x5488] ;  /* 0x00548800010e7983 */ /* 0x000ea80000300800 */
[----:B------:R1:W-:Y:S04]  /*13c800*/  STL [R1+0x5470], R18 ;  /* 0x0054701201007387 */ /* 0x0003e80000100800 */
[----:B-1----:R-:W4:Y:S04]  /*13c810*/  LDL.LU R18, [R1+0x38] ;  /* 0x0000380001127983 */ /* 0x002f280000300800 */
[----:B------:R1:W-:Y:S02]  /*13c820*/  STL.64 [R1+0xc40], R2 ;  /* 0x000c400201007387 */ /* 0x0003e40000100a00 */
[----:B-1----:R-:W-:-:S05]  /*13c830*/  IADD3 R2, P6, R8, R17, RZ ;  /* 0x0000001108027210 */ /* 0x002fca0007fde0ff */
[----:B----4-:R-:W-:Y:S01]  /*13c840*/  IMAD.X R3, R18, 0x1, R15, P6 ;  /* 0x0000000112037824 */ /* 0x010fe200030e060f */
[----:B------:R-:W-:-:S04]  /*13c850*/  IADD3 R8, P6, R8, R16, RZ ;  /* 0x0000001008087210 */ /* 0x000fc80007fde0ff */
[----:B------:R1:W-:Y:S04]  /*13c860*/  STL.64 [R1+0xc70], R2 ;  /* 0x000c700201007387 */ /* 0x0003e80000100a00 */
[----:B-1----:R-:W4:Y:S04]  /*13c870*/  LDL.LU.64 R2, [R1+0x5480] ;  /* 0x0054800001027983 */ /* 0x002f280000300a00 */
[----:B------:R1:W-:Y:S04]  /*13c880*/  STL [R1+0xc68], R8 ;  /* 0x000c680801007387 */ /* 0x0003e80000100800 */
[----:B-1----:R-:W4:Y:S04]  /*13c890*/  LDL.LU.64 R8, [R1+0x5478] ;  /* 0x0054780001087983 */ /* 0x002f280000300a00 */
[----:B---3--:R1:W-:Y:S04]  /*13c8a0*/  STL.64 [R1+0x5468], R24 ;  /* 0x0054681801007387 */ /* 0x0083e80000100a00 */
[----:B-1----:R0:W2:Y:S04]  /*13c8b0*/  LDL.64 R24, [R1+0xc68] ;  /* 0x000c680001187983 */ /* 0x0020a80000100a00 */
[----:B------:R1:W-:Y:S04]  /*13c8c0*/  STL.64 [R1+0x5458], R4 ;  /* 0x0054580401007387 */ /* 0x0003e80000100a00 */
[----:B-1----:R-:W3:Y:S01]  /*13c8d0*/  LDL.LU R5, [R1+0x6a4] ;  /* 0x0006a40001057983 */ /* 0x002ee20000300800 */
[----:B--2---:R-:W-:-:S03]  /*13c8e0*/  IMAD.X R25, R18, 0x1, R14, P6 ;  /* 0x0000000112197824 */ /* 0x004fc600030e060e */
[----:B------:R-:W2:Y:S04]  /*13c8f0*/  LDL.LU R18, [R1+0x5470] ;  /* 0x0054700001127983 */ /* 0x000ea80000300800 */
[----:B------:R-:W-:Y:S04]  /*13c900*/  STL [R1+0xc6c], R25 ;  /* 0x000c6c1901007387 */ /* 0x000fe80000100800 */
[----:B------:R1:W-:Y:S01]  /*13c910*/  STL [R1+0x5460], R21 ;  /* 0x0054601501007387 */ /* 0x0003e20000100800 */
[----:B---3--:R-:W-:Y:S02]  /*13c920*/  SHF.R.S32.HI R4, RZ, 0x1f, R5 ;  /* 0x0000001fff047819 */ /* 0x008fe40000011405 */
[----:B------:R-:W-:-:S03]  /*13c930*/  IADD3 R24, P6, R5, R21, RZ ;  /* 0x0000001505187210 */ /* 0x000fc60007fde0ff */
[----:B------:R-:W-:Y:S04]  /*13c940*/  STL [R1+0x38], R4 ;  /* 0x0000380401007387 */ /* 0x000fe80000100800 */
[----:B-1----:R-:W3:Y:S02]  /*13c950*/  LDL.LU R21, [R1+0x38] ;  /* 0x0000380001157983 */ /* 0x002ee40000300800 */
[----:B---3--:R-:W-:-:S05]  /*13c960*/  IMAD.X R25, R21, 0x1, R19, P6 ;  /* 0x0000000115197824 */ /* 0x008fca00030e0613 */
[----:B------:R1:W-:Y:S02]  /*13c970*/  STL.64 [R1+0xc60], R24 ;  /* 0x000c601801007387 */ /* 0x0003e40000100a00 */
[----:B-1----:R-:W-:-:S05]  /*13c980*/  IADD3 R24, P6, R5, R20, RZ ;  /* 0x0000001405187210 */ /* 0x002fca0007fde0ff */
[----:B--2---:R-:W-:-:S05]  /*13c990*/  IMAD.X R25, R21, 0x1, R18, P6 ;  /* 0x0000000115197824 */ /* 0x004fca00030e0612 */
        /* <DEDUP_REMOVED lines=11> */
[----:B-1----:R-:W4:Y:S02]  /*13ca50*/  LDL R5, [R1+0x6b0] ;  /* 0x0006b00001057983 */ /* 0x002f240000100800 */
[----:B----4-:R-:W-:-:S05]  /*13ca60*/  SHF.R.S32.HI R4, RZ, 0x1f, R5 ;  /* 0x0000001fff047819 */ /* 0x010fca0000011405 */
[----:B------:R1:W-:Y:S04]  /*13ca70*/  STL [R1+0x38], R4 ;  /* 0x0000380401007387 */ /* 0x0003e80000100800 */
[----:B---3--:R3:W-:Y:S01]  /*13ca80*/  STL [R1+0x5448], R21 ;  /* 0x0054481501007387 */ /* 0x0087e20000100800 */
[----:B-1----:R-:W-:-:S03]  /*13ca90*/  IADD3 R4, P6, R5, R21, RZ ;  /* 0x0000001505047210 */ /* 0x002fc60007fde0ff */
[----:B---3--:R-:W3:Y:S02]  /*13caa0*/  LDL.LU R21, [R1+0x38] ;  /* 0x0000380001157983 */ /* 0x008ee40000300800 */
[----:B---3--:R-:W-:-:S05]  /*13cab0*/  IMAD.X R5, R21, 0x1, R19, P6 ;  /* 0x0000000115057824 */ /* 0x008fca00030e0613 */
[----:B------:R-:W-:Y:S04]  /*13cac0*/  STL.64 [R1+0x6a0], R4 ;  /* 0x0006a00401007387 */ /* 0x000fe80000100a00 */
[----:B------:R1:W-:Y:S04]  /*13cad0*/  STL.64 [R1+0x5440], R8 ;  /* 0x0054400801007387 */ /* 0x0003e80000100a00 */
[----:B-1----:R-:W3:Y:S02]  /*13cae0*/  LDL.LU R9, [R1+0x6b0] ;  /* 0x0006b00001097983 */ /* 0x002ee40000300800 */
[----:B---3--:R-:W-:-:S05]  /*13caf0*/  IADD3 R4, P6, R9, R20, RZ ;  /* 0x0000001409047210 */ /* 0x008fca0007fde0ff */
        /* <DEDUP_REMOVED lines=8> */
[----:B------:R-:W-:Y:S04]  /*13cb80*/  STL [R1+0x5438], R15 ;  /* 0x0054380f01007387 */ /* 0x000fe80000100800 */
[----:B------:R-:W-:Y:S04]  /*13cb90*/  STL.64 [R1+0x5430], R16 ;  /* 0x0054301001007387 */ /* 0x000fe80000100a00 */
[----:B------:R-:W4:Y:S04]  /*13cba0*/  LDL.LU R21, [R1+0x5448] ;  /* 0x0054480001157983 */ /* 0x000f280000300800 */
[----:B------:R1:W-:Y:S04]  /*13cbb0*/  STL.64 [R1+0xce0], R8 ;  /* 0x000ce00801007387 */ /* 0x0003e80000100a00 */
[----:B-1----:R-:W2:Y:S04]  /*13cbc0*/  LDL.LU.64 R8, [R1+0x5440] ;  /* 0x0054400001087983 */ /* 0x002ea80000300a00 */
[----:B------:R1:W-:Y:S04]  /*13cbd0*/  STL [R1+0x542c], R14 ;  /* 0x00542c0e01007387 */ /* 0x0003e80000100800 */
[----:B-1----:R-:W3:Y:S02]  /*13cbe0*/  LDL.LU R14, [R1+0x6ac] ;  /* 0x0006ac00010e7983 */ /* 0x002ee40000300800 */
[----:B---3--:R-:W-:-:S02]  /*13cbf0*/  SHF.R.S32.HI R15, RZ, 0x1f, R14 ;  /* 0x0000001fff0f7819 */ /* 0x008fc4000001140e */
[----:B----4-:R-:W-:-:S05]  /*13cc00*/  IADD3 R16, P6, R14, R21, RZ ;  /* 0x000000150e107210 */ /* 0x010fca0007fde0ff */
[----:B------:R-:W-:Y:S01]  /*13cc10*/  IMAD.X R17, R15, 0x1, R19, P6 ;  /* 0x000000010f117824 */ /* 0x000fe200030e0613 */
[----:B------:R1:W-:Y:S04]  /*13cc20*/  STL [R1+0x38], R15 ;  /* 0x0000380f01007387 */ /* 0x0003e80000100800 */
[----:B-1----:R-:W3:Y:S04]  /*13cc30*/  LDL.LU R15, [R1+0x5438] ;  /* 0x00543800010f7983 */ /* 0x002ee80000300800 */
[----:B------:R1:W-:Y:S04]  /*13cc40*/  STL.64 [R1+0xcd8], R16 ;  /* 0x000cd81001007387 */ /* 0x0003e80000100a00 */
[----:B-1----:R-:W4:Y:S04]  /*13cc50*/  LDL.LU.64 R16, [R1+0x5430] ;  /* 0x0054300001107983 */ /* 0x002f280000300a00 */
[----:B------:R1:W-:Y:S04]  /*13cc60*/  STL.64 [R1+0x5420], R12 ;  /* 0x0054200c01007387 */ /* 0x0003e80000100a00 */
[----:B------:R0:W-:Y:S01]  /*13cc70*/  STL [R1+0x5428], R20 ;  /* 0x0054281401007387 */ /* 0x0001e20000100800 */
[----:B-1----:R-:W-:-:S03]  /*13cc80*/  IADD3 R12, P6, R14, R20, RZ ;  /* 0x000000140e0c7210 */ /* 0x002fc60007fde0ff */
[----:B0-----:R-:W2:Y:S02]  /*13cc90*/  LDL.LU R20, [R1+0x38] ;  /* 0x0000380001147983 */ /* 0x001ea40000300800 */
[----:B--2---:R-:W-:-:S05]  /*13cca0*/  IMAD.X R13, R20, 0x1, R18, P6 ;  /* 0x00000001140d7824 */ /* 0x004fca00030e0612 */
[----:B------:R4:W-:Y:S02]  /*13ccb0*/  STL.64 [R1+0xcf8], R12 ;  /* 0x000cf80c01007387 */ /* 0x0009e40000100a00 */
[----:B----4-:R-:W-:-:S05]  /*13ccc0*/  IADD3 R12, P6, R14, R17, RZ ;  /* 0x000000110e0c7210 */ /* 0x010fca0007fde0ff */
[----:B---3--:R-:W-:-:S05]  /*13ccd0*/  IMAD.X R13, R20, 0x1, R15, P6 ;  /* 0x00000001140d7824 */ /* 0x008fca00030e060f */
[----:B------:R0:W-:Y:S02]  /*13cce0*/  STL.64 [R1+0xd20], R12 ;  /* 0x000d200c01007387 */ /* 0x0001e40000100a00 */
[----:B0-----:R-:W-:Y:S02]  /*13ccf0*/  IADD3 R12, P6, R14, R16, RZ ;  /* 0x000000100e0c7210 */ /* 0x001fe40007fde0ff */
[----:B------:R-:W2:Y:S04]  /*13cd00*/  LDL.LU R14, [R1+0x542c] ;  /* 0x00542c00010e7983 */ /* 0x000ea80000300800 */
[----:B------:R0:W-:Y:S04]  /*13cd10*/  STL.64 [R1+0x5408], R10 ;  /* 0x0054080a01007387 */ /* 0x0001e80000100a00 */
[----:B0-----:R-:W3:Y:S01]  /*13cd20*/  LDL.LU R11, [R1+0x6b8] ;  /* 0x0006b800010b7983 */ /* 0x001ee20000300800 */
[----:B--2---:R-:W-:-:S03]  /*13cd30*/  IMAD.X R13, R20, 0x1, R14, P6 ;  /* 0x00000001140d7824 */ /* 0x004fc600030e060e */
[----:B------:R-:W2:Y:S04]  /*13cd40*/  LDL.LU R20, [R1+0x5428] ;  /* 0x0054280001147983 */ /* 0x000ea80000300800 */
[----:B------:R0:W-:Y:S04]  /*13cd50*/  STL.64 [R1+0xd18], R12 ;  /* 0x000d180c01007387 */ /* 0x0001e80000100a00 */
[----:B0-----:R-:W4:Y:S04]  /*13cd60*/  LDL.LU.64 R12, [R1+0x5420] ;  /* 0x00542000010c7983 */ /* 0x001f280000300a00 */
[----:B------:R3:W-:Y:S02]  /*13cd70*/  STL.64 [R1+0x5418], R22 ;  /* 0x0054181601007387 */ /* 0x0007e40000100a00 */
[----:B---3--:R-:W-:-:S02]  /*13cd80*/  IADD3 R22, P6, R11, R21, RZ ;  /* 0x000000150b167210 */ /* 0x008fc40007fde0ff */
[----:B----4-:R0:W-:Y:S02]  /*13cd90*/  STL [R1+0x5410], R13 ;  /* 0x0054100d01007387 */ /* 0x0101e40000100800 */
[----:B0-----:R-:W-:-:S05]  /*13cda0*/  SHF.R.S32.HI R13, RZ, 0x1f, R11 ;  /* 0x0000001fff0d7819 */ /* 0x001fca000001140b */
[----:B------:R-:W-:-:S05]  /*13cdb0*/  IMAD.X R23, R13, 0x1, R19, P6 ;  /* 0x000000010d177824 */ /* 0x000fca00030e0613 */
[----:B------:R2:W-:Y:S02]  /*13cdc0*/  STL.64 [R1+0x6a8], R22 ;  /* 0x0006a81601007387 */ /* 0x0005e40000100a00 */
[----:B--2---:R-:W-:-:S05]  /*13cdd0*/  IADD3 R22, P6, R11, R20, RZ ;  /* 0x000000140b167210 */ /* 0x004fca0007fde0ff */
        /* <DEDUP_REMOVED lines=11> */
[----:B----4-:R-:W-:Y:S04]  /*13ce90*/  STL [R1+0x53f8], R11 ;  /* 0x0053f80b01007387 */ /* 0x010fe80000100800 */
[----:B--2---:R0:W-:Y:S04]  /*13cea0*/  STL.64 [R1+0x53f0], R22 ;  /* 0x0053f01601007387 */ /* 0x0041e80000100a00 */
[----:B0-----:R-:W2:Y:S04]  /*13ceb0*/  LDL.LU R23, [R1+0x6b4] ;  /* 0x0006b40001177983 */ /* 0x001ea80000300800 */
[----:B---3--:R0:W-:Y:S01]  /*13cec0*/  STL.64 [R1+0x5400], R12 ;  /* 0x0054000c01007387 */ /* 0x0081e20000100a00 */
        /* <DEDUP_REMOVED lines=27> */
[----:B------:R0:W-:Y:S04]  /*13d080*/  STL.64 [R1+0x6b0], R22 ;  /* 0x0006b01601007387 */ /* 0x0001e80000100a00 */
[----:B------:R2:W-:Y:S01]  /*13d090*/  STL.64 [R1+0x53d0], R20 ;  /* 0x0053d01401007387 */ /* 0x0005e20000100a00 */
[----:B0-----:R-:W-:-:S05]  /*13d0a0*/  IADD3 R22, P6, R14, R20, RZ ;  /* 0x000000140e167210 */ /* 0x001fca0007fde0ff */
[----:B----4-:R-:W-:Y:S01]  /*13d0b0*/  IMAD.X R23, R19, 0x1, R18, P6 ;  /* 0x0000000113177824 */ /* 0x010fe200030e0612 */
[----:B--2---:R-:W-:-:S05]  /*13d0c0*/  IADD3 R20, P6, R14, R17, RZ ;  /* 0x000000110e147210 */ /* 0x004fca0007fde0ff */
[----:B------:R-:W-:Y:S01]  /*13d0d0*/  IMAD.X R21, R19, 0x1, R15, P6 ;  /* 0x0000000113157824 */ /* 0x000fe200030e060f */
[----:B------:R0:W-:Y:S04]  /*13d0e0*/  STL.64 [R1+0xda8], R22 ;  /* 0x000da81601007387 */ /* 0x0001e80000100a00 */
[----:B0-----:R-:W2:Y:S04]  /*13d0f0*/  LDL.LU.64 R22, [R1+0x53e0] ;  /* 0x0053e00001167983 */ /* 0x001ea80000300a00 */
[----:B------:R0:W-:Y:S02]  /*13d100*/  STL.64 [R1+0xdd8], R20 ;  /* 0x000dd81401007387 */ /* 0x0001e40000100a00 */
[----:B0-----:R-:W-:-:S02]  /*13d110*/  IADD3 R20, P6, R14, R16, RZ ;  /* 0x000000100e147210 */ /* 0x001fc40007fde0ff */
[----:B------:R-:W4:Y:S04]  /*13d120*/  LDL.LU R14, [R1+0x53dc] ;  /* 0x0053dc00010e7983 */ /* 0x000f280000300800 */
[----:B------:R0:W-:Y:S04]  /*13d130*/  STL.64 [R1+0x53b8], R8 ;  /* 0x0053b80801007387 */ /* 0x0001e80000100a00 */
[----:B0-----:R-:W3:Y:S01]  /*13d140*/  LDL.LU R9, [R1+0x6bc] ;  /* 0x0006bc0001097983 */ /* 0x001ee20000300800 */
[----:B----4-:R-:W-:-:S03]  /*13d150*/  IMAD.X R21, R19, 0x1, R14, P6 ;  /* 0x0000000113157824 */ /* 0x010fc600030e060e */
[----:B------:R-:W4:Y:S04]  /*13d160*/  LDL.LU R19, [R1+0x53d8] ;  /* 0x0053d80001137983 */ /* 0x000f280000300800 */
[----:B------:R0:W-:Y:S04]  /*13d170*/  STL.64 [R1+0xdd0], R20 ;  /* 0x000dd01401007387 */ /* 0x0001e80000100a00 */
[----:B0-----:R-:W4:Y:S04]  /*13d180*/  LDL.LU.64 R20, [R1+0x53d0] ;  /* 0x0053d00001147983 */ /* 0x001f280000300a00 */
[----:B------:R3:W-:Y:S04]  /*13d190*/  STL [R1+0x53c0], R2 ;  /* 0x0053c00201007387 */ /* 0x0007e80000100800 */
[----:B--2---:R4:W-:Y:S01]  /*13d1a0*/  STL.64 [R1+0x53c8], R22 ;  /* 0x0053c81601007387 */ /* 0x0049e20000100a00 */
        /* <DEDUP_REMOVED lines=35> */
[----:B0-----:R-:W2:Y:S04]  /*13d3e0*/  LDL.LU.64 R8, [R1+0x53a8] ;  /* 0x0053a80001087983 */ /* 0x001ea80000300a00 */
[----:B--2---:R0:W-:Y:S04]  /*13d3f0*/  STL.64 [R1+0x5398], R8 ;  /* 0x0053980801007387 */ /* 0x0041e80000100a00 */
[----:B0-----:R-:W2:Y:S02]  /*13d400*/  LDL R9, [R1+0x6c4] ;  /* 0x0006c40001097983 */ /* 0x001ea40000100800 */
[----:B--2---:R-:W-:-:S02]  /*13d410*/  SHF.R.S32.HI R20, RZ, 0x1f, R9 ;  /* 0x0000001fff147819 */ /* 0x004fc40000011409 */
[----:B------:R-:W-:-:S05]  /*13d420*/  IADD3 R8, P6, R9, R21, RZ ;  /* 0x0000001509087210 */ /* 0x000fca0007fde0ff */
[----:B------:R-:W-:Y:S01]  /*13d430*/  IMAD.X R9, R20, 0x1, R19, P6 ;  /* 0x0000000114097824 */ /* 0x000fe200030e0613 */
[----:B------:R0:W-:Y:S04]  /*13d440*/  STL [R1+0x38], R20 ;  /* 0x0000381401007387 */ /* 0x0001e80000100800 */
[----:B0-----:R-:W2:Y:S04]  /*13d450*/  LDL.LU R20, [R1+0x53a0] ;  /* 0x0053a00001147983 */ /* 0x001ea80000300800 */
[----:B------:R-:W-:Y:S04]  /*13d460*/  STL.64 [R1+0xe40], R8 ;  /* 0x000e400801007387 */ /* 0x000fe80000100a00 */
[----:B------:R0:W-:Y:S04]  /*13d470*/  STL.64 [R1+0x5388], R4 ;  /* 0x0053880401007387 */ /* 0x0001e80000100a00 */
[----:B0-----:R-:W3:Y:S04]  /*13d480*/  LDL.LU R5, [R1+0x6c4] ;  /* 0x0006c40001057983 */ /* 0x001ee80000300800 */
[----:B--2---:R0:W-:Y:S01]  /*13d490*/  STL [R1+0x5390], R20 ;  /* 0x0053901401007387 */ /* 0x0041e20000100800 */
[----:B---3--:R-:W-:-:S03]  /*13d4a0*/  IADD3 R8, P6, R5, R20, RZ ;  /* 0x0000001405087210 */ /* 0x008fc60007fde0ff */
        /* <DEDUP_REMOVED lines=10> */
[----:B0-----:R-:W3:Y:S04]  /*13d550*/  LDL.LU R14, [R1+0x6d0] ;  /* 0x0006d000010e7983 */ /* 0x001ee80000300800 */
[----:B------:R0:W-:Y:S01]  /*13d560*/  STL.64 [R1+0xe80], R4 ;  /* 0x000e800401007387 */ /* 0x0001e20000100a00 */
[----:B---3--:R-:W-:-:S02]  /*13d570*/  SHF.R.S32.HI R20, RZ, 0x1f, R14 ;  /* 0x0000001fff147819 */ /* 0x008fc4000001140e */
[----:B0-----:R-:W-:-:S05]  /*13d580*/  IADD3 R4, P6, R14, R21, RZ ;  /* 0x000000150e047210 */ /* 0x001fca0007fde0ff */
[----:B------:R-:W-:Y:S01]  /*13d590*/  IMAD.X R5, R20, 0x1, R19, P6 ;  /* 0x0000000114057824 */ /* 0x000fe200030e0613 */
[----:B------:R0:W-:Y:S04]  /*13d5a0*/  STL [R1+0x38], R20 ;  /* 0x0000381401007387 */ /* 0x0001e80000100800 */
[----:B0-----:R-:W3:Y:S04]  /*13d5b0*/  LDL.LU R20, [R1+0x5390] ;  /* 0x0053900001147983 */ /* 0x001ee80000300800 */
[----:B------:R0:W-:Y:S04]  /*13d5c0*/  STL.64 [R1+0x6c0], R4 ;  /* 0x0006c00401007387 */ /* 0x0001e80000100a00 */
[----:B0-----:R-:W4:Y:S04]  /*13d5d0*/  LDL.LU.64 R4, [R1+0x5388] ;  /* 0x0053880001047983 */ /* 0x001f280000300a00 */
[----:B----4-:R-:W-:Y:S04]  /*13d5e0*/  STL.64 [R1+0x5380], R4 ;  /* 0x0053800401007387 */ /* 0x010fe80000100a00 */
[----:B------:R0:W-:Y:S04]  /*13d5f0*/  STL [R1+0x5378], R19 ;  /* 0x0053781301007387 */ /* 0x0001e80000100800 */
[----:B0-----:R-:W4:Y:S01]  /*13d600*/  LDL.LU R19, [R1+0x38] ;  /* 0x0000380001137983 */ /* 0x001f220000300800 */
[----:B---3--:R-:W-:-:S03]  /*13d610*/  IADD3 R4, P6, R14, R20, RZ ;  /* 0x000000140e047210 */ /* 0x008fc60007fde0ff */
[----:B------:R0:W-:Y:S02]  /*13d620*/  STL.64 [R1+0x5370], R20 ;  /* 0x0053701401007387 */ /* 0x0001e40000100a00 */
[----:B----4-:R-:W-:Y:S01]  /*13d630*/  IMAD.X R5, R19, 0x1, R18, P6 ;  /* 0x0000000113057824 */ /* 0x010fe200030e0612 */
[----:B0-----:R-:W-:-:S05]  /*13d640*/  IADD3 R20, P6, R14, R17, RZ ;  /* 0x000000110e147210 */ /* 0x001fca0007fde0ff */
[----:B------:R-:W-:Y:S01]  /*13d650*/  IMAD.X R21, R19, 0x1, R15, P6 ;  /* 0x0000000113157824 */ /* 0x000fe200030e060f */
[----:B------:R0:W-:Y:S04]  /*13d660*/  STL.64 [R1+0xe98], R4 ;  /* 0x000e980401007387 */ /* 0x0001e80000100a00 */
[----:B0-----:R-:W3:Y:S04]  /*13d670*/  LDL.LU.64 R4, [R1+0x5380] ;  /* 0x0053800001047983 */ /* 0x001ee80000300a00 */
[----:B------:R0:W-:Y:S02]  /*13d680*/  STL.64 [R1+0xec8], R20 ;  /* 0x000ec81401007387 */ /* 0x0001e40000100a00 */
[----:B0-----:R-:W-:-:S02]  /*13d690*/  IADD3 R20, P6, R14, R16, RZ ;  /* 0x000000100e147210 */ /* 0x001fc40007fde0ff */
[----:B------:R-:W4:Y:S04]  /*13d6a0*/  LDL.LU R14, [R1+0x537c] ;  /* 0x00537c00010e7983 */ /* 0x000f280000300800 */
[----:B------:R0:W-:Y:S04]  /*13d6b0*/  STL.64 [R1+0x5358], R12 ;  /* 0x0053580c01007387 */ /* 0x0001e80000100a00 */
[----:B0-----:R-:W2:Y:S04]  /*13d6c0*/  LDL.LU R13, [R1+0x6cc] ;  /* 0x0006cc00010d7983 */ /* 0x001ea80000300800 */
[----:B------:R-:W-:Y:S04]  /*13d6d0*/  STL [R1+0x5360], R3 ;  /* 0x0053600301007387 */ /* 0x000fe80000100800 */
[----:B---3--:R-:W-:Y:S01]  /*13d6e0*/  STL.64 [R1+0x5368], R4 ;  /* 0x0053680401007387 */ /* 0x008fe20000100a00 */
[----:B----4-:R-:W-:-:S03]  /*13d6f0*/  IMAD.X R21, R19, 0x1, R14, P6 ;  /* 0x0000000113157824 */ /* 0x010fc600030e060e */
[----:B------:R-:W3:Y:S04]  /*13d700*/  LDL.LU R19, [R1+0x5378] ;  /* 0x0053780001137983 */ /* 0x000ee80000300800 */
[----:B------:R0:W-:Y:S04]  /*13d710*/  STL.64 [R1+0xec0], R20 ;  /* 0x000ec01401007387 */ /* 0x0001e80000100a00 */
[----:B0-----:R-:W4:Y:S01]  /*13d720*/  LDL.LU.64 R20, [R1+0x5370] ;  /* 0x0053700001147983 */ /* 0x001f220000300a00 */
[----:B--2---:R-:W-:Y:S02]  /*13d730*/  SHF.R.S32.HI R3, RZ, 0x1f, R13 ;  /* 0x0000001fff037819 */ /* 0x004fe4000001140d */
[----:B----4-:R-:W-:-:S05]  /*13d740*/  IADD3 R4, P6, R13, R21, RZ ;  /* 0x000000150d047210 */ /* 0x010fca0007fde0ff */
[----:B---3--:R-:W-:-:S05]  /*13d750*/  IMAD.X R5, R3, 0x1, R19, P6 ;  /* 0x0000000103057824 */ /* 0x008fca00030e0613 */
        /* <DEDUP_REMOVED lines=14> */
[----:B0-----:R-:W2:Y:S02]  /*13d840*/  LDL R5, [R1+0x6d8] ;  /* 0x0006d80001057983 */ /* 0x001ea40000100800 */
[----:B--2---:R-:W-:-:S05]  /*13d850*/  SHF.R.S32.HI R4, RZ, 0x1f, R5 ;  /* 0x0000001fff047819 */ /* 0x004fca0000011405 */
[----:B------:R0:W-:Y:S04]  /*13d860*/  STL [R1+0x38], R4 ;  /* 0x0000380401007387 */ /* 0x0001e80000100800 */
[----:B------:R1:W-:Y:S01]  /*13d870*/  STL [R1+0x5348], R21 ;  /* 0x0053481501007387 */ /* 0x0003e20000100800 */
[----:B0-----:R-:W-:-:S03]  /*13d880*/  IADD3 R4, P6, R5, R21, RZ ;  /* 0x0000001505047210 */ /* 0x001fc60007fde0ff */
[----:B-1----:R-:W2:Y:S04]  /*13d890*/  LDL.LU R21, [R1+0x38] ;  /* 0x0000380001157983 */ /* 0x002ea80000300800 */
[----:B------:R0:W-:Y:S01]  /*13d8a0*/  STL [R1+0x534c], R19 ;  /* 0x00534c1301007387 */ /* 0x0001e20000100800 */
[----:B--2---:R-:W-:-:S03]  /*13d8b0*/  IMAD.X R5, R21, 0x1, R19, P6 ;  /* 0x0000000115057824 */ /* 0x004fc600030e0613 */
[----:B0-----:R-:W2:Y:S04]  /*13d8c0*/  LDL.LU R19, [R1+0x6d8] ;  /* 0x0006d80001137983 */ /* 0x001ea80000300800 */
        /* <DEDUP_REMOVED lines=10> */
[----:B------:R-:W2:Y:S03]  /*13d970*/  LDL.LU R19, [R1+0x534c] ;  /* 0x00534c0001137983 */ /* 0x000ea60000300800 */
[----:B------:R-:W-:Y:S02]  /*13d980*/  IMAD.X R5, R21, 0x1, R14, P6 ;  /* 0x0000000115057824 */ /* 0x000fe400030e060e */
[----:B------:R-:W3:Y:S04]  /*13d990*/  LDL.LU R21, [R1+0x5348] ;  /* 0x0053480001157983 */ /* 0x000ee80000300800 */
[----:B------:R-:W-:Y:S04]  /*13d9a0*/  STL.64 [R1+0xf38], R4 ;  /* 0x000f380401007387 */ /* 0x000fe80000100a00 */
[----:B------:R0:W-:Y:S04]  /*13d9b0*/  STL.64 [R1+0x5328], R8 ;  /* 0x0053280801007387 */ /* 0x0001e80000100a00 */
[----:B0-----:R-:W4:Y:S04]  /*13d9c0*/  LDL.LU R9, [R1+0x6d4] ;  /* 0x0006d40001097983 */ /* 0x001f280000300800 */
[----:B---3--:R0:W-:Y:S01]  /*13d9d0*/  STL [R1+0x5330], R21 ;  /* 0x0053301501007387 */ /* 0x0081e20000100800 */
[----:B----4-:R-:W-:-:S02]  /*13d9e0*/  SHF.R.S32.HI R8, RZ, 0x1f, R9 ;  /* 0x0000001fff087819 */ /* 0x010fc40000011409 */
[----:B------:R-:W-:-:S03]  /*13d9f0*/  IADD3 R4, P6, R9, R21, RZ ;  /* 0x0000001509047210 */ /* 0x000fc60007fde0ff */
[----:B------:R-:W-:Y:S04]  /*13da00*/  STL [R1+0x38], R8 ;  /* 0x0000380801007387 */ /* 0x000fe80000100800 */
[----:B0-----:R-:W2:Y:S02]  /*13da10*/  LDL.LU R21, [R1+0x38] ;  /* 0x0000380001157983 */ /* 0x001ea40000300800 */
[----:B--2---:R-:W-:-:S05]  /*13da20*/  IMAD.X R5, R21, 0x1, R19, P6 ;  /* 0x0000000115057824 */ /* 0x004fca00030e0613 */
        /* <DEDUP_REMOVED lines=12> */
[----:B0-----:R-:W3:Y:S04]  /*13daf0*/  LDL.LU.64 R12, [R1+0x5338] ;  /* 0x00533800010c7983 */ /* 0x001ee80000300a00 */
[----:B------:R-:W4:Y:S04]  /*13db00*/  LDL.LU R21, [R1+0x5330] ;  /* 0x0053300001157983 */ /* 0x000f280000300800 */
[----:B------:R0:W-:Y:S04]  /*13db10*/  STL.64 [R1+0xf70], R8 ;  /* 0x000f700801007387 */ /* 0x0001e80000100a00 */
[----:B0-----:R-:W2:Y:S04]  /*13db20*/  LDL.LU.64 R8, [R1+0x5328] ;  /* 0x0053280001087983 */ /* 0x001ea80000300a00 */
[----:B--2---:R-:W-:Y:S04]  /*13db30*/  STL.64 [R1+0x5318], R8 ;  /* 0x0053180801007387 */ /* 0x004fe80000100a00 */
[----:B------:R0:W-:Y:S04]  /*13db40*/  STL [R1+0x5314], R14 ;  /* 0x0053140e01007387 */ /* 0x0001e80000100800 */
[----:B0-----:R-:W2:Y:S02]  /*13db50*/  LDL.LU R14, [R1+0x6e0] ;  /* 0x0006e000010e7983 */ /* 0x001ea40000300800 */
[----:B--2---:R-:W-:-:S02]  /*13db60*/  SHF.R.S32.HI R17, RZ, 0x1f, R14 ;  /* 0x0000001fff117819 */ /* 0x004fc4000001140e */
[----:B----4-:R-:W-:-:S03]  /*13db70*/  IADD3 R8, P6, R14, R21, RZ ;  /* 0x000000150e087210 */ /* 0x010fc60007fde0ff */
[----:B------:R0:W-:Y:S02]  /*13db80*/  STL [R1+0x38], R17 ;  /* 0x0000381101007387 */ /* 0x0001e40000100800 */
[----:B------:R-:W-:Y:S02]  /*13db90*/  IMAD.X R9, R17, 0x1, R19, P6 ;  /* 0x0000000111097824 */ /* 0x000fe400030e0613 */
[----:B0-----:R-:W2:Y:S04]  /*13dba0*/  LDL.LU R17, [R1+0x5320] ;  /* 0x0053200001117983 */ /* 0x001ea80000300800 */
[----:B------:R0:W-:Y:S04]  /*13dbb0*/  STL [R1+0x5310], R19 ;  /* 0x0053101301007387 */ /* 0x0001e80000100800 */
[----:B0-----:R-:W4:Y:S04]  /*13dbc0*/  LDL.LU R19, [R1+0x38] ;  /* 0x0000380001137983 */ /* 0x001f280000300800 */
[----:B------:R0:W-:Y:S02]  /*13dbd0*/  STL.64 [R1+0x6d0], R8 ;  /* 0x0006d00801007387 */ /* 0x0001e40000100a00 */
[----:B0-----:R-:W-:-:S05]  /*13dbe0*/  IADD3 R8, P6, R14, R20, RZ ;  /* 0x000000140e087210 */ /* 0x001fca0007fde0ff */
[----:B----4-:R-:W-:-:S05]  /*13dbf0*/  IMAD.X R9, R19, 0x1, R18, P6 ;  /* 0x0000000113097824 */ /* 0x010fca00030e0612 */
[----:B------:R2:W-:Y:S02]  /*13dc00*/  STL.64 [R1+0xf88], R8 ;  /* 0x000f880801007387 */ /* 0x0005e40000100a00 */
[----:B--2---:R-:W-:-:S05]  /*13dc10*/  IADD3 R8, P6, R14, R17, RZ ;  /* 0x000000110e087210 */ /* 0x004fca0007fde0ff */
[----:B------:R-:W-:-:S05]  /*13dc20*/  IMAD.X R9, R19, 0x1, R15, P6 ;  /* 0x0000000113097824 */ /* 0x000fca00030e060f */
[----:B------:R0:W-:Y:S04]  /*13dc30*/  STL.64 [R1+0xfb8], R8 ;  /* 0x000fb80801007387 */ /* 0x0001e80000100a00 */
[----:B0-----:R-:W2:Y:S04]  /*13dc40*/  LDL.LU.64 R8, [R1+0x5318] ;  /* 0x0053180001087983 */ /* 0x001ea80000300a00 */
[----:B--2---:R0:W-:Y:S02]  /*13dc50*/  STL.64 [R1+0x5308], R8 ;  /* 0x0053080801007387 */ /* 0x0041e40000100a00 */
[----:B0-----:R-:W-:-:S02]  /*13dc60*/  IADD3 R8, P6, R14, R16, RZ ;  /* 0x000000100e087210 */ /* 0x001fc40007fde0ff */
[----:B------:R-:W2:Y:S04]  /*13dc70*/  LDL.LU R14, [R1+0x5314] ;  /* 0x00531400010e7983 */ /* 0x000ea80000300800 */
[----:B------:R-:W-:Y:S01]  /*13dc80*/  STL [R1+0x52f0], R23 ;  /* 0x0052f01701007387 */ /* 0x000fe20000100800 */
[----:B--2---:R-:W-:-:S03]  /*13dc90*/  IMAD.X R9, R19, 0x1, R14, P6 ;  /* 0x0000000113097824 */ /* 0x004fc600030e060e */
[----:B------:R-:W2:Y:S04]  /*13dca0*/  LDL.LU R19, [R1+0x5310] ;  /* 0x0053100001137983 */ /* 0x000ea80000300800 */
[----:B---3--:R0:W-:Y:S04]  /*13dcb0*/  STL [R1+0x5300], R13 ;  /* 0x0053000d01007387 */ /* 0x0081e80000100800 */
[----:B0-----:R-:W3:Y:S04]  /*13dcc0*/  LDL.LU R13, [R1+0x6dc] ;  /* 0x0006dc00010d7983 */ /* 0x001ee80000300800 */
[----:B------:R0:W-:Y:S01]  /*13dcd0*/  STL.64 [R1+0xfb0], R8 ;  /* 0x000fb00801007387 */ /* 0x0001e20000100a00 */
[----:B---3--:R-:W-:-:S02]  /*13dce0*/  SHF.R.S32.HI R23, RZ, 0x1f, R13 ;  /* 0x0000001fff177819 */ /* 0x008fc4000001140d */
[----:B0-----:R-:W-:-:S05]  /*13dcf0*/  IADD3 R8, P6, R13, R21, RZ ;  /* 0x000000150d087210 */ /* 0x001fca0007fde0ff */
[----:B--2---:R-:W-:-:S05]  /*13dd00*/  IMAD.X R9, R23, 0x1, R19, P6 ;  /* 0x0000000117097824 */ /* 0x004fca00030e0613 */
        /* <DEDUP_REMOVED lines=29> */
[----:B------:R-:W-:Y:S02]  /*13dee0*/  IMAD.X R9, R23, 0x1, R14, P6 ;  /* 0x0000000117097824 */ /* 0x000fe400030e060e */
[----:B------:R-:W4:Y:S04]  /*13def0*/  LDL.LU R23, [R1+0x52f0] ;  /* 0x0052f00001177983 */ /* 0x000f280000300800 */
[----:B------:R4:W-:Y:S04]  /*13df00*/  STL.64 [R1+0x1028], R8 ;  /* 0x0010280801007387 */ /* 0x0009e80000100a00 */
[----:B---3--:R0:W-:Y:S01]  /*13df10*/  STL [R1+0x52e0], R27 ;  /* 0x0052e01b01007387 */ /* 0x0081e20000100800 */
[----:B----4-:R-:W-:-:S02]  /*13df20*/  IADD3 R8, P6, R23, R21, RZ ;  /* 0x0000001517087210 */ /* 0x010fc40007fde0ff */
[----:B0-----:R-:W-:-:S05]  /*13df30*/  SHF.R.S32.HI R27, RZ, 0x1f, R23 ;  /* 0x0000001fff1b7819 */ /* 0x001fca0000011417 */
        /* <DEDUP_REMOVED lines=10> */
[----:B0-----:R-:W-:-:S02]  /*13dfe0*/  IMAD.MOV.U32 R9, RZ, RZ, R3 ;  /* 0x000000ffff097224 */ /* 0x001fc400078e0003 */
[----:B------:R-:W-:Y:S02]  /*13dff0*/  IMAD.MOV.U32 R3, RZ, RZ, R5 ;  /* 0x000000ffff037224 */ /* 0x000fe400078e0005 */
[----:B------:R-:W-:Y:S01]  /*13e000*/  IMAD.MOV.U32 R5, RZ, RZ, R22 ;  /* 0x000000ffff057224 */ /* 0x000fe200078e0016 */
[----:B------:R-:W-:Y:S01]  /*13e010*/  IADD3 R22, P6, R23, R16, RZ ;  /* 0x0000001017167210 */ /* 0x000fe20007fde0ff */
[----:B------:R-:W3:Y:S04]  /*13e020*/  LDL.LU R8, [R1+0x6f0] ;  /* 0x0006f00001087983 */ /* 0x000ee80000300800 */
[----:B------:R-:W-:Y:S02]  /*13e030*/  IMAD.X R23, R27, 0x1, R14, P6 ;  /* 0x000000011b177824 */ /* 0x000fe400030e060e */
[----:B------:R-:W4:Y:S04]  /*13e040*/  LDL.LU R27, [R1+0x52e0] ;  /* 0x0052e000011b7983 */ /* 0x000f280000300800 */
[----:B------:R0:W-:Y:S04]  /*13e050*/  STL.64 [R1+0x52d0], R28 ;  /* 0x0052d01c01007387 */ /* 0x0001e80000100a00 */
[----:B0-----:R-:W3:Y:S04]  /*13e060*/  LDL.LU R29, [R1+0x750] ;  /* 0x00075000011d7983 */ /* 0x001ee80000300800 */
[----:B----4-:R-:W-:Y:S04]  /*13e070*/  STL [R1+0x52c8], R27 ;  /* 0x0052c81b01007387 */ /* 0x010fe80000100800 */
[----:B--2---:R3:W-:Y:S04]  /*13e080*/  STL.64 [R1+0x52c0], R12 ;  /* 0x0052c00c01007387 */ /* 0x0047e80000100a00 */
[----:B------:R0:W-:Y:S01]  /*13e090*/  STL.64 [R1+0x4a10], R22 ;  /* 0x004a101601007387 */ /* 0x0001e20000100a00 */
[----:B---3--:R-:W-:-:S02]  /*13e0a0*/  IMAD.MOV.U32 R13, RZ, RZ, R8 ;  /* 0x000000ffff0d7224 */ /* 0x008fc400078e0008 */
[----:B0-----:R-:W-:-:S03]  /*13e0b0*/  IMAD.MOV.U32 R22, RZ, RZ, R9 ;  /* 0x000000ffff167224 */ /* 0x001fc600078e0009 */
[----:B------:R-:W-:Y:S02]  /*13e0c0*/  SHF.R.S32.HI R27, RZ, 0x1f, R13 ;  /* 0x0000001fff1b7819 */ /* 0x000fe4000001140d */
[----:B------:R-:W-:-:S05]  /*13e0d0*/  IADD3 R8, P6, R13, R21, RZ ;  /* 0x000000150d087210 */ /* 0x000fca0007fde0ff */
[----:B------:R-:W-:Y:S01]  /*13e0e0*/  IMAD.X R9, R27, 0x1, R19, P6 ;  /* 0x000000011b097824 */ /* 0x000fe200030e0613 */
[----:B------:R-:W-:Y:S01]  /*13e0f0*/  IADD3 R28, P6, R13, R20, RZ ;  /* 0x000000140d1c7210 */ /* 0x000fe20007fde0ff */
[----:B------:R-:W-:-:S04]  /*13e100*/  IMAD.MOV.U32 R23, RZ, RZ, R29 ;  /* 0x000000ffff177224 */ /* 0x000fc800078e001d */
[----:B------:R-:W-:Y:S01]  /*13e110*/  IMAD.X R29, R27, 0x1, R18, P6 ;  /* 0x000000011b1d7824 */ /* 0x000fe200030e0612 */
[----:B------:R0:W-:Y:S04]  /*13e120*/  STL.64 [R1+0x6e0], R8 ;  /* 0x0006e00801007387 */ /* 0x0001e80000100a00 */
[----:B0-----:R-:W2:Y:S04]  /*13e130*/  LDL.LU.64 R8, [R1+0x52d8] ;  /* 0x0052d80001087983 */ /* 0x001ea80000300a00 */
        /* <DEDUP_REMOVED lines=27> */
[----:B------:R-:W3:Y:S03]  /*13e2f0*/  LDL.LU R2, [R1+0x52b4] ;  /* 0x0052b40001027983 */ /* 0x000ee60000300800 */
[----:B------:R-:W-:Y:S02]  /*13e300*/  IMAD.X R29, R6, 0x1, R14, P6 ;  /* 0x00000001061d7824 */ /* 0x000fe400030e060e */
[----:B------:R-:W4:Y:S04]  /*13e310*/  LDL.LU R6, [R1+0x52b0] ;  /* 0x0052b00001067983 */ /* 0x000f280000300800 */
[----:B------:R0:W-:Y:S04]  /*13e320*/  STL [R1+0x52a4], R14 ;  /* 0x0052a40e01007387 */ /* 0x0001e80000100800 */
[----:B0-----:R-:W2:Y:S04]  /*13e330*/  LDL.LU R14, [R1+0x6f8] ;  /* 0x0006f800010e7983 */ /* 0x001ea80000300800 */
[----:B------:R2:W-:Y:S02]  /*13e340*/  STL.64 [R1+0x10d8], R28 ;  /* 0x0010d81c01007387 */ /* 0x0005e40000100a00 */
[----:B--2---:R-:W-:-:S02]  /*13e350*/  SHF.R.S32.HI R29, RZ, 0x1f, R14 ;  /* 0x0000001fff1d7819 */ /* 0x004fc4000001140e */
[----:B------:R-:W-:-:S03]  /*13e360*/  IADD3 R28, P6, R14, R21, RZ ;  /* 0x000000150e1c7210 */ /* 0x000fc60007fde0ff */
[----:B------:R-:W-:Y:S04]  /*13e370*/  STL [R1+0x38], R29 ;  /* 0x0000381d01007387 */ /* 0x000fe80000100800 */
[----:B------:R0:W-:Y:S04]  /*13e380*/  STL [R1+0x52a0], R21 ;  /* 0x0052a01501007387 */ /* 0x0001e80000100800 */
[----:B0-----:R-:W2:Y:S02]  /*13e390*/  LDL.LU R21, [R1+0x38] ;  /* 0x0000380001157983 */ /* 0x001ea40000300800 */
[----:B--2---:R-:W-:-:S05]  /*13e3a0*/  IMAD.X R29, R21, 0x1, R19, P6 ;  /* 0x00000001151d7824 */ /* 0x004fca00030e0613 */
[----:B------:R0:W-:Y:S04]  /*13e3b0*/  STL.64 [R1+0x6e8], R28 ;  /* 0x0006e81c01007387 */ /* 0x0001e80000100a00 */
[----:B0-----:R-:W2:Y:S04]  /*13e3c0*/  LDL.LU.64 R28, [R1+0x52a8] ;  /* 0x0052a800011c7983 */ /* 0x001ea80000300a00 */
[----:B----4-:R0:W-:Y:S02]  /*13e3d0*/  STL.64 [R1+0x5298], R6 ;  /* 0x0052980601007387 */ /* 0x0101e40000100a00 */
[----:B0-----:R-:W-:-:S05]  /*13e3e0*/  IADD3 R6, P6, R14, R20, RZ ;  /* 0x000000140e067210 */ /* 0x001fca0007fde0ff */
[----:B------:R-:W-:-:S05]  /*13e3f0*/  IMAD.X R7, R21, 0x1, R18, P6 ;  /* 0x0000000115077824 */ /* 0x000fca00030e0612 */
[----:B------:R0:W-:Y:S02]  /*13e400*/  STL.64 [R1+0x10f0], R6 ;  /* 0x0010f00601007387 */ /* 0x0001e40000100a00 */
[----:B0-----:R-:W-:-:S05]  /*13e410*/  IADD3 R6, P6, R14, R17, RZ ;  /* 0x000000110e067210 */ /* 0x001fca0007fde0ff */
[----:B------:R-:W-:-:S05]  /*13e420*/  IMAD.X R7, R21, 0x1, R15, P6 ;  /* 0x0000000115077824 */ /* 0x000fca00030e060f */
[----:B------:R0:W-:Y:S02]  /*13e430*/  STL.64 [R1+0x1120], R6 ;  /* 0x0011200601007387 */ /* 0x0001e40000100a00 */
[----:B0-----:R-:W-:Y:S02]  /*13e440*/  IADD3 R6, P6, R14, R16, RZ ;  /* 0x000000100e067210 */ /* 0x001fe40007fde0ff */
[----:B------:R-:W4:Y:S04]  /*13e450*/  LDL.LU R14, [R1+0x52a4] ;  /* 0x0052a400010e7983 */ /* 0x000f280000300800 */
[----:B------:R0:W-:Y:S04]  /*13e460*/  STL.64 [R1+0x5280], R4 ;  /* 0x0052800401007387 */ /* 0x0001e80000100a00 */
[----:B0-----:R-:W2:Y:S01]  /*13e470*/  LDL.LU R5, [R1+0x6f4] ;  /* 0x0006f40001057983 */ /* 0x001ea20000300800 */
[----:B----4-:R-:W-:-:S03]  /*13e480*/  IMAD.X R7, R21, 0x1, R14, P6 ;  /* 0x0000000115077824 */ /* 0x010fc600030e060e */
[----:B------:R-:W4:Y:S04]  /*13e490*/  LDL.LU R21, [R1+0x52a0] ;  /* 0x0052a00001157983 */ /* 0x000f280000300800 */
[----:B------:R0:W-:Y:S04]  /*13e4a0*/  STL.64 [R1+0x1118], R6 ;  /* 0x0011180601007387 */ /* 0x0001e80000100a00 */
[----:B0-----:R-:W4:Y:S04]  /*13e4b0*/  LDL.LU.64 R6, [R1+0x5298] ;  /* 0x0052980001067983 */ /* 0x001f280000300a00 */
[----:B---3--:R-:W-:Y:S04]  /*13e4c0*/  STL.64 [R1+0x5290], R2 ;  /* 0x0052900201007387 */ /* 0x008fe80000100a00 */
[----:B------:R2:W-:Y:S02]  /*13e4d0*/  STL [R1+0x5288], R12 ;  /* 0x0052880c01007387 */ /* 0x0005e40000100800 */
        /* <DEDUP_REMOVED lines=17> */
[----:B------:R0:W-:Y:S04]  /*13e5f0*/  STL.64 [R1+0x5268], R6 ;  /* 0x0052680601007387 */ /* 0x0001e80000100a00 */
        /* <DEDUP_REMOVED lines=14> */
[----:B0-----:R-:W4:Y:S04]  /*13e6e0*/  LDL.LU.64 R4, [R1+0x5278] ;  /* 0x0052780001047983 */ /* 0x001f280000300a00 */
[----:B--2---:R0:W-:Y:S04]  /*13e6f0*/  STL.64 [R1+0x5250], R2 ;  /* 0x0052500201007387 */ /* 0x0041e80000100a00 */
[----:B0-----:R-:W2:Y:S04]  /*13e700*/  LDL.LU R3, [R1+0x6fc] ;  /* 0x0006fc0001037983 */ /* 0x001ea80000300800 */
[----:B------:R-:W3:Y:S04]  /*13e710*/  LDL.LU R22, [R1+0x5270] ;  /* 0x0052700001167983 */ /* 0x000ee80000300800 */
        /* <DEDUP_REMOVED lines=21> */
[----:B--2---:R0:W-:Y:S04]  /*13e870*/  STL [R1+0x5244], R6 ;  /* 0x0052440601007387 */ /* 0x0041e80000100800 */
        /* <DEDUP_REMOVED lines=19> */
[----:B------:R0:W-:Y:S04]  /*13e9b0*/  STL [R1+0x5234], R8 ;  /* 0x0052340801007387 */ /* 0x0001e80000100800 */
[----:B0-----:R-:W4:Y:S04]  /*13e9c0*/  LDL.LU R8, [R1+0x704] ;  /* 0x0007040001087983 */ /* 0x001f280000300800 */
[----:B---3--:R4:W-:Y:S02]  /*13e9d0*/  STL [R1+0x5230], R13 ;  /* 0x0052300d01007387 */ /* 0x0089e40000100800 */
[----:B----4-:R-:W-:-:S02]  /*13e9e0*/  SHF.R.S32.HI R13, RZ, 0x1f, R8 ;  /* 0x0000001fff0d7819 */ /* 0x010fc40000011408 */
        /* <DEDUP_REMOVED lines=34> */
[----:B------:R-:W2:Y:S04]  /*13ec10*/  LDL.LU R9, [R1+0x5224] ;  /* 0x0052240001097983 */ /* 0x000ea80000300800 */
[----:B------:R0:W-:Y:S01]  /*13ec20*/  STL.64 [R1+0x5210], R16 ;  /* 0x0052101001007387 */ /* 0x0001e20000100a00 */
[----:B------:R-:W-:-:S03]  /*13ec30*/  IMAD.X R3, R21, 0x1, R14, P6 ;  /* 0x0000000115037824 */ /* 0x000fc600030e060e */
[----:B0-----:R-:W3:Y:S04]  /*13ec40*/  LDL.LU R16, [R1+0x70c] ;  /* 0x00070c0001107983 */ /* 0x001ee80000300800 */
[----:B------:R-:W4:Y:S04]  /*13ec50*/  LDL R17, [R1+0x714] ;  /* 0x0007140001117983 */ /* 0x000f280000100800 */
[----:B------:R-:W4:Y:S04]  /*13ec60*/  LDL.LU R21, [R1+0x5220] ;  /* 0x0052200001157983 */ /* 0x000f280000300800 */
[----:B------:R0:W-:Y:S04]  /*13ec70*/  STL.64 [R1+0x1280], R2 ;  /* 0x0012800201007387 */ /* 0x0001e80000100a00 */
[----:B0-----:R-:W3:Y:S04]  /*13ec80*/  LDL.LU.64 R2, [R1+0x5218] ;  /* 0x0052180001027983 */ /* 0x001ee80000300a00 */
[----:B--2---:R-:W-:Y:S04]  /*13ec90*/  STL [R1+0x5200], R9 ;  /* 0x0052000901007387 */ /* 0x004fe80000100800 */
[----:B---3--:R0:W-:Y:S02]  /*13eca0*/  STL.64 [R1+0x51f8], R2 ;  /* 0x0051f80201007387 */ /* 0x0081e40000100a00 */
[----:B0-----:R-:W-:-:S02]  /*13ecb0*/  IMAD.MOV.U32 R3, RZ, RZ, R16 ;  /* 0x000000ffff037224 */ /* 0x001fc400078e0010 */
[----:B------:R-:W2:Y:S04]  /*13ecc0*/  LDL R2, [R1+0x718] ;  /* 0x0007180001027983 */ /* 0x000ea80000100800 */
[----:B------:R0:W-:Y:S01]  /*13ecd0*/  STL.64 [R1+0x5208], R28 ;  /* 0x0052081c01007387 */ /* 0x0001e20000100a00 */
[----:B------:R-:W-:Y:S02]  /*13ece0*/  SHF.R.S32.HI R9, RZ, 0x1f, R3 ;  /* 0x0000001fff097819 */ /* 0x000fe40000011403 */
[----:B----4-:R-:W-:Y:S01]  /*13ecf0*/  IADD3 R16, P6, R3, R21, RZ ;  /* 0x0000001503107210 */ /* 0x010fe20007fde0ff */
[----:B0-----:R-:W-:-:S04]  /*13ed00*/  IMAD.MOV.U32 R29, RZ, RZ, R17 ;  /* 0x000000ffff1d7224 */ /* 0x001fc800078e0011 */
[----:B------:R-:W-:-:S05]  /*13ed10*/  IMAD.X R17, R9, 0x1, R19, P6 ;  /* 0x0000000109117824 */ /* 0x000fca00030e0613 */
[----:B------:R0:W-:Y:S04]  /*13ed20*/  STL.64 [R1+0x1278], R16 ;  /* 0x0012781001007387 */ /* 0x0001e80000100a00 */
[----:B0-----:R-:W3:Y:S01]  /*13ed30*/  LDL.LU.64 R16, [R1+0x5210] ;  /* 0x0052100001107983 */ /* 0x001ee20000300a00 */
[----:B------:R-:W-:-:S03]  /*13ed40*/  IADD3 R28, P6, R3, R20, RZ ;  /* 0x00000014031c7210 */ /* 0x000fc60007fde0ff */
[----:B------:R0:W-:Y:S02]  /*13ed50*/  STL.64 [R1+0x51f0], R4 ;  /* 0x0051f00401007387 */ /* 0x0001e40000100a00 */
[----:B0-----:R-:W-:Y:S02]  /*13ed60*/  IMAD.MOV.U32 R4, RZ, RZ, R29 ;  /* 0x000000ffff047224 */ /* 0x001fe400078e001d */
[----:B------:R-:W-:-:S05]  /*13ed70*/  IMAD.X R29, R9, 0x1, R18, P6 ;  /* 0x00000001091d7824 */ /* 0x000fca00030e0612 */
[----:B------:R3:W-:Y:S01]  /*13ed80*/  STL.64 [R1+0x1298], R28 ;  /* 0x0012981c01007387 */ /* 0x0007e20000100a00 */
[----:B--2---:R-:W-:Y:S01]  /*13ed90*/  IMAD.MOV.U32 R5, RZ, RZ, R2 ;  /* 0x000000ffff057224 */ /* 0x004fe200078e0002 */
[----:B---3--:R-:W-:-:S05]  /*13eda0*/  IADD3 R28, P6, R3, R17, RZ ;  /* 0x00000011031c7210 */ /* 0x008fca0007fde0ff */
[----:B------:R-:W-:Y:S01]  /*13edb0*/  IMAD.X R29, R9, 0x1, R15, P6 ;  /* 0x00000001091d7824 */ /* 0x000fe200030e060f */
[----:B------:R-:W-:-:S04]  /*13edc0*/  IADD3 R2, P6, R3, R16, RZ ;  /* 0x0000001003027210 */ /* 0x000fc80007fde0ff */
[----:B------:R0:W-:Y:S01]  /*13edd0*/  STL.64 [R1+0x12c0], R28 ;  /* 0x0012c01c01007387 */ /* 0x0001e20000100a00 */
[----:B------:R-:W-:-:S03]  /*13ede0*/  IMAD.X R3, R9, 0x1, R14, P6 ;  /* 0x0000000109037824 */ /* 0x000fc600030e060e */
[----:B0-----:R-:W2:Y:S04]  /*13edf0*/  LDL.LU.64 R28, [R1+0x5208] ;  /* 0x00520800011c7983 */ /* 0x001ea80000300a00 */
[----:B------:R-:W3:Y:S04]  /*13ee00*/  LDL.LU R9, [R1+0x5200] ;  /* 0x0052000001097983 */ /* 0x000ee80000300800 */
[----:B------:R0:W-:Y:S04]  /*13ee10*/  STL.64 [R1+0x12b8], R2 ;  /* 0x0012b80201007387 */ /* 0x0001e80000100a00 */
[----:B0-----:R-:W4:Y:S04]  /*13ee20*/  LDL.LU.64 R2, [R1+0x51f8] ;  /* 0x0051f80001027983 */ /* 0x001f280000300a00 */
[----:B------:R0:W-:Y:S02]  /*13ee30*/  STL.64 [R1+0x51e8], R22 ;  /* 0x0051e81601007387 */ /* 0x0001e40000100a00 */
[----:B0-----:R-:W-:Y:S01]  /*13ee40*/  IMAD.MOV.U32 R23, RZ, RZ, R4 ;  /* 0x000000ffff177224 */ /* 0x001fe200078e0004 */
[----:B------:R-:W-:Y:S01]  /*13ee50*/  IADD3 R4, P6, R5, R21, RZ ;  /* 0x0000001505047210 */ /* 0x000fe20007fde0ff */
[----:B---3--:R0:W-:Y:S02]  /*13ee60*/  STL [R1+0x51e4], R9 ;  /* 0x0051e40901007387 */ /* 0x0081e40000100800 */
[----:B0-----:R-:W-:-:S05]  /*13ee70*/  SHF.R.S32.HI R9, RZ, 0x1f, R5 ;  /* 0x0000001fff097819 */ /* 0x001fca0000011405 */
[----:B------:R-:W-:-:S05]  /*13ee80*/  IMAD.X R5, R9, 0x1, R19, P6 ;  /* 0x0000000109057824 */ /* 0x000fca00030e0613 */
[----:B------:R0:W-:Y:S04]  /*13ee90*/  STL.64 [R1+0x708], R4 ;  /* 0x0007080401007387 */ /* 0x0001e80000100a00 */
[----:B0-----:R-:W3:Y:S04]  /*13eea0*/  LDL.LU.64 R4, [R1+0x51f0] ;  /* 0x0051f00001047983 */ /* 0x001ee80000300a00 */
[----:B---3--:R0:W-:Y:S04]  /*13eeb0*/  STL.64 [R1+0x51d8], R4 ;  /* 0x0051d80401007387 */ /* 0x0081e80000100a00 */
[----:B0-----:R-:W3:Y:S01]  /*13eec0*/  LDL.LU R4, [R1+0x718] ;  /* 0x0007180001047983 */ /* 0x001ee20000300800 */
[----:B------:R-:W-:-:S05]  /*13eed0*/  IMAD.MOV.U32 R5, RZ, RZ, R23 ;  /* 0x000000ffff057224 */ /* 0x000fca00078e0017 */
[----:B------:R-:W-:Y:S01]  /*13eee0*/  STL [R1+0x51e0], R5 ;  /* 0x0051e00501007387 */ /* 0x000fe20000100800 */
[----:B---3--:R-:W-:-:S05]  /*13eef0*/  IADD3 R22, P6, R4, R20, RZ ;  /* 0x0000001404167210 */ /* 0x008fca0007fde0ff */
        /* <DEDUP_REMOVED lines=8> */
[----:B------:R-:W2:Y:S04]  /*13ef80*/  LDL.LU R9, [R1+0x51e4] ;  /* 0x0051e40001097983 */ /* 0x000ea80000300800 */
[----:B------:R0:W-:Y:S04]  /*13ef90*/  STL.64 [R1+0x12f8], R4 ;  /* 0x0012f80401007387 */ /* 0x0001e80000100a00 */
[----:B0-----:R-:W4:Y:S04]  /*13efa0*/  LDL.LU R5, [R1+0x51e0] ;  /* 0x0051e00001057983 */ /* 0x001f280000300800 */
[----:B------:R4:W-:Y:S02]  /*13efb0*/  STL [R1+0x51c8], R25 ;  /* 0x0051c81901007387 */ /* 0x0009e40000100800 */
[----:B----4-:R-:W-:-:S02]  /*13efc0*/  SHF.R.S32.HI R25, RZ, 0x1f, R5 ;  /* 0x0000001fff197819 */ /* 0x010fc40000011405 */
[----:B------:R-:W-:-:S05]  /*13efd0*/  IADD3 R4, P6, R5, R21, RZ ;  /* 0x0000001505047210 */ /* 0x000fca0007fde0ff */
[----:B------:R-:W-:-:S05]  /*13efe0*/  IMAD.X R5, R25, 0x1, R19, P6 ;  /* 0x0000000119057824 */ /* 0x000fca00030e0613 */
[----:B------:R0:W-:Y:S04]  /*13eff0*/  STL.64 [R1+0x12f0], R4 ;  /* 0x0012f00401007387 */ /* 0x0001e80000100a00 */
[----:B0-----:R-:W4:Y:S04]  /*13f000*/  LDL.LU.64 R4, [R1+0x51d8] ;  /* 0x0051d80001047983 */ /* 0x001f280000300a00 */
[----:B--2---:R0:W-:Y:S04]  /*13f010*/  STL [R1+0x51cc], R9 ;  /* 0x0051cc0901007387 */ /* 0x0041e80000100800 */
[----:B0-----:R-:W2:Y:S04]  /*13f020*/  LDL.LU R9, [R1+0x714] ;  /* 0x0007140001097983 */ /* 0x001ea80000300800 */
[----:B----4-:R2:W-:Y:S02]  /*13f030*/  STL.64 [R1+0x51d0], R4 ;  /* 0x0051d00401007387 */ /* 0x0105e40000100a00 */
        /* <DEDUP_REMOVED lines=9> */
[----:B------:R-:W4:Y:S03]  /*13f0d0*/  LDL.LU R9, [R1+0x51cc] ;  /* 0x0051cc0001097983 */ /* 0x000f260000300800 */
[----:B------:R-:W-:-:S05]  /*13f0e0*/  IMAD.X R27, R25, 0x1, R14, P6 ;  /* 0x00000001191b7824 */ /* 0x000fca00030e060e */
[----:B------:R0:W-:Y:S01]  /*13f0f0*/  STL.64 [R1+0x1330], R26 ;  /* 0x0013301a01007387 */ /* 0x0001e20000100a00 */
[----:B--2---:R-:W-:Y:S02]  /*13f100*/  SHF.R.S32.HI R25, RZ, 0x1f, R4 ;  /* 0x0000001fff197819 */ /* 0x004fe40000011404 */
[----:B0-----:R-:W-:-:S05]  /*13f110*/  IADD3 R26, P6, R4, R21, RZ ;  /* 0x00000015041a7210 */ /* 0x001fca0007fde0ff */
[----:B------:R-:W-:-:S05]  /*13f120*/  IMAD.X R27, R25, 0x1, R19, P6 ;  /* 0x00000001191b7824 */ /* 0x000fca00030e0613 */
[----:B------:R0:W-:Y:S02]  /*13f130*/  STL.64 [R1+0x710], R26 ;  /* 0x0007101a01007387 */ /* 0x0001e40000100a00 */
[----:B0-----:R-:W-:-:S05]  /*13f140*/  IADD3 R26, P6, R4, R20, RZ ;  /* 0x00000014041a7210 */ /* 0x001fca0007fde0ff */
[----:B------:R-:W-:Y:S02]  /*13f150*/  IMAD.X R27, R25, 0x1, R18, P6 ;  /* 0x00000001191b7824 */ /* 0x000fe400030e0612 */
[----:B------:R-:W2:Y:S04]  /*13f160*/  LDL.LU R25, [R1+0x51c8] ;  /* 0x0051c80001197983 */ /* 0x000ea80000300800 */
[----:B------:R0:W-:Y:S04]  /*13f170*/  STL [R1+0x51bc], R5 ;  /* 0x0051bc0501007387 */ /* 0x0001e80000100800 */
[----:B------:R1:W-:Y:S01]  /*13f180*/  STL.64 [R1+0x1348], R26 ;  /* 0x0013481a01007387 */ /* 0x0003e20000100a00 */
[----:B0-----:R-:W-:-:S02]  /*13f190*/  SHF.R.S32.HI R5, RZ, 0x1f, R4 ;  /* 0x0000001fff057819 */ /* 0x001fc40000011404 */
[----:B-1----:R-:W-:-:S05]  /*13f1a0*/  IADD3 R26, P6, R4, R17, RZ ;  /* 0x00000011041a7210 */ /* 0x002fca0007fde0ff */
[----:B------:R-:W-:-:S05]  /*13f1b0*/  IMAD.X R27, R5, 0x1, R15, P6 ;  /* 0x00000001051b7824 */ /* 0x000fca00030e060f */
[----:B------:R0:W-:Y:S04]  /*13f1c0*/  STL.64 [R1+0x1378], R26 ;  /* 0x0013781a01007387 */ /* 0x0001e80000100a00 */
[----:B0-----:R-:W4:Y:S04]  /*13f1d0*/  LDL.LU.64 R26, [R1+0x51c0] ;  /* 0x0051c000011a7983 */ /* 0x001f280000300a00 */
[----:B---3--:R0:W-:Y:S01]  /*13f1e0*/  STL [R1+0x51b8], R23 ;  /* 0x0051b81701007387 */ /* 0x0081e20000100800 */
[----:B------:R-:W-:Y:S01]  /*13f1f0*/  IADD3 R4, P6, R4, R16, RZ ;  /* 0x0000001004047210 */ /* 0x000fe20007fde0ff */
[----:B0-----:R-:W-:-:S04]  /*13f200*/  IMAD.MOV.U32 R23, RZ, RZ, R5 ;  /* 0x000000ffff177224 */ /* 0x001fc800078e0005 */
        /* <DEDUP_REMOVED lines=12> */
[----:B0-----:R-:W-:Y:S01]  /*13f2d0*/  IMAD.MOV.U32 R4, RZ, RZ, R24 ;  /* 0x000000ffff047224 */ /* 0x001fe200078e0018 */
[----:B------:R-:W-:Y:S01]  /*13f2e0*/  IADD3 R24, P6, R25, R16, RZ ;  /* 0x0000001019187210 */ /* 0x000fe20007fde0ff */
[----:B------:R-:W2:Y:S04]  /*13f2f0*/  LDL.LU R5, [R1+0x51bc] ;  /* 0x0051bc0001057983 */ /* 0x000ea80000300800 */
[----:B------:R-:W-:Y:S02]  /*13f300*/  IMAD.X R25, R23, 0x1, R14, P6 ;  /* 0x0000000117197824 */ /* 0x000fe400030e060e */
[----:B------:R-:W3:Y:S04]  /*13f310*/  LDL.LU R23, [R1+0x51b8] ;  /* 0x0051b80001177983 */ /* 0x000ee80000300800 */
[----:B------:R-:W-:Y:S04]  /*13f320*/  STL.64 [R1+0x51b0], R6 ;  /* 0x0051b00601007387 */ /* 0x000fe80000100a00 */
[----:B----4-:R0:W-:Y:S04]  /*13f330*/  STL.64 [R1+0x51a0], R26 ;  /* 0x0051a01a01007387 */ /* 0x0101e80000100a00 */
[----:B0-----:R-:W4:Y:S04]  /*13f340*/  LDL.LU R27, [R1+0x728] ;  /* 0x00072800011b7983 */ /* 0x001f280000300800 */
[----:B------:R0:W-:Y:S04]  /*13f350*/  STL.64 [R1+0x49d0], R24 ;  /* 0x0049d01801007387 */ /* 0x0001e80000100a00 */
[----:B0-----:R-:W2:Y:S04]  /*13f360*/  LDL.LU R24, [R1+0x7f8] ;  /* 0x0007f80001187983 */ /* 0x001ea80000300800 */
[----:B------:R-:W3:Y:S01]  /*13f370*/  LDL.LU R25, [R1+0x7a4] ;  /* 0x0007a40001197983 */ /* 0x000ee20000300800 */
[----:B----4-:R-:W-:-:S03]  /*13f380*/  IADD3 R6, P6, R27, R21, RZ ;  /* 0x000000151b067210 */ /* 0x010fc60007fde0ff */
[----:B---3--:R0:W-:Y:S02]  /*13f390*/  STL [R1+0x51a8], R25 ;  /* 0x0051a81901007387 */ /* 0x0081e40000100800 */
        /* <DEDUP_REMOVED lines=14> */
[----:B0-----:R-:W4:Y:S04]  /*13f480*/  LDL.LU.64 R26, [R1+0x51a0] ;  /* 0x0051a000011a7983 */ /* 0x001f280000300a00 */
[----:B----4-:R0:W-:Y:S04]  /*13f490*/  STL.64 [R1+0x5188], R26 ;  /* 0x0051881a01007387 */ /* 0x0101e80000100a00 */
[----:B0-----:R-:W4:Y:S04]  /*13f4a0*/  LDL.LU R27, [R1+0x724] ;  /* 0x00072400011b7983 */ /* 0x001f280000300800 */
[----:B------:R4:W-:Y:S04]  /*13f4b0*/  STL [R1+0x5190], R29 ;  /* 0x0051901d01007387 */ /* 0x0009e80000100800 */
[----:B--2---:R0:W-:Y:S01]  /*13f4c0*/  STL.64 [R1+0x5198], R24 ;  /* 0x0051981801007387 */ /* 0x0041e20000100a00 */
[----:B----4-:R-:W-:-:S02]  /*13f4d0*/  SHF.R.S32.HI R29, RZ, 0x1f, R27 ;  /* 0x0000001fff1d7819 */ /* 0x010fc4000001141b */
[----:B0-----:R-:W-:-:S05]  /*13f4e0*/  IADD3 R24, P6, R27, R21, RZ ;  /* 0x000000151b187210 */ /* 0x001fca0007fde0ff */
[----:B------:R-:W-:-:S05]  /*13f4f0*/  IMAD.X R25, R29, 0x1, R19, P6 ;  /* 0x000000011d197824 */ /* 0x000fca00030e0613 */
[----:B------:R0:W-:Y:S02]  /*13f500*/  STL.64 [R1+0x13e0], R24 ;  /* 0x0013e01801007387 */ /* 0x0001e40000100a00 */
[----:B0-----:R-:W-:-:S05]  /*13f510*/  IADD3 R24, P6, R27, R20, RZ ;  /* 0x000000141b187210 */ /* 0x001fca0007fde0ff */
[----:B------:R-:W-:-:S05]  /*13f520*/  IMAD.X R25, R29, 0x1, R18, P6 ;  /* 0x000000011d197824 */ /* 0x000fca00030e0612 */
[----:B------:R0:W-:Y:S04]  /*13f530*/  STL.64 [R1+0x1400], R24 ;  /* 0x0014001801007387 */ /* 0x0001e80000100a00 */
[----:B------:R-:W-:Y:S01]  /*13f540*/  STL [R1+0x5180], R17 ;  /* 0x0051801101007387 */ /* 0x000fe20000100800 */
[----:B0-----:R-:W-:-:S05]  /*13f550*/  IADD3 R24, P6, R27, R17, RZ ;  /* 0x000000111b187210 */ /* 0x001fca0007fde0ff */
[----:B------:R-:W-:Y:S01]  /*13f560*/  IMAD.X R25, R29, 0x1, R15, P6 ;  /* 0x000000011d197824 */ /* 0x000fe200030e060f */
[----:B------:R-:W-:-:S04]  /*13f570*/  IADD3 R26, P6, R27, R16, RZ ;  /* 0x000000101b1a7210 */ /* 0x000fc80007fde0ff */
[----:B------:R0:W-:Y:S01]  /*13f580*/  STL.64 [R1+0x1428], R24 ;  /* 0x0014281801007387 */ /* 0x0001e20000100a00 */
[----:B------:R-:W-:-:S03]  /*13f590*/  IMAD.X R27, R29, 0x1, R14, P6 ;  /* 0x000000011d1b7824 */ /* 0x000fc600030e060e */
[----:B0-----:R-:W2:Y:S04]  /*13f5a0*/  LDL.LU.64 R24, [R1+0x5198] ;  /* 0x0051980001187983 */ /* 0x001ea80000300a00 */
[----:B------:R-:W4:Y:S04]  /*13f5b0*/  LDL.LU R29, [R1+0x5190] ;  /* 0x00519000011d7983 */ /* 0x000f280000300800 */
[----:B------:R0:W-:Y:S04]  /*13f5c0*/  STL.64 [R1+0x1420], R26 ;  /* 0x0014201a01007387 */ /* 0x0001e80000100a00 */
[----:B0-----:R-:W2:Y:S04]  /*13f5d0*/  LDL.LU.64 R26, [R1+0x5188] ;  /* 0x00518800011a7983 */ /* 0x001ea80000300a00 */
[----:B----4-:R0:W-:Y:S04]  /*13f5e0*/  STL.64 [R1+0x5170], R28 ;  /* 0x0051701c01007387 */ /* 0x0101e80000100a00 */
        /* <DEDUP_REMOVED lines=8> */
[----:B------:R1:W-:Y:S01]  /*13f670*/  STL [R1+0x5168], R20 ;  /* 0x0051681401007387 */ /* 0x0003e20000100800 */
[----:B0-----:R-:W-:-:S03]  /*13f680*/  IADD3 R4, P6, R28, R20, RZ ;  /* 0x000000141c047210 */ /* 0x001fc60007fde0ff */
[----:B-1----:R-:W3:Y:S02]  /*13f690*/  LDL.LU R20, [R1+0x38] ;  /* 0x0000380001147983 */ /* 0x002ee40000300800 */
[----:B---3--:R-:W-:-:S05]  /*13f6a0*/  IMAD.X R5, R20, 0x1, R18, P6 ;  /* 0x0000000114057824 */ /* 0x008fca00030e0612 */
[----:B------:R4:W-:Y:S02]  /*13f6b0*/  STL.64 [R1+0x1438], R4 ;  /* 0x0014380401007387 */ /* 0x0009e40000100a00 */
[----:B----4-:R-:W-:-:S05]  /*13f6c0*/  IADD3 R4, P6, R28, R17, RZ ;  /* 0x000000111c047210 */ /* 0x010fca0007fde0ff */
[----:B------:R-:W-:Y:S01]  /*13f6d0*/  IMAD.X R5, R20, 0x1, R15, P6 ;  /* 0x0000000114057824 */ /* 0x000fe200030e060f */
[----:B------:R-:W-:-:S04]  /*13f6e0*/  IADD3 R28, P6, R28, R16, RZ ;  /* 0x000000101c1c7210 */ /* 0x000fc80007fde0ff */
[----:B------:R0:W-:Y:S04]  /*13f6f0*/  STL.64 [R1+0x1468], R4 ;  /* 0x0014680401007387 */ /* 0x0001e80000100a00 */
[----:B0-----:R-:W3:Y:S04]  /*13f700*/  LDL.LU.64 R4, [R1+0x5178] ;  /* 0x0051780001047983 */ /* 0x001ee80000300a00 */
[----:B------:R0:W-:Y:S04]  /*13f710*/  STL [R1+0x1460], R28 ;  /* 0x0014601c01007387 */ /* 0x0001e80000100800 */
[----:B0-----:R-:W4:Y:S04]  /*13f720*/  LDL.LU.64 R28, [R1+0x5170] ;  /* 0x00517000011c7983 */ /* 0x001f280000300a00 */
[----:B----4-:R0:W-:Y:S04]  /*13f730*/  STL.64 [R1+0x5160], R28 ;  /* 0x0051601c01007387 */ /* 0x0101e80000100a00 */
[----:B0-----:R0:W4:Y:S04]  /*13f740*/  LDL.64 R28, [R1+0x1460] ;  /* 0x00146000011c7983 */ /* 0x0011280000100a00 */
[----:B------:R1:W-:Y:S04]  /*13f750*/  STL.64 [R1+0x5150], R2 ;  /* 0x0051500201007387 */ /* 0x0003e80000100a00 */
[----:B-1----:R-:W2:Y:S01]  /*13f760*/  LDL.LU R3, [R1+0x72c] ;  /* 0x00072c0001037983 */ /* 0x002ea20000300800 */
[----:B----4-:R-:W-:-:S03]  /*13f770*/  IMAD.X R29, R20, 0x1, R14, P6 ;  /* 0x00000001141d7824 */ /* 0x010fc600030e060e */
[----:B------:R-:W4:Y:S04]  /*13f780*/  LDL.LU R20, [R1+0x5168] ;  /* 0x0051680001147983 */ /* 0x000f280000300800 */
[----:B---3--:R2:W-:Y:S04]  /*13f790*/  STL [R1+0x5158], R4 ;  /* 0x0051580401007387 */ /* 0x0085e80000100800 */
[----:B------:R1:W-:Y:S01]  /*13f7a0*/  STL [R1+0x1464], R29 ;  /* 0x0014641d01007387 */ /* 0x0003e20000100800 */
[----:B--2---:R-:W-:Y:S02]  /*13f7b0*/  SHF.R.S32.HI R4, RZ, 0x1f, R3 ;  /* 0x0000001fff047819 */ /* 0x004fe40000011403 */
[----:B------:R-:W-:-:S05]  /*13f7c0*/  IADD3 R28, P6, R3, R21, RZ ;  /* 0x00000015031c7210 */ /* 0x000fca0007fde0ff */
[----:B-1----:R-:W-:-:S05]  /*13f7d0*/  IMAD.X R29, R4, 0x1, R19, P6 ;  /* 0x00000001041d7824 */ /* 0x002fca00030e0613 */
[----:B------:R4:W-:Y:S02]  /*13f7e0*/  STL.64 [R1+0x1458], R28 ;  /* 0x0014581c01007387 */ /* 0x0009e40000100a00 */
[----:B----4-:R-:W-:-:S05]  /*13f7f0*/  IADD3 R28, P6, R3, R20, RZ ;  /* 0x00000014031c7210 */ /* 0x010fca0007fde0ff */
        /* <DEDUP_REMOVED lines=29> */
[----:B------:R-:W4:Y:S04]  /*13f9d0*/  LDL.LU R7, [R1+0x5140] ;  /* 0x0051400001077983 */ /* 0x000f280000300800 */
[----:B------:R1:W-:Y:S04]  /*13f9e0*/  STL.64 [R1+0x14d8], R2 ;  /* 0x0014d80201007387 */ /* 0x0003e80000100a00 */
[----:B-1----:R-:W2:Y:S04]  /*13f9f0*/  LDL.LU.64 R2, [R1+0x5138] ;  /* 0x0051380001027983 */ /* 0x002ea80000300a00 */
[----:B--2---:R1:W-:Y:S04]  /*13fa00*/  STL.64 [R1+0x5128], R2 ;  /* 0x0051280201007387 */ /* 0x0043e80000100a00 */
[----:B-1----:R-:W2:Y:S04]  /*13fa10*/  LDL R3, [R1+0x734] ;  /* 0x0007340001037983 */ /* 0x002ea80000100800 */
[----:B------:R1:W-:Y:S01]  /*13fa20*/  STL [R1+0x5120], R19 ;  /* 0x0051201301007387 */ /* 0x0003e20000100800 */
[----:B--2---:R-:W-:-:S02]  /*13fa30*/  SHF.R.S32.HI R16, RZ, 0x1f, R3 ;  /* 0x0000001fff107819 */ /* 0x004fc40000011403 */
[----:B------:R-:W-:-:S05]  /*13fa40*/  IADD3 R2, P6, R3, R21, RZ ;  /* 0x0000001503027210 */ /* 0x000fca0007fde0ff */
[----:B------:R-:W-:Y:S02]  /*13fa50*/  IMAD.X R3, R16, 0x1, R19, P6 ;  /* 0x0000000110037824 */ /* 0x000fe400030e0613 */
[----:B-1----:R-:W2:Y:S04]  /*13fa60*/  LDL.LU R19, [R1+0x734] ;  /* 0x0007340001137983 */ /* 0x002ea80000300800 */
[----:B------:R-:W-:Y:S04]  /*13fa70*/  STL.64 [R1+0x14d0], R2 ;  /* 0x0014d00201007387 */ /* 0x000fe80000100a00 */
[----:B------:R1:W-:Y:S02]  /*13fa80*/  STL.64 [R1+0x5118], R20 ;  /* 0x0051181401007387 */ /* 0x0003e40000100a00 */
[----:B-1----:R-:W-:-:S02]  /*13fa90*/  IMAD.MOV.U32 R21, RZ, RZ, R16 ;  /* 0x000000ffff157224 */ /* 0x002fc400078e0010 */
[----:B------:R-:W3:Y:S01]  /*13faa0*/  LDL.LU R16, [R1+0x5130] ;  /* 0x0051300001107983 */ /* 0x000ee20000300800 */
[----:B--2---:R-:W-:-:S05]  /*13fab0*/  IADD3 R2, P6, R19, R20, RZ ;  /* 0x0000001413027210 */ /* 0x004fca0007fde0ff */
[----:B------:R-:W-:-:S05]  /*13fac0*/  IMAD.X R3, R21, 0x1, R18, P6 ;  /* 0x0000000115037824 */ /* 0x000fca00030e0612 */
[----:B------:R1:W-:Y:S02]  /*13fad0*/  STL.64 [R1+0x14f0], R2 ;  /* 0x0014f00201007387 */ /* 0x0003e40000100a00 */
[----:B-1----:R-:W-:-:S05]  /*13fae0*/  IADD3 R2, P6, R19, R17, RZ ;  /* 0x0000001113027210 */ /* 0x002fca0007fde0ff */
[----:B------:R-:W-:Y:S01]  /*13faf0*/  IMAD.X R3, R21, 0x1, R15, P6 ;  /* 0x0000000115037824 */ /* 0x000fe200030e060f */
[----:B---3--:R-:W-:-:S04]  /*13fb00*/  IADD3 R20, P6, R19, R16, RZ ;  /* 0x0000001013147210 */ /* 0x008fc80007fde0ff */
[----:B------:R1:W-:Y:S04]  /*13fb10*/  STL.64 [R1+0x1518], R2 ;  /* 0x0015180201007387 */ /* 0x0003e80000100a00 */
[----:B-1----:R-:W2:Y:S04]  /*13fb20*/  LDL.LU.64 R2, [R1+0x5128] ;  /* 0x0051280001027983 */ /* 0x002ea80000300a00 */
[----:B------:R1:W-:Y:S04]  /*13fb30*/  STL [R1+0x5110], R4 ;  /* 0x0051100401007387 */ /* 0x0003e80000100800 */
[----:B----4-:R3:W-:Y:S01]  /*13fb40*/  STL.64 [R1+0x5100], R6 ;  /* 0x0051000601007387 */ /* 0x0107e20000100a00 */
[----:B-1----:R-:W-:-:S03]  /*13fb50*/  IMAD.MOV.U32 R4, RZ, RZ, R21 ;  /* 0x000000ffff047224 */ /* 0x002fc600078e0015 */
[----:B---3--:R-:W3:Y:S01]  /*13fb60*/  LDL.LU R6, [R1+0x740] ;  /* 0x0007400001067983 */ /* 0x008ee20000300800 */
[----:B------:R-:W-:-:S03]  /*13fb70*/  IMAD.X R21, R4, 0x1, R14, P6 ;  /* 0x0000000104157824 */ /* 0x000fc600030e060e */
[----:B------:R-:W4:Y:S04]  /*13fb80*/  LDL.LU R19, [R1+0x5120] ;  /* 0x0051200001137983 */ /* 0x000f280000300800 */
[----:B------:R1:W-:Y:S04]  /*13fb90*/  STL.64 [R1+0x1510], R20 ;  /* 0x0015101401007387 */ /* 0x0003e80000100a00 */
[----:B-1----:R-:W2:Y:S04]  /*13fba0*/  LDL.LU.64 R20, [R1+0x5118] ;  /* 0x0051180001147983 */ /* 0x002ea80000300a00 */
[----:B------:R2:W-:Y:S01]  /*13fbb0*/  STL.64 [R1+0x5108], R26 ;  /* 0x0051081a01007387 */ /* 0x0005e20000100a00 */
[----:B---3--:R-:W-:-:S05]  /*13fbc0*/  SHF.R.S32.HI R4, RZ, 0x1f, R6 ;  /* 0x0000001fff047819 */ /* 0x008fca0000011406 */
[----:B------:R-:W-:Y:S01]  /*13fbd0*/  STL [R1+0x38], R4 ;  /* 0x0000380401007387 */ /* 0x000fe20000100800 */
        /* <DEDUP_REMOVED lines=9> */
[----:B------:R-:W2:Y:S04]  /*13fc70*/  LDL.LU R4, [R1+0x5110] ;  /* 0x0051100001047983 */ /* 0x000ea80000300800 */
[----:B------:R1:W-:Y:S04]  /*13fc80*/  STL.64 [R1+0x1558], R26 ;  /* 0x0015581a01007387 */ /* 0x0003e80000100a00 */
[----:B-1----:R-:W3:Y:S04]  /*13fc90*/  LDL.LU.64 R26, [R1+0x5108] ;  /* 0x00510800011a7983 */ /* 0x002ee80000300a00 */
[----:B------:R1:W-:Y:S04]  /*13fca0*/  STL [R1+0x1550], R6 ;  /* 0x0015500601007387 */ /* 0x0003e80000100800 */
[----:B-1----:R-:W4:Y:S04]  /*13fcb0*/  LDL.LU.64 R6, [R1+0x5100] ;  /* 0x0051000001067983 */ /* 0x002f280000300a00 */
[----:B----4-:R1:W-:Y:S04]  /*13fcc0*/  STL.64 [R1+0x50e8], R6 ;  /* 0x0050e80601007387 */ /* 0x0103e80000100a00 */
[----:B-1----:R-:W4:Y:S04]  /*13fcd0*/  LDL.LU R7, [R1+0x73c] ;  /* 0x00073c0001077983 */ /* 0x002f280000300800 */
[----:B------:R-:W2:Y:S04]  /*13fce0*/  LDL.LU R6, [R1+0x38] ;  /* 0x0000380001067983 */ /* 0x000ea80000300800 */
[----:B---3--:R1:W-:Y:S04]  /*13fcf0*/  STL.64 [R1+0x50f8], R26 ;  /* 0x0050f81a01007387 */ /* 0x0083e80000100a00 */
[----:B-1----:R0:W2:Y:S04]  /*13fd00*/  LDL.64 R26, [R1+0x1550] ;  /* 0x00155000011a7983 */ /* 0x0020a80000100a00 */
[----:B------:R4:W-:Y:S02]  /*13fd10*/  STL [R1+0x50f0], R25 ;  /* 0x0050f01901007387 */ /* 0x0009e40000100800 */
[----:B----4-:R-:W-:Y:S01]  /*13fd20*/  SHF.R.S32.HI R25, RZ, 0x1f, R7 ;  /* 0x0000001fff197819 */ /* 0x010fe20000011407 */
[----:B--2---:R-:W-:Y:S01]  /*13fd30*/  IMAD.X R27, R6, 0x1, R14, P6 ;  /* 0x00000001061b7824 */ /* 0x004fe200030e060e */
[----:B------:R-:W-:-:S04]  /*13fd40*/  IADD3 R26, P6, R7, R21, RZ ;  /* 0x00000015071a7210 */ /* 0x000fc80007fde0ff */
[----:B------:R1:W-:Y:S02]  /*13fd50*/  STL [R1+0x1554], R27 ;  /* 0x0015541b01007387 */ /* 0x0003e40000100800 */
[----:B-1----:R-:W-:-:S05]  /*13fd60*/  IMAD.X R27, R25, 0x1, R19, P6 ;  /* 0x00000001191b7824 */ /* 0x002fca00030e0613 */
        /* <DEDUP_REMOVED lines=13> */
[----:B------:R-:W-:Y:S04]  /*13fe40*/  STL.64 [R1+0x50e0], R2 ;  /* 0x0050e00201007387 */ /* 0x000fe80000100a00 */
[----:B---3--:R1:W-:Y:S04]  /*13fe50*/  STL.64 [R1+0x50d0], R24 ;  /* 0x0050d01801007387 */ /* 0x0083e80000100a00 */
[----:B-1----:R-:W3:Y:S04]  /*13fe60*/  LDL.LU R25, [R1+0x748] ;  /* 0x0007480001197983 */ /* 0x002ee80000300800 */
[----:B------:R1:W-:Y:S01]  /*13fe70*/  STL [R1+0x50d8], R21 ;  /* 0x0050d81501007387 */ /* 0x0003e20000100800 */
[----:B---3--:R-:W-:-:S02]  /*13fe80*/  SHF.R.S32.HI R24, RZ, 0x1f, R25 ;  /* 0x0000001fff187819 */ /* 0x008fc40000011419 */
[----:B------:R-:W-:-:S03]  /*13fe90*/  IADD3 R2, P6, R25, R21, RZ ;  /* 0x0000001519027210 */ /* 0x000fc60007fde0ff */
[----:B------:R-:W-:Y:S04]  /*13fea0*/  STL [R1+0x38], R24 ;  /* 0x0000381801007387 */ /* 0x000fe80000100800 */
[----:B-1----:R-:W3:Y:S02]  /*13feb0*/  LDL.LU R21, [R1+0x38] ;  /* 0x0000380001157983 */ /* 0x002ee40000300800 */
[----:B---3--:R-:W-:-:S05]  /*13fec0*/  IMAD.X R3, R21, 0x1, R19, P6 ;  /* 0x0000000115037824 */ /* 0x008fca00030e0613 */
        /* <DEDUP_REMOVED lines=8> */
[----:B------:R-:W-:-:S05]  /*13ff50*/  IADD3 R24, P6, R25, R16, RZ ;  /* 0x0000001019187210 */ /* 0x000fca0007fde0ff */
[----:B------:R-:W-:Y:S01]  /*13ff60*/  IMAD.X R25, R21, 0x1, R14, P6 ;  /* 0x0000000115197824 */ /* 0x000fe200030e060e */
[----:B---3--:R1:W-:Y:S04]  /*13ff70*/  STL.64 [R1+0x50b8], R2 ;  /* 0x0050b80201007387 */ /* 0x0083e80000100a00 */
[----:B-1----:R-:W3:Y:S04]  /*13ff80*/  LDL.LU R3, [R1+0x744] ;  /* 0x0007440001037983 */ /* 0x002ee80000300800 */
[----:B------:R-:W2:Y:S04]  /*13ff90*/  LDL.LU R21, [R1+0x50d8] ;  /* 0x0050d80001157983 */ /* 0x000ea80000300800 */
[----:B------:R1:W-:Y:S04]  /*13ffa0*/  STL.64 [R1+0x15c8], R24 ;  /* 0x0015c81801007387 */ /* 0x0003e80000100a00 */
[----:B-1----:R-:W4:Y:S04]  /*13ffb0*/  LDL.LU.64 R24, [R1+0x50d0] ;  /* 0x0050d00001187983 */ /* 0x002f280000300a00 */
[----:B------:R3:W-:Y:S02]  /*13ffc0*/  STL [R1+0x50c0], R9 ;  /* 0x0050c00901007387 */ /* 0x0007e40000100800 */
[----:B---3--:R-:W-:-:S02]  /*13ffd0*/  SHF.R.S32.HI R9, RZ, 0x1f, R3 ;  /* 0x0000001fff097819 */ /* 0x008fc40000011403 */
[----:B----4-:R2:W-:Y:S02]  /*13ffe0*/  STL.64 [R1+0x50c8], R24 ;  /* 0x0050c81801007387 */ /* 0x0105e40000100a00 */
[----:B--2---:R-:W-:-:S05]  /*13fff0*/  IADD3 R24, P6, R3, R21, RZ ;  /* 0x0000001503187210 */ /* 0x004fca0007fde0ff */
        /* <DEDUP_REMOVED lines=16> */
[----:B------:R-:W-:Y:S04]  /*140100*/  STL [R1+0x50a8], R5 ;  /* 0x0050a80501007387 */ /* 0x000fe80000100800 */
[----:B---3--:R1:W-:Y:S01]  /*140110*/  STL.64 [R1+0x50a0], R8 ;  /* 0x0050a00801007387 */ /* 0x0083e20000100a00 */
[----:B--2---:R-:W-:-:S02]  /*140120*/  IMAD.MOV.U32 R3, RZ, RZ, R24 ;  /* 0x000000ffff037224 */ /* 0x004fc400078e0018 */
[----:B------:R-:W-:Y:S02]  /*140130*/  IMAD.MOV.U32 R24, RZ, RZ, R25 ;  /* 0x000000ffff187224 */ /* 0x000fe400078e0019 */
[----:B------:R-:W-:Y:S02]  /*140140*/  IMAD.MOV.U32 R25, RZ, RZ, R0 ;  /* 0x000000ffff197224 */ /* 0x000fe400078e0000 */
[----:B-1----:R-:W-:Y:S02]  /*140150*/  IMAD.MOV.U32 R9, RZ, RZ, R23 ;  /* 0x000000ffff097224 */ /* 0x002fe400078e0017 */
[----:B------:R-:W-:Y:S02]  /*140160*/  IMAD.MOV.U32 R23, RZ, RZ, R7 ;  /* 0x000000ffff177224 */ /* 0x000fe400078e0007 */
[----:B------:R-:W-:Y:S02]  /*140170*/  IMAD.MOV.U32 R7, RZ, RZ, R29 ;  /* 0x000000ffff077224 */ /* 0x000fe400078e001d */
[----:B------:R-:W-:Y:S01]  /*140180*/  IMAD.MOV.U32 R29, RZ, RZ, R26 ;  /* 0x000000ffff1d7224 */ /* 0x000fe200078e001a */
[----:B------:R-:W-:-:S02]  /*140190*/  SHF.R.S32.HI R5, RZ, 0x1f, R9 ;  /* 0x0000001fff057819 */ /* 0x000fc40000011409 */
[----:B------:R-:W-:Y:S01]  /*1401a0*/  IADD3 R26, P6, R9, R21, RZ ;  /* 0x00000015091a7210 */ /* 0x000fe20007fde0ff */
[----:B------:R-:W-:-:S04]  /*1401b0*/  IMAD.MOV.U32 R0, RZ, RZ, R27 ;  /* 0x000000ffff007224 */ /* 0x000fc800078e001b */
[----:B------:R-:W-:-:S05]  /*1401c0*/  IMAD.X R27, R5, 0x1, R19, P6 ;  /* 0x00000001051b7824 */ /* 0x000fca00030e0613 */
[----:B------:R1:W-:Y:S02]  /*1401d0*/  STL.64 [R1+0x49a0], R26 ;  /* 0x0049a01a01007387 */ /* 0x0003e40000100a00 */
[----:B-1----:R-:W-:Y:S02]  /*1401e0*/  IMAD.MOV.U32 R26, RZ, RZ, R3 ;  /* 0x000000ffff1a7224 */ /* 0x002fe400078e0003 */
[----:B----4-:R-:W-:Y:S01]  /*1401f0*/  IMAD.MOV.U32 R27, RZ, RZ, R2 ;  /* 0x000000ffff1b7224 */ /* 0x010fe200078e0002 */
[----:B------:R-:W-:-:S05]  /*140200*/  IADD3 R2, P6, R9, R20, RZ ;  /* 0x0000001409027210 */ /* 0x000fca0007fde0ff */
[----:B------:R-:W-:-:S05]  /*140210*/  IMAD.X R3, R5, 0x1, R18, P6 ;  /* 0x0000000105037824 */ /* 0x000fca00030e0612 */
[----:B------:R1:W-:Y:S02]  /*140220*/  STL.64 [R1+0x1618], R2 ;  /* 0x0016180201007387 */ /* 0x0003e40000100a00 */
[----:B-1----:R-:W-:-:S05]  /*140230*/  IADD3 R2, P6, R9, R17, RZ ;  /* 0x0000001109027210 */ /* 0x002fca0007fde0ff */
[----:B------:R-:W-:-:S05]  /*140240*/  IMAD.X R3, R5, 0x1, R15, P6 ;  /* 0x0000000105037824 */ /* 0x000fca00030e060f */
[----:B------:R1:W-:Y:S04]  /*140250*/  STL.64 [R1+0x1648], R2 ;  /* 0x0016480201007387 */ /* 0x0003e80000100a00 */
[----:B-1----:R-:W2:Y:S01]  /*140260*/  LDL.LU.64 R2, [R1+0x50b0] ;  /* 0x0050b00001027983 */ /* 0x002ea20000300a00 */
[----:B------:R-:W-:-:S05]  /*140270*/  IADD3 R8, P6, R9, R16, RZ ;  /* 0x0000001009087210 */ /* 0x000fca0007fde0ff */
[----:B------:R-:W-:Y:S01]  /*140280*/  IMAD.X R9, R5, 0x1, R14, P6 ;  /* 0x0000000105097824 */ /* 0x000fe200030e060e */
[----:B--2---:R1:W-:Y:S04]  /*140290*/  STL.64 [R1+0x5088], R2 ;  /* 0x0050880201007387 */ /* 0x0043e80000100a00 */
[----:B-1----:R-:W2:Y:S04]  /*1402a0*/  LDL.LU R3, [R1+0x74c] ;  /* 0x00074c0001037983 */ /* 0x002ea80000300800 */
[----:B------:R-:W3:Y:S04]  /*1402b0*/  LDL.LU R5, [R1+0x50a8] ;  /* 0x0050a80001057983 */ /* 0x000ee80000300800 */
[----:B------:R1:W-:Y:S04]  /*1402c0*/  STL.64 [R1+0x1640], R8 ;  /* 0x0016400801007387 */ /* 0x0003e80000100a00 */
[----:B-1----:R-:W4:Y:S04]  /*1402d0*/  LDL.LU.64 R8, [R1+0x50a0] ;  /* 0x0050a00001087983 */ /* 0x002f280000300a00 */
[----:B----4-:R2:W-:Y:S04]  /*1402e0*/  STL [R1+0x5090], R9 ;  /* 0x0050900901007387 */ /* 0x0105e80000100800 */
[----:B------:R1:W-:Y:S01]  /*1402f0*/  STL.64 [R1+0x5098], R22 ;  /* 0x0050981601007387 */ /* 0x0003e20000100a00 */
[----:B--2---:R-:W-:-:S02]  /*140300*/  SHF.R.S32.HI R9, RZ, 0x1f, R3 ;  /* 0x0000001fff097819 */ /* 0x004fc40000011403 */
        /* <DEDUP_REMOVED lines=12> */
[----:B------:R-:W4:Y:S04]  /*1403d0*/  LDL.LU R9, [R1+0x5090] ;  /* 0x0050900001097983 */ /* 0x000f280000300800 */
[----:B------:R1:W-:Y:S04]  /*1403e0*/  STL.64 [R1+0x1678], R2 ;  /* 0x0016780201007387 */ /* 0x0003e80000100a00 */
[----:B-1----:R-:W3:Y:S04]  /*1403f0*/  LDL.LU.64 R2, [R1+0x5088] ;  /* 0x0050880001027983 */ /* 0x002ee80000300a00 */
        /* <DEDUP_REMOVED lines=20> */
[----:B------:R1:W-:Y:S04]  /*140540*/  STL [R1+0x5064], R14 ;  /* 0x0050640e01007387 */ /* 0x0003e80000100800 */
[----:B-1----:R-:W4:Y:S04]  /*140550*/  LDL.LU R14, [R1+0x754] ;  /* 0x00075400010e7983 */ /* 0x002f280000300800 */
[----:B--2---:R1:W-:Y:S01]  /*140560*/  STL.64 [R1+0x5068], R28 ;  /* 0x0050681c01007387 */ /* 0x0043e20000100a00 */
[----:B----4-:R-:W-:-:S02]  /*140570*/  SHF.R.S32.HI R20, RZ, 0x1f, R14 ;  /* 0x0000001fff147819 */ /* 0x010fc4000001140e */
[----:B-1----:R-:W-:-:S03]  /*140580*/  IADD3 R28, P6, R14, R21, RZ ;  /* 0x000000150e1c7210 */ /* 0x002fc60007fde0ff */
[----:B------:R1:W-:Y:S02]  /*140590*/  STL [R1+0x38], R20 ;  /* 0x0000381401007387 */ /* 0x0003e40000100800 */
[----:B------:R-:W-:Y:S02]  /*1405a0*/  IMAD.X R29, R20, 0x1, R19, P6 ;  /* 0x00000001141d7824 */ /* 0x000fe400030e0613 */
[----:B-1----:R-:W2:Y:S04]  /*1405b0*/  LDL.LU R20, [R1+0x5070] ;  /* 0x0050700001147983 */ /* 0x002ea80000300800 */
[----:B------:R1:W-:Y:S04]  /*1405c0*/  STL [R1+0x5060], R19 ;  /* 0x0050601301007387 */ /* 0x0003e80000100800 */
[----:B-1----:R-:W4:Y:S04]  /*1405d0*/  LDL.LU R19, [R1+0x38] ;  /* 0x0000380001137983 */ /* 0x002f280000300800 */
[----:B------:R2:W-:Y:S02]  /*1405e0*/  STL.64 [R1+0x16b0], R28 ;  /* 0x0016b01c01007387 */ /* 0x0005e40000100a00 */
[----:B--2---:R-:W-:-:S02]  /*1405f0*/  IADD3 R28, P6, R14, R20, RZ ;  /* 0x000000140e1c7210 */ /* 0x004fc40007fde0ff */
[----:B------:R1:W-:Y:S03]  /*140600*/  STL.64 [R1+0x5058], R20 ;  /* 0x0050581401007387 */ /* 0x0003e60000100a00 */
[----:B----4-:R-:W-:Y:S01]  /*140610*/  IMAD.X R29, R19, 0x1, R18, P6 ;  /* 0x00000001131d7824 */ /* 0x010fe200030e0612 */
[----:B-1----:R-:W-:-:S05]  /*140620*/  IADD3 R20, P6, R14, R17, RZ ;  /* 0x000000110e147210 */ /* 0x002fca0007fde0ff */
[----:B------:R-:W-:Y:S01]  /*140630*/  IMAD.X R21, R19, 0x1, R15, P6 ;  /* 0x0000000113157824 */ /* 0x000fe200030e060f */
[----:B------:R1:W-:Y:S04]  /*140640*/  STL.64 [R1+0x16d0], R28 ;  /* 0x0016d01c01007387 */ /* 0x0003e80000100a00 */
[----:B-1----:R-:W2:Y:S04]  /*140650*/  LDL.LU.64 R28, [R1+0x5068] ;  /* 0x00506800011c7983 */ /* 0x002ea80000300a00 */
[----:B------:R1:W-:Y:S02]  /*140660*/  STL.64 [R1+0x16f8], R20 ;  /* 0x0016f81401007387 */ /* 0x0003e40000100a00 */
[----:B-1----:R-:W-:-:S02]  /*140670*/  IADD3 R20, P6, R14, R16, RZ ;  /* 0x000000100e147210 */ /* 0x002fc40007fde0ff */
[----:B------:R-:W4:Y:S04]  /*140680*/  LDL.LU R14, [R1+0x5064] ;  /* 0x00506400010e7983 */ /* 0x000f280000300800 */
[----:B------:R-:W-:Y:S04]  /*140690*/  STL.64 [R1+0x5050], R26 ;  /* 0x0050501a01007387 */ /* 0x000fe80000100a00 */
[----:B--2---:R1:W-:Y:S04]  /*1406a0*/  STL.64 [R1+0x5040], R28 ;  /* 0x0050401c01007387 */ /* 0x0043e80000100a00 */
[----:B-1----:R-:W2:Y:S01]  /*1406b0*/  LDL.LU R29, [R1+0x760] ;  /* 0x00076000011d7983 */ /* 0x002ea20000300800 */
[----:B----4-:R-:W-:-:S03]  /*1406c0*/  IMAD.X R21, R19, 0x1, R14, P6 ;  /* 0x0000000113157824 */ /* 0x010fc600030e060e */
[----:B------:R-:W4:Y:S04]  /*1406d0*/  LDL.LU R19, [R1+0x5060] ;  /* 0x0050600001137983 */ /* 0x000f280000300800 */
[----:B------:R1:W-:Y:S04]  /*1406e0*/  STL.64 [R1+0x16f0], R20 ;  /* 0x0016f01401007387 */ /* 0x0003e80000100a00 */
[----:B-1----:R-:W3:Y:S04]  /*1406f0*/  LDL.LU.64 R20, [R1+0x5058] ;  /* 0x0050580001147983 */ /* 0x002ee80000300a00 */
[----:B------:R2:W-:Y:S02]  /*140700*/  STL [R1+0x5048], R25 ;  /* 0x0050481901007387 */ /* 0x0005e40000100800 */
[----:B--2---:R-:W-:-:S02]  /*140710*/  SHF.R.S32.HI R25, RZ, 0x1f, R29 ;  /* 0x0000001fff197819 */ /* 0x004fc4000001141d */
[----:B---3--:R-:W-:-:S05]  /*140720*/  IADD3 R26, P6, R29, R21, RZ ;  /* 0x000000151d1a7210 */ /* 0x008fca0007fde0ff */
        /* <DEDUP_REMOVED lines=32> */
[----:B-1----:R-:W4:Y:S04]  /*140930*/  LDL.LU.64 R28, [R1+0x5038] ;  /* 0x00503800011c7983 */ /* 0x002f280000300a00 */
[----:B------:R1:W-:Y:S04]  /*140940*/  STL.64 [R1+0x5010], R2 ;  /* 0x0050100201007387 */ /* 0x0003e80000100a00 */
[----:B-1----:R-:W2:Y:S04]  /*140950*/  LDL.LU R3, [R1+0x768] ;  /* 0x0007680001037983 */ /* 0x002ea80000300800 */
[----:B------:R-:W3:Y:S04]  /*140960*/  LDL.LU R21, [R1+0x5030] ;  /* 0x0050300001157983 */ /* 0x000ee80000300800 */
[----:B------:R1:W-:Y:S04]  /*140970*/  STL.64 [R1+0x1768], R6 ;  /* 0x0017680601007387 */ /* 0x0003e80000100a00 */
[----:B-1----:R-:W4:Y:S04]  /*140980*/  LDL.LU.64 R6, [R1+0x5028] ;  /* 0x0050280001067983 */ /* 0x002f280000300a00 */
[----:B------:R2:W-:Y:S02]  /*140990*/  STL [R1+0x5018], R23 ;  /* 0x0050181701007387 */ /* 0x0005e40000100800 */
[----:B--2---:R-:W-:-:S02]  /*1409a0*/  SHF.R.S32.HI R23, RZ, 0x1f, R3 ;  /* 0x0000001fff177819 */ /* 0x004fc40000011403 */
[----:B----4-:R3:W-:Y:S02]  /*1409b0*/  STL.64 [R1+0x5020], R6 ;  /* 0x0050200601007387 */ /* 0x0107e40000100a00 */
        /* <DEDUP_REMOVED lines=16> */
[----:B--2---:R1:W-:Y:S04]  /*140ac0*/  STL [R1+0x5004], R6 ;  /* 0x0050040601007387 */ /* 0x0043e80000100800 */
[----:B-1----:R-:W2:Y:S04]  /*140ad0*/  LDL.LU R6, [R1+0x764] ;  /* 0x0007640001067983 */ /* 0x002ea80000300800 */
[----:B------:R2:W-:Y:S02]  /*140ae0*/  STL [R1+0x5000], R8 ;  /* 0x0050000801007387 */ /* 0x0005e40000100800 */
        /* <DEDUP_REMOVED lines=10> */
[----:B-1----:R-:W2:Y:S04]  /*140b90*/  LDL.LU.64 R2, [R1+0x5008] ;  /* 0x0050080001027983 */ /* 0x002ea80000300a00 */
[----:B--2---:R1:W-:Y:S02]  /*140ba0*/  STL.64 [R1+0x4ff8], R2 ;  /* 0x004ff80201007387 */ /* 0x0043e40000100a00 */
[----:B-1----:R-:W-:-:S02]  /*140bb0*/  IADD3 R2, P6, R6, R16, RZ ;  /* 0x0000001006027210 */ /* 0x002fc40007fde0ff */
[----:B------:R-:W2:Y:S03]  /*140bc0*/  LDL.LU R6, [R1+0x5004] ;  /* 0x0050040001067983 */ /* 0x000ea60000300800 */
[----:B------:R-:W-:Y:S02]  /*140bd0*/  IMAD.X R3, R8, 0x1, R14, P6 ;  /* 0x0000000108037824 */ /* 0x000fe400030e060e */
[----:B------:R-:W4:Y:S04]  /*140be0*/  LDL.LU R8, [R1+0x5000] ;  /* 0x0050000001087983 */ /* 0x000f280000300800 */
[----:B------:R-:W-:Y:S04]  /*140bf0*/  STL.64 [R1+0x17e0], R2 ;  /* 0x0017e00201007387 */ /* 0x000fe80000100a00 */
[----:B------:R-:W-:Y:S04]  /*140c00*/  STL [R1+0x4ff0], R5 ;  /* 0x004ff00501007387 */ /* 0x000fe80000100800 */
[----:B----4-:R1:W-:Y:S04]  /*140c10*/  STL [R1+0x4ff4], R8 ;  /* 0x004ff40801007387 */ /* 0x0103e80000100800 */
[----:B-1----:R-:W4:Y:S02]  /*140c20*/  LDL.LU R8, [R1+0x770] ;  /* 0x0007700001087983 */ /* 0x002f240000300800 */
[----:B----4-:R-:W-:-:S02]  /*140c30*/  SHF.R.S32.HI R5, RZ, 0x1f, R8 ;  /* 0x0000001fff057819 */ /* 0x010fc40000011408 */
[----:B------:R-:W-:-:S05]  /*140c40*/  IADD3 R2, P6, R8, R21, RZ ;  /* 0x0000001508027210 */ /* 0x000fca0007fde0ff */
[----:B------:R-:W-:-:S05]  /*140c50*/  IMAD.X R3, R5, 0x1, R19, P6 ;  /* 0x0000000105037824 */ /* 0x000fca00030e0613 */
[----:B------:R1:W-:Y:S02]  /*140c60*/  STL.64 [R1+0x760], R2 ;  /* 0x0007600201007387 */ /* 0x0003e40000100a00 */
[----:B-1----:R-:W-:-:S05]  /*140c70*/  IADD3 R2, P6, R8, R20, RZ ;  /* 0x0000001408027210 */ /* 0x002fca0007fde0ff */
[----:B------:R-:W-:-:S05]  /*140c80*/  IMAD.X R3, R5, 0x1, R18, P6 ;  /* 0x0000000105037824 */ /* 0x000fca00030e0612 */
[----:B------:R1:W-:Y:S04]  /*140c90*/  STL.64 [R1+0x17f8], R2 ;  /* 0x0017f80201007387 */ /* 0x0003e80000100a00 */
[----:B-1----:R-:W4:Y:S04]  /*140ca0*/  LDL.LU.64 R2, [R1+0x4ff8] ;  /* 0x004ff80001027983 */ /* 0x002f280000300a00 */
[----:B----4-:R1:W-:Y:S02]  /*140cb0*/  STL.64 [R1+0x4fe8], R2 ;  /* 0x004fe80201007387 */ /* 0x0103e40000100a00 */
[----:B-1----:R-:W-:-:S05]  /*140cc0*/  IADD3 R2, P6, R8, R17, RZ ;  /* 0x0000001108027210 */ /* 0x002fca0007fde0ff */
[----:B------:R-:W-:-:S05]  /*140cd0*/  IMAD.X R3, R5, 0x1, R15, P6 ;  /* 0x0000000105037824 */ /* 0x000fca00030e060f */
[----:B------:R1:W-:Y:S02]  /*140ce0*/  STL.64 [R1+0x1838], R2 ;  /* 0x0018380201007387 */ /* 0x0003e40000100a00 */
[----:B-1----:R-:W-:Y:S02]  /*140cf0*/  IADD3 R2, P6, R8, R16, RZ ;  /* 0x0000001008027210 */ /* 0x002fe40007fde0ff */
[----:B------:R-:W4:Y:S03]  /*140d00*/  LDL.LU R8, [R1+0x4ff4] ;  /* 0x004ff40001087983 */ /* 0x000f260000300800 */
[----:B------:R-:W-:Y:S02]  /*140d10*/  IMAD.X R3, R5, 0x1, R14, P6 ;  /* 0x0000000105037824 */ /* 0x000fe400030e060e */
[----:B------:R-:W3:Y:S04]  /*140d20*/  LDL.LU R5, [R1+0x4ff0] ;  /* 0x004ff00001057983 */ /* 0x000ee80000300800 */
[----:B------:R1:W-:Y:S04]  /*140d30*/  STL [R1+0x4fe4], R13 ;  /* 0x004fe40d01007387 */ /* 0x0003e80000100800 */
[----:B-1----:R-:W2:Y:S04]  /*140d40*/  LDL.LU R13, [R1+0x76c] ;  /* 0x00076c00010d7983 */ /* 0x002ea80000300800 */
[----:B------:R2:W-:Y:S02]  /*140d50*/  STL.64 [R1+0x1830], R2 ;  /* 0x0018300201007387 */ /* 0x0005e40000100a00 */
[----:B--2---:R-:W-:-:S02]  /*140d60*/  SHF.R.S32.HI R3, RZ, 0x1f, R13 ;  /* 0x0000001fff037819 */ /* 0x004fc4000001140d */
[----:B------:R-:W-:-:S03]  /*140d70*/  IADD3 R2, P6, R13, R21, RZ ;  /* 0x000000150d027210 */ /* 0x000fc60007fde0ff */
[----:B------:R-:W-:Y:S04]  /*140d80*/  STL [R1+0x38], R3 ;  /* 0x0000380301007387 */ /* 0x000fe80000100800 */
[----:B------:R1:W-:Y:S04]  /*140d90*/  STL [R1+0x4fe0], R21 ;  /* 0x004fe01501007387 */ /* 0x0003e80000100800 */
[----:B-1----:R-:W2:Y:S02]  /*140da0*/  LDL.LU R21, [R1+0x38] ;  /* 0x0000380001157983 */ /* 0x002ea40000300800 */
[----:B--2---:R-:W-:-:S05]  /*140db0*/  IMAD.X R3, R21, 0x1, R19, P6 ;  /* 0x0000000115037824 */ /* 0x004fca00030e0613 */
[----:B------:R1:W-:Y:S04]  /*140dc0*/  STL.64 [R1+0x1818], R2 ;  /* 0x0018180201007387 */ /* 0x0003e80000100a00 */
[----:B-1----:R-:W2:Y:S04]  /*140dd0*/  LDL.LU.64 R2, [R1+0x4fe8] ;  /* 0x004fe80001027983 */ /* 0x002ea80000300a00 */
[----:B--2---:R1:W-:Y:S02]  /*140de0*/  STL.64 [R1+0x4fd8], R2 ;  /* 0x004fd80201007387 */ /* 0x0043e40000100a00 */
[----:B-1----:R-:W-:-:S05]  /*140df0*/  IADD3 R2, P6, R13, R20, RZ ;  /* 0x000000140d027210 */ /* 0x002fca0007fde0ff */
[----:B------:R-:W-:-:S05]  /*140e00*/  IMAD.X R3, R21, 0x1, R18, P6 ;  /* 0x0000000115037824 */ /* 0x000fca00030e0612 */
[----:B------:R1:W-:Y:S02]  /*140e10*/  STL.64 [R1+0x1848], R2 ;  /* 0x0018480201007387 */ /* 0x0003e40000100a00 */
[----:B-1----:R-:W-:-:S05]  /*140e20*/  IADD3 R2, P6, R13, R17, RZ ;  /* 0x000000110d027210 */ /* 0x002fca0007fde0ff */
[----:B------:R-:W-:-:S05]  /*140e30*/  IMAD.X R3, R21, 0x1, R15, P6 ;  /* 0x0000000115037824 */ /* 0x000fca00030e060f */
[----:B------:R1:W-:Y:S02]  /*140e40*/  STL.64 [R1+0x1870], R2 ;  /* 0x0018700201007387 */ /* 0x0003e40000100a00 */
[----:B-1----:R-:W-:Y:S02]  /*140e50*/  IADD3 R2, P6, R13, R16, RZ ;  /* 0x000000100d027210 */ /* 0x002fe40007fde0ff */
[----:B------:R-:W2:Y:S04]  /*140e60*/  LDL.LU R13, [R1+0x4fe4] ;  /* 0x004fe400010d7983 */ /* 0x000ea80000300800 */
[----:B------:R1:W-:Y:S01]  /*140e70*/  STL.64 [R1+0x4fc0], R28 ;  /* 0x004fc01c01007387 */ /* 0x0003e20000100a00 */
[----:B------:R-:W-:-:S03]  /*140e80*/  IMAD.X R3, R21, 0x1, R14, P6 ;  /* 0x0000000115037824 */ /* 0x000fc600030e060e */
[----:B-1----:R-:W4:Y:S04]  /*140e90*/  LDL.LU R29, [R1+0x778] ;  /* 0x00077800011d7983 */ /* 0x002f280000300800 */
[----:B------:R-:W3:Y:S04]  /*140ea0*/  LDL.LU R21, [R1+0x4fe0] ;  /* 0x004fe00001157983 */ /* 0x000ee80000300800 */
[----:B------:R1:W-:Y:S04]  /*140eb0*/  STL.64 [R1+0x1868], R2 ;  /* 0x0018680201007387 */ /* 0x0003e80000100a00 */
[----:B-1----:R-:W3:Y:S04]  /*140ec0*/  LDL.LU.64 R2, [R1+0x4fd8] ;  /* 0x004fd80001027983 */ /* 0x002ee80000300a00 */
[----:B------:R4:W-:Y:S04]  /*140ed0*/  STL [R1+0x4fc8], R0 ;  /* 0x004fc80001007387 */ /* 0x0009e80000100800 */
[----:B--2---:R3:W-:Y:S01]  /*140ee0*/  STL.64 [R1+0x4fd0], R12 ;  /* 0x004fd00c01007387 */ /* 0x0047e20000100a00 */
[----:B----4-:R-:W-:-:S02]  /*140ef0*/  SHF.R.S32.HI R0, RZ, 0x1f, R29 ;  /* 0x0000001fff007819 */ /* 0x010fc4000001141d */
        /* <DEDUP_REMOVED lines=17> */
[----:B-1----:R-:W4:Y:S02]  /*141010*/  LDL.LU R27, [R1+0x774] ;  /* 0x00077400011b7983 */ /* 0x002f240000300800 */
[----:B----4-:R-:W-:-:S02]  /*141020*/  SHF.R.S32.HI R26, RZ, 0x1f, R27 ;  /* 0x0000001fff1a7819 */ /* 0x010fc4000001141b */
[----:B------:R-:W-:-:S05]  /*141030*/  IADD3 R28, P6, R27, R21, RZ ;  /* 0x000000151b1c7210 */ /* 0x000fca0007fde0ff */
[----:B------:R-:W-:Y:S01]  /*141040*/  IMAD.X R29, R26, 0x1, R19, P6 ;  /* 0x000000011a1d7824 */ /* 0x000fe200030e0613 */
[----:B------:R-:W-:Y:S04]  /*141050*/  STL [R1+0x38], R26 ;  /* 0x0000381a01007387 */ /* 0x000fe80000100800 */
[----:B------:R1:W-:Y:S04]  /*141060*/  STL.64 [R1+0x18a0], R28 ;  /* 0x0018a01c01007387 */ /* 0x0003e80000100a00 */
[----:B------:R4:W-:Y:S01]  /*141070*/  STL [R1+0x4fb0], R20 ;  /* 0x004fb01401007387 */ /* 0x0009e20000100800 */
[----:B-1----:R-:W-:-:S03]  /*141080*/  IADD3 R28, P6, R27, R20, RZ ;  /* 0x000000141b1c7210 */ /* 0x002fc60007fde0ff */
[----:B----4-:R-:W4:Y:S02]  /*141090*/  LDL.LU R20, [R1+0x38] ;  /* 0x0000380001147983 */ /* 0x010f240000300800 */
        /* <DEDUP_REMOVED lines=15> */
[----:B----4-:R1:W-:Y:S04]  /*141190*/  STL.64 [R1+0x4f98], R26 ;  /* 0x004f981a01007387 */ /* 0x0103e80000100a00 */
[----:B------:R-:W-:Y:S01]  /*1411a0*/  STL [R1+0x38], R14 ;  /* 0x0000380e01007387 */ /* 0x000fe20000100800 */
[----:B-1----:R-:W-:-:S05]  /*1411b0*/  IADD3 R26, P6, R6, R21, RZ ;  /* 0x00000015061a7210 */ /* 0x002fca0007fde0ff */
[----:B------:R-:W-:-:S05]  /*1411c0*/  IMAD.X R27, R14, 0x1, R19, P6 ;  /* 0x000000010e1b7824 */ /* 0x000fca00030e0613 */
[----:B------:R3:W-:Y:S02]  /*1411d0*/  STL.64 [R1+0x770], R26 ;  /* 0x0007701a01007387 */ /* 0x0007e40000100a00 */
[----:B---3--:R-:W-:-:S05]  /*1411e0*/  IADD3 R26, P6, R6, R20, RZ ;  /* 0x00000014061a7210 */ /* 0x008fca0007fde0ff */
        /* <DEDUP_REMOVED lines=34> */
[----:B------:R1:W-:Y:S04]  /*141410*/  STL.64 [R1+0x4f68], R2 ;  /* 0x004f680201007387 */ /* 0x0003e80000100a00 */
[----:B-1----:R-:W2:Y:S04]  /*141420*/  LDL.LU R3, [R1+0x788] ;  /* 0x0007880001037983 */ /* 0x002ea80000300800 */
[----:B------:R1:W-:Y:S01]  /*141430*/  STL.64 [R1+0x4f70], R10 ;  /* 0x004f700a01007387 */ /* 0x0003e20000100a00 */
[----:B--2---:R-:W-:-:S02]  /*141440*/  SHF.R.S32.HI R2, RZ, 0x1f, R3 ;  /* 0x0000001fff027819 */ /* 0x004fc40000011403 */
[----:B-1----:R-:W-:-:S05]  /*141450*/  IADD3 R10, P6, R3, R21, RZ ;  /* 0x00000015030a7210 */ /* 0x002fca0007fde0ff */
[----:B------:R-:W-:-:S05]  /*141460*/  IMAD.X R11, R2, 0x1, R19, P6 ;  /* 0x00000001020b7824 */ /* 0x000fca00030e0613 */
[----:B------:R1:W-:Y:S04]  /*141470*/  STL.64 [R1+0x778], R10 ;  /* 0x0007780a01007387 */ /* 0x0003e80000100a00 */
[----:B------:R2:W-:Y:S01]  /*141480*/  STL [R1+0x4f60], R20 ;  /* 0x004f601401007387 */ /* 0x0005e20000100800 */
[----:B-1----:R-:W-:Y:S01]  /*141490*/  IADD3 R10, P6, R3, R20, RZ ;  /* 0x00000014030a7210 */ /* 0x002fe20007fde0ff */
[----:B--2---:R-:W-:-:S04]  /*1414a0*/  IMAD.MOV.U32 R20, RZ, RZ, R2 ;  /* 0x000000ffff147224 */ /* 0x004fc800078e0002 */
        /* <DEDUP_REMOVED lines=11> */
[----:B-1----:R-:W3:Y:S04]  /*141560*/  LDL.LU R2, [R1+0x784] ;  /* 0x0007840001027983 */ /* 0x002ee80000300800 */
[----:B--2---:R1:W-:Y:S01]  /*141570*/  STL.64 [R1+0x4f58], R10 ;  /* 0x004f580a01007387 */ /* 0x0043e20000100a00 */
[----:B---3--:R-:W-:-:S02]  /*141580*/  SHF.R.S32.HI R20, RZ, 0x1f, R2 ;  /* 0x0000001fff147819 */ /* 0x008fc40000011402 */
[----:B-1----:R-:W-:-:S03]  /*141590*/  IADD3 R10, P6, R2, R21, RZ ;  /* 0x00000015020a7210 */ /* 0x002fc60007fde0ff */
[----:B------:R1:W-:Y:S02]  /*1415a0*/  STL [R1+0x38], R20 ;  /* 0x0000381401007387 */ /* 0x0003e40000100800 */
[----:B------:R-:W-:Y:S02]  /*1415b0*/  IMAD.X R11, R20, 0x1, R19, P6 ;  /* 0x00000001140b7824 */ /* 0x000fe400030e0613 */
[----:B-1----:R-:W2:Y:S04]  /*1415c0*/  LDL.LU R20, [R1+0x4f60] ;  /* 0x004f600001147983 */ /* 0x002ea80000300800 */
[----:B------:R2:W-:Y:S02]  /*1415d0*/  STL.64 [R1+0x1998], R10 ;  /* 0x0019980a01007387 */ /* 0x0005e40000100a00 */
[----:B--2---:R-:W-:-:S02]  /*1415e0*/  IADD3 R10, P6, R2, R20, RZ ;  /* 0x00000014020a7210 */ /* 0x004fc40007fde0ff */
[----:B------:R1:W-:Y:S04]  /*1415f0*/  STL [R1+0x4f48], R20 ;  /* 0x004f481401007387 */ /* 0x0003e80000100800 */
[----:B-1----:R-:W2:Y:S02]  /*141600*/  LDL.LU R20, [R1+0x38] ;  /* 0x0000380001147983 */ /* 0x002ea40000300800 */
[----:B--2---:R-:W-:-:S05]  /*141610*/  IMAD.X R11, R20, 0x1, R18, P6 ;  /* 0x00000001140b7824 */ /* 0x004fca00030e0612 */
[----:B------:R1:W-:Y:S02]  /*141620*/  STL.64 [R1+0x19b8], R10 ;  /* 0x0019b80a01007387 */ /* 0x0003e40000100a00 */
[----:B-1----:R-:W-:-:S05]  /*141630*/  IADD3 R10, P6, R2, R17, RZ ;  /* 0x00000011020a7210 */ /* 0x002fca0007fde0ff */
[----:B------:R-:W-:Y:S01]  /*141640*/  IMAD.X R11, R20, 0x1, R15, P6 ;  /* 0x00000001140b7824 */ /* 0x000fe200030e060f */
[----:B------:R-:W-:-:S04]  /*141650*/  IADD3 R2, P6, R2, R16, RZ ;  /* 0x0000001002027210 */ /* 0x000fc80007fde0ff */
[----:B------:R1:W-:Y:S04]  /*141660*/  STL.64 [R1+0x19e0], R10 ;  /* 0x0019e00a01007387 */ /* 0x0003e80000100a00 */
[----:B-1----:R-:W2:Y:S04]  /*141670*/  LDL.LU.64 R10, [R1+0x4f58] ;  /* 0x004f5800010a7983 */ /* 0x002ea80000300a00 */
[----:B------:R1:W-:Y:S04]  /*141680*/  STL [R1+0x19d8], R2 ;  /* 0x0019d80201007387 */ /* 0x0003e80000100800 */
[----:B-1----:R-:W3:Y:S04]  /*141690*/  LDL.LU.64 R2, [R1+0x4f50] ;  /* 0x004f500001027983 */ /* 0x002ee80000300a00 */
[----:B---3--:R1:W-:Y:S04]  /*1416a0*/  STL.64 [R1+0x4f40], R2 ;  /* 0x004f400201007387 */ /* 0x0083e80000100a00 */
[----:B-1----:R0:W3:Y:S04]  /*1416b0*/  LDL.64 R2, [R1+0x19d8] ;  /* 0x0019d80001027983 */ /* 0x0020e80000100a00 */
[----:B--2---:R1:W-:Y:S04]  /*1416c0*/  STL.64 [R1+0x4f30], R10 ;  /* 0x004f300a01007387 */ /* 0x0043e80000100a00 */
[----:B-1----:R-:W2:Y:S04]  /*1416d0*/  LDL.LU R11, [R1+0x790] ;  /* 0x00079000010b7983 */ /* 0x002ea80000300800 */
[----:B----4-:R2:W-:Y:S01]  /*1416e0*/  STL [R1+0x4f38], R6 ;  /* 0x004f380601007387 */ /* 0x0105e20000100800 */
[----:B---3--:R-:W-:-:S03]  /*1416f0*/  IMAD.X R3, R20, 0x1, R14, P6 ;  /* 0x0000000114037824 */ /* 0x008fc600030e060e */
[----:B------:R-:W3:Y:S04]  /*141700*/  LDL.LU R20, [R1+0x4f48] ;  /* 0x004f480001147983 */ /* 0x000ee80000300800 */
        /* <DEDUP_REMOVED lines=17> */
[----:B------:R-:W-:Y:S04]  /*141820*/  STL.64 [R1+0x4f28], R28 ;  /* 0x004f281c01007387 */ /* 0x000fe80000100a00 */
[----:B------:R1:W-:Y:S04]  /*141830*/  STL.64 [R1+0x4f18], R26 ;  /* 0x004f181a01007387 */ /* 0x0003e80000100a00 */
[----:B-1----:R-:W2:Y:S04]  /*141840*/  LDL.LU R27, [R1+0x78c] ;  /* 0x00078c00011b7983 */ /* 0x002ea80000300800 */
[----:B------:R1:W-:Y:S01]  /*141850*/  STL [R1+0x4f20], R21 ;  /* 0x004f201501007387 */ /* 0x0003e20000100800 */
[----:B--2---:R-:W-:-:S02]  /*141860*/  SHF.R.S32.HI R26, RZ, 0x1f, R27 ;  /* 0x0000001fff1a7819 */ /* 0x004fc4000001141b */
[----:B------:R-:W-:-:S03]  /*141870*/  IADD3 R28, P6, R27, R21, RZ ;  /* 0x000000151b1c7210 */ /* 0x000fc60007fde0ff */
[----:B------:R-:W-:Y:S04]  /*141880*/  STL [R1+0x38], R26 ;  /* 0x0000381a01007387 */ /* 0x000fe80000100800 */
[----:B-1----:R-:W2:Y:S02]  /*141890*/  LDL.LU R21, [R1+0x38] ;  /* 0x0000380001157983 */ /* 0x002ea40000300800 */
[----:B--2---:R-:W-:-:S05]  /*1418a0*/  IMAD.X R29, R21, 0x1, R19, P6 ;  /* 0x00000001151d7824 */ /* 0x004fca00030e0613 */
[----:B------:R1:W-:Y:S02]  /*1418b0*/  STL.64 [R1+0x1a10], R28 ;  /* 0x001a101c01007387 */ /* 0x0003e40000100a00 */
[----:B-1----:R-:W-:-:S05]  /*1418c0*/  IADD3 R28, P6, R27, R20, RZ ;  /* 0x000000141b1c7210 */ /* 0x002fca0007fde0ff */
        /* <DEDUP_REMOVED lines=33> */
[----:B------:R1:W-:Y:S04]  /*141ae0*/  STL [R1+0x4ef4], R2 ;  /* 0x004ef40201007387 */ /* 0x0003e80000100800 */
        /* <DEDUP_REMOVED lines=16> */
[----:B------:R-:W2:Y:S04]  /*141bf0*/  LDL.LU R13, [R1+0x4ef0] ;  /* 0x004ef000010d7983 */ /* 0x000ea80000300800 */
[----:B------:R-:W-:Y:S04]  /*141c00*/  STL.64 [R1+0x1ac8], R28 ;  /* 0x001ac81c01007387 */ /* 0x000fe80000100a00 */
[----:B------:R1:W-:Y:S04]  /*141c10*/  STL [R1+0x4ee4], R14 ;  /* 0x004ee40e01007387 */ /* 0x0003e80000100800 */
[----:B-1----:R-:W3:Y:S02]  /*141c20*/  LDL.LU R14, [R1+0x7a0] ;  /* 0x0007a000010e7983 */ /* 0x002ee40000300800 */
[----:B---3--:R-:W-:-:S02]  /*141c30*/  SHF.R.S32.HI R29, RZ, 0x1f, R14 ;  /* 0x0000001fff1d7819 */ /* 0x008fc4000001140e */
[----:B------:R-:W-:-:S03]  /*141c40*/  IADD3 R28, P6, R14, R21, RZ ;  /* 0x000000150e1c7210 */ /* 0x000fc60007fde0ff */
[----:B------:R-:W-:Y:S04]  /*141c50*/  STL [R1+0x38], R29 ;  /* 0x0000381d01007387 */ /* 0x000fe80000100800 */
[----:B------:R1:W-:Y:S04]  /*141c60*/  STL [R1+0x4ee0], R21 ;  /* 0x004ee01501007387 */ /* 0x0003e80000100800 */
[----:B-1----:R-:W3:Y:S02]  /*141c70*/  LDL.LU R21, [R1+0x38] ;  /* 0x0000380001157983 */ /* 0x002ee40000300800 */
[----:B---3--:R-:W-:-:S05]  /*141c80*/  IMAD.X R29, R21, 0x1, R19, P6 ;  /* 0x00000001151d7824 */ /* 0x008fca00030e0613 */
[----:B------:R1:W-:Y:S04]  /*141c90*/  STL.64 [R1+0x790], R28 ;  /* 0x0007901c01007387 */ /* 0x0003e80000100a00 */
[----:B-1----:R-:W3:Y:S04]  /*141ca0*/  LDL.LU.64 R28, [R1+0x4ee8] ;  /* 0x004ee800011c7983 */ /* 0x002ee80000300a00 */
        /* <DEDUP_REMOVED lines=9> */
[----:B------:R1:W-:Y:S04]  /*141d40*/  STL.64 [R1+0x4ec0], R6 ;  /* 0x004ec00601007387 */ /* 0x0003e80000100a00 */
[----:B-1----:R-:W3:Y:S01]  /*141d50*/  LDL.LU R7, [R1+0x79c] ;  /* 0x00079c0001077983 */ /* 0x002ee20000300800 */
[----:B--2---:R-:W-:-:S03]  /*141d60*/  IMAD.X R13, R21, 0x1, R14, P6 ;  /* 0x00000001150d7824 */ /* 0x004fc600030e060e */
[----:B------:R-:W2:Y:S04]  /*141d70*/  LDL.LU R21, [R1+0x4ee0] ;  /* 0x004ee00001157983 */ /* 0x000ea80000300800 */
[----:B------:R1:W-:Y:S04]  /*141d80*/  STL.64 [R1+0x1b08], R12 ;  /* 0x001b080c01007387 */ /* 0x0003e80000100a00 */
[----:B-1----:R-:W2:Y:S04]  /*141d90*/  LDL.LU.64 R12, [R1+0x4ed8] ;  /* 0x004ed800010c7983 */ /* 0x002ea80000300a00 */
[----:B----4-:R3:W-:Y:S04]  /*141da0*/  STL [R1+0x4ec8], R2 ;  /* 0x004ec80201007387 */ /* 0x0107e80000100800 */
[----:B------:R2:W-:Y:S01]  /*141db0*/  STL.64 [R1+0x4ed0], R10 ;  /* 0x004ed00a01007387 */ /* 0x0005e20000100a00 */
[----:B---3--:R-:W-:-:S02]  /*141dc0*/  SHF.R.S32.HI R2, RZ, 0x1f, R7 ;  /* 0x0000001fff027819 */ /* 0x008fc40000011407 */
        /* <DEDUP_REMOVED lines=18> */
[----:B-1----:R-:W3:Y:S04]  /*141ef0*/  LDL.LU R2, [R1+0x7d8] ;  /* 0x0007d80001027983 */ /* 0x002ee80000300800 */
[----:B------:R-:W4:Y:S02]  /*141f00*/  LDL.LU R3, [R1+0x7a8] ;  /* 0x0007a80001037983 */ /* 0x000f240000300800 */
        /* <DEDUP_REMOVED lines=12> */
[----:B---3--:R-:W-:Y:S01]  /*141fd0*/  IMAD.MOV.U32 R7, RZ, RZ, R2 ;  /* 0x000000ffff077224 */ /* 0x008fe200078e0002 */
[----:B------:R-:W-:Y:S01]  /*141fe0*/  IADD3 R2, P6, R3, R16, RZ ;  /* 0x0000001003027210 */ /* 0x000fe20007fde0ff */
[----:B------:R-:W-:-:S02]  /*141ff0*/  IMAD.MOV.U32 R6, RZ, RZ, R8 ;  /* 0x000000ffff067224 */ /* 0x000fc400078e0008 */
[----:B------:R-:W3:Y:S02]  /*142000*/  LDL.LU R8, [R1+0x4eb0] ;  /* 0x004eb00001087983 */ /* 0x000ee40000300800 */
[----:B------:R-:W-:-:S05]  /*142010*/  IMAD.X R3, R6, 0x1, R14, P6 ;  /* 0x0000000106037824 */ /* 0x000fca00030e060e */
[----:B------:R1:W-:Y:S04]  /*142020*/  STL.64 [R1+0x1b80], R2 ;  /* 0x001b800201007387 */ /* 0x0003e80000100a00 */
[----:B-1----:R-:W4:Y:S04]  /*142030*/  LDL.LU.64 R2, [R1+0x4ea8] ;  /* 0x004ea80001027983 */ /* 0x002f280000300a00 */
[----:B---3--:R-:W-:Y:S04]  /*142040*/  STL.64 [R1+0x4e98], R8 ;  /* 0x004e980801007387 */ /* 0x008fe80000100a00 */
[----:B----4-:R1:W-:Y:S04]  /*142050*/  STL.64 [R1+0x4e88], R2 ;  /* 0x004e880201007387 */ /* 0x0103e80000100a00 */
[----:B------:R3:W-:Y:S01]  /*142060*/  STL [R1+0x4e90], R21 ;  /* 0x004e901501007387 */ /* 0x0007e20000100800 */
[----:B-1----:R-:W-:-:S05]  /*142070*/  IMAD.MOV.U32 R3, RZ, RZ, R24 ;  /* 0x000000ffff037224 */ /* 0x002fca00078e0018 */
[----:B------:R-:W-:Y:S02]  /*142080*/  SHF.R.S32.HI R2, RZ, 0x1f, R3 ;  /* 0x0000001fff027819 */ /* 0x000fe40000011403 */
[----:B------:R-:W-:-:S03]  /*142090*/  IADD3 R6, P6, R3, R21, RZ ;  /* 0x0000001503067210 */ /* 0x000fc60007fde0ff */
[----:B------:R-:W-:Y:S04]  /*1420a0*/  STL [R1+0x38], R2 ;  /* 0x0000380201007387 */ /* 0x000fe80000100800 */
[----:B---3--:R-:W3:Y:S01]  /*1420b0*/  LDL.LU R21, [R1+0x38] ;  /* 0x0000380001157983 */ /* 0x008ee20000300800 */
[----:B------:R-:W-:Y:S02]  /*1420c0*/  IMAD.MOV.U32 R8, RZ, RZ, R7 ;  /* 0x000000ffff087224 */ /* 0x000fe400078e0007 */
[----:B---3--:R-:W-:-:S05]  /*1420d0*/  IMAD.X R7, R21, 0x1, R19, P6 ;  /* 0x0000000115077824 */ /* 0x008fca00030e0613 */
[----:B------:R1:W-:Y:S04]  /*1420e0*/  STL.64 [R1+0x1b78], R6 ;  /* 0x001b780601007387 */ /* 0x0003e80000100a00 */
[----:B-1----:R-:W3:Y:S01]  /*1420f0*/  LDL.LU.64 R6, [R1+0x4ea0] ;  /* 0x004ea00001067983 */ /* 0x002ee20000300a00 */
[----:B------:R-:W-:Y:S02]  /*142100*/  IMAD.MOV.U32 R9, RZ, RZ, R27 ;  /* 0x000000ffff097224 */ /* 0x000fe400078e001b */
[----:B------:R-:W-:Y:S02]  /*142110*/  IMAD.MOV.U32 R27, RZ, RZ, R23 ;  /* 0x000000ffff1b7224 */ /* 0x000fe400078e0017 */
[----:B--2---:R-:W-:Y:S02]  /*142120*/  IMAD.MOV.U32 R23, RZ, RZ, R11 ;  /* 0x000000ffff177224 */ /* 0x004fe400078e000b */
[----:B------:R-:W-:Y:S01]  /*142130*/  IMAD.MOV.U32 R11, RZ, RZ, R28 ;  /* 0x000000ffff0b7224 */ /* 0x000fe200078e001c */
[----:B------:R-:W-:Y:S01]  /*142140*/  IADD3 R28, P6, R3, R20, RZ ;  /* 0x00000014031c7210 */ /* 0x000fe20007fde0ff */
[----:B---3--:R-:W-:-:S02]  /*142150*/  IMAD.MOV.U32 R24, RZ, RZ, R6 ;  /* 0x000000ffff187224 */ /* 0x008fc400078e0006 */
[----:B------:R-:W-:Y:S02]  /*142160*/  IMAD.MOV.U32 R6, RZ, RZ, R12 ;  /* 0x000000ffff067224 */ /* 0x000fe400078e000c */
[----:B------:R-:W-:Y:S02]  /*142170*/  IMAD.MOV.U32 R12, RZ, RZ, R29 ;  /* 0x000000ffff0c7224 */ /* 0x000fe400078e001d */
[----:B------:R-:W-:-:S05]  /*142180*/  IMAD.X R29, R21, 0x1, R18, P6 ;  /* 0x00000001151d7824 */ /* 0x000fca00030e0612 */
[----:B------:R1:W-:Y:S02]  /*142190*/  STL.64 [R1+0x4928], R28 ;  /* 0x0049281c01007387 */ /* 0x0003e40000100a00 */
[----:B-1----:R-:W-:Y:S01]  /*1421a0*/  IMAD.MOV.U32 R29, RZ, RZ, R8 ;  /* 0x000000ffff1d7224 */ /* 0x002fe200078e0008 */
[----:B------:R-:W-:Y:S01]  /*1421b0*/  IADD3 R8, P6, R3, R17, RZ ;  /* 0x0000001103087210 */ /* 0x000fe20007fde0ff */
[----:B------:R-:W-:-:S04]  /*1421c0*/  IMAD.MOV.U32 R28, RZ, RZ, R9 ;  /* 0x000000ffff1c7224 */ /* 0x000fc800078e0009 */
        /* <DEDUP_REMOVED lines=8> */
[----:B--2---:R-:W-:Y:S04]  /*142250*/  STL [R1+0x4e78], R8 ;  /* 0x004e780801007387 */ /* 0x004fe80000100800 */
[----:B----4-:R1:W-:Y:S04]  /*142260*/  STL.64 [R1+0x4e70], R2 ;  /* 0x004e700201007387 */ /* 0x0103e80000100a00 */
[----:B-1----:R-:W2:Y:S04]  /*142270*/  LDL.LU R3, [R1+0x7b0] ;  /* 0x0007b00001037983 */ /* 0x002ea80000300800 */
[----:B------:R3:W-:Y:S01]  /*142280*/  STL.64 [R1+0x4e80], R6 ;  /* 0x004e800601007387 */ /* 0x0007e20000100a00 */
        /* <DEDUP_REMOVED lines=14> */
[----:B-1----:R-:W3:Y:S04]  /*142370*/  LDL.LU R17, [R1+0x7ac] ;  /* 0x0007ac0001117983 */ /* 0x002ee80000300800 */
[----:B------:R-:W4:Y:S04]  /*142380*/  LDL.LU R8, [R1+0x4e78] ;  /* 0x004e780001087983 */ /* 0x000f280000300800 */
[----:B------:R1:W-:Y:S04]  /*142390*/  STL.64 [R1+0x1bf8], R2 ;  /* 0x001bf80201007387 */ /* 0x0003e80000100a00 */
[----:B-1----:R-:W2:Y:S04]  /*1423a0*/  LDL.LU.64 R2, [R1+0x4e70] ;  /* 0x004e700001027983 */ /* 0x002ea80000300a00 */
[----:B--2---:R3:W-:Y:S02]  /*1423b0*/  STL.64 [R1+0x4e60], R2 ;  /* 0x004e600201007387 */ /* 0x0047e40000100a00 */
[----:B---3--:R-:W-:-:S05]  /*1423c0*/  IMAD.MOV.U32 R3, RZ, RZ, R17 ;  /* 0x000000ffff037224 */ /* 0x008fca00078e0011 */
[----:B------:R-:W-:Y:S02]  /*1423d0*/  SHF.R.S32.HI R2, RZ, 0x1f, R3 ;  /* 0x0000001fff027819 */ /* 0x000fe40000011403 */
[----:B------:R-:W-:-:S05]  /*1423e0*/  IADD3 R16, P6, R3, R21, RZ ;  /* 0x0000001503107210 */ /* 0x000fca0007fde0ff */
[----:B------:R-:W-:-:S05]  /*1423f0*/  IMAD.X R17, R2, 0x1, R19, P6 ;  /* 0x0000000102117824 */ /* 0x000fca00030e0613 */
[----:B------:R1:W-:Y:S04]  /*142400*/  STL.64 [R1+0x1bf0], R16 ;  /* 0x001bf01001007387 */ /* 0x0003e80000100a00 */
[----:B-1----:R-:W2:Y:S04]  /*142410*/  LDL.LU.64 R16, [R1+0x4e68] ;  /* 0x004e680001107983 */ /* 0x002ea80000300a00 */
[----:B------:R1:W-:Y:S02]  /*142420*/  STL.64 [R1+0x4e58], R10 ;  /* 0x004e580a01007387 */ /* 0x0003e40000100a00 */
[----:B-1----:R-:W-:-:S02]  /*142430*/  IMAD.MOV.U32 R11, RZ, RZ, R3 ;  /* 0x000000ffff0b7224 */ /* 0x002fc400078e0003 */
[----:B------:R-:W-:-:S03]  /*142440*/  IMAD.MOV.U32 R10, RZ, RZ, R2 ;  /* 0x000000ffff0a7224 */ /* 0x000fc600078e0002 */
[----:B------:R-:W-:-:S05]  /*142450*/  IADD3 R2, P6, R11, R20, RZ ;  /* 0x000000140b027210 */ /* 0x000fca0007fde0ff */
[----:B------:R-:W-:-:S05]  /*142460*/  IMAD.X R3, R10, 0x1, R18, P6 ;  /* 0x000000010a037824 */ /* 0x000fca00030e0612 */
[----:B------:R2:W-:Y:S02]  /*142470*/  STL.64 [R1+0x1c10], R2 ;  /* 0x001c100201007387 */ /* 0x0005e40000100a00 */
[----:B--2---:R-:W-:-:S05]  /*142480*/  IADD3 R2, P6, R11, R17, RZ ;  /* 0x000000110b027210 */ /* 0x004fca0007fde0ff */
[----:B------:R-:W-:-:S05]  /*142490*/  IMAD.X R3, R10, 0x1, R15, P6 ;  /* 0x000000010a037824 */ /* 0x000fca00030e060f */
[----:B------:R1:W-:Y:S04]  /*1424a0*/  STL.64 [R1+0x1c38], R2 ;  /* 0x001c380201007387 */ /* 0x0003e80000100a00 */
[----:B-1----:R-:W2:Y:S04]  /*1424b0*/  LDL.LU.64 R2, [R1+0x4e60] ;  /* 0x004e600001027983 */ /* 0x002ea80000300a00 */
[----:B------:R-:W-:Y:S04]  /*1424c0*/  STL [R1+0x4e50], R23 ;  /* 0x004e501701007387 */ /* 0x000fe80000100800 */
[----:B------:R1:W-:Y:S04]  /*1424d0*/  STL.64 [R1+0x4e40], R12 ;  /* 0x004e400c01007387 */ /* 0x0003e80000100a00 */
[----:B-1----:R-:W3:Y:S01]  /*1424e0*/  LDL.LU R12, [R1+0x7b8] ;  /* 0x0007b800010c7983 */ /* 0x002ee20000300800 */
[----:B------:R-:W-:Y:S01]  /*1424f0*/  IMAD.MOV.U32 R23, RZ, RZ, R10 ;  /* 0x000000ffff177224 */ /* 0x000fe200078e000a */
[----:B------:R-:W-:-:S05]  /*142500*/  IADD3 R10, P6, R11, R16, RZ ;  /* 0x000000100b0a7210 */ /* 0x000fca0007fde0ff */
[----:B------:R-:W-:-:S05]  /*142510*/  IMAD.X R11, R23, 0x1, R14, P6 ;  /* 0x00000001170b7824 */ /* 0x000fca00030e060e */
[----:B------:R1:W-:Y:S04]  /*142520*/  STL.64 [R1+0x1c30], R10 ;  /* 0x001c300a01007387 */ /* 0x0003e80000100a00 */
[----:B-1----:R-:W4:Y:S04]  /*142530*/  LDL.LU.64 R10, [R1+0x4e58] ;  /* 0x004e5800010a7983 */ /* 0x002f280000300a00 */
[----:B------:R1:W-:Y:S01]  /*142540*/  STL.64 [R1+0x4e48], R6 ;  /* 0x004e480601007387 */ /* 0x0003e20000100a00 */
[----:B---3--:R-:W-:Y:S02]  /*142550*/  SHF.R.S32.HI R23, RZ, 0x1f, R12 ;  /* 0x0000001fff177819 */ /* 0x008fe4000001140c */
[----:B-1----:R-:W-:-:S05]  /*142560*/  IADD3 R6, P6, R12, R21, RZ ;  /* 0x000000150c067210 */ /* 0x002fca0007fde0ff */
[----:B------:R-:W-:Y:S01]  /*142570*/  IMAD.X R7, R23, 0x1, R19, P6 ;  /* 0x0000000117077824 */ /* 0x000fe200030e0613 */
[----:B------:R-:W-:Y:S04]  /*142580*/  STL [R1+0x38], R23 ;  /* 0x0000381701007387 */ /* 0x000fe80000100800 */
[----:B------:R1:W-:Y:S02]  /*142590*/  STL.64 [R1+0x7a8], R6 ;  /* 0x0007a80601007387 */ /* 0x0003e40000100a00 */
[----:B-1----:R-:W-:-:S05]  /*1425a0*/  IADD3 R6, P6, R12, R20, RZ ;  /* 0x000000140c067210 */ /* 0x002fca0007fde0ff */
[----:B------:R-:W-:-:S05]  /*1425b0*/  IMAD.X R7, R23, 0x1, R18, P6 ;  /* 0x0000000117077824 */ /* 0x000fca00030e0612 */
[----:B------:R1:W-:Y:S02]  /*1425c0*/  STL.64 [R1+0x1c48], R6 ;  /* 0x001c480601007387 */ /* 0x0003e40000100a00 */
[----:B-1----:R-:W-:-:S05]  /*1425d0*/  IADD3 R6, P6, R12, R17, RZ ;  /* 0x000000110c067210 */ /* 0x002fca0007fde0ff */
[----:B------:R-:W-:Y:S01]  /*1425e0*/  IMAD.X R7, R23, 0x1, R15, P6 ;  /* 0x0000000117077824 */ /* 0x000fe200030e060f */
[----:B------:R-:W-:Y:S01]  /*1425f0*/  IADD3 R12, P6, R12, R16, RZ ;  /* 0x000000100c0c7210 */ /* 0x000fe20007fde0ff */
[----:B------:R-:W3:Y:S04]  /*142600*/  LDL.LU R23, [R1+0x4e50] ;  /* 0x004e500001177983 */ /* 0x000ee80000300800 */
[----:B------:R1:W-:Y:S04]  /*142610*/  STL.64 [R1+0x1c78], R6 ;  /* 0x001c780601007387 */ /* 0x0003e80000100a00 */
[----:B-1----:R-:W3:Y:S04]  /*142620*/  LDL.LU.64 R6, [R1+0x4e48] ;  /* 0x004e480001067983 */ /* 0x002ee80000300a00 */
[----:B------:R1:W-:Y:S04]  /*142630*/  STL [R1+0x1c70], R12 ;  /* 0x001c700c01007387 */ /* 0x0003e80000100800 */
[----:B-1----:R-:W2:Y:S04]  /*142640*/  LDL.LU.64 R12, [R1+0x4e40] ;  /* 0x004e4000010c7983 */ /* 0x002ea80000300a00 */
[----:B--2---:R1:W-:Y:S04]  /*142650*/  STL.64 [R1+0x4e38], R12 ;  /* 0x004e380c01007387 */ /* 0x0043e80000100a00 */
[----:B-1----:R0:W2:Y:S04]  /*142660*/  LDL.64 R12, [R1+0x1c70] ;  /* 0x001c7000010c7983 */ /* 0x0020a80000100a00 */
[----:B--2---:R-:W2:Y:S04]  /*142670*/  LDL.LU R13, [R1+0x38] ;  /* 0x00003800010d7983 */ /* 0x004ea80000300800 */
[----:B------:R-:W-:Y:S04]  /*142680*/  STL [R1+0x4e30], R0 ;  /* 0x004e300001007387 */ /* 0x000fe80000100800 */
[----:B----4-:R1:W-:Y:S04]  /*142690*/  STL.64 [R1+0x4e28], R10 ;  /* 0x004e280a01007387 */ /* 0x0103e80000100a00 */
[----:B-1----:R-:W4:Y:S01]  /*1426a0*/  LDL.LU R11, [R1+0x7b4] ;  /* 0x0007b400010b7983 */ /* 0x002f220000300800 */
[----:B--2---:R-:W-:-:S05]  /*1426b0*/  IMAD.X R13, R13, 0x1, R14, P6 ;  /* 0x000000010d0d7824 */ /* 0x004fca00030e060e */
[----:B------:R1:W-:Y:S01]  /*1426c0*/  STL [R1+0x1c74], R13 ;  /* 0x001c740d01007387 */ /* 0x0003e20000100800 */
[----:B----4-:R-:W-:Y:S02]  /*1426d0*/  SHF.R.S32.HI R0, RZ, 0x1f, R11 ;  /* 0x0000001fff007819 */ /* 0x010fe4000001140b */
[----:B------:R-:W-:-:S05]  /*1426e0*/  IADD3 R12, P6, R11, R21, RZ ;  /* 0x000000150b0c7210 */ /* 0x000fca0007fde0ff */
        /* <DEDUP_REMOVED lines=57> */
[----:B--2---:R1:W-:Y:S04]  /*142a80*/  STL.64 [R1+0x4de8], R2 ;  /* 0x004de80201007387 */ /* 0x0043e80000100a00 */
[----:B-1----:R-:W2:Y:S02]  /*142a90*/  LDL.LU R3, [R1+0x7c8] ;  /* 0x0007c80001037983 */ /* 0x002ea40000300800 */
[----:B--2---:R-:W-:-:S02]  /*142aa0*/  SHF.R.S32.HI R2, RZ, 0x1f, R3 ;  /* 0x0000001fff027819 */ /* 0x004fc40000011403 */
[----:B------:R-:W-:-:S05]  /*142ab0*/  IADD3 R10, P6, R3, R21, RZ ;  /* 0x00000015030a7210 */ /* 0x000fca0007fde0ff */
        /* <DEDUP_REMOVED lines=14> */
[----:B-1----:R-:W4:Y:S04]  /*142ba0*/  LDL.LU.64 R2, [R1+0x4de8] ;  /* 0x004de80001027983 */ /* 0x002f280000300a00 */
[----:B------:R1:W-:Y:S04]  /*142bb0*/  STL [R1+0x4dd4], R14 ;  /* 0x004dd40e01007387 */ /* 0x0003e80000100800 */
[----:B-1----:R-:W3:Y:S04]  /*142bc0*/  LDL.LU R14, [R1+0x7c4] ;  /* 0x0007c400010e7983 */ /* 0x002ee80000300800 */
[----:B----4-:R1:W-:Y:S01]  /*142bd0*/  STL.64 [R1+0x4dd8], R2 ;  /* 0x004dd80201007387 */ /* 0x0103e20000100a00 */
[----:B---3--:R-:W-:-:S02]  /*142be0*/  SHF.R.S32.HI R20, RZ, 0x1f, R14 ;  /* 0x0000001fff147819 */ /* 0x008fc4000001140e */
[----:B-1----:R-:W-:-:S03]  /*142bf0*/  IADD3 R2, P6, R14, R21, RZ ;  /* 0x000000150e027210 */ /* 0x002fc60007fde0ff */
[----:B------:R1:W-:Y:S02]  /*142c00*/  STL [R1+0x38], R20 ;  /* 0x0000381401007387 */ /* 0x0003e40000100800 */
[----:B------:R-:W-:Y:S02]  /*142c10*/  IMAD.X R3, R20, 0x1, R19, P6 ;  /* 0x0000000114037824 */ /* 0x000fe400030e0613 */
[----:B-1----:R-:W3:Y:S04]  /*142c20*/  LDL.LU R20, [R1+0x4de0] ;  /* 0x004de00001147983 */ /* 0x002ee80000300800 */
[----:B------:R1:W-:Y:S04]  /*142c30*/  STL [R1+0x4dd0], R19 ;  /* 0x004dd01301007387 */ /* 0x0003e80000100800 */
[----:B-1----:R-:W4:Y:S04]  /*142c40*/  LDL.LU R19, [R1+0x38] ;  /* 0x0000380001137983 */ /* 0x002f280000300800 */
[----:B------:R3:W-:Y:S02]  /*142c50*/  STL.64 [R1+0x1d58], R2 ;  /* 0x001d580201007387 */ /* 0x0007e40000100a00 */
[----:B---3--:R-:W-:-:S02]  /*142c60*/  IADD3 R2, P6, R14, R20, RZ ;  /* 0x000000140e027210 */ /* 0x008fc40007fde0ff */
[----:B------:R1:W-:Y:S03]  /*142c70*/  STL.64 [R1+0x4dc8], R20 ;  /* 0x004dc81401007387 */ /* 0x0003e60000100a00 */
[----:B----4-:R-:W-:Y:S01]  /*142c80*/  IMAD.X R3, R19, 0x1, R18, P6 ;  /* 0x0000000113037824 */ /* 0x010fe200030e0612 */
[----:B-1----:R-:W-:-:S05]  /*142c90*/  IADD3 R20, P6, R14, R17, RZ ;  /* 0x000000110e147210 */ /* 0x002fca0007fde0ff */
[----:B------:R-:W-:Y:S01]  /*142ca0*/  IMAD.X R21, R19, 0x1, R15, P6 ;  /* 0x0000000113157824 */ /* 0x000fe200030e060f */
[----:B------:R1:W-:Y:S04]  /*142cb0*/  STL.64 [R1+0x1d78], R2 ;  /* 0x001d780201007387 */ /* 0x0003e80000100a00 */
[----:B-1----:R-:W3:Y:S04]  /*142cc0*/  LDL.LU.64 R2, [R1+0x4dd8] ;  /* 0x004dd80001027983 */ /* 0x002ee80000300a00 */
[----:B------:R1:W-:Y:S02]  /*142cd0*/  STL.64 [R1+0x1da0], R20 ;  /* 0x001da01401007387 */ /* 0x0003e40000100a00 */
[----:B-1----:R-:W-:-:S02]  /*142ce0*/  IADD3 R20, P6, R14, R16, RZ ;  /* 0x000000100e147210 */ /* 0x002fc40007fde0ff */
[----:B------:R-:W4:Y:S04]  /*142cf0*/  LDL.LU R14, [R1+0x4dd4] ;  /* 0x004dd400010e7983 */ /* 0x000f280000300800 */
[----:B------:R-:W-:Y:S04]  /*142d00*/  STL.64 [R1+0x4dc0], R12 ;  /* 0x004dc00c01007387 */ /* 0x000fe80000100a00 */
[----:B---3--:R1:W-:Y:S04]  /*142d10*/  STL.64 [R1+0x4db0], R2 ;  /* 0x004db00201007387 */ /* 0x0083e80000100a00 */
[----:B-1----:R-:W3:Y:S01]  /*142d20*/  LDL.LU R3, [R1+0x7d0] ;  /* 0x0007d00001037983 */ /* 0x002ee20000300800 */
[----:B----4-:R-:W-:-:S03]  /*142d30*/  IMAD.X R21, R19, 0x1, R14, P6 ;  /* 0x0000000113157824 */ /* 0x010fc600030e060e */
[----:B------:R-:W4:Y:S04]  /*142d40*/  LDL.LU R19, [R1+0x4dd0] ;  /* 0x004dd00001137983 */ /* 0x000f280000300800 */
[----:B------:R1:W-:Y:S04]  /*142d50*/  STL.64 [R1+0x1d98], R20 ;  /* 0x001d981401007387 */ /* 0x0003e80000100a00 */
[----:B-1----:R-:W2:Y:S04]  /*142d60*/  LDL.LU.64 R20, [R1+0x4dc8] ;  /* 0x004dc80001147983 */ /* 0x002ea80000300a00 */
        /* <DEDUP_REMOVED lines=18> */
[----:B------:R1:W-:Y:S04]  /*142e90*/  STL [R1+0x4da4], R9 ;  /* 0x004da40901007387 */ /* 0x0003e80000100800 */
[----:B-1----:R-:W4:Y:S04]  /*142ea0*/  LDL.LU R9, [R1+0x7cc] ;  /* 0x0007cc0001097983 */ /* 0x002f280000300800 */
[----:B------:R4:W-:Y:S02]  /*142eb0*/  STL [R1+0x4da0], R0 ;  /* 0x004da00001007387 */ /* 0x0009e40000100800 */
        /* <DEDUP_REMOVED lines=17> */
[----:B------:R1:W-:Y:S02]  /*142fd0*/  STL.64 [R1+0x4d90], R10 ;  /* 0x004d900a01007387 */ /* 0x0003e40000100a00 */
[----:B-1----:R-:W-:-:S05]  /*142fe0*/  IMAD.MOV.U32 R11, RZ, RZ, R29 ;  /* 0x000000ffff0b7224 */ /* 0x002fca00078e001d */
[----:B------:R-:W-:Y:S02]  /*142ff0*/  SHF.R.S32.HI R29, RZ, 0x1f, R11 ;  /* 0x0000001fff1d7819 */ /* 0x000fe4000001140b */
        /* <DEDUP_REMOVED lines=11> */
[----:B------:R-:W-:Y:S02]  /*1430b0*/  IMAD.X R11, R29, 0x1, R14, P6 ;  /* 0x000000011d0b7824 */ /* 0x000fe400030e060e */
[----:B--2---:R-:W-:Y:S01]  /*1430c0*/  IMAD.MOV.U32 R29, RZ, RZ, R0 ;  /* 0x000000ffff1d7224 */ /* 0x004fe200078e0000 */
[----:B---3--:R1:W-:Y:S04]  /*1430d0*/  STL.64 [R1+0x4d88], R2 ;  /* 0x004d880201007387 */ /* 0x0083e80000100a00 */
[----:B-1----:R-:W2:Y:S04]  /*1430e0*/  LDL R3, [R1+0x7d4] ;  /* 0x0007d40001037983 */ /* 0x002ea80000100800 */
[----:B------:R1:W-:Y:S04]  /*1430f0*/  STL.64 [R1+0x1eb0], R10 ;  /* 0x001eb00a01007387 */ /* 0x0003e80000100a00 */
[----:B-1----:R-:W3:Y:S04]  /*143100*/  LDL.LU.64 R10, [R1+0x4d90] ;  /* 0x004d9000010a7983 */ /* 0x002ee80000300a00 */
[----:B------:R-:W4:Y:S01]  /*143110*/  LDL.LU R0, [R1+0x7dc] ;  /* 0x0007dc0001007983 */ /* 0x000f220000300800 */
[----:B--2---:R-:W-:-:S03]  /*143120*/  IADD3 R2, P6, R3, R21, RZ ;  /* 0x0000001503027210 */ /* 0x004fc60007fde0ff */
[----:B----4-:R1:W-:Y:S04]  /*143130*/  STL [R1+0x4d80], R0 ;  /* 0x004d800001007387 */ /* 0x0103e80000100800 */
[----:B------:R2:W-:Y:S01]  /*143140*/  STL [R1+0x4d84], R19 ;  /* 0x004d841301007387 */ /* 0x0005e20000100800 */
[----:B-1----:R-:W-:-:S05]  /*143150*/  SHF.R.S32.HI R0, RZ, 0x1f, R3 ;  /* 0x0000001fff007819 */ /* 0x002fca0000011403 */
[----:B------:R-:W-:Y:S02]  /*143160*/  IMAD.X R3, R0, 0x1, R19, P6 ;  /* 0x0000000100037824 */ /* 0x000fe400030e0613 */
[----:B--2---:R-:W2:Y:S04]  /*143170*/  LDL.LU R19, [R1+0x7d4] ;  /* 0x0007d40001137983 */ /* 0x004ea80000300800 */
[----:B------:R2:W-:Y:S02]  /*143180*/  STL.64 [R1+0x1ea8], R2 ;  /* 0x001ea80201007387 */ /* 0x0005e40000100a00 */
[----:B--2---:R-:W-:-:S05]  /*143190*/  IADD3 R2, P6, R19, R20, RZ ;  /* 0x0000001413027210 */ /* 0x004fca0007fde0ff */
[----:B------:R-:W-:-:S05]  /*1431a0*/  IMAD.X R3, R0, 0x1, R18, P6 ;  /* 0x0000000100037824 */ /* 0x000fca00030e0612 */
[----:B------:R1:W-:Y:S04]  /*1431b0*/  STL.64 [R1+0x1ec8], R2 ;  /* 0x001ec80201007387 */ /* 0x0003e80000100a00 */
[----:B-1----:R-:W2:Y:S04]  /*1431c0*/  LDL.LU.64 R2, [R1+0x4d88] ;  /* 0x004d880001027983 */ /* 0x002ea80000300a00 */
[----:B--2---:R1:W-:Y:S02]  /*1431d0*/  STL.64 [R1+0x4d78], R2 ;  /* 0x004d780201007387 */ /* 0x0043e40000100a00 */
[----:B-1----:R-:W-:-:S05]  /*1431e0*/  IADD3 R2, P6, R19, R17, RZ ;  /* 0x0000001113027210 */ /* 0x002fca0007fde0ff */
[----:B------:R-:W-:-:S05]  /*1431f0*/  IMAD.X R3, R0, 0x1, R15, P6 ;  /* 0x0000000100037824 */ /* 0x000fca00030e060f */
[----:B------:R1:W-:Y:S02]  /*143200*/  STL.64 [R1+0x1ef0], R2 ;  /* 0x001ef00201007387 */ /* 0x0003e40000100a00 */
[----:B-1----:R-:W-:Y:S02]  /*143210*/  IADD3 R2, P6, R19, R16, RZ ;  /* 0x0000001013027210 */ /* 0x002fe40007fde0ff */
[----:B------:R-:W2:Y:S03]  /*143220*/  LDL.LU R19, [R1+0x4d84] ;  /* 0x004d840001137983 */ /* 0x000ea60000300800 */
[----:B------:R-:W-:Y:S02]  /*143230*/  IMAD.X R3, R0, 0x1, R14, P6 ;  /* 0x0000000100037824 */ /* 0x000fe400030e060e */
[----:B------:R-:W4:Y:S04]  /*143240*/  LDL.LU R0, [R1+0x4d80] ;  /* 0x004d800001007983 */ /* 0x000f280000300800 */
[----:B---3--:R1:W-:Y:S04]  /*143250*/  STL.64 [R1+0x4d70], R10 ;  /* 0x004d700a01007387 */ /* 0x0083e80000100a00 */
[----:B------:R3:W-:Y:S01]  /*143260*/  STL.64 [R1+0x1ee8], R2 ;  /* 0x001ee80201007387 */ /* 0x0007e20000100a00 */
[----:B-1----:R-:W-:-:S05]  /*143270*/  IMAD.MOV.U32 R11, RZ, RZ, R29 ;  /* 0x000000ffff0b7224 */ /* 0x002fca00078e001d */
[----:B------:R-:W-:Y:S02]  /*143280*/  SHF.R.S32.HI R29, RZ, 0x1f, R11 ;  /* 0x0000001fff1d7819 */ /* 0x000fe4000001140b */
        /* <DEDUP_REMOVED lines=10> */
[----:B------:R1:W-:Y:S01]  /*143330*/  STL.64 [R1+0x1f30], R2 ;  /* 0x001f300201007387 */ /* 0x0003e20000100a00 */
[----:B------:R-:W-:Y:S01]  /*143340*/  IMAD.MOV.U32 R29, RZ, RZ, R26 ;  /* 0x000000ffff1d7224 */ /* 0x000fe200078e001a */
[----:B----4-:R-:W-:Y:S02]  /*143350*/  SHF.R.S32.HI R26, RZ, 0x1f, R0 ;  /* 0x0000001fff1a7819 */ /* 0x010fe40000011400 */
[----:B-1----:R-:W2:Y:S04]  /*143360*/  LDL.LU.64 R2, [R1+0x4d78] ;  /* 0x004d780001027983 */ /* 0x002ea80000300a00 */
[----:B------:R1:W-:Y:S02]  /*143370*/  STL.64 [R1+0x1f28], R10 ;  /* 0x001f280a01007387 */ /* 0x0003e40000100a00 */
[----:B-1----:R-:W-:-:S05]  /*143380*/  IADD3 R10, P6, R0, R21, RZ ;  /* 0x00000015000a7210 */ /* 0x002fca0007fde0ff */
[----:B------:R-:W-:-:S05]  /*143390*/  IMAD.X R11, R26, 0x1, R19, P6 ;  /* 0x000000011a0b7824 */ /* 0x000fca00030e0613 */
[----:B------:R1:W-:Y:S02]  /*1433a0*/  STL.64 [R1+0x1f20], R10 ;  /* 0x001f200a01007387 */ /* 0x0003e40000100a00 */
[----:B-1----:R-:W-:-:S05]  /*1433b0*/  IADD3 R10, P6, R0, R20, RZ ;  /* 0x00000014000a7210 */ /* 0x002fca0007fde0ff */
[----:B------:R-:W-:-:S05]  /*1433c0*/  IMAD.X R11, R26, 0x1, R18, P6 ;  /* 0x000000011a0b7824 */ /* 0x000fca00030e0612 */
[----:B------:R1:W-:Y:S04]  /*1433d0*/  STL.64 [R1+0x1f58], R10 ;  /* 0x001f580a01007387 */ /* 0x0003e80000100a00 */
[----:B-1----:R-:W3:Y:S04]  /*1433e0*/  LDL.LU.64 R10, [R1+0x4d70] ;  /* 0x004d7000010a7983 */ /* 0x002ee80000300a00 */
[----:B---3--:R1:W-:Y:S04]  /*1433f0*/  STL.64 [R1+0x4d58], R10 ;  /* 0x004d580a01007387 */ /* 0x0083e80000100a00 */
[----:B-1----:R-:W3:Y:S04]  /*143400*/  LDL.LU R11, [R1+0x7e8] ;  /* 0x0007e800010b7983 */ /* 0x002ee80000300800 */
[----:B------:R1:W-:Y:S02]  /*143410*/  STL.64 [R1+0x4d60], R12 ;  /* 0x004d600c01007387 */ /* 0x0003e40000100a00 */
[----:B-1----:R-:W-:-:S05]  /*143420*/  IADD3 R12, P6, R0, R17, RZ ;  /* 0x00000011000c7210 */ /* 0x002fca0007fde0ff */
[----:B------:R-:W-:-:S05]  /*143430*/  IMAD.X R13, R26, 0x1, R15, P6 ;  /* 0x000000011a0d7824 */ /* 0x000fca00030e060f */
[----:B------:R1:W-:Y:S02]  /*143440*/  STL.64 [R1+0x1f80], R12 ;  /* 0x001f800c01007387 */ /* 0x0003e40000100a00 */
[----:B-1----:R-:W-:Y:S02]  /*143450*/  IADD3 R12, P6, R0, R16, RZ ;  /* 0x00000010000c7210 */ /* 0x002fe40007fde0ff */
[----:B------:R-:W4:Y:S03]  /*143460*/  LDL.LU R0, [R1+0x4d68] ;  /* 0x004d680001007983 */ /* 0x000f260000300800 */
[----:B------:R-:W-:Y:S02]  /*143470*/  IMAD.X R13, R26, 0x1, R14, P6 ;  /* 0x000000011a0d7824 */ /* 0x000fe400030e060e */
[----:B------:R-:W-:-:S03]  /*143480*/  IMAD.MOV.U32 R26, RZ, RZ, R24 ;  /* 0x000000ffff1a7224 */ /* 0x000fc600078e0018 */
[----:B------:R1:W-:Y:S01]  /*143490*/  STL.64 [R1+0x1fd8], R12 ;  /* 0x001fd80c01007387 */ /* 0x0003e20000100a00 */
[----:B---3--:R-:W-:Y:S02]  /*1434a0*/  SHF.R.S32.HI R24, RZ, 0x1f, R11 ;  /* 0x0000001fff187819 */ /* 0x008fe4000001140b */
        /* <DEDUP_REMOVED lines=13> */
[----:B-1----:R-:W2:Y:S01]  /*143580*/  LDL.LU.64 R10, [R1+0x4d58] ;  /* 0x004d5800010a7983 */ /* 0x002ea20000300a00 */
[----:B------:R-:W-:-:S03]  /*143590*/  SHF.R.S32.HI R24, RZ, 0x1f, R28 ;  /* 0x0000001fff187819 */ /* 0x000fc6000001141c */
[----:B--2---:R1:W-:Y:S02]  /*1435a0*/  STL.64 [R1+0x4d50], R10 ;  /* 0x004d500a01007387 */ /* 0x0043e40000100a00 */
[----:B-1----:R-:W-:-:S05]  /*1435b0*/  IADD3 R10, P6, R28, R21, RZ ;  /* 0x000000151c0a7210 */ /* 0x002fca0007fde0ff */
[----:B------:R-:W-:-:S05]  /*1435c0*/  IMAD.X R11, R24, 0x1, R19, P6 ;  /* 0x00000001180b7824 */ /* 0x000fca00030e0613 */
[----:B------:R1:W-:Y:S02]  /*1435d0*/  STL.64 [R1+0x2008], R10 ;  /* 0x0020080a01007387 */ /* 0x0003e40000100a00 */
        /* <DEDUP_REMOVED lines=8> */
[----:B------:R-:W-:-:S04]  /*143660*/  SHF.R.S32.HI R24, RZ, 0x1f, R26 ;  /* 0x0000001fff187819 */ /* 0x000fc8000001141a */
        /* <DEDUP_REMOVED lines=9> */
[----:B-1----:R-:W-:-:S05]  /*143700*/  IADD3 R10, P6, R26, R17, RZ ;  /* 0x000000111a0a7210 */ /* 0x002fca0007fde0ff */
[----:B------:R-:W-:-:S05]  /*143710*/  IMAD.X R11, R24, 0x1, R15, P6 ;  /* 0x00000001180b7824 */ /* 0x000fca00030e060f */
[----:B------:R1:W-:Y:S02]  /*143720*/  STL.64 [R1+0x2098], R10 ;  /* 0x0020980a01007387 */ /* 0x0003e40000100a00 */
[----:B-1----:R-:W-:-:S05]  /*143730*/  IADD3 R10, P6, R26, R16, RZ ;  /* 0x000000101a0a7210 */ /* 0x002fca0007fde0ff */
[----:B------:R-:W-:Y:S02]  /*143740*/  IMAD.X R11, R24, 0x1, R14, P6 ;  /* 0x00000001180b7824 */ /* 0x000fe400030e060e */
[----:B------:R-:W-:Y:S02]  /*143750*/  IMAD.MOV.U32 R24, RZ, RZ, R2 ;  /* 0x000000ffff187224 */ /* 0x000fe400078e0002 */
[----:B------:R-:W-:Y:S01]  /*143760*/  IMAD.MOV.U32 R2, RZ, RZ, R4 ;  /* 0x000000ffff027224 */ /* 0x000fe200078e0004 */
[----:B------:R-:W-:Y:S01]  /*143770*/  SHF.R.S32.HI R4, RZ, 0x1f, R23 ;  /* 0x0000001fff047819 */ /* 0x000fe20000011417 */
        /* <DEDUP_REMOVED lines=13> */
[----:B------:R1:W-:Y:S01]  /*143850*/  STL.64 [R1+0x20c8], R10 ;  /* 0x0020c80a01007387 */ /* 0x0003e20000100a00 */
[----:B---3--:R-:W-:Y:S02]  /*143860*/  IMAD.MOV.U32 R4, RZ, RZ, R12 ;  /* 0x000000ffff047224 */ /* 0x008fe400078e000c */
[----:B------:R-:W-:Y:S02]  /*143870*/  IMAD.MOV.U32 R26, RZ, RZ, R27 ;  /* 0x000000ffff1a7224 */ /* 0x000fe400078e001b */
[----:B------:R-:W-:Y:S01]  /*143880*/  IMAD.MOV.U32 R27, RZ, RZ, R22 ;  /* 0x000000ffff1b7224 */ /* 0x000fe200078e0016 */
[----:B-1----:R-:W-:-:S05]  /*143890*/  IADD3 R10, P6, R29, R21, RZ ;  /* 0x000000151d0a7210 */ /* 0x002fca0007fde0ff */
[----:B------:R-:W-:Y:S01]  /*1438a0*/  IMAD.X R11, R23, 0x1, R19, P6 ;  /* 0x00000001170b7824 */ /* 0x000fe200030e0613 */
[----:B------:R-:W-:Y:S01]  /*1438b0*/  IADD3 R12, P6, R29, R20, RZ ;  /* 0x000000141d0c7210 */ /* 0x000fe20007fde0ff */
[----:B------:R-:W-:-:S04]  /*1438c0*/  IMAD.MOV.U32 R22, RZ, RZ, R13 ;  /* 0x000000ffff167224 */ /* 0x000fc800078e000d */
[----:B------:R-:W-:Y:S01]  /*1438d0*/  IMAD.X R13, R23, 0x1, R18, P6 ;  /* 0x00000001170d7824 */ /* 0x000fe200030e0612 */
[----:B------:R1:W-:Y:S04]  /*1438e0*/  STL.64 [R1+0x20f8], R10 ;  /* 0x0020f80a01007387 */ /* 0x0003e80000100a00 */
[----:B-1----:R-:W2:Y:S04]  /*1438f0*/  LDL.LU.64 R10, [R1+0x4d48] ;  /* 0x004d4800010a7983 */ /* 0x002ea80000300a00 */
[----:B------:R1:W-:Y:S02]  /*143900*/  STL.64 [R1+0x2120], R12 ;  /* 0x0021200c01007387 */ /* 0x0003e40000100a00 */
[----:B-1----:R-:W-:-:S05]  /*143910*/  IADD3 R12, P6, R29, R17, RZ ;  /* 0x000000111d0c7210 */ /* 0x002fca0007fde0ff */
[----:B------:R-:W-:Y:S01]  /*143920*/  IMAD.X R13, R23, 0x1, R15, P6 ;  /* 0x00000001170d7824 */ /* 0x000fe200030e060f */
[----:B------:R-:W-:-:S05]  /*143930*/  IADD3 R28, P6, R29, R16, RZ ;  /* 0x000000101d1c7210 */ /* 0x000fca0007fde0ff */
[----:B------:R-:W-:Y:S01]  /*143940*/  IMAD.X R29, R23, 0x1, R14, P6 ;  /* 0x00000001171d7824 */ /* 0x000fe200030e060e */
[----:B------:R1:W-:Y:S01]  /*143950*/  STL.64 [R1+0x21b8], R12 ;  /* 0x0021b80c01007387 */ /* 0x0003e20000100a00 */
[----:B------:R-:W-:Y:S01]  /*143960*/  IMAD.MOV.U32 R23, RZ, RZ, R2 ;  /* 0x000000ffff177224 */ /* 0x000fe200078e0002 */
[----:B------:R-:W-:Y:S02]  /*143970*/  SHF.R.S32.HI R2, RZ, 0x1f, R26 ;  /* 0x0000001fff027819 */ /* 0x000fe4000001141a */
[----:B-1----:R-:W3:Y:S04]  /*143980*/  LDL.LU.64 R12, [R1+0x4d40] ;  /* 0x004d4000010c7983 */ /* 0x002ee80000300a00 */
        /* <DEDUP_REMOVED lines=24> */
[----:B------:R-:W-:Y:S01]  /*143b10*/  STL.64 [R1+0x2230], R28 ;  /* 0x0022301c01007387 */ /* 0x000fe20000100a00 */
[----:B------:R-:W-:-:S03]  /*143b20*/  SHF.R.S32.HI R2, RZ, 0x1f, R24 ;  /* 0x0000001fff027819 */ /* 0x000fc60000011418 */
        /* <DEDUP_REMOVED lines=129> */
[----:B--2---:R-:W-:-:S04]  /*144340*/  SHF.R.S32.HI R4, RZ, 0x1f, R11 ;  /* 0x0000001fff047819 */ /* 0x004fc8000001140b */
[----:B------:R1:W-:Y:S02]  /*144350*/  STL.64 [R1+0x808], R2 ;  /* 0x0008080201007387 */ /* 0x0003e40000100a00 */
[----:B-1----:R-:W-:-:S05]  /*144360*/  IADD3 R2, P6, R11, R21, RZ ;  /* 0x000000150b027210 */ /* 0x002fca0007fde0ff */
[----:B------:R-:W-:-:S05]  /*144370*/  IMAD.X R3, R4, 0x1, R19, P6 ;  /* 0x0000000104037824 */ /* 0x000fca00030e0613 */
[----:B------:R1:W-:Y:S04]  /*144380*/  STL.64 [R1+0x800], R2 ;  /* 0x0008000201007387 */ /* 0x0003e80000100a00 */
[----:B------:R-:W2:Y:S01]  /*144390*/  LDL.LU R26, [R1+0x50] ;  /* 0x00005000011a7983 */ /* 0x000ea20000300800 */
[----:B-1----:R-:W-:-:S05]  /*1443a0*/  IADD3 R2, P6, R11, R20, RZ ;  /* 0x000000140b027210 */ /* 0x002fca0007fde0ff */
[----:B------:R-:W-:-:S05]  /*1443b0*/  IMAD.X R3, R4, 0x1, R18, P6 ;  /* 0x0000000104037824 */ /* 0x000fca00030e0612 */
[----:B------:R1:W-:Y:S01]  /*1443c0*/  STL.64 [R1+0x7f0], R2 ;  /* 0x0007f00201007387 */ /* 0x0003e20000100a00 */
[----:B------:R-:W-:Y:S01]  /*1443d0*/  IMAD.MOV.U32 R9, RZ, RZ, R10 ;  /* 0x000000ffff097224 */ /* 0x000fe200078e000a */
[----:B-1----:R-:W-:-:S05]  /*1443e0*/  IADD3 R2, P6, R11, R17, RZ ;  /* 0x000000110b027210 */ /* 0x002fca0007fde0ff */
[----:B------:R-:W-:-:S05]  /*1443f0*/  IMAD.X R3, R4, 0x1, R15, P6 ;  /* 0x0000000104037824 */ /* 0x000fca00030e060f */
[----:B------:R1:W-:Y:S02]  /*144400*/  STL.64 [R1+0x7e8], R2 ;  /* 0x0007e80201007387 */ /* 0x0003e40000100a00 */
[----:B-1----:R-:W-:Y:S02]  /*144410*/  IADD3 R2, P6, R11, R16, RZ ;  /* 0x000000100b027210 */ /* 0x002fe40007fde0ff */
[----:B------:R-:W4:Y:S03]  /*144420*/  LDL.LU.64 R10, [R1+0x2400] ;  /* 0x00240000010a7983 */ /* 0x000f260000300a00 */
[----:B------:R-:W-:Y:S01]  /*144430*/  IMAD.X R3, R4, 0x1, R14, P6 ;  /* 0x0000000104037824 */ /* 0x000fe200030e060e */
[----:B------:R-:W-:-:S04]  /*144440*/  IADD3 R4, P6, R7, R21, RZ ;  /* 0x0000001507047210 */ /* 0x000fc80007fde0ff */
[----:B------:R1:W-:Y:S04]  /*144450*/  STL.64 [R1+0x7e0], R2 ;  /* 0x0007e00201007387 */ /* 0x0003e80000100a00 */
[----:B------:R-:W4:Y:S04]  /*144460*/  LDL.LU.64 R28, [R1+0x2348] ;  /* 0x00234800011c7983 */ /* 0x000f280000300a00 */
[----:B------:R-:W4:Y:S04]  /*144470*/  LDL.LU R27, [R1+0x74] ;  /* 0x00007400011b7983 */ /* 0x000f280000300800 */
[----:B------:R-:W4:Y:S01]  /*144480*/  LDL.LU.64 R24, [R1+0x22f8] ;  /* 0x0022f80001187983 */ /* 0x000f220000300a00 */
[----:B-1----:R-:W-:-:S05]  /*144490*/  SHF.R.S32.HI R2, RZ, 0x1f, R7 ;  /* 0x0000001fff027819 */ /* 0x002fca0000011407 */
[----:B------:R-:W-:Y:S01]  /*1444a0*/  IMAD.X R5, R2, 0x1, R19, P6 ;  /* 0x0000000102057824 */ /* 0x000fe200030e0613 */
[----:B------:R-:W-:-:S05]  /*1444b0*/  IADD3 R20, P6, R7, R20, RZ ;  /* 0x0000001407147210 */ /* 0x000fca0007fde0ff */
[C---:B------:R-:W-:Y:S01]  /*1444c0*/  IMAD.X R21, R2.reuse, 0x1, R18, P6 ;  /* 0x0000000102157824 */ /* 0x040fe200030e0612 */
[C---:B------:R-:W-:Y:S01]  /*1444d0*/  IADD3 R18, P6, R7.reuse, R17, RZ ;  /* 0x0000001107127210 */ /* 0x040fe20007fde0ff */
[----:B------:R-:W-:Y:S04]  /*1444e0*/  STL.64 [R1+0x7d8], R4 ;  /* 0x0007d80401007387 */ /* 0x000fe80000100a00 */
[----:B------:R-:W4:Y:S04]  /*1444f0*/  LDL.LU R8, [R1+0x54] ;  /* 0x0000540001087983 */ /* 0x000f280000300800 */
[----:B------:R-:W-:Y:S04]  /*144500*/  STL [R1+0x48e0], R20 ;  /* 0x0048e01401007387 */ /* 0x000fe80000100800 */
[----:B------:R1:W-:Y:S01]  /*144510*/  STL [R1+0x48cc], R21 ;  /* 0x0048cc1501007387 */ /* 0x0003e20000100800 */
[----:B------:R-:W-:Y:S01]  /*144520*/  IMAD.X R19, R2, 0x1, R15, P6 ;  /* 0x0000000102137824 */ /* 0x000fe200030e060f */
[----:B------:R-:W-:-:S02]  /*144530*/  IADD3 R16, P6, R7, R16, RZ ;  /* 0x0000001007107210 */ /* 0x000fc40007fde0ff */
[----:B-1----:R-:W4:Y:S04]  /*144540*/  LDL.LU.64 R20, [R1+0x2358] ;  /* 0x0023580001147983 */ /* 0x002f280000300a00 */
[----:B------:R-:W4:Y:S04]  /*144550*/  LDL.LU R15, [R1+0x34] ;  /* 0x00003400010f7983 */ /* 0x000f280000300800 */
[----:B------:R1:W-:Y:S01]  /*144560*/  STL.64 [R1+0x48d0], R18 ;  /* 0x0048d01201007387 */ /* 0x0003e20000100a00 */
[----:B------:R-:W-:Y:S01]  /*144570*/  IMAD.X R17, R2, 0x1, R14, P6 ;  /* 0x0000000102117824 */ /* 0x000fe200030e060e */
[----:B---3--:R-:W-:-:S02]  /*144580*/  LOP3.LUT P6, RZ, R13, 0x2, RZ, 0xc0, !PT ;  /* 0x000000020dff7812 */ /* 0x008fc400078cc0ff */
[----:B-1----:R-:W3:Y:S04]  /*144590*/  LDL.LU.64 R18, [R1+0x2318] ;  /* 0x0023180001127983 */ /* 0x002ee80000300a00 */
[----:B------:R-:W3:Y:S04]  /*1445a0*/  LDL.LU.64 R22, [R1+0x2340] ;  /* 0x0023400001167983 */ /* 0x000ee80000300a00 */
[----:B------:R-:W3:Y:S04]  /*1445b0*/  LDL.LU.64 R2, [R1+0x2338] ;  /* 0x0023380001027983 */ /* 0x000ee80000300a00 */
[----:B------:R-:W3:Y:S04]  /*1445c0*/  LDL.LU.64 R4, [R1+0x2330] ;  /* 0x0023300001047983 */ /* 0x000ee80000300a00 */
[----:B------:R-:W3:Y:S04]  /*1445d0*/  LDL.LU.64 R6, [R1+0x22d0] ;  /* 0x0022d00001067983 */ /* 0x000ee80000300a00 */
[----:B------:R1:W-:Y:S04]  /*1445e0*/  STL.64 [R1+0x48d8], R16 ;  /* 0x0048d81001007387 */ /* 0x0003e80000100a00 */
[----:B-1----:R-:W3:Y:S04]  /*1445f0*/  LDL.LU.64 R16, [R1+0x2360] ;  /* 0x0023600001107983 */ /* 0x002ee80000300a00 */
[----:B------:R1:W-:Y:S04]  /*144600*/  STL.64 [R1+0x4b50], R12 ;  /* 0x004b500c01007387 */ /* 0x0003e80000100a00 */
[----:B-1----:R-:W3:Y:S01]  /*144610*/  LDL.LU.64 R12, [R1+0x23c8] ;  /* 0x0023c800010c7983 */ /* 0x002ee20000300a00 */
[----:B--2---:R-:W-:-:S05]  /*144620*/  PRMT R14, R26, 0x7770, RZ ;  /* 0x000077701a0e7816 */ /* 0x004fca00000000ff */
[----:B----4-:R1:W-:Y:S04]  /*144630*/  @P1 STG.E.U8 desc[UR48][R10.64], R14 ;  /* 0x0000000e0a001986 */ /* 0x0103e8000c101130 */
[----:B-1----:R-:W2:Y:S01]  /*144640*/  LDL.LU.64 R10, [R1+0x4d38] ;  /* 0x004d3800010a7983 */ /* 0x002ea20000300a00 */
[----:B------:R-:W-:Y:S02]  /*144650*/  PRMT R14, R26, 0x7771, RZ ;  /* 0x000077711a0e7816 */ /* 0x000fe400000000ff */
[----:B------:R-:W-:-:S13]  /*144660*/  LOP3.LUT P1, RZ, R15, 0x4, RZ, 0xc0, !PT ;  /* 0x000000040fff7812 */ /* 0x000fda000782c0ff */
[----:B---3--:R1:W-:Y:S01]  /*144670*/  @P1 STG.E.U8 desc[UR48][R12.64], R14 ;  /* 0x0000000e0c001986 */ /* 0x0083e2000c101130 */
[----:B------:R-:W-:Y:S02]  /*144680*/  LOP3.LUT P1, RZ, R15, 0x2, RZ, 0xc0, !PT ;  /* 0x000000020fff7812 */ /* 0x000fe4000782c0ff */
[----:B-1----:R-:W-:-:S11]  /*144690*/  PRMT R14, R26, 0x7772, RZ ;  /* 0x000077721a0e7816 */ /* 0x002fd600000000ff */
[----:B------:R1:W-:Y:S01]  /*1446a0*/  @P1 STG.E.U8 desc[UR48][R16.64], R14 ;  /* 0x0000000e10001986 */ /* 0x0003e2000c101130 */
[----:B------:R-:W-:Y:S02]  /*1446b0*/  LOP3.LUT P1, RZ, R15, 0x1, RZ, 0xc0, !PT ;  /* 0x000000010fff7812 */ /* 0x000fe4000782c0ff */
[----:B-1----:R-:W-:-:S11]  /*1446c0*/  PRMT R14, R26, 0x7773, RZ ;  /* 0x000077731a0e7816 */ /* 0x002fd600000000ff */
[----:B------:R1:W-:Y:S01]  /*1446d0*/  @P1 STG.E.U8 desc[UR48][R18.64], R14 ;  /* 0x0000000e12001986 */ /* 0x0003e2000c101130 */
[----:B------:R-:W-:Y:S02]  /*1446e0*/  LOP3.LUT P1, RZ, R0, 0x80000000, RZ, 0xc0, !PT ;  /* 0x8000000000ff7812 */ /* 0x000fe4000782c0ff */
[----:B-1----:R-:W-:-:S11]  /*1446f0*/  PRMT R14, R27, 0x7770, RZ ;  /* 0x000077701b0e7816 */ /* 0x002fd600000000ff */
[----:B------:R1:W-:Y:S01]  /*144700*/  @P1 STG.E.U8 desc[UR48][R20.64], R14 ;  /* 0x0000000e14001986 */ /* 0x0003e2000c101130 */
[----:B------:R-:W-:Y:S02]  /*144710*/  LOP3.LUT P1, RZ, R0, 0x40000000, RZ, 0xc0, !PT ;  /* 0x4000000000ff7812 */ /* 0x000fe4000782c0ff */
[----:B-1----:R-:W-:-:S05]  /*144720*/  PRMT R14, R27, 0x7771, RZ ;  /* 0x000077711b0e7816 */ /* 0x002fca00000000ff */
[----:B--2---:R1:W-:Y:S02]  /*144730*/  @P6 STG.E.U8 desc[UR48][R10.64], R14 ;  /* 0x0000000e0a006986 */ /* 0x0043e4000c101130 */
[C---:B-1----:R-:W-:Y:S02]  /*144740*/  PRMT R14, R27.reuse, 0x7772, RZ ;  /* 0x000077721b0e7816 */ /* 0x042fe400000000ff */
[----:B------:R-:W2:Y:S04]  /*144750*/  LDL.LU.64 R10, [R1+0x4d30] ;  /* 0x004d3000010a7983 */ /* 0x000ea80000300a00 */
[----:B------:R1:W-:Y:S02]  /*144760*/  @P1 STG.E.U8 desc[UR48][R28.64], R14 ;  /* 0x0000000e1c001986 */ /* 0x0003e4000c101130 */
[----:B-1----:R-:W-:-:S05]  /*144770*/  PRMT R14, R27, 0x7773, RZ ;  /* 0x000077731b0e7816 */ /* 0x002fca00000000ff */
[----:B------:R1:W-:Y:S02]  /*144780*/  @P4 STG.E.U8 desc[UR48][R24.64], R14 ;  /* 0x0000000e18004986 */ /* 0x0003e4000c101130 */
[----:B-1----:R-:W-:-:S05]  /*144790*/  PRMT R14, R8, 0x7770, RZ ;  /* 0x00007770080e7816 */ /* 0x002fca00000000ff */
[----:B------:R1:W-:Y:S02]  /*1447a0*/  @P3 STG.E.U8 desc[UR48][R22.64], R14 ;  /* 0x0000000e16003986 */ /* 0x0003e4000c101130 */
[----:B-1----:R-:W-:-:S05]  /*1447b0*/  PRMT R14, R8, 0x7771, RZ ;  /* 0x00007771080e7816 */ /* 0x002fca00000000ff */
[----:B------:R1:W-:Y:S02]  /*1447c0*/  @P0 STG.E.U8 desc[UR48][R2.64], R14 ;  /* 0x0000000e02000986 */ /* 0x0003e4000c101130 */
[----:B-1----:R-:W-:-:S05]  /*1447d0*/  PRMT R14, R8, 0x7772, RZ ;  /* 0x00007772080e7816 */ /* 0x002fca00000000ff */
[----:B------:R1:W-:Y:S02]  /*1447e0*/  @P2 STG.E.U8 desc[UR48][R4.64], R14 ;  /* 0x0000000e04002986 */ /* 0x0003e4000c101130 */
[----:B-1----:R-:W-:Y:S02]  /*1447f0*/  PRMT R14, R8, 0x7773, RZ ;  /* 0x00007773080e7816 */ /* 0x002fe400000000ff */
[----:B------:R-:W3:Y:S04]  /*144800*/  LDL.LU.64 R4, [R1+0x22c0] ;  /* 0x0022c00001047983 */ /* 0x000ee80000300a00 */
[----:B------:R-:W4:Y:S04]  /*144810*/  LDL.LU.64 R24, [R1+0x22b8] ;  /* 0x0022b80001187983 */ /* 0x000f280000300a00 */
[----:B------:R-:W4:Y:S04]  /*144820*/  LDL.LU.64 R26, [R1+0x22b0] ;  /* 0x0022b000011a7983 */ /* 0x000f280000300a00 */
[----:B------:R1:W-:Y:S04]  /*144830*/  @P5 STG.E.U8 desc[UR48][R6.64], R14 ;  /* 0x0000000e06005986 */ /* 0x0003e8000c101130 */
[----:B-1----:R-:W3:Y:S04]  /*144840*/  LDL.LU R6, [R1+0x78] ;  /* 0x0000780001067983 */ /* 0x002ee80000300800 */
[----:B------:R-:W4:Y:S04]  /*144850*/  LDL.LU.64 R22, [R1+0x2298] ;  /* 0x0022980001167983 */ /* 0x000f280000300a00 */
[----:B------:R-:W4:Y:S04]  /*144860*/  LDL.LU.64 R2, [R1+0x2288] ;  /* 0x0022880001027983 */ /* 0x000f280000300a00 */
[----:B------:R-:W4:Y:S01]  /*144870*/  LDL.LU R15, [R1+0x58] ;  /* 0x00005800010f7983 */ /* 0x000f220000300800 */
[----:B------:R-:W-:Y:S01]  /*144880*/  IMAD.MOV.U32 R7, RZ, RZ, R9 ;  /* 0x000000ffff077224 */ /* 0x000fe200078e0009 */
[----:B--2---:R-:W-:-:S02]  /*144890*/  LOP3.LUT P3, RZ, R10, 0x800, RZ, 0xc0, !PT ;  /* 0x000008000aff7812 */ /* 0x004fc4000786c0ff */
[----:B---3--:R-:W-:-:S11]  /*1448a0*/  PRMT R14, R6, 0x7770, RZ ;  /* 0x00007770060e7816 */ /* 0x008fd600000000ff */
[----:B------:R1:W-:Y:S04]  /*1448b0*/  @P3 STG.E.U8 desc[UR48][R4.64], R14 ;  /* 0x0000000e04003986 */ /* 0x0003e8000c101130 */
[----:B-1----:R-:W2:Y:S04]  /*1448c0*/  LDL.LU.64 R4, [R1+0x2280] ;  /* 0x0022800001047983 */ /* 0x002ea80000300a00 */
[----:B------:R-:W3:Y:S04]  /*1448d0*/  LDL.LU.64 R8, [R1+0x2248] ;  /* 0x0022480001087983 */ /* 0x000ee80000300a00 */
[----:B---3--:R1:W-:Y:S04]  /*1448e0*/  STL.64 [R1+0x4d20], R8 ;  /* 0x004d200801007387 */ /* 0x0083e80000100a00 */
[----:B-1----:R-:W3:Y:S01]  /*1448f0*/  LDL.LU.64 R8, [R1+0x2258] ;  /* 0x0022580001087983 */ /* 0x002ee20000300a00 */
[----:B------:R-:W-:-:S02]  /*144900*/  LOP3.LUT P6, RZ, R10, 0x800000, RZ, 0xc0, !PT ;  /* 0x008000000aff7812 */ /* 0x000fc400078cc0ff */
[----:B------:R-:W-:-:S11]  /*144910*/  LOP3.LUT R0, R0, 0xffbfffff, RZ, 0xc0, !PT ;  /* 0xffbfffff00007812 */ /* 0x000fd600078ec0ff */
[----:B------:R-:W-:Y:S02]  /*144920*/  @P6 LOP3.LUT R0, R0, 0x400000, RZ, 0xfc, !PT ;  /* 0x0040000000006812 */ /* 0x000fe400078efcff */
[----:B------:R-:W-:Y:S02]  /*144930*/  LOP3.LUT P6, RZ, R10, 0x400000, RZ, 0xc0, !PT ;  /* 0x004000000aff7812 */ /* 0x000fe400078cc0ff */
        /* <DEDUP_REMOVED lines=11> */
[----:B------:R-:W-:Y:S01]  /*1449f0*/  LOP3.LUT P6, RZ, R10, 0x40000, RZ, 0xc0, !PT ;  /* 0x000400000aff7812 */ /* 0x000fe200078cc0ff */
[----:B---3--:R1:W-:Y:S04]  /*144a00*/  STL.64 [R1+0x4d28], R8 ;  /* 0x004d280801007387 */ /* 0x0083e80000100a00 */
[----:B-1----:R-:W3:Y:S01]  /*144a10*/  LDL.LU.64 R8, [R1+0x2278] ;  /* 0x0022780001087983 */ /* 0x002ee20000300a00 */
[----:B------:R-:W-:-:S07]  /*144a20*/  LOP3.LUT R0, R0, 0xf7ffffff, RZ, 0xc0, !PT ;  /* 0xf7ffffff00007812 */ /* 0x000fce00078ec0ff */
[----:B------:R-:W-:Y:S02]  /*144a30*/  @P6 LOP3.LUT R0, R0, 0x8000000, RZ, 0xfc, !PT ;  /* 0x0800000000006812 */ /* 0x000fe400078efcff */
[C---:B------:R-:W-:Y:S02]  /*144a40*/  LOP3.LUT P6, RZ, R10.reuse, 0x20000, RZ, 0xc0, !PT ;  /* 0x000200000aff7812 */ /* 0x040fe400078cc0ff */
[----:B------:R-:W-:Y:S02]  /*144a50*/  LOP3.LUT P0, RZ, R10, 0x1000, RZ, 0xc0, !PT ;  /* 0x000010000aff7812 */ /* 0x000fe4000780c0ff */
[----:B------:R-:W-:Y:S02]  /*144a60*/  LOP3.LUT R0, R0, 0xefffffff, RZ, 0xc0, !PT ;  /* 0xefffffff00007812 */ /* 0x000fe400078ec0ff */
[----:B------:R-:W-:Y:S02]  /*144a70*/  LOP3.LUT P2, RZ, R10, 0x2000, RZ, 0xc0, !PT ;  /* 0x000020000aff7812 */ /* 0x000fe4000784c0ff */
[----:B------:R-:W-:-:S05]  /*144a80*/  PRMT R14, R6, 0x7771, RZ ;  /* 0x00007771060e7816 */ /* 0x000fca00000000ff */
[----:B------:R-:W-:Y:S02]  /*144a90*/  @P6 LOP3.LUT R0, R0, 0x10000000, RZ, 0xfc, !PT ;  /* 0x1000000000006812 */ /* 0x000fe400078efcff */
[C---:B------:R-:W-:Y:S02]  /*144aa0*/  LOP3.LUT P6, RZ, R10.reuse, 0x10000, RZ, 0xc0, !PT ;  /* 0x000100000aff7812 */ /* 0x040fe400078cc0ff */
[----:B------:R-:W-:Y:S01]  /*144ab0*/  LOP3.LUT P5, RZ, R10, 0x4000, RZ, 0xc0, !PT ;  /* 0x000040000aff7812 */ /* 0x000fe200078ac0ff */
[----:B----4-:R1:W-:Y:S01]  /*144ac0*/  @P0 STG.E.U8 desc[UR48][R24.64], R14 ;  /* 0x0000000e18000986 */ /* 0x0103e2000c101130 */
[----:B------:R-:W-:Y:S02]  /*144ad0*/  LOP3.LUT R0, R0, 0xdfffffff, RZ, 0xc0, !PT ;  /* 0xdfffffff00007812 */ /* 0x000fe400078ec0ff */
[----:B-1----:R-:W-:-:S07]  /*144ae0*/  PRMT R14, R6, 0x7772, RZ ;  /* 0x00007772060e7816 */ /* 0x002fce00000000ff */
[----:B------:R-:W-:Y:S02]  /*144af0*/  @P6 LOP3.LUT R0, R0, 0x20000000, RZ, 0xfc, !PT ;  /* 0x2000000000006812 */ /* 0x000fe400078efcff */
[----:B------:R-:W-:Y:S01]  /*144b00*/  LOP3.LUT P6, RZ, R10, 0x8000, RZ, 0xc0, !PT ;  /* 0x000080000aff7812 */ /* 0x000fe200078cc0ff */
[----:B------:R-:W4:Y:S04]  /*144b10*/  LDL.LU R24, [R1+0x7c] ;  /* 0x00007c0001187983 */ /* 0x000f280000300800 */
[----:B------:R1:W-:Y:S04]  /*144b20*/  @P2 STG.E.U8 desc[UR48][R26.64], R14 ;  /* 0x0000000e1a002986 */ /* 0x0003e8000c101130 */
[----:B------:R-:W4:Y:S04]  /*144b30*/  LDL.LU.64 R12, [R1+0x2240] ;  /* 0x00224000010c7983 */ /* 0x000f280000300a00 */
[----:B------:R-:W4:Y:S04]  /*144b40*/  LDL.LU.64 R16, [R1+0x2238] ;  /* 0x0022380001107983 */ /* 0x000f280000300a00 */
[----:B------:R-:W4:Y:S04]  /*144b50*/  LDL.LU.64 R18, [R1+0x2220] ;  /* 0x0022200001127983 */ /* 0x000f280000300a00 */
[----:B------:R-:W4:Y:S04]  /*144b60*/  LDL.LU R25, [R1+0x5c] ;  /* 0x00005c0001197983 */ /* 0x000f280000300800 */
[----:B------:R-:W4:Y:S04]  /*144b70*/  LDL.LU.64 R20, [R1+0x2210] ;  /* 0x0022100001147983 */ /* 0x000f280000300a00 */
[----:B------:R-:W4:Y:S01]  /*144b80*/  LDL.LU.64 R28, [R1+0x2208] ;  /* 0x00220800011c7983 */ /* 0x000f220000300a00 */
[----:B-1----:R-:W-:-:S03]  /*144b90*/  PRMT R14, R6, 0x7773, RZ ;  /* 0x00007773060e7816 */ /* 0x002fc600000000ff */
[----:B------:R-:W4:Y:S04]  /*144ba0*/  LDL.LU.64 R26, [R1+0x2200] ;  /* 0x00220000011a7983 */ /* 0x000f280000300a00 */
[----:B------:R1:W-:Y:S02]  /*144bb0*/  @P5 STG.E.U8 desc[UR48][R22.64], R14 ;  /* 0x0000000e16005986 */ /* 0x0003e4000c101130 */
[----:B-1----:R-:W-:Y:S02]  /*144bc0*/  PRMT R14, R15, 0x7770, RZ ;  /* 0x000077700f0e7816 */ /* 0x002fe400000000ff */
[----:B------:R-:W4:Y:S04]  /*144bd0*/  LDL.LU.64 R22, [R1+0x21e0] ;  /* 0x0021e00001167983 */ /* 0x000f280000300a00 */
[----:B------:R-:W4:Y:S04]  /*144be0*/  LDL.LU R6, [R1+0x60] ;  /* 0x0000600001067983 */ /* 0x000f280000300800 */
[----:B------:R1:W-:Y:S01]  /*144bf0*/  @P6 STG.E.U8 desc[UR48][R2.64], R14 ;  /* 0x0000000e02006986 */ /* 0x0003e2000c101130 */
[----:B------:R-:W-:-:S02]  /*144c00*/  LOP3.LUT P6, RZ, R0, 0x20000000, RZ, 0xc0, !PT ;  /* 0x2000000000ff7812 */ /* 0x000fc400078cc0ff */
[----:B-1----:R-:W-:Y:S01]  /*144c10*/  PRMT R14, R15, 0x7771, RZ ;  /* 0x000077710f0e7816 */ /* 0x002fe200000000ff */
[----:B------:R-:W4:Y:S10]  /*144c20*/  LDL.LU.64 R2, [R1+0x21d0] ;  /* 0x0021d00001027983 */ /* 0x000f340000300a00 */
[----:B--2---:R1:W-:Y:S01]  /*144c30*/  @P6 STG.E.U8 desc[UR48][R4.64], R14 ;  /* 0x0000000e04006986 */ /* 0x0043e2000c101130 */
[----:B------:R-:W-:-:S02]  /*144c40*/  LOP3.LUT P6, RZ, R0, 0x10000000, RZ, 0xc0, !PT ;  /* 0x1000000000ff7812 */ /* 0x000fc400078cc0ff */
[----:B-1----:R-:W-:Y:S01]  /*144c50*/  PRMT R14, R15, 0x7772, RZ ;  /* 0x000077720f0e7816 */ /* 0x002fe200000000ff */
[----:B------:R-:W2:Y:S10]  /*144c60*/  LDL.LU.64 R4, [R1+0x21c8] ;  /* 0x0021c80001047983 */ /* 0x000eb40000300a00 */
[----:B---3--:R1:W-:Y:S04]  /*144c70*/  @P6 STG.E.U8 desc[UR48][R8.64], R14 ;  /* 0x0000000e08006986 */ /* 0x0083e8000c101130 */
[----:B-1----:R-:W3:Y:S01]  /*144c80*/  LDL.LU.64 R8, [R1+0x4d28] ;  /* 0x004d280001087983 */ /* 0x002ee20000300a00 */
[----:B------:R-:W-:-:S02]  /*144c90*/  LOP3.LUT P6, RZ, R0, 0x8000000, RZ, 0xc0, !PT ;  /* 0x0800000000ff7812 */ /* 0x000fc400078cc0ff */
[----:B------:R-:W-:-:S11]  /*144ca0*/  PRMT R14, R15, 0x7773, RZ ;  /* 0x000077730f0e7816 */ /* 0x000fd600000000ff */
[----:B---3--:R1:W-:Y:S04]  /*144cb0*/  @P6 STG.E.U8 desc[UR48][R8.64], R14 ;  /* 0x0000000e08006986 */ /* 0x0083e8000c101130 */
[----:B-1----:R-:W3:Y:S01]  /*144cc0*/  LDL.LU.64 R8, [R1+0x4d20] ;  /* 0x004d200001087983 */ /* 0x002ee20000300a00 */
[----:B------:R-:W-:Y:S02]  /*144cd0*/  LOP3.LUT P6, RZ, R0, 0x4000000, RZ, 0xc0, !PT ;  /* 0x0400000000ff7812 */ /* 0x000fe400078cc0ff */
[----:B----4-:R-:W-:Y:S02]  /*144ce0*/  PRMT R14, R24, 0x7770, RZ ;  /* 0x00007770180e7816 */ /* 0x010fe400000000ff */
[C---:B------:R-:W-:Y:S02]  /*144cf0*/  LOP3.LUT P1, RZ, R10.reuse, 0x1000000, RZ, 0xc0, !PT ;  /* 0x010000000aff7812 */ /* 0x040fe4000782c0ff */
[----:B------:R-:W-:-:S02]  /*144d00*/  LOP3.LUT P4, RZ, R10, 0x2000000, RZ, 0xc0, !PT ;  /* 0x020000000aff7812 */ /* 0x000fc4000788c0ff */
[C---:B------:R-:W-:Y:S02]  /*144d10*/  LOP3.LUT P3, RZ, R10.reuse, 0x4000000, RZ, 0xc0, !PT ;  /* 0x040000000aff7812 */ /* 0x040fe4000786c0ff */
[C---:B------:R-:W-:Y:S02]  /*144d20*/  LOP3.LUT P0, RZ, R10.reuse, 0x8000000, RZ, 0xc0, !PT ;  /* 0x080000000aff7812 */ /* 0x040fe4000780c0ff */
[C---:B------:R-:W-:Y:S02]  /*144d30*/  LOP3.LUT P2, RZ, R10.reuse, 0x10000000, RZ, 0xc0, !PT ;  /* 0x100000000aff7812 */ /* 0x040fe4000784c0ff */
[----:B------:R-:W-:Y:S01]  /*144d40*/  LOP3.LUT P5, RZ, R10, 0x20000000, RZ, 0xc0, !PT ;  /* 0x200000000aff7812 */ /* 0x000fe200078ac0ff */
[----:B---3--:R1:W-:Y:S04]  /*144d50*/  @P6 STG.E.U8 desc[UR48][R8.64], R14 ;  /* 0x0000000e08006986 */ /* 0x0083e8000c101130 */
[----:B-1----:R-:W3:Y:S01]  /*144d60*/  LDL.LU.64 R8, [R1+0x4d18] ;  /* 0x004d180001087983 */ /* 0x002ee20000300a00 */
[----:B------:R-:W-:-:S02]  /*144d70*/  LOP3.LUT P6, RZ, R0, 0x2000000, RZ, 0xc0, !PT ;  /* 0x0200000000ff7812 */ /* 0x000fc400078cc0ff */
[----:B------:R-:W-:-:S11]  /*144d80*/  PRMT R14, R24, 0x7771, RZ ;  /* 0x00007771180e7816 */ /* 0x000fd600000000ff */
        /* <DEDUP_REMOVED lines=19> */
[----:B--2---:R1:W-:Y:S02]  /*144ec0*/  @P2 STG.E.U8 desc[UR48][R4.64], R14 ;  /* 0x0000000e04002986 */ /* 0x0043e4000c101130 */
[----:B-1----:R-:W-:-:S05]  /*144ed0*/  PRMT R14, R6, 0x7772, RZ ;  /* 0x00007772060e7816 */ /* 0x002fca00000000ff */
[----:B---3--:R1:W-:Y:S04]  /*144ee0*/  @P5 STG.E.U8 desc[UR48][R8.64], R14 ;  /* 0x0000000e08005986 */ /* 0x0083e8000c101130 */
[----:B-1----:R-:W2:Y:S04]  /*144ef0*/  LDL.LU.64 R8, [R1+0x4d10] ;  /* 0x004d100001087983 */ /* 0x002ea80000300a00 */
[----:B------:R-:W3:Y:S04]  /*144f00*/  LDL.LU.64 R2, [R1+0x21a0] ;  /* 0x0021a00001027983 */ /* 0x000ee80000300a00 */
[----:B------:R-:W4:Y:S04]  /*144f10*/  LDL.LU.64 R4, [R1+0x2198] ;  /* 0x0021980001047983 */ /* 0x000f280000300a00 */
[----:B------:R-:W2:Y:S04]  /*144f20*/  LDL.LU.64 R20, [R1+0x2190] ;  /* 0x0021900001147983 */ /* 0x000ea80000300a00 */
[----:B------:R-:W2:Y:S04]  /*144f30*/  LDL.LU.64 R26, [R1+0x2188] ;  /* 0x00218800011a7983 */ /* 0x000ea80000300a00 */
[----:B------:R-:W4:Y:S01]  /*144f40*/  LDL.LU R25, [R1+0x40] ;  /* 0x0000400001197983 */ /* 0x000f220000300800 */
[----:B------:R-:W-:-:S02]  /*144f50*/  LOP3.LUT P3, RZ, R10, 0x40000000, RZ, 0xc0, !PT ;  /* 0x400000000aff7812 */ /* 0x000fc4000786c0ff */
[----:B------:R-:W-:Y:S02]  /*144f60*/  LOP3.LUT P0, RZ, R10, 0x80000000, RZ, 0xc0, !PT ;  /* 0x800000000aff7812 */ /* 0x000fe4000780c0ff */
[----:B------:R-:W-:Y:S01]  /*144f70*/  PRMT R14, R6, 0x7773, RZ ;  /* 0x00007773060e7816 */ /* 0x000fe200000000ff */
[----:B------:R-:W2:Y:S04]  /*144f80*/  LDL.LU.64 R22, [R1+0x2180] ;  /* 0x0021800001167983 */ /* 0x000ea80000300a00 */
[----:B------:R-:W2:Y:S04]  /*144f90*/  LDL.LU R15, [R1+0x64] ;  /* 0x00006400010f7983 */ /* 0x000ea80000300800 */
[----:B------:R-:W-:Y:S04]  /*144fa0*/  STL.64 [R1+0x4b70], R10 ;  /* 0x004b700a01007387 */ /* 0x000fe80000100a00 */
[----:B---3--:R4:W-:Y:S02]  /*144fb0*/  @P3 STG.E.U8 desc[UR48][R2.64], R14 ;  /* 0x0000000e02003986 */ /* 0x0089e4000c101130 */
[----:B----4-:R-:W-:-:S02]  /*144fc0*/  PRMT R14, R25, 0x7770, RZ ;  /* 0x00007770190e7816 */ /* 0x010fc400000000ff */
[----:B------:R-:W3:Y:S04]  /*144fd0*/  LDL.LU.64 R2, [R1+0x2178] ;  /* 0x0021780001027983 */ /* 0x000ee80000300a00 */
[----:B------:R1:W-:Y:S04]  /*144fe0*/  @P0 STG.E.U8 desc[UR48][R4.64], R14 ;  /* 0x0000000e04000986 */ /* 0x0003e8000c101130 */
[----:B-1----:R-:W4:Y:S04]  /*144ff0*/  LDL.LU.64 R4, [R1+0x2170] ;  /* 0x0021700001047983 */ /* 0x002f280000300a00 */
[----:B------:R-:W4:Y:S04]  /*145000*/  LDL.LU R28, [R1+0x44] ;  /* 0x00004400011c7983 */ /* 0x000f280000300800 */
[----:B------:R-:W2:Y:S04]  /*145010*/  LDL.LU.64 R10, [R1+0x2158] ;  /* 0x00215800010a7983 */ /* 0x000ea80000300a00 */
[----:B--2---:R1:W-:Y:S04]  /*145020*/  STL.64 [R1+0x4d00], R10 ;  /* 0x004d000a01007387 */ /* 0x0043e80000100a00 */
[----:B-1----:R-:W2:Y:S01]  /*145030*/  LDL.LU.64 R10, [R1+0x2160] ;  /* 0x00216000010a7983 */ /* 0x002ea20000300a00 */
        /* <DEDUP_REMOVED lines=16> */
[----:B------:R-:W-:Y:S01]  /*145140*/  LOP3.LUT R0, R0, 0xfff7ffff, RZ, 0xc0, !PT ;  /* 0xfff7ffff00007812 */ /* 0x000fe200078ec0ff */
[----:B--2---:R1:W-:Y:S04]  /*145150*/  STL.64 [R1+0x4d08], R10 ;  /* 0x004d080a01007387 */ /* 0x0043e80000100a00 */
[----:B-1----:R-:W2:Y:S06]  /*145160*/  LDL.LU.64 R10, [R1+0x2168] ;  /* 0x00216800010a7983 */ /* 0x002eac0000300a00 */
[----:B------:R-:W-:-:S02]  /*145170*/  @P6 LOP3.LUT R0, R0, 0x80000, RZ, 0xfc, !PT ;  /* 0x0008000000006812 */ /* 0x000fc400078efcff */
[C---:B------:R-:W-:Y:S02]  /*145180*/  LOP3.LUT P6, RZ, R9.reuse, 0x10, RZ, 0xc0, !PT ;  /* 0x0000001009ff7812 */ /* 0x040fe400078cc0ff */
[C---:B------:R-:W-:Y:S02]  /*145190*/  LOP3.LUT P2, RZ, R9.reuse, 0x1, RZ, 0xc0, !PT ;  /* 0x0000000109ff7812 */ /* 0x040fe4000784c0ff */
[----:B------:R-:W-:Y:S02]  /*1451a0*/  LOP3.LUT P5, RZ, R9, 0x2, RZ, 0xc0, !PT ;  /* 0x0000000209ff7812 */ /* 0x000fe400078ac0ff */
[----:B------:R-:W-:Y:S02]  /*1451b0*/  LOP3.LUT R0, R0, 0xffefffff, RZ, 0xc0, !PT ;  /* 0xffefffff00007812 */ /* 0x000fe400078ec0ff */
[----:B------:R-:W-:Y:S01]  /*1451c0*/  PRMT R14, R25, 0x7771, RZ ;  /* 0x00007771190e7816 */ /* 0x000fe200000000ff */
[----:B------:R-:W2:Y:S04]  /*1451d0*/  LDL.LU.64 R12, [R1+0x2150] ;  /* 0x00215000010c7983 */ /* 0x000ea80000300a00 */
[----:B------:R-:W2:Y:S04]  /*1451e0*/  LDL.LU R6, [R1+0x68] ;  /* 0x0000680001067983 */ /* 0x000ea80000300800 */
[----:B------:R-:W2:Y:S04]  /*1451f0*/  LDL.LU.64 R16, [R1+0x2148] ;  /* 0x0021480001107983 */ /* 0x000ea80000300a00 */
[----:B------:R-:W2:Y:S01]  /*145200*/  LDL.LU.64 R18, [R1+0x2140] ;  /* 0x0021400001127983 */ /* 0x000ea20000300a00 */
[----:B------:R-:W-:-:S02]  /*145210*/  @P6 LOP3.LUT R0, R0, 0x100000, RZ, 0xfc, !PT ;  /* 0x0010000000006812 */ /* 0x000fc400078efcff */
[----:B------:R-:W-:Y:S02]  /*145220*/  LOP3.LUT P6, RZ, R9, 0x8, RZ, 0xc0, !PT ;  /* 0x0000000809ff7812 */ /* 0x000fe400078cc0ff */
[----:B------:R-:W-:Y:S01]  /*145230*/  LOP3.LUT R0, R0, 0xffdfffff, RZ, 0xc0, !PT ;  /* 0xffdfffff00007812 */ /* 0x000fe200078ec0ff */
[----:B------:R1:W-:Y:S10]  /*145240*/  @P2 STG.E.U8 desc[UR48][R20.64], R14 ;  /* 0x0000000e14002986 */ /* 0x0003f4000c101130 */
[----:B------:R-:W-:-:S02]  /*145250*/  @P6 LOP3.LUT R0, R0, 0x200000, RZ, 0xfc, !PT ;  /* 0x0020000000006812 */ /* 0x000fc400078efcff */
[----:B------:R-:W-:Y:S02]  /*145260*/  LOP3.LUT P6, RZ, R9, 0x4, RZ, 0xc0, !PT ;  /* 0x0000000409ff7812 */ /* 0x000fe400078cc0ff */
[C---:B-1----:R-:W-:Y:S01]  /*145270*/  PRMT R14, R25.reuse, 0x7772, RZ ;  /* 0x00007772190e7816 */ /* 0x042fe200000000ff */
[----:B------:R-:W2:Y:S04]  /*145280*/  LDL.LU.64 R20, [R1+0x2138] ;  /* 0x0021380001147983 */ /* 0x000ea80000300a00 */
[----:B------:R1:W-:Y:S02]  /*145290*/  @P5 STG.E.U8 desc[UR48][R26.64], R14 ;  /* 0x0000000e1a005986 */ /* 0x0003e4000c101130 */
[----:B-1----:R-:W-:Y:S02]  /*1452a0*/  PRMT R14, R25, 0x7773, RZ ;  /* 0x00007773190e7816 */ /* 0x002fe400000000ff */
[----:B------:R-:W2:Y:S04]  /*1452b0*/  LDL.LU.64 R26, [R1+0x2130] ;  /* 0x00213000011a7983 */ /* 0x000ea80000300a00 */
[----:B------:R-:W2:Y:S04]  /*1452c0*/  LDL.LU R29, [R1+0x48] ;  /* 0x00004800011d7983 */ /* 0x000ea80000300800 */
[----:B------:R-:W2:Y:S04]  /*1452d0*/  LDL.LU.64 R24, [R1+0x2128] ;  /* 0x0021280001187983 */ /* 0x000ea80000300a00 */
[----:B------:R1:W-:Y:S01]  /*1452e0*/  @P6 STG.E.U8 desc[UR48][R22.64], R14 ;  /* 0x0000000e16006986 */ /* 0x0003e2000c101130 */
[----:B------:R-:W-:-:S02]  /*1452f0*/  LOP3.LUT P6, RZ, R0, 0x200000, RZ, 0xc0, !PT ;  /* 0x0020000000ff7812 */ /* 0x000fc400078cc0ff */
[----:B-1----:R-:W-:Y:S01]  /*145300*/  PRMT R14, R15, 0x7770, RZ ;  /* 0x000077700f0e7816 */ /* 0x002fe200000000ff */
[----:B------:R-:W2:Y:S10]  /*145310*/  LDL.LU.64 R22, [R1+0x2118] ;  /* 0x0021180001167983 */ /* 0x000eb40000300a00 */
[----:B---3--:R1:W-:Y:S01]  /*145320*/  @P6 STG.E.U8 desc[UR48][R2.64], R14 ;  /* 0x0000000e02006986 */ /* 0x0083e2000c101130 */
[----:B------:R-:W-:-:S02]  /*145330*/  LOP3.LUT P6, RZ, R0, 0x100000, RZ, 0xc0, !PT ;  /* 0x0010000000ff7812 */ /* 0x000fc400078cc0ff */
[----:B-1----:R-:W-:Y:S01]  /*145340*/  PRMT R14, R15, 0x7771, RZ ;  /* 0x000077710f0e7816 */ /* 0x002fe200000000ff */
[----:B------:R-:W3:Y:S10]  /*145350*/  LDL.LU.64 R2, [R1+0x2110] ;  /* 0x0021100001027983 */ /* 0x000ef40000300a00 */
[----:B----4-:R1:W-:Y:S01]  /*145360*/  @P6 STG.E.U8 desc[UR48][R4.64], R14 ;  /* 0x0000000e04006986 */ /* 0x0103e2000c101130 */
[----:B------:R-:W-:-:S02]  /*145370*/  LOP3.LUT P6, RZ, R0, 0x80000, RZ, 0xc0, !PT ;  /* 0x0008000000ff7812 */ /* 0x000fc400078cc0ff */
[----:B-1----:R-:W-:Y:S01]  /*145380*/  PRMT R14, R15, 0x7772, RZ ;  /* 0x000077720f0e7816 */ /* 0x002fe200000000ff */
[----:B------:R-:W4:Y:S10]  /*145390*/  LDL.LU.64 R4, [R1+0x2108] ;  /* 0x0021080001047983 */ /* 0x000f340000300a00 */
[----:B--2---:R1:W-:Y:S04]  /*1453a0*/  @P6 STG.E.U8 desc[UR48][R10.64], R14 ;  /* 0x0000000e0a006986 */ /* 0x0043e8000c101130 */
[----:B-1----:R-:W2:Y:S01]  /*1453b0*/  LDL.LU.64 R10, [R1+0x4d08] ;  /* 0x004d0800010a7983 */ /* 0x002ea20000300a00 */
[----:B------:R-:W-:-:S02]  /*1453c0*/  LOP3.LUT P6, RZ, R0, 0x40000, RZ, 0xc0, !PT ;  /* 0x0004000000ff7812 */ /* 0x000fc400078cc0ff */
[----:B------:R-:W-:-:S11]  /*1453d0*/  PRMT R14, R15, 0x7773, RZ ;  /* 0x000077730f0e7816 */ /* 0x000fd600000000ff */
[----:B--2---:R1:W-:Y:S04]  /*1453e0*/  @P6 STG.E.U8 desc[UR48][R10.64], R14 ;  /* 0x0000000e0a006986 */ /* 0x0043e8000c101130 */
[----:B-1----:R-:W2:Y:S01]  /*1453f0*/  LDL.LU.64 R10, [R1+0x4d00] ;  /* 0x004d0000010a7983 */ /* 0x002ea20000300a00 */
[----:B------:R-:W-:Y:S02]  /*145400*/  LOP3.LUT P6, RZ, R0, 0x20000, RZ, 0xc0, !PT ;  /* 0x0002000000ff7812 */ /* 0x000fe400078cc0ff */
[----:B------:R-:W-:Y:S02]  /*145410*/  PRMT R14, R28, 0x7770, RZ ;  /* 0x000077701c0e7816 */ /* 0x000fe400000000ff */
[C---:B------:R-:W-:Y:S02]  /*145420*/  LOP3.LUT P1, RZ, R9.reuse, 0x800, RZ, 0xc0, !PT ;  /* 0x0000080009ff7812 */ /* 0x040fe4000782c0ff */
[----:B------:R-:W-:-:S02]  /*145430*/  LOP3.LUT P4, RZ, R9, 0x1000, RZ, 0xc0, !PT ;  /* 0x0000100009ff7812 */ /* 0x000fc4000788c0ff */
[C---:B------:R-:W-:Y:S02]  /*145440*/  LOP3.LUT P3, RZ, R9.reuse, 0x2000, RZ, 0xc0, !PT ;  /* 0x0000200009ff7812 */ /* 0x040fe4000786c0ff */
[C---:B------:R-:W-:Y:S02]  /*145450*/  LOP3.LUT P0, RZ, R9.reuse, 0x4000, RZ, 0xc0, !PT ;  /* 0x0000400009ff7812 */ /* 0x040fe4000780c0ff */
[C---:B------:R-:W-:Y:S02]  /*145460*/  LOP3.LUT P2, RZ, R9.reuse, 0x8000, RZ, 0xc0, !PT ;  /* 0x0000800009ff7812 */ /* 0x040fe4000784c0ff */
[----:B------:R-:W-:Y:S01]  /*145470*/  LOP3.LUT P5, RZ, R9, 0x10000, RZ, 0xc0, !PT ;  /* 0x0001000009ff7812 */ /* 0x000fe200078ac0ff */
[----:B--2---:R1:W-:Y:S01]  /*145480*/  @P6 STG.E.U8 desc[UR48][R10.64], R14 ;  /* 0x0000000e0a006986 */ /* 0x0043e2000c101130 */
        /* <DEDUP_REMOVED lines=18> */
[----:B---3--:R1:W-:Y:S02]  /*1455b0*/  @P2 STG.E.U8 desc[UR48][R2.64], R14 ;  /* 0x0000000e02002986 */ /* 0x0083e4000c101130 */
[----:B-1----:R-:W-:Y:S02]  /*1455c0*/  PRMT R14, R29, 0x7771, RZ ;  /* 0x000077711d0e7816 */ /* 0x002fe400000000ff */
[----:B------:R-:W2:Y:S04]  /*1455d0*/  LDL.LU.64 R2, [R1+0x2100] ;  /* 0x0021000001027983 */ /* 0x000ea80000300a00 */
[----:B----4-:R1:W-:Y:S04]  /*1455e0*/  @P5 STG.E.U8 desc[UR48][R4.64], R14 ;  /* 0x0000000e04005986 */ /* 0x0103e8000c101130 */
[----:B-1----:R-:W3:Y:S01]  /*1455f0*/  LDL.LU.64 R4, [R1+0x20f0] ;  /* 0x0020f00001047983 */ /* 0x002ee20000300a00 */
[----:B------:R-:W-:-:S02]  /*145600*/  LOP3.LUT P3, RZ, R9, 0x20000, RZ, 0xc0, !PT ;  /* 0x0002000009ff7812 */ /* 0x000fc4000786c0ff */
[----:B------:R-:W-:Y:S02]  /*145610*/  LOP3.LUT P0, RZ, R9, 0x40000, RZ, 0xc0, !PT ;  /* 0x0004000009ff7812 */ /* 0x000fe4000780c0ff */
[----:B------:R-:W-:Y:S01]  /*145620*/  PRMT R14, R29, 0x7772, RZ ;  /* 0x000077721d0e7816 */ /* 0x000fe200000000ff */
[----:B------:R-:W4:Y:S04]  /*145630*/  LDL.LU.64 R22, [R1+0x20e8] ;  /* 0x0020e80001167983 */ /* 0x000f280000300a00 */
[----:B------:R-:W4:Y:S01]  /*145640*/  LDL.LU.64 R26, [R1+0x20e0] ;  /* 0x0020e000011a7983 */ /* 0x000f220000300a00 */
[----:B------:R-:W-:-:S03]  /*145650*/  IMAD.MOV.U32 R6, RZ, RZ, R7 ;  /* 0x000000ffff067224 */ /* 0x000fc600078e0007 */
[----:B------:R-:W4:Y:S04]  /*145660*/  LDL.LU.64 R24, [R1+0x20d8] ;  /* 0x0020d80001187983 */ /* 0x000f280000300a00 */
[----:B------:R-:W4:Y:S04]  /*145670*/  LDL.LU R7, [R1+0x6c] ;  /* 0x00006c0001077983 */ /* 0x000f280000300800 */
[----:B--2---:R1:W-:Y:S02]  /*145680*/  @P3 STG.E.U8 desc[UR48][R2.64], R14 ;  /* 0x0000000e02003986 */ /* 0x0043e4000c101130 */
[----:B-1----:R-:W-:-:S02]  /*145690*/  PRMT R14, R29, 0x7773, RZ ;  /* 0x000077731d0e7816 */ /* 0x002fc400000000ff */
[----:B------:R-:W2:Y:S04]  /*1456a0*/  LDL.LU.64 R2, [R1+0x20c0] ;  /* 0x0020c00001027983 */ /* 0x000ea80000300a00 */
[----:B------:R-:W2:Y:S04]  /*1456b0*/  LDL.LU R15, [R1+0x4c] ;  /* 0x00004c00010f7983 */ /* 0x000ea80000300800 */
[----:B---3--:R1:W-:Y:S04]  /*1456c0*/  @P0 STG.E.U8 desc[UR48][R4.64], R14 ;  /* 0x0000000e04000986 */ /* 0x0083e8000c101130 */
[----:B-1----:R-:W3:Y:S04]  /*1456d0*/  LDL.LU.64 R4, [R1+0x20b0] ;  /* 0x0020b00001047983 */ /* 0x002ee80000300a00 */
[----:B------:R-:W4:Y:S04]  /*1456e0*/  LDL.LU.64 R10, [R1+0x2080] ;  /* 0x00208000010a7983 */ /* 0x000f280000300a00 */
[----:B----4-:R1:W-:Y:S04]  /*1456f0*/  STL.64 [R1+0x4cf0], R10 ;  /* 0x004cf00a01007387 */ /* 0x0103e80000100a00 */
[----:B-1----:R-:W4:Y:S01]  /*145700*/  LDL.LU.64 R10, [R1+0x20a0] ;  /* 0x0020a000010a7983 */ /* 0x002f220000300a00 */
        /* <DEDUP_REMOVED lines=17> */
[----:B----4-:R1:W-:Y:S04]  /*145820*/  STL.64 [R1+0x4cf8], R10 ;  /* 0x004cf80a01007387 */ /* 0x0103e80000100a00 */
[----:B-1----:R-:W4:Y:S06]  /*145830*/  LDL.LU.64 R10, [R1+0x20a8] ;  /* 0x0020a800010a7983 */ /* 0x002f2c0000300a00 */
[----:B------:R-:W-:-:S02]  /*145840*/  @P6 LOP3.LUT R0, R0, 0x800, RZ, 0xfc, !PT ;  /* 0x0000080000006812 */ /* 0x000fc400078efcff */
[C---:B------:R-:W-:Y:S02]  /*145850*/  LOP3.LUT P6, RZ, R9.reuse, 0x800000, RZ, 0xc0, !PT ;  /* 0x0080000009ff7812 */ /* 0x040fe400078cc0ff */
[----:B------:R-:W-:Y:S02]  /*145860*/  LOP3.LUT R0, R0, 0xffffefff, RZ, 0xc0, !PT ;  /* 0xffffefff00007812 */ /* 0x000fe400078ec0ff */
[----:B------:R-:W-:-:S09]  /*145870*/  LOP3.LUT P2, RZ, R9, 0x80000, RZ, 0xc0, !PT ;  /* 0x0008000009ff7812 */ /* 0x000fd2000784c0ff */
[----:B------:R-:W-:Y:S02]  /*145880*/  @P6 LOP3.LUT R0, R0, 0x1000, RZ, 0xfc, !PT ;  /* 0x0000100000006812 */ /* 0x000fe400078efcff */
[C---:B------:R-:W-:Y:S02]  /*145890*/  LOP3.LUT P6, RZ, R9.reuse, 0x400000, RZ, 0xc0, !PT ;  /* 0x0040000009ff7812 */ /* 0x040fe400078cc0ff */
[----:B------:R-:W-:Y:S02]  /*1458a0*/  LOP3.LUT P5, RZ, R9, 0x100000, RZ, 0xc0, !PT ;  /* 0x0010000009ff7812 */ /* 0x000fe400078ac0ff */
[----:B------:R-:W-:Y:S02]  /*1458b0*/  PRMT R14, R7, 0x7770, RZ ;  /* 0x00007770070e7816 */ /* 0x000fe400000000ff */
[----:B------:R-:W-:-:S03]  /*1458c0*/  LOP3.LUT R0, R0, 0xffffdfff, RZ, 0xc0, !PT ;  /* 0xffffdfff00007812 */ /* 0x000fc600078ec0ff */
[----:B------:R1:W-:Y:S04]  /*1458d0*/  @P2 STG.E.U8 desc[UR48][R22.64], R14 ;  /* 0x0000000e16002986 */ /* 0x0003e8000c101130 */
[----:B------:R-:W-:Y:S02]  /*1458e0*/  @P6 LOP3.LUT R0, R0, 0x2000, RZ, 0xfc, !PT ;  /* 0x0000200000006812 */ /* 0x000fe400078efcff */
[----:B------:R-:W-:Y:S02]  /*1458f0*/  LOP3.LUT P6, RZ, R9, 0x200000, RZ, 0xc0, !PT ;  /* 0x0020000009ff7812 */ /* 0x000fe400078cc0ff */
[C---:B-1----:R-:W-:Y:S01]  /*145900*/  PRMT R14, R7.reuse, 0x7771, RZ ;  /* 0x00007771070e7816 */ /* 0x042fe200000000ff */
[----:B------:R-:W4:Y:S04]  /*145910*/  LDL.LU R22, [R1+0xb0] ;  /* 0x0000b00001167983 */ /* 0x000f280000300800 */
[----:B------:R-:W4:Y:S04]  /*145920*/  LDL.LU.64 R12, [R1+0x2070] ;  /* 0x00207000010c7983 */ /* 0x000f280000300a00 */
[----:B------:R-:W4:Y:S04]  /*145930*/  LDL.LU.64 R16, [R1+0x2068] ;  /* 0x0020680001107983 */ /* 0x000f280000300a00 */
[----:B------:R-:W4:Y:S04]  /*145940*/  LDL.LU.64 R18, [R1+0x2060] ;  /* 0x0020600001127983 */ /* 0x000f280000300a00 */
[----:B------:R1:W-:Y:S04]  /*145950*/  @P5 STG.E.U8 desc[UR48][R26.64], R14 ;  /* 0x0000000e1a005986 */ /* 0x0003e8000c101130 */
[----:B------:R-:W4:Y:S04]  /*145960*/  LDL.LU R23, [R1+0x90] ;  /* 0x0000900001177983 */ /* 0x000f280000300800 */
[----:B------:R-:W4:Y:S04]  /*145970*/  LDL.LU.64 R20, [R1+0x2040] ;  /* 0x0020400001147983 */ /* 0x000f280000300a00 */
[----:B------:R-:W4:Y:S01]  /*145980*/  LDL.LU.64 R28, [R1+0x2030] ;  /* 0x00203000011c7983 */ /* 0x000f220000300a00 */
[----:B-1----:R-:W-:-:S03]  /*145990*/  PRMT R14, R7, 0x7772, RZ ;  /* 0x00007772070e7816 */ /* 0x002fc600000000ff */
[----:B------:R-:W4:Y:S04]  /*1459a0*/  LDL.LU.64 R26, [R1+0x2028] ;  /* 0x00202800011a7983 */ /* 0x000f280000300a00 */
[----:B------:R1:W-:Y:S01]  /*1459b0*/  @P6 STG.E.U8 desc[UR48][R24.64], R14 ;  /* 0x0000000e18006986 */ /* 0x0003e2000c101130 */
[C---:B------:R-:W-:Y:S02]  /*1459c0*/  LOP3.LUT P6, RZ, R0.reuse, 0x2000, RZ, 0xc0, !PT ;  /* 0x0000200000ff7812 */ /* 0x040fe400078cc0ff */
[----:B-1----:R-:W-:Y:S01]  /*1459d0*/  PRMT R14, R7, 0x7773, RZ ;  /* 0x00007773070e7816 */ /* 0x002fe200000000ff */
[----:B------:R-:W4:Y:S10]  /*1459e0*/  LDL.LU.64 R24, [R1+0x2020] ;  /* 0x0020200001187983 */ /* 0x000f340000300a00 */
[----:B--2---:R1:W-:Y:S01]  /*1459f0*/  @P6 STG.E.U8 desc[UR48][R2.64], R14 ;  /* 0x0000000e02006986 */ /* 0x0043e2000c101130 */
[----:B------:R-:W-:-:S02]  /*145a00*/  LOP3.LUT P6, RZ, R0, 0x1000, RZ, 0xc0, !PT ;  /* 0x0000100000ff7812 */ /* 0x000fc400078cc0ff */
[----:B-1----:R-:W-:Y:S01]  /*145a10*/  PRMT R14, R15, 0x7770, RZ ;  /* 0x000077700f0e7816 */ /* 0x002fe200000000ff */
[----:B------:R-:W2:Y:S04]  /*145a20*/  LDL.LU.64 R2, [R1+0x2000] ;  /* 0x0020000001027983 */ /* 0x000ea80000300a00 */
[----:B------:R-:W2:Y:S06]  /*145a30*/  LDL.LU R7, [R1+0xb4] ;  /* 0x0000b40001077983 */ /* 0x000eac0000300800 */
[----:B---3--:R1:W-:Y:S01]  /*145a40*/  @P6 STG.E.U8 desc[UR48][R4.64], R14 ;  /* 0x0000000e04006986 */ /* 0x0083e2000c101130 */
[----:B------:R-:W-:-:S02]  /*145a50*/  LOP3.LUT P6, RZ, R0, 0x800, RZ, 0xc0, !PT ;  /* 0x0000080000ff7812 */ /* 0x000fc400078cc0ff */
[----:B-1----:R-:W-:Y:S01]  /*145a60*/  PRMT R14, R15, 0x7771, RZ ;  /* 0x000077710f0e7816 */ /* 0x002fe200000000ff */
[----:B------:R-:W3:Y:S10]  /*145a70*/  LDL.LU.64 R4, [R1+0x1ff0] ;  /* 0x001ff00001047983 */ /* 0x000ef40000300a00 */
[----:B----4-:R1:W-:Y:S04]  /*145a80*/  @P6 STG.E.U8 desc[UR48][R10.64], R14 ;  /* 0x0000000e0a006986 */ /* 0x0103e8000c101130 */
[----:B-1----:R-:W4:Y:S01]  /*145a90*/  LDL.LU.64 R10, [R1+0x4cf8] ;  /* 0x004cf800010a7983 */ /* 0x002f220000300a00 */
[----:B------:R-:W-:-:S02]  /*145aa0*/  LOP3.LUT P6, RZ, R0, 0x400, RZ, 0xc0, !PT ;  /* 0x0000040000ff7812 */ /* 0x000fc400078cc0ff */
[----:B------:R-:W-:-:S11]  /*145ab0*/  PRMT R14, R15, 0x7772, RZ ;  /* 0x000077720f0e7816 */ /* 0x000fd600000000ff */
[----:B----4-:R1:W-:Y:S04]  /*145ac0*/  @P6 STG.E.U8 desc[UR48][R10.64], R14 ;  /* 0x0000000e0a006986 */ /* 0x0103e8000c101130 */
[----:B-1----:R-:W4:Y:S01]  /*145ad0*/  LDL.LU.64 R10, [R1+0x4cf0] ;  /* 0x004cf000010a7983 */ /* 0x002f220000300a00 */
        /* <DEDUP_REMOVED lines=8> */
[----:B----4-:R1:W-:Y:S01]  /*145b60*/  @P6 STG.E.U8 desc[UR48][R10.64], R14 ;  /* 0x0000000e0a006986 */ /* 0x0103e2000c101130 */
        /* <DEDUP_REMOVED lines=19> */
[----:B-1----:R-:W-:Y:S02]  /*145ca0*/  PRMT R14, R7, 0x7770, RZ ;  /* 0x00007770070e7816 */ /* 0x002fe400000000ff */
[----:B------:R-:W2:Y:S04]  /*145cb0*/  LDL.LU.64 R2, [R1+0x1fe8] ;  /* 0x001fe80001027983 */ /* 0x000ea80000300a00 */
[----:B---3--:R1:W-:Y:S04]  /*145cc0*/  @P5 STG.E.U8 desc[UR48][R4.64], R14 ;  /* 0x0000000e04005986 */ /* 0x0083e8000c101130 */
[----:B-1----:R-:W3:Y:S01]  /*145cd0*/  LDL.LU.64 R4, [R1+0x1fe0] ;  /* 0x001fe00001047983 */ /* 0x002ee20000300a00 */
[----:B------:R-:W-:-:S02]  /*145ce0*/  LOP3.LUT P3, RZ, R8, 0x10, RZ, 0xc0, !PT ;  /* 0x0000001008ff7812 */ /* 0x000fc4000786c0ff */
[----:B------:R-:W-:Y:S02]  /*145cf0*/  LOP3.LUT P0, RZ, R8, 0x20, RZ, 0xc0, !PT ;  /* 0x0000002008ff7812 */ /* 0x000fe4000780c0ff */
[C---:B------:R-:W-:Y:S01]  /*145d00*/  PRMT R14, R7.reuse, 0x7771, RZ ;  /* 0x00007771070e7816 */ /* 0x040fe200000000ff */
[----:B------:R-:W4:Y:S04]  /*145d10*/  LDL.LU.64 R26, [R1+0x1fc8] ;  /* 0x001fc800011a7983 */ /* 0x000f280000300a00 */
[----:B------:R-:W4:Y:S04]  /*145d20*/  LDL.LU.64 R24, [R1+0x1fc0] ;  /* 0x001fc00001187983 */ /* 0x000f280000300a00 */
[----:B------:R-:W4:Y:S04]  /*145d30*/  LDL.LU.64 R22, [R1+0x1fb8] ;  /* 0x001fb80001167983 */ /* 0x000f280000300a00 */
[----:B------:R-:W4:Y:S04]  /*145d40*/  LDL.LU R15, [R1+0x94] ;  /* 0x00009400010f7983 */ /* 0x000f280000300800 */
[----:B--2---:R1:W-:Y:S02]  /*145d50*/  @P3 STG.E.U8 desc[UR48][R2.64], R14 ;  /* 0x0000000e02003986 */ /* 0x0043e4000c101130 */
[----:B-1----:R-:W-:-:S02]  /*145d60*/  PRMT R14, R7, 0x7772, RZ ;  /* 0x00007772070e7816 */ /* 0x002fc400000000ff */
[----:B------:R-:W2:Y:S04]  /*145d70*/  LDL.LU.64 R2, [R1+0x1fb0] ;  /* 0x001fb00001027983 */ /* 0x000ea80000300a00 */
[----:B------:R-:W2:Y:S04]  /*145d80*/  LDL.LU R28, [R1+0xb8] ;  /* 0x0000b800011c7983 */ /* 0x000ea80000300800 */
[----:B---3--:R1:W-:Y:S02]  /*145d90*/  @P0 STG.E.U8 desc[UR48][R4.64], R14 ;  /* 0x0000000e04000986 */ /* 0x0083e4000c101130 */
[----:B-1----:R-:W-:Y:S01]  /*145da0*/  IMAD.MOV.U32 R5, RZ, RZ, R6 ;  /* 0x000000ffff057224 */ /* 0x002fe200078e0006 */
[----:B------:R-:W-:-:S02]  /*145db0*/  PRMT R14, R7, 0x7773, RZ ;  /* 0x00007773070e7816 */ /* 0x000fc400000000ff */
[----:B------:R-:W3:Y:S04]  /*145dc0*/  LDL.LU.64 R6, [R1+0x1f98] ;  /* 0x001f980001067983 */ /* 0x000ee80000300a00 */
[----:B---3--:R1:W-:Y:S04]  /*145dd0*/  STL.64 [R1+0x4ce0], R6 ;  /* 0x004ce00601007387 */ /* 0x0083e80000100a00 */
[----:B-1----:R-:W3:Y:S01]  /*145de0*/  LDL.LU.64 R6, [R1+0x1fa0] ;  /* 0x001fa00001067983 */ /* 0x002ee20000300a00 */
        /* <DEDUP_REMOVED lines=18> */
[----:B------:R-:W-:Y:S02]  /*145f10*/  LOP3.LUT R0, R0, 0xfffffff7, RZ, 0xc0, !PT ;  /* 0xfffffff700007812 */ /* 0x000fe400078ec0ff */
[----:B------:R-:W-:-:S02]  /*145f20*/  LOP3.LUT P2, RZ, R8, 0x40, RZ, 0xc0, !PT ;  /* 0x0000004008ff7812 */ /* 0x000fc4000784c0ff */
[----:B------:R-:W-:Y:S01]  /*145f30*/  LOP3.LUT P5, RZ, R8, 0x80, RZ, 0xc0, !PT ;  /* 0x0000008008ff7812 */ /* 0x000fe200078ac0ff */
[----:B------:R-:W3:Y:S02]  /*145f40*/  LDL.LU.64 R10, [R1+0x1f90] ;  /* 0x001f9000010a7983 */ /* 0x000ee40000300a00 */
[----:B------:R-:W-:Y:S02]  /*145f50*/  @P6 LOP3.LUT R0, R0, 0x8, RZ, 0xfc, !PT ;  /* 0x0000000800006812 */ /* 0x000fe400078efcff */
[----:B------:R-:W-:Y:S01]  /*145f60*/  LOP3.LUT P6, RZ, R8, 0x400, RZ, 0xc0, !PT ;  /* 0x0000040008ff7812 */ /* 0x000fe200078cc0ff */
[----:B------:R-:W3:Y:S04]  /*145f70*/  LDL.LU.64 R12, [R1+0x1f88] ;  /* 0x001f8800010c7983 */ /* 0x000ee80000300a00 */
[----:B------:R-:W3:Y:S01]  /*145f80*/  LDL.LU R29, [R1+0x98] ;  /* 0x00009800011d7983 */ /* 0x000ee20000300800 */
[----:B------:R-:W-:-:S03]  /*145f90*/  LOP3.LUT R0, R0, 0xffffffef, RZ, 0xc0, !PT ;  /* 0xffffffef00007812 */ /* 0x000fc600078ec0ff */
[----:B------:R-:W3:Y:S04]  /*145fa0*/  LDL.LU.64 R16, [R1+0x1f78] ;  /* 0x001f780001107983 */ /* 0x000ee80000300a00 */
[----:B------:R-:W3:Y:S04]  /*145fb0*/  LDL.LU.64 R18, [R1+0x1f70] ;  /* 0x001f700001127983 */ /* 0x000ee80000300a00 */
[----:B------:R-:W3:Y:S04]  /*145fc0*/  LDL.LU R4, [R1+0xbc] ;  /* 0x0000bc0001047983 */ /* 0x000ee80000300800 */
[----:B----4-:R1:W-:Y:S04]  /*145fd0*/  @P2 STG.E.U8 desc[UR48][R26.64], R14 ;  /* 0x0000000e1a002986 */ /* 0x0103e8000c101130 */
[----:B------:R-:W4:Y:S01]  /*145fe0*/  LDL.LU.64 R20, [R1+0x1f68] ;  /* 0x001f680001147983 */ /* 0x000f220000300a00 */
[----:B------:R-:W-:-:S02]  /*145ff0*/  @P6 LOP3.LUT R0, R0, 0x10, RZ, 0xfc, !PT ;  /* 0x0000001000006812 */ /* 0x000fc400078efcff */
[----:B------:R-:W-:Y:S02]  /*146000*/  LOP3.LUT P6, RZ, R8, 0x200, RZ, 0xc0, !PT ;  /* 0x0000020008ff7812 */ /* 0x000fe400078cc0ff */
[----:B------:R-:W-:Y:S02]  /*146010*/  LOP3.LUT R0, R0, 0xffffffdf, RZ, 0xc0, !PT ;  /* 0xffffffdf00007812 */ /* 0x000fe400078ec0ff */
[----:B-1----:R-:W-:Y:S01]  /*146020*/  PRMT R14, R15, 0x7770, RZ ;  /* 0x000077700f0e7816 */ /* 0x002fe200000000ff */
[----:B------:R-:W4:Y:S08]  /*146030*/  LDL.LU.64 R26, [R1+0x1f60] ;  /* 0x001f6000011a7983 */ /* 0x000f300000300a00 */
[----:B------:R-:W-:-:S02]  /*146040*/  @P6 LOP3.LUT R0, R0, 0x20, RZ, 0xfc, !PT ;  /* 0x0000002000006812 */ /* 0x000fc400078efcff */
[----:B------:R-:W-:Y:S01]  /*146050*/  LOP3.LUT P6, RZ, R8, 0x100, RZ, 0xc0, !PT ;  /* 0x0000010008ff7812 */ /* 0x000fe200078cc0ff */
[----:B------:R1:W-:Y:S02]  /*146060*/  @P5 STG.E.U8 desc[UR48][R24.64], R14 ;  /* 0x0000000e18005986 */ /* 0x0003e4000c101130 */
[----:B-1----:R-:W-:Y:S02]  /*146070*/  PRMT R14, R15, 0x7771, RZ ;  /* 0x000077710f0e7816 */ /* 0x002fe400000000ff */
[----:B------:R-:W4:Y:S08]  /*146080*/  LDL.LU.64 R24, [R1+0x1f50] ;  /* 0x001f500001187983 */ /* 0x000f300000300a00 */
        /* <DEDUP_REMOVED lines=27> */
[----:B------:R-:W-:-:S03]  /*146240*/  LOP3.LUT P6, RZ, R0, 0x1, RZ, 0xc0, !PT ;  /* 0x0000000100ff7812 */ /* 0x000fc600078cc0ff */
[----:B------:R-:W3:Y:S01]  /*146250*/  LDL.LU R0, [R1+0x4cd0] ;  /* 0x004cd00001007983 */ /* 0x000ee20000300800 */
[----:B-1----:R-:W-:-:S09]  /*146260*/  PRMT R14, R28, 0x7773, RZ ;  /* 0x000077731c0e7816 */ /* 0x002fd200000000ff */
        /* <DEDUP_REMOVED lines=8> */
[----:B----4-:R1:W-:Y:S02]  /*1462f0*/  @P1 STG.E.U8 desc[UR48][R20.64], R14 ;  /* 0x0000000e14001986 */ /* 0x0103e4000c101130 */
        /* <DEDUP_REMOVED lines=14> */
[----:B------:R-:W3:Y:S01]  /*1463e0*/  LDL.LU R4, [R1+0x9c] ;  /* 0x00009c0001047983 */ /* 0x000ee20000300800 */
[----:B------:R-:W-:-:S02]  /*1463f0*/  LOP3.LUT P3, RZ, R8, 0x800000, RZ, 0xc0, !PT ;  /* 0x0080000008ff7812 */ /* 0x000fc4000786c0ff */
[----:B------:R-:W-:Y:S01]  /*146400*/  LOP3.LUT P0, RZ, R8, 0x1000000, RZ, 0xc0, !PT ;  /* 0x0100000008ff7812 */ /* 0x000fe2000780c0ff */
[----:B------:R-:W2:Y:S04]  /*146410*/  LDL.LU.64 R26, [R1+0x1ef8] ;  /* 0x001ef800011a7983 */ /* 0x000ea80000300a00 */
[----:B------:R-:W2:Y:S04]  /*146420*/  LDL.LU.64 R24, [R1+0x1ee0] ;  /* 0x001ee00001187983 */ /* 0x000ea80000300a00 */
[----:B------:R-:W2:Y:S01]  /*146430*/  LDL.LU R15, [R1+0xa0] ;  /* 0x0000a000010f7983 */ /* 0x000ea20000300800 */
[----:B---3--:R-:W-:-:S05]  /*146440*/  PRMT R14, R4, 0x7770, RZ ;  /* 0x00007770040e7816 */ /* 0x008fca00000000ff */
[----:B------:R1:W-:Y:S02]  /*146450*/  @P3 STG.E.U8 desc[UR48][R22.64], R14 ;  /* 0x0000000e16003986 */ /* 0x0003e4000c101130 */
[----:B-1----:R-:W-:Y:S02]  /*146460*/  PRMT R14, R4, 0x7771, RZ ;  /* 0x00007771040e7816 */ /* 0x002fe400000000ff */
[----:B------:R-:W3:Y:S04]  /*146470*/  LDL.LU.64 R22, [R1+0x1ed8] ;  /* 0x001ed80001167983 */ /* 0x000ee80000300a00 */
[----:B----4-:R1:W-:Y:S04]  /*146480*/  @P0 STG.E.U8 desc[UR48][R2.64], R14 ;  /* 0x0000000e02000986 */ /* 0x0103e8000c101130 */
[----:B-1----:R-:W4:Y:S04]  /*146490*/  LDL.LU.64 R2, [R1+0x1ed0] ;  /* 0x001ed00001027983 */ /* 0x002f280000300a00 */
[----:B------:R-:W4:Y:S04]  /*1464a0*/  LDL.LU R28, [R1+0x80] ;  /* 0x00008000011c7983 */ /* 0x000f280000300800 */
[----:B------:R-:W2:Y:S04]  /*1464b0*/  LDL.LU.64 R10, [R1+0x1e90] ;  /* 0x001e9000010a7983 */ /* 0x000ea80000300a00 */
[----:B--2---:R1:W-:Y:S04]  /*1464c0*/  STL.64 [R1+0x4cb0], R10 ;  /* 0x004cb00a01007387 */ /* 0x0043e80000100a00 */
[----:B-1----:R-:W2:Y:S04]  /*1464d0*/  LDL.LU.64 R10, [R1+0x1e98] ;  /* 0x001e9800010a7983 */ /* 0x002ea80000300a00 */
        /* <DEDUP_REMOVED lines=37> */
[----:B-1----:R-:W-:Y:S01]  /*146730*/  PRMT R14, R4, 0x7773, RZ ;  /* 0x00007773040e7816 */ /* 0x002fe200000000ff */
[----:B------:R-:W2:Y:S04]  /*146740*/  LDL.LU.64 R20, [R1+0x1e58] ;  /* 0x001e580001147983 */ /* 0x000ea80000300a00 */
[----:B------:R-:W2:Y:S04]  /*146750*/  LDL.LU R4, [R1+0x84] ;  /* 0x0000840001047983 */ /* 0x000ea80000300800 */
[----:B------:R1:W-:Y:S02]  /*146760*/  @P5 STG.E.U8 desc[UR48][R26.64], R14 ;  /* 0x0000000e1a005986 */ /* 0x0003e4000c101130 */
[----:B-1----:R-:W-:-:S02]  /*146770*/  PRMT R14, R15, 0x7770, RZ ;  /* 0x000077700f0e7816 */ /* 0x002fc400000000ff */
[----:B------:R-:W2:Y:S04]  /*146780*/  LDL.LU.64 R26, [R1+0x1e48] ;  /* 0x001e4800011a7983 */ /* 0x000ea80000300a00 */
[----:B------:R1:W-:Y:S01]  /*146790*/  @P6 STG.E.U8 desc[UR48][R24.64], R14 ;  /* 0x0000000e18006986 */ /* 0x0003e2000c101130 */
[----:B------:R-:W-:Y:S02]  /*1467a0*/  LOP3.LUT P6, RZ, R9, 0x20000000, RZ, 0xc0, !PT ;  /* 0x2000000009ff7812 */ /* 0x000fe400078cc0ff */
        /* <DEDUP_REMOVED lines=48> */
[----:B-1----:R-:W3:Y:S04]  /*146ab0*/  LDL.LU.64 R2, [R1+0x1e18] ;  /* 0x001e180001027983 */ /* 0x002ee80000300a00 */
[----:B------:R-:W4:Y:S04]  /*146ac0*/  LDL.LU.64 R18, [R1+0x1e10] ;  /* 0x001e100001127983 */ /* 0x000f280000300a00 */
[----:B------:R-:W4:Y:S04]  /*146ad0*/  LDL.LU.64 R28, [R1+0x1e08] ;  /* 0x001e0800011c7983 */ /* 0x000f280000300a00 */
[----:B------:R-:W3:Y:S01]  /*146ae0*/  LDL.LU R27, [R1+0xa8] ;  /* 0x0000a800011b7983 */ /* 0x000ee20000300800 */
[----:B------:R-:W-:-:S02]  /*146af0*/  LOP3.LUT P3, RZ, R7, 0x400, RZ, 0xc0, !PT ;  /* 0x0000040007ff7812 */ /* 0x000fc4000786c0ff */
[----:B------:R-:W-:Y:S02]  /*146b00*/  LOP3.LUT P0, RZ, R7, 0x800, RZ, 0xc0, !PT ;  /* 0x0000080007ff7812 */ /* 0x000fe4000780c0ff */
[----:B------:R-:W-:Y:S01]  /*146b10*/  PRMT R14, R4, 0x7773, RZ ;  /* 0x00007773040e7816 */ /* 0x000fe200000000ff */
[----:B------:R-:W4:Y:S04]  /*146b20*/  LDL.LU.64 R24, [R1+0x1e00] ;  /* 0x001e000001187983 */ /* 0x000f280000300a00 */
[----:B------:R-:W4:Y:S04]  /*146b30*/  LDL.LU R15, [R1+0x88] ;  /* 0x00008800010f7983 */ /* 0x000f280000300800 */
[----:B--2---:R1:W-:Y:S04]  /*146b40*/  @P3 STG.E.U8 desc[UR48][R22.64], R14 ;  /* 0x0000000e16003986 */ /* 0x0043e8000c101130 */
[----:B-1----:R-:W2:Y:S01]  /*146b50*/  LDL.LU.64 R22, [R1+0x1df0] ;  /* 0x001df00001167983 */ /* 0x002ea20000300a00 */
[----:B---3--:R-:W-:-:S05]  /*146b60*/  PRMT R14, R27, 0x7770, RZ ;  /* 0x000077701b0e7816 */ /* 0x008fca00000000ff */
[----:B------:R1:W-:Y:S04]  /*146b70*/  @P0 STG.E.U8 desc[UR48][R2.64], R14 ;  /* 0x0000000e02000986 */ /* 0x0003e8000c101130 */
[----:B-1----:R-:W3:Y:S04]  /*146b80*/  LDL.LU.64 R2, [R1+0x1de8] ;  /* 0x001de80001027983 */ /* 0x002ee80000300a00 */
[----:B------:R-:W3:Y:S04]  /*146b90*/  LDL.LU R21, [R1+0xac] ;  /* 0x0000ac0001157983 */ /* 0x000ee80000300800 */
[----:B------:R-:W4:Y:S04]  /*146ba0*/  LDL.LU.64 R10, [R1+0x1dc0] ;  /* 0x001dc000010a7983 */ /* 0x000f280000300a00 */
[----:B----4-:R1:W-:Y:S04]  /*146bb0*/  STL.64 [R1+0x4c98], R10 ;  /* 0x004c980a01007387 */ /* 0x0103e80000100a00 */
[----:B-1----:R-:W4:Y:S04]  /*146bc0*/  LDL.LU.64 R10, [R1+0x1dc8] ;  /* 0x001dc800010a7983 */ /* 0x002f280000300a00 */
        /* <DEDUP_REMOVED lines=23> */
[C---:B------:R-:W-:Y:S02]  /*146d40*/  LOP3.LUT P2, RZ, R7.reuse, 0x1000, RZ, 0xc0, !PT ;  /* 0x0000100007ff7812 */ /* 0x040fe4000784c0ff */
[----:B------:R-:W-:Y:S02]  /*146d50*/  LOP3.LUT P5, RZ, R7, 0x2000, RZ, 0xc0, !PT ;  /* 0x0000200007ff7812 */ /* 0x000fe400078ac0ff */
[----:B------:R-:W-:Y:S02]  /*146d60*/  LOP3.LUT R9, R9, 0xffefffff, RZ, 0xc0, !PT ;  /* 0xffefffff09097812 */ /* 0x000fe400078ec0ff */
[----:B------:R-:W-:Y:S01]  /*146d70*/  PRMT R14, R27, 0x7771, RZ ;  /* 0x000077711b0e7816 */ /* 0x000fe200000000ff */
[----:B------:R-:W4:Y:S04]  /*146d80*/  LDL.LU R4, [R1+0x8c] ;  /* 0x00008c0001047983 */ /* 0x000f280000300800 */
[----:B------:R-:W4:Y:S04]  /*146d90*/  LDL.LU.64 R12, [R1+0x1db8] ;  /* 0x001db800010c7983 */ /* 0x000f280000300a00 */
[----:B------:R-:W4:Y:S01]  /*146da0*/  LDL.LU.64 R16, [R1+0x1da8] ;  /* 0x001da80001107983 */ /* 0x000f220000300a00 */
[----:B------:R-:W-:-:S02]  /*146db0*/  @P6 LOP3.LUT R9, R9, 0x100000, RZ, 0xfc, !PT ;  /* 0x0010000009096812 */ /* 0x000fc400078efcff */
[----:B------:R-:W-:Y:S02]  /*146dc0*/  LOP3.LUT P6, RZ, R7, 0x8000, RZ, 0xc0, !PT ;  /* 0x0000800007ff7812 */ /* 0x000fe400078cc0ff */
[----:B------:R-:W-:Y:S01]  /*146dd0*/  LOP3.LUT R9, R9, 0xffdfffff, RZ, 0xc0, !PT ;  /* 0xffdfffff09097812 */ /* 0x000fe200078ec0ff */
[----:B------:R1:W-:Y:S10]  /*146de0*/  @P2 STG.E.U8 desc[UR48][R18.64], R14 ;  /* 0x0000000e12002986 */ /* 0x0003f4000c101130 */
[----:B------:R-:W-:-:S02]  /*146df0*/  @P6 LOP3.LUT R9, R9, 0x200000, RZ, 0xfc, !PT ;  /* 0x0020000009096812 */ /* 0x000fc400078efcff */
[----:B------:R-:W-:Y:S02]  /*146e00*/  LOP3.LUT P6, RZ, R7, 0x4000, RZ, 0xc0, !PT ;  /* 0x0000400007ff7812 */ /* 0x000fe400078cc0ff */
[C---:B-1----:R-:W-:Y:S01]  /*146e10*/  PRMT R14, R27.reuse, 0x7772, RZ ;  /* 0x000077721b0e7816 */ /* 0x042fe200000000ff */
[----:B------:R-:W4:Y:S04]  /*146e20*/  LDL.LU.64 R18, [R1+0x1d90] ;  /* 0x001d900001127983 */ /* 0x000f280000300a00 */
[----:B------:R1:W-:Y:S02]  /*146e30*/  @P5 STG.E.U8 desc[UR48][R28.64], R14 ;  /* 0x0000000e1c005986 */ /* 0x0003e4000c101130 */
[----:B-1----:R-:W-:Y:S02]  /*146e40*/  PRMT R14, R27, 0x7773, RZ ;  /* 0x000077731b0e7816 */ /* 0x002fe400000000ff */
[----:B------:R-:W4:Y:S04]  /*146e50*/  LDL.LU.64 R28, [R1+0x1d88] ;  /* 0x001d8800011c7983 */ /* 0x000f280000300a00 */
[----:B------:R-:W4:Y:S04]  /*146e60*/  LDL.LU R20, [R1+0x110] ;  /* 0x0001100001147983 */ /* 0x000f280000300800 */
[----:B------:R-:W4:Y:S04]  /*146e70*/  LDL.LU.64 R26, [R1+0x1d80] ;  /* 0x001d8000011a7983 */ /* 0x000f280000300a00 */
        /* <DEDUP_REMOVED lines=45> */
[C---:B-1----:R-:W-:Y:S02]  /*147150*/  PRMT R14, R20.reuse, 0x7770, RZ ;  /* 0x00007770140e7816 */ /* 0x042fe400000000ff */
[----:B------:R-:W4:Y:S04]  /*147160*/  LDL.LU.64 R24, [R1+0x1d40] ;  /* 0x001d400001187983 */ /* 0x000f280000300a00 */
[----:B--2---:R1:W-:Y:S02]  /*147170*/  @P2 STG.E.U8 desc[UR48][R22.64], R14 ;  /* 0x0000000e16002986 */ /* 0x0043e4000c101130 */
[----:B-1----:R-:W-:-:S02]  /*147180*/  PRMT R14, R20, 0x7771, RZ ;  /* 0x00007771140e7816 */ /* 0x002fc400000000ff */
[----:B------:R-:W2:Y:S04]  /*147190*/  LDL.LU.64 R22, [R1+0x1d30] ;  /* 0x001d300001167983 */ /* 0x000ea80000300a00 */
[----:B------:R-:W2:Y:S04]  /*1471a0*/  LDL.LU.64 R26, [R1+0x1d18] ;  /* 0x001d1800011a7983 */ /* 0x000ea80000300a00 */
[----:B---3--:R1:W-:Y:S02]  /*1471b0*/  @P5 STG.E.U8 desc[UR48][R2.64], R14 ;  /* 0x0000000e02005986 */ /* 0x0083e4000c101130 */
[----:B-1----:R-:W-:-:S02]  /*1471c0*/  IMAD.MOV.U32 R3, RZ, RZ, R5 ;  /* 0x000000ffff037224 */ /* 0x002fc400078e0005 */
[----:B------:R-:W3:Y:S04]  /*1471d0*/  LDL.LU.64 R4, [R1+0x1d10] ;  /* 0x001d100001047983 */ /* 0x000ee80000300a00 */
[----:B------:R-:W3:Y:S04]  /*1471e0*/  LDL.LU.64 R28, [R1+0x1d08] ;  /* 0x001d0800011c7983 */ /* 0x000ee80000300a00 */
[----:B------:R-:W3:Y:S01]  /*1471f0*/  LDL.LU R2, [R1+0xf0] ;  /* 0x0000f00001027983 */ /* 0x000ee20000300800 */
[C---:B------:R-:W-:Y:S02]  /*147200*/  LOP3.LUT P3, RZ, R7.reuse, 0x20000000, RZ, 0xc0, !PT ;  /* 0x2000000007ff7812 */ /* 0x040fe4000786c0ff */
[----:B------:R-:W-:-:S02]  /*147210*/  LOP3.LUT P0, RZ, R7, 0x40000000, RZ, 0xc0, !PT ;  /* 0x4000000007ff7812 */ /* 0x000fc4000780c0ff */
[----:B------:R-:W-:Y:S02]  /*147220*/  PRMT R14, R20, 0x7772, RZ ;  /* 0x00007772140e7816 */ /* 0x000fe400000000ff */
[----:B------:R-:W-:Y:S02]  /*147230*/  LOP3.LUT P2, RZ, R7, 0x80000000, RZ, 0xc0, !PT ;  /* 0x8000000007ff7812 */ /* 0x000fe4000784c0ff */
[----:B------:R-:W-:-:S05]  /*147240*/  LOP3.LUT P5, RZ, R6, 0x1, RZ, 0xc0, !PT ;  /* 0x0000000106ff7812 */ /* 0x000fca00078ac0ff */
[----:B----4-:R1:W-:Y:S02]  /*147250*/  @P3 STG.E.U8 desc[UR48][R24.64], R14 ;  /* 0x0000000e18003986 */ /* 0x0103e4000c101130 */
[----:B-1----:R-:W-:Y:S02]  /*147260*/  PRMT R14, R20, 0x7773, RZ ;  /* 0x00007773140e7816 */ /* 0x002fe400000000ff */
[----:B------:R-:W4:Y:S04]  /*147270*/  LDL.LU.64 R24, [R1+0x1cf8] ;  /* 0x001cf80001187983 */ /* 0x000f280000300a00 */
[----:B------:R-:W4:Y:S04]  /*147280*/  LDL.LU R15, [R1+0x114] ;  /* 0x00011400010f7983 */ /* 0x000f280000300800 */
[----:B--2---:R1:W-:Y:S04]  /*147290*/  @P0 STG.E.U8 desc[UR48][R22.64], R14 ;  /* 0x0000000e16000986 */ /* 0x0043e8000c101130 */
[----:B-1----:R-:W2:Y:S01]  /*1472a0*/  LDL.LU.64 R22, [R1+0x1cd8] ;  /* 0x001cd80001167983 */ /* 0x002ea20000300a00 */
[----:B---3--:R-:W-:-:S05]  /*1472b0*/  PRMT R14, R2, 0x7770, RZ ;  /* 0x00007770020e7816 */ /* 0x008fca00000000ff */
[----:B------:R1:W-:Y:S02]  /*1472c0*/  @P2 STG.E.U8 desc[UR48][R26.64], R14 ;  /* 0x0000000e1a002986 */ /* 0x0003e4000c101130 */
[----:B-1----:R-:W-:Y:S02]  /*1472d0*/  PRMT R14, R2, 0x7771, RZ ;  /* 0x00007771020e7816 */ /* 0x002fe400000000ff */
[----:B------:R-:W3:Y:S04]  /*1472e0*/  LDL.LU R26, [R1+0xf4] ;  /* 0x0000f400011a7983 */ /* 0x000ee80000300800 */
[----:B------:R1:W-:Y:S04]  /*1472f0*/  @P5 STG.E.U8 desc[UR48][R4.64], R14 ;  /* 0x0000000e04005986 */ /* 0x0003e8000c101130 */
[----:B-1----:R-:W4:Y:S04]  /*147300*/  LDL.LU.64 R4, [R1+0x1ca0] ;  /* 0x001ca00001047983 */ /* 0x002f280000300a00 */
        /* <DEDUP_REMOVED lines=24> */
[----:B------:R-:W-:Y:S02]  /*147490*/  LOP3.LUT P6, RZ, R6, 0x8, RZ, 0xc0, !PT ;  /* 0x0000000806ff7812 */ /* 0x000fe400078cc0ff */
[----:B------:R-:W-:Y:S01]  /*1474a0*/  PRMT R14, R2, 0x7772, RZ ;  /* 0x00007772020e7816 */ /* 0x000fe200000000ff */
[----:B------:R-:W3:Y:S01]  /*1474b0*/  LDL.LU.64 R10, [R1+0x1c98] ;  /* 0x001c9800010a7983 */ /* 0x000ee20000300a00 */
[----:B------:R-:W-:-:S03]  /*1474c0*/  LOP3.LUT R9, R9, 0xffffefff, RZ, 0xc0, !PT ;  /* 0xffffefff09097812 */ /* 0x000fc600078ec0ff */
[----:B------:R-:W3:Y:S04]  /*1474d0*/  LDL.LU.64 R12, [R1+0x1c90] ;  /* 0x001c9000010c7983 */ /* 0x000ee80000300a00 */
[----:B------:R-:W3:Y:S04]  /*1474e0*/  LDL.LU.64 R16, [R1+0x1c80] ;  /* 0x001c800001107983 */ /* 0x000ee80000300a00 */
[----:B------:R-:W3:Y:S04]  /*1474f0*/  LDL.LU R27, [R1+0x118] ;  /* 0x00011800011b7983 */ /* 0x000ee80000300800 */
[----:B------:R-:W3:Y:S04]  /*147500*/  LDL.LU.64 R18, [R1+0x1c60] ;  /* 0x001c600001127983 */ /* 0x000ee80000300a00 */
[----:B------:R-:W3:Y:S01]  /*147510*/  LDL.LU.64 R20, [R1+0x1c58] ;  /* 0x001c580001147983 */ /* 0x000ee20000300a00 */
[----:B------:R-:W-:-:S02]  /*147520*/  @P6 LOP3.LUT R9, R9, 0x1000, RZ, 0xfc, !PT ;  /* 0x0000100009096812 */ /* 0x000fc400078efcff */
[----:B------:R-:W-:Y:S02]  /*147530*/  LOP3.LUT P6, RZ, R6, 0x4, RZ, 0xc0, !PT ;  /* 0x0000000406ff7812 */ /* 0x000fe400078cc0ff */
[----:B------:R-:W-:-:S11]  /*147540*/  LOP3.LUT R9, R9, 0xffffdfff, RZ, 0xc0, !PT ;  /* 0xffffdfff09097812 */ /* 0x000fd600078ec0ff */
[----:B------:R-:W-:Y:S02]  /*147550*/  @P6 LOP3.LUT R9, R9, 0x2000, RZ, 0xfc, !PT ;  /* 0x0000200009096812 */ /* 0x000fe400078efcff */
[----:B------:R-:W-:-:S13]  /*147560*/  LOP3.LUT P6, RZ, R6, 0x2, RZ, 0xc0, !PT ;  /* 0x0000000206ff7812 */ /* 0x000fda00078cc0ff */
[----:B------:R1:W-:Y:S01]  /*147570*/  @P6 STG.E.U8 desc[UR48][R28.64], R14 ;  /* 0x0000000e1c006986 */ /* 0x0003e2000c101130 */
[C---:B------:R-:W-:Y:S02]  /*147580*/  LOP3.LUT P6, RZ, R9.reuse, 0x2000, RZ, 0xc0, !PT ;  /* 0x0000200009ff7812 */ /* 0x040fe400078cc0ff */
[----:B-1----:R-:W-:Y:S01]  /*147590*/  PRMT R14, R2, 0x7773, RZ ;  /* 0x00007773020e7816 */ /* 0x002fe200000000ff */
[----:B------:R-:W3:Y:S10]  /*1475a0*/  LDL.LU.64 R28, [R1+0x1c50] ;  /* 0x001c5000011c7983 */ /* 0x000ef40000300a00 */
[----:B------:R1:W-:Y:S01]  /*1475b0*/  @P6 STG.E.U8 desc[UR48][R24.64], R14 ;  /* 0x0000000e18006986 */ /* 0x0003e2000c101130 */
[----:B------:R-:W-:-:S02]  /*1475c0*/  LOP3.LUT P6, RZ, R9, 0x1000, RZ, 0xc0, !PT ;  /* 0x0000100009ff7812 */ /* 0x000fc400078cc0ff */
[----:B-1----:R-:W-:Y:S01]  /*1475d0*/  PRMT R14, R15, 0x7770, RZ ;  /* 0x000077700f0e7816 */ /* 0x002fe200000000ff */
[----:B------:R-:W3:Y:S04]  /*1475e0*/  LDL.LU.64 R24, [R1+0x1c40] ;  /* 0x001c400001187983 */ /* 0x000ee80000300a00 */
[----:B------:R-:W3:Y:S06]  /*1475f0*/  LDL.LU R2, [R1+0xf8] ;  /* 0x0000f80001027983 */ /* 0x000eec0000300800 */
[----:B--2---:R1:W-:Y:S01]  /*147600*/  @P6 STG.E.U8 desc[UR48][R22.64], R14 ;  /* 0x0000000e16006986 */ /* 0x0043e2000c101130 */
[----:B------:R-:W-:-:S02]  /*147610*/  LOP3.LUT P6, RZ, R9, 0x800, RZ, 0xc0, !PT ;  /* 0x0000080009ff7812 */ /* 0x000fc400078cc0ff */
[----:B-1----:R-:W-:Y:S01]  /*147620*/  PRMT R14, R15, 0x7771, RZ ;  /* 0x000077710f0e7816 */ /* 0x002fe200000000ff */
[----:B------:R-:W2:Y:S10]  /*147630*/  LDL.LU.64 R22, [R1+0x1c28] ;  /* 0x001c280001167983 */ /* 0x000eb40000300a00 */
        /* <DEDUP_REMOVED lines=11> */
[----:B---3--:R-:W-:Y:S02]  /*1476f0*/  PRMT R14, R26, 0x7770, RZ ;  /* 0x000077701a0e7816 */ /* 0x008fe400000000ff */
[C---:B------:R-:W-:Y:S02]  /*147700*/  LOP3.LUT P1, RZ, R6.reuse, 0x400, RZ, 0xc0, !PT ;  /* 0x0000040006ff7812 */ /* 0x040fe4000782c0ff */
[----:B------:R-:W-:-:S02]  /*147710*/  LOP3.LUT P4, RZ, R6, 0x800, RZ, 0xc0, !PT ;  /* 0x0000080006ff7812 */ /* 0x000fc4000788c0ff */
[C---:B------:R-:W-:Y:S02]  /*147720*/  LOP3.LUT P3, RZ, R6.reuse, 0x1000, RZ, 0xc0, !PT ;  /* 0x0000100006ff7812 */ /* 0x040fe4000786c0ff */
[C---:B------:R-:W-:Y:S02]  /*147730*/  LOP3.LUT P0, RZ, R6.reuse, 0x2000, RZ, 0xc0, !PT ;  /* 0x0000200006ff7812 */ /* 0x040fe4000780c0ff */
[C---:B------:R-:W-:Y:S02]  /*147740*/  LOP3.LUT P2, RZ, R6.reuse, 0x4000, RZ, 0xc0, !PT ;  /* 0x0000400006ff7812 */ /* 0x040fe4000784c0ff */
[----:B------:R-:W-:Y:S02]  /*147750*/  LOP3.LUT P5, RZ, R6, 0x8000, RZ, 0xc0, !PT ;  /* 0x0000800006ff7812 */ /* 0x000fe400078ac0ff */
[----:B------:R-:W-:Y:S01]  /*147760*/  LOP3.LUT R7, R7, 0xbfffffff, RZ, 0xc0, !PT ;  /* 0xbfffffff07077812 */ /* 0x000fe200078ec0ff */
[----:B----4-:R1:W-:Y:S01]  /*147770*/  @P6 STG.E.U8 desc[UR48][R4.64], R14 ;  /* 0x0000000e04006986 */ /* 0x0103e2000c101130 */
[----:B------:R-:W-:-:S02]  /*147780*/  LOP3.LUT P6, RZ, R9, 0x80, RZ, 0xc0, !PT ;  /* 0x0000008009ff7812 */ /* 0x000fc400078cc0ff */
[----:B-1----:R-:W-:Y:S01]  /*147790*/  PRMT R14, R26, 0x7771, RZ ;  /* 0x000077711a0e7816 */ /* 0x002fe200000000ff */
[----:B------:R-:W3:Y:S10]  /*1477a0*/  LDL.LU.64 R4, [R1+0x4c78] ;  /* 0x004c780001047983 */ /* 0x000ef40000300a00 */
[----:B------:R1:W-:Y:S01]  /*1477b0*/  @P6 STG.E.U8 desc[UR48][R10.64], R14 ;  /* 0x0000000e0a006986 */ /* 0x0003e2000c101130 */
[----:B------:R-:W-:-:S02]  /*1477c0*/  LOP3.LUT P6, RZ, R9, 0x40, RZ, 0xc0, !PT ;  /* 0x0000004009ff7812 */ /* 0x000fc400078cc0ff */
        /* <DEDUP_REMOVED lines=13> */
[----:B--2---:R1:W-:Y:S04]  /*1478a0*/  @P5 STG.E.U8 desc[UR48][R22.64], R14 ;  /* 0x0000000e16005986 */ /* 0x0043e8000c101130 */
[----:B-1----:R-:W2:Y:S01]  /*1478b0*/  LDL.LU.64 R22, [R1+0x1c18] ;  /* 0x001c180001167983 */ /* 0x002ea20000300a00 */
[C---:B------:R-:W-:Y:S02]  /*1478c0*/  LOP3.LUT P6, RZ, R6.reuse, 0x10000000, RZ, 0xc0, !PT ;  /* 0x1000000006ff7812 */ /* 0x040fe400078cc0ff */
[----:B------:R-:W-:Y:S02]  /*1478d0*/  LOP3.LUT R9, R9, 0xfffffffe, RZ, 0xc0, !PT ;  /* 0xfffffffe09097812 */ /* 0x000fe400078ec0ff */
[C---:B------:R-:W-:Y:S02]  /*1478e0*/  LOP3.LUT P3, RZ, R6.reuse, 0x10000, RZ, 0xc0, !PT ;  /* 0x0001000006ff7812 */ /* 0x040fe4000786c0ff */
[----:B------:R-:W-:-:S02]  /*1478f0*/  LOP3.LUT P0, RZ, R6, 0x20000, RZ, 0xc0, !PT ;  /* 0x0002000006ff7812 */ /* 0x000fc4000780c0ff */
[----:B------:R-:W-:Y:S01]  /*147900*/  PRMT R14, R2, 0x7771, RZ ;  /* 0x00007771020e7816 */ /* 0x000fe200000000ff */
[----:B------:R-:W4:Y:S04]  /*147910*/  LDL.LU.64 R18, [R1+0x1c08] ;  /* 0x001c080001127983 */ /* 0x000f280000300a00 */
[----:B------:R-:W4:Y:S04]  /*147920*/  LDL.LU.64 R20, [R1+0x1be8] ;  /* 0x001be80001147983 */ /* 0x000f280000300a00 */
[----:B------:R-:W4:Y:S04]  /*147930*/  LDL.LU.64 R28, [R1+0x1be0] ;  /* 0x001be000011c7983 */ /* 0x000f280000300a00 */
[----:B------:R-:W4:Y:S01]  /*147940*/  LDL.LU R25, [R1+0x11c] ;  /* 0x00011c0001197983 */ /* 0x000f220000300800 */
[----:B------:R-:W-:-:S02]  /*147950*/  @P6 LOP3.LUT R7, R7, 0x40000000, RZ, 0xfc, !PT ;  /* 0x4000000007076812 */ /* 0x000fc400078efcff */
[----:B------:R-:W-:Y:S02]  /*147960*/  LOP3.LUT P6, RZ, R6, 0x8000000, RZ, 0xc0, !PT ;  /* 0x0800000006ff7812 */ /* 0x000fe400078cc0ff */
[----:B------:R-:W-:-:S11]  /*147970*/  LOP3.LUT R7, R7, 0x7fffffff, RZ, 0xc0, !PT ;  /* 0x7fffffff07077812 */ /* 0x000fd600078ec0ff */
[----:B------:R-:W-:Y:S02]  /*147980*/  @P6 LOP3.LUT R7, R7, 0x80000000, RZ, 0xfc, !PT ;  /* 0x8000000007076812 */ /* 0x000fe400078efcff */
[----:B------:R-:W-:-:S13]  /*147990*/  LOP3.LUT P6, RZ, R6, 0x4000000, RZ, 0xc0, !PT ;  /* 0x0400000006ff7812 */ /* 0x000fda00078cc0ff */
        /* <DEDUP_REMOVED lines=13> */
[C---:B------:R-:W-:Y:S02]  /*147a70*/  LOP3.LUT P6, RZ, R6.reuse, 0x200000, RZ, 0xc0, !PT ;  /* 0x0020000006ff7812 */ /* 0x040fe400078cc0ff */
[----:B------:R-:W-:Y:S02]  /*147a80*/  LOP3.LUT R9, R9, 0xffffffdf, RZ, 0xc0, !PT ;  /* 0xffffffdf09097812 */ /* 0x000fe400078ec0ff */
[C---:B------:R-:W-:Y:S02]  /*147a90*/  LOP3.LUT P2, RZ, R6.reuse, 0x40000, RZ, 0xc0, !PT ;  /* 0x0004000006ff7812 */ /* 0x040fe4000784c0ff */
[C---:B------:R-:W-:Y:S02]  /*147aa0*/  LOP3.LUT P5, RZ, R6.reuse, 0x80000, RZ, 0xc0, !PT ;  /* 0x0008000006ff7812 */ /* 0x040fe400078ac0ff */
[----:B------:R-:W-:-:S02]  /*147ab0*/  LOP3.LUT P1, RZ, R6, 0x20000000, RZ, 0xc0, !PT ;  /* 0x2000000006ff7812 */ /* 0x000fc4000782c0ff */
[----:B------:R-:W-:-:S03]  /*147ac0*/  LOP3.LUT P4, RZ, R6, 0x40000000, RZ, 0xc0, !PT ;  /* 0x4000000006ff7812 */ /* 0x000fc6000788c0ff */
[----:B------:R-:W-:Y:S02]  /*147ad0*/  @P6 LOP3.LUT R9, R9, 0x20, RZ, 0xfc, !PT ;  /* 0x0000002009096812 */ /* 0x000fe400078efcff */
[C---:B------:R-:W-:Y:S01]  /*147ae0*/  LOP3.LUT P6, RZ, R6.reuse, 0x100000, RZ, 0xc0, !PT ;  /* 0x0010000006ff7812 */ /* 0x040fe200078cc0ff */
[----:B---3--:R1:W-:Y:S01]  /*147af0*/  @P3 STG.E.U8 desc[UR48][R4.64], R14 ;  /* 0x0000000e04003986 */ /* 0x0083e2000c101130 */
[----:B------:R-:W-:Y:S02]  /*147b00*/  LOP3.LUT P3, RZ, R6, 0x80000000, RZ, 0xc0, !PT ;  /* 0x8000000006ff7812 */ /* 0x000fe4000786c0ff */
[C---:B-1----:R-:W-:Y:S01]  /*147b10*/  PRMT R14, R2.reuse, 0x7772, RZ ;  /* 0x00007772020e7816 */ /* 0x042fe200000000ff */
[----:B------:R-:W3:Y:S04]  /*147b20*/  LDL.LU.64 R4, [R1+0x4c70] ;  /* 0x004c700001047983 */ /* 0x000ee80000300a00 */
[----:B------:R-:W3:Y:S04]  /*147b30*/  LDL.LU.64 R26, [R1+0x1bd8] ;  /* 0x001bd800011a7983 */ /* 0x000ee80000300a00 */
[----:B--2---:R1:W-:Y:S04]  /*147b40*/  @P0 STG.E.U8 desc[UR48][R22.64], R14 ;  /* 0x0000000e16000986 */ /* 0x0043e8000c101130 */
[----:B-1----:R-:W2:Y:S04]  /*147b50*/  LDL.LU.64 R22, [R1+0x1bc8] ;  /* 0x001bc80001167983 */ /* 0x002ea80000300a00 */
[----:B------:R1:W-:Y:S04]  /*147b60*/  STL [R1+0x4b8c], R6 ;  /* 0x004b8c0601007387 */ /* 0x0003e80000100800 */
[----:B-1----:R-:W2:Y:S04]  /*147b70*/  LDL.LU R6, [R1+0xfc] ;  /* 0x0000fc0001067983 */ /* 0x002ea80000300800 */
[----:B------:R-:W2:Y:S04]  /*147b80*/  LDL.LU R15, [R1+0x100] ;  /* 0x00010000010f7983 */ /* 0x000ea80000300800 */
[----:B------:R-:W4:Y:S04]  /*147b90*/  LDL.LU.64 R10, [R1+0x1b90] ;  /* 0x001b9000010a7983 */ /* 0x000f280000300a00 */
[----:B----4-:R1:W-:Y:S04]  /*147ba0*/  STL.64 [R1+0x4c58], R10 ;  /* 0x004c580a01007387 */ /* 0x0103e80000100a00 */
[----:B-1----:R-:W4:Y:S04]  /*147bb0*/  LDL.LU.64 R10, [R1+0x1ba0] ;  /* 0x001ba000010a7983 */ /* 0x002f280000300a00 */
[----:B----4-:R1:W-:Y:S04]  /*147bc0*/  STL.64 [R1+0x4c60], R10 ;  /* 0x004c600a01007387 */ /* 0x0103e80000100a00 */
[----:B-1----:R-:W4:Y:S01]  /*147bd0*/  LDL.LU.64 R10, [R1+0x1ba8] ;  /* 0x001ba800010a7983 */ /* 0x002f220000300a00 */
[----:B------:R-:W-:-:S05]  /*147be0*/  PRMT R14, R2, 0x7773, RZ ;  /* 0x00007773020e7816 */ /* 0x000fca00000000ff */
[----:B------:R1:W-:Y:S02]  /*147bf0*/  @P2 STG.E.U8 desc[UR48][R18.64], R14 ;  /* 0x0000000e12002986 */ /* 0x0003e4000c101130 */
[----:B-1----:R-:W-:-:S05]  /*147c00*/  PRMT R14, R25, 0x7770, RZ ;  /* 0x00007770190e7816 */ /* 0x002fca00000000ff */
[----:B------:R1:W-:Y:S02]  /*147c10*/  @P5 STG.E.U8 desc[UR48][R20.64], R14 ;  /* 0x0000000e14005986 */ /* 0x0003e4000c101130 */
[----:B-1----:R-:W-:-:S05]  /*147c20*/  PRMT R14, R25, 0x7771, RZ ;  /* 0x00007771190e7816 */ /* 0x002fca00000000ff */
[----:B------:R-:W-:Y:S04]  /*147c30*/  @P6 STG.E.U8 desc[UR48][R28.64], R14 ;  /* 0x0000000e1c006986 */ /* 0x000fe8000c101130 */
[----:B----4-:R1:W-:Y:S04]  /*147c40*/  STL.64 [R1+0x4c68], R10 ;  /* 0x004c680a01007387 */ /* 0x0103e80000100a00 */
[----:B-1----:R-:W4:Y:S01]  /*147c50*/  LDL.LU.64 R10, [R1+0x1bb0] ;  /* 0x001bb000010a7983 */ /* 0x002f220000300a00 */
[----:B------:R-:W-:Y:S02]  /*147c60*/  LOP3.LUT P6, RZ, R9, 0x20, RZ, 0xc0, !PT ;  /* 0x0000002009ff7812 */ /* 0x000fe400078cc0ff */
[----:B------:R-:W-:Y:S01]  /*147c70*/  PRMT R14, R25, 0x7772, RZ ;  /* 0x00007772190e7816 */ /* 0x000fe200000000ff */
[----:B------:R-:W4:Y:S04]  /*147c80*/  LDL.LU.64 R12, [R1+0x1b70] ;  /* 0x001b7000010c7983 */ /* 0x000f280000300a00 */
[----:B------:R-:W4:Y:S04]  /*147c90*/  LDL.LU.64 R16, [R1+0x1b68] ;  /* 0x001b680001107983 */ /* 0x000f280000300a00 */
[----:B------:R-:W4:Y:S04]  /*147ca0*/  LDL.LU.64 R18, [R1+0x1b60] ;  /* 0x001b600001127983 */ /* 0x000f280000300a00 */
[----:B------:R-:W4:Y:S04]  /*147cb0*/  LDL.LU.64 R20, [R1+0x1b50] ;  /* 0x001b500001147983 */ /* 0x000f280000300a00 */
[----:B------:R-:W4:Y:S04]  /*147cc0*/  LDL.LU R2, [R1+0xe0] ;  /* 0x0000e00001027983 */ /* 0x000f280000300800 */
[----:B------:R-:W4:Y:S04]  /*147cd0*/  LDL.LU.64 R28, [R1+0x1b38] ;  /* 0x001b3800011c7983 */ /* 0x000f280000300a00 */
[----:B---3--:R1:W-:Y:S01]  /*147ce0*/  @P6 STG.E.U8 desc[UR48][R26.64], R14 ;  /* 0x0000000e1a006986 */ /* 0x0083e2000c101130 */
[----:B------:R-:W-:-:S02]  /*147cf0*/  LOP3.LUT P6, RZ, R9, 0x10, RZ, 0xc0, !PT ;  /* 0x0000001009ff7812 */ /* 0x000fc400078cc0ff */
[----:B-1----:R-:W-:Y:S01]  /*147d00*/  PRMT R14, R25, 0x7773, RZ ;  /* 0x00007773190e7816 */ /* 0x002fe200000000ff */
[----:B------:R-:W3:Y:S04]  /*147d10*/  LDL.LU.64 R26, [R1+0x1b30] ;  /* 0x001b3000011a7983 */ /* 0x000ee80000300a00 */
[----:B------:R-:W3:Y:S06]  /*147d20*/  LDL.LU.64 R24, [R1+0x1b28] ;  /* 0x001b280001187983 */ /* 0x000eec0000300a00 */
        /* <DEDUP_REMOVED lines=18> */
[----:B------:R-:W-:-:S05]  /*147e50*/  LOP3.LUT P5, RZ, R5, 0x4, RZ, 0xc0, !PT ;  /* 0x0000000405ff7812 */ /* 0x000fca00078ac0ff */
        /* <DEDUP_REMOVED lines=15> */
[----:B-1----:R-:W-:-:S05]  /*147f50*/  PRMT R9, R2, 0x7772, RZ ;  /* 0x0000777202097816 */ /* 0x002fca00000000ff */
[----:B------:R1:W-:Y:S02]  /*147f60*/  @P2 STG.E.U8 desc[UR48][R24.64], R9 ;  /* 0x0000000918002986 */ /* 0x0003e4000c101130 */
[----:B-1----:R-:W-:Y:S02]  /*147f70*/  PRMT R9, R2, 0x7773, RZ ;  /* 0x0000777302097816 */ /* 0x002fe400000000ff */
[----:B------:R-:W3:Y:S04]  /*147f80*/  LDL.LU.64 R24, [R1+0x1af8] ;  /* 0x001af80001187983 */ /* 0x000ee80000300a00 */
[----:B--2---:R1:W-:Y:S04]  /*147f90*/  @P5 STG.E.U8 desc[UR48][R22.64], R9 ;  /* 0x0000000916005986 */ /* 0x0043e8000c101130 */
[----:B-1----:R-:W2:Y:S04]  /*147fa0*/  LDL.LU.64 R22, [R1+0x1af0] ;  /* 0x001af00001167983 */ /* 0x002ea80000300a00 */
[----:B------:R-:W4:Y:S04]  /*147fb0*/  LDL.LU.64 R20, [R1+0x1ae8] ;  /* 0x001ae80001147983 */ /* 0x000f280000300a00 */
[----:B------:R-:W3:Y:S01]  /*147fc0*/  LDL.LU R2, [R1+0x104] ;  /* 0x0001040001027983 */ /* 0x000ee20000300800 */
[----:B------:R-:W-:-:S02]  /*147fd0*/  LOP3.LUT P3, RZ, R5, 0x8, RZ, 0xc0, !PT ;  /* 0x0000000805ff7812 */ /* 0x000fc4000786c0ff */
[----:B------:R-:W-:Y:S01]  /*147fe0*/  LOP3.LUT P0, RZ, R5, 0x10, RZ, 0xc0, !PT ;  /* 0x0000001005ff7812 */ /* 0x000fe2000780c0ff */
[----:B------:R-:W4:Y:S04]  /*147ff0*/  LDL.LU.64 R28, [R1+0x1ad8] ;  /* 0x001ad800011c7983 */ /* 0x000f280000300a00 */
[----:B------:R-:W4:Y:S04]  /*148000*/  LDL.LU.64 R26, [R1+0x1ac0] ;  /* 0x001ac000011a7983 */ /* 0x000f280000300a00 */
[----:B------:R-:W4:Y:S01]  /*148010*/  LDL.LU R6, [R1+0xe4] ;  /* 0x0000e40001067983 */ /* 0x000f220000300800 */
[----:B---3--:R-:W-:-:S05]  /*148020*/  PRMT R9, R2, 0x7770, RZ ;  /* 0x0000777002097816 */ /* 0x008fca00000000ff */
[----:B------:R1:W-:Y:S02]  /*148030*/  @P3 STG.E.U8 desc[UR48][R24.64], R9 ;  /* 0x0000000918003986 */ /* 0x0003e4000c101130 */
[----:B-1----:R-:W-:Y:S02]  /*148040*/  PRMT R9, R2, 0x7771, RZ ;  /* 0x0000777102097816 */ /* 0x002fe400000000ff */
[----:B------:R-:W3:Y:S04]  /*148050*/  LDL.LU.64 R24, [R1+0x1ab8] ;  /* 0x001ab80001187983 */ /* 0x000ee80000300a00 */
[----:B--2---:R1:W-:Y:S04]  /*148060*/  @P0 STG.E.U8 desc[UR48][R22.64], R9 ;  /* 0x0000000916000986 */ /* 0x0043e8000c101130 */
[----:B-1----:R-:W2:Y:S04]  /*148070*/  LDL.LU.64 R22, [R1+0x1ab0] ;  /* 0x001ab00001167983 */ /* 0x002ea80000300a00 */
[----:B------:R-:W4:Y:S04]  /*148080*/  LDL.LU R11, [R1+0x108] ;  /* 0x00010800010b7983 */ /* 0x000f280000300800 */
[----:B----4-:R1:W-:Y:S04]  /*148090*/  STL [R1+0x4c50], R11 ;  /* 0x004c500b01007387 */ /* 0x0103e80000100800 */
[----:B-1----:R-:W4:Y:S04]  /*1480a0*/  LDL.LU.64 R10, [R1+0x1aa0] ;  /* 0x001aa000010a7983 */ /* 0x002f280000300a00 */
        /* <DEDUP_REMOVED lines=20> */
[----:B---3--:R1:W-:Y:S04]  /*1481f0*/  STL.64 [R1+0x4c40], R12 ;  /* 0x004c400c01007387 */ /* 0x0083e80000100a00 */
[----:B-1----:R-:W3:Y:S06]  /*148200*/  LDL.LU.64 R12, [R1+0x1a78] ;  /* 0x001a7800010c7983 */ /* 0x002eec0000300a00 */
[----:B------:R-:W-:-:S02]  /*148210*/  @P6 LOP3.LUT R7, R7, 0x8000000, RZ, 0xfc, !PT ;  /* 0x0800000007076812 */ /* 0x000fc400078efcff */
[----:B------:R-:W-:Y:S02]  /*148220*/  LOP3.LUT P6, RZ, R5, 0x200, RZ, 0xc0, !PT ;  /* 0x0000020005ff7812 */ /* 0x000fe400078cc0ff */
        /* <DEDUP_REMOVED lines=10> */
[----:B-1----:R-:W-:-:S05]  /*1482d0*/  PRMT R9, R2, 0x7773, RZ ;  /* 0x0000777302097816 */ /* 0x002fca00000000ff */
[----:B------:R1:W-:Y:S02]  /*1482e0*/  @P5 STG.E.U8 desc[UR48][R28.64], R9 ;  /* 0x000000091c005986 */ /* 0x0003e4000c101130 */
[----:B-1----:R-:W-:-:S05]  /*1482f0*/  PRMT R9, R6, 0x7770, RZ ;  /* 0x0000777006097816 */ /* 0x002fca00000000ff */
[----:B------:R1:W-:Y:S01]  /*148300*/  @P6 STG.E.U8 desc[UR48][R26.64], R9 ;  /* 0x000000091a006986 */ /* 0x0003e2000c101130 */
[----:B------:R-:W-:Y:S02]  /*148310*/  LOP3.LUT P6, RZ, R7, 0x20000000, RZ, 0xc0, !PT ;  /* 0x2000000007ff7812 */ /* 0x000fe400078cc0ff */
[----:B-1----:R-:W-:-:S11]  /*148320*/  PRMT R9, R6, 0x7771, RZ ;  /* 0x0000777106097816 */ /* 0x002fd600000000ff */
[----:B------:R1:W-:Y:S01]  /*148330*/  @P6 STG.E.U8 desc[UR48][R24.64], R9 ;  /* 0x0000000918006986 */ /* 0x0003e2000c101130 */
[----:B------:R-:W-:Y:S02]  /*148340*/  LOP3.LUT P6, RZ, R7, 0x10000000, RZ, 0xc0, !PT ;  /* 0x1000000007ff7812 */ /* 0x000fe400078cc0ff */
[----:B-1----:R-:W-:-:S11]  /*148350*/  PRMT R9, R6, 0x7772, RZ ;  /* 0x0000777206097816 */ /* 0x002fd600000000ff */
[----:B--2---:R1:W-:Y:S01]  /*148360*/  @P6 STG.E.U8 desc[UR48][R22.64], R9 ;  /* 0x0000000916006986 */ /* 0x0043e2000c101130 */
[----:B------:R-:W-:Y:S02]  /*148370*/  LOP3.LUT P6, RZ, R7, 0x8000000, RZ, 0xc0, !PT ;  /* 0x0800000007ff7812 */ /* 0x000fe400078cc0ff */
[----:B-1----:R-:W-:-:S11]  /*148380*/  PRMT R9, R6, 0x7773, RZ ;  /* 0x0000777306097816 */ /* 0x002fd600000000ff */
[----:B----4-:R-:W-:Y:S04]  /*148390*/  @P6 STG.E.U8 desc[UR48][R10.64], R9 ;  /* 0x000000090a006986 */ /* 0x010fe8000c101130 */
[----:B---3--:R1:W-:Y:S04]  /*1483a0*/  STL.64 [R1+0x4c48], R12 ;  /* 0x004c480c01007387 */ /* 0x0083e80000100a00 */
[----:B-1----:R-:W2:Y:S04]  /*1483b0*/  LDL.LU.64 R12, [R1+0x1a80] ;  /* 0x001a8000010c7983 */ /* 0x002ea80000300a00 */
[----:B------:R-:W3:Y:S04]  /*1483c0*/  LDL.LU R2, [R1+0xe8] ;  /* 0x0000e80001027983 */ /* 0x000ee80000300800 */
[----:B------:R-:W4:Y:S04]  /*1483d0*/  LDL.LU.64 R16, [R1+0x1a48] ;  /* 0x001a480001107983 */ /* 0x000f280000300a00 */
[----:B------:R-:W4:Y:S04]  /*1483e0*/  LDL.LU.64 R18, [R1+0x1a40] ;  /* 0x001a400001127983 */ /* 0x000f280000300a00 */
[----:B------:R-:W4:Y:S04]  /*1483f0*/  LDL.LU.64 R20, [R1+0x1a38] ;  /* 0x001a380001147983 */ /* 0x000f280000300a00 */
[----:B------:R-:W4:Y:S04]  /*148400*/  LDL.LU R15, [R1+0x10c] ;  /* 0x00010c00010f7983 */ /* 0x000f280000300800 */
[----:B------:R-:W4:Y:S04]  /*148410*/  LDL.LU.64 R28, [R1+0x1a28] ;  /* 0x001a2800011c7983 */ /* 0x000f280000300a00 */
[----:B------:R-:W4:Y:S04]  /*148420*/  LDL.LU.64 R26, [R1+0x1a08] ;  /* 0x001a0800011a7983 */ /* 0x000f280000300a00 */
[----:B------:R-:W4:Y:S04]  /*148430*/  LDL.LU.64 R24, [R1+0x1a00] ;  /* 0x001a000001187983 */ /* 0x000f280000300a00 */
[----:B------:R-:W4:Y:S04]  /*148440*/  LDL.LU.64 R22, [R1+0x19f8] ;  /* 0x0019f80001167983 */ /* 0x000f280000300a00 */
[----:B------:R-:W2:Y:S01]  /*148450*/  LDL.LU R11, [R1+0x4c50] ;  /* 0x004c5000010b7983 */ /* 0x000ea20000300800 */
[----:B------:R-:W-:-:S02]  /*148460*/  LOP3.LUT P6, RZ, R7, 0x4000000, RZ, 0xc0, !PT ;  /* 0x0400000007ff7812 */ /* 0x000fc400078cc0ff */
[----:B--2---:R-:W-:-:S11]  /*148470*/  PRMT R9, R11, 0x7770, RZ ;  /* 0x000077700b097816 */ /* 0x004fd600000000ff */
[----:B------:R1:W-:Y:S04]  /*148480*/  @P6 STG.E.U8 desc[UR48][R12.64], R9 ;  /* 0x000000090c006986 */ /* 0x0003e8000c101130 */
[----:B-1----:R-:W2:Y:S01]  /*148490*/  LDL.LU.64 R12, [R1+0x4c48] ;  /* 0x004c4800010c7983 */ /* 0x002ea20000300a00 */
[----:B------:R-:W-:Y:S02]  /*1484a0*/  LOP3.LUT P6, RZ, R7, 0x2000000, RZ, 0xc0, !PT ;  /* 0x0200000007ff7812 */ /* 0x000fe400078cc0ff */
        /* <DEDUP_REMOVED lines=17> */
[----:B---3--:R-:W-:-:S11]  /*1485c0*/  PRMT R9, R2, 0x7770, RZ ;  /* 0x0000777002097816 */ /* 0x008fd600000000ff */
        /* <DEDUP_REMOVED lines=12> */
[----:B------:R-:W2:Y:S04]  /*148690*/  LDL.LU.64 R24, [R1+0x19e8] ;  /* 0x0019e80001187983 */ /* 0x000ea80000300a00 */
[----:B------:R1:W-:Y:S04]  /*1486a0*/  @P5 STG.E.U8 desc[UR48][R22.64], R9 ;  /* 0x0000000916005986 */ /* 0x0003e8000c101130 */
        /* <DEDUP_REMOVED lines=14> */
[----:B------:R-:W4:Y:S01]  /*148790*/  LDL.LU R13, [R1+0xc0] ;  /* 0x0000c000010d7983 */ /* 0x000f220000300800 */
        /* <DEDUP_REMOVED lines=11> */
[----:B----4-:R1:W-:Y:S04]  /*148850*/  STL [R1+0x4c28], R13 ;  /* 0x004c280d01007387 */ /* 0x0103e80000100800 */
[----:B-1----:R-:W4:Y:S06]  /*148860*/  LDL.LU.64 R12, [R1+0x1970] ;  /* 0x00197000010c7983 */ /* 0x002f2c0000300a00 */
[----:B------:R-:W-:-:S02]  /*148870*/  @P6 LOP3.LUT R7, R7, 0x20000, RZ, 0xfc, !PT ;  /* 0x0002000007076812 */ /* 0x000fc400078efcff */
[----:B------:R-:W-:Y:S02]  /*148880*/  LOP3.LUT P6, RZ, R5, 0x40000000, RZ, 0xc0, !PT ;  /* 0x4000000005ff7812 */ /* 0x000fe400078cc0ff */
[----:B------:R-:W-:-:S11]  /*148890*/  LOP3.LUT R7, R7, 0xfffbffff, RZ, 0xc0, !PT ;  /* 0xfffbffff07077812 */ /* 0x000fd600078ec0ff */
[----:B------:R-:W-:Y:S02]  /*1488a0*/  @P6 LOP3.LUT R7, R7, 0x40000, RZ, 0xfc, !PT ;  /* 0x0004000007076812 */ /* 0x000fe400078efcff */
[----:B------:R-:W-:Y:S02]  /*1488b0*/  LOP3.LUT P6, RZ, R5, 0x20000000, RZ, 0xc0, !PT ;  /* 0x2000000005ff7812 */ /* 0x000fe400078cc0ff */
[----:B------:R-:W-:Y:S02]  /*1488c0*/  LOP3.LUT R7, R7, 0xfff7ffff, RZ, 0xc0, !PT ;  /* 0xfff7ffff07077812 */ /* 0x000fe400078ec0ff */
[----:B------:R-:W-:-:S09]  /*1488d0*/  LOP3.LUT P2, RZ, R5, 0x1000000, RZ, 0xc0, !PT ;  /* 0x0100000005ff7812 */ /* 0x000fd2000784c0ff */
[----:B------:R-:W-:Y:S02]  /*1488e0*/  @P6 LOP3.LUT R7, R7, 0x80000, RZ, 0xfc, !PT ;  /* 0x0008000007076812 */ /* 0x000fe400078efcff */
[----:B------:R-:W-:Y:S02]  /*1488f0*/  LOP3.LUT P6, RZ, R5, 0x10000000, RZ, 0xc0, !PT ;  /* 0x1000000005ff7812 */ /* 0x000fe400078cc0ff */
[----:B------:R-:W-:Y:S02]  /*148900*/  LOP3.LUT R7, R7, 0xffefffff, RZ, 0xc0, !PT ;  /* 0xffefffff07077812 */ /* 0x000fe400078ec0ff */
[----:B------:R-:W-:Y:S02]  /*148910*/  LOP3.LUT P5, RZ, R5, 0x2000000, RZ, 0xc0, !PT ;  /* 0x0200000005ff7812 */ /* 0x000fe400078ac0ff */
[----:B------:R-:W-:-:S07]  /*148920*/  PRMT R9, R2, 0x7771, RZ ;  /* 0x0000777102097816 */ /* 0x000fce00000000ff */
[----:B------:R-:W-:Y:S02]  /*148930*/  @P6 LOP3.LUT R7, R7, 0x100000, RZ, 0xfc, !PT ;  /* 0x0010000007076812 */ /* 0x000fe400078efcff */
[----:B------:R-:W-:Y:S01]  /*148940*/  LOP3.LUT P6, RZ, R5, 0x8000000, RZ, 0xc0, !PT ;  /* 0x0800000005ff7812 */ /* 0x000fe200078cc0ff */
[----:B------:R1:W-:Y:S01]  /*148950*/  @P2 STG.E.U8 desc[UR48][R20.64], R9 ;  /* 0x0000000914002986 */ /* 0x0003e2000c101130 */
[----:B------:R-:W-:Y:S02]  /*148960*/  LOP3.LUT R7, R7, 0xffdfffff, RZ, 0xc0, !PT ;  /* 0xffdfffff07077812 */ /* 0x000fe400078ec0ff */
[C---:B------:R-:W-:Y:S02]  /*148970*/  LOP3.LUT P1, RZ, R4.reuse, 0x8, RZ, 0xc0, !PT ;  /* 0x0000000804ff7812 */ /* 0x040fe4000782c0ff */
[C---:B------:R-:W-:Y:S02]  /*148980*/  LOP3.LUT P4, RZ, R4.reuse, 0x10, RZ, 0xc0, !PT ;  /* 0x0000001004ff7812 */ /* 0x040fe4000788c0ff */
[----:B------:R-:W-:-:S02]  /*148990*/  LOP3.LUT P3, RZ, R4, 0x20, RZ, 0xc0, !PT ;  /* 0x0000002004ff7812 */ /* 0x000fc4000786c0ff */
[----:B------:R-:W-:Y:S02]  /*1489a0*/  LOP3.LUT P0, RZ, R4, 0x40, RZ, 0xc0, !PT ;  /* 0x0000004004ff7812 */ /* 0x000fe4000780c0ff */
[----:B-1----:R-:W-:Y:S02]  /*1489b0*/  PRMT R9, R2, 0x7772, RZ ;  /* 0x0000777202097816 */ /* 0x002fe400000000ff */
[----:B------:R-:W-:Y:S02]  /*1489c0*/  @P6 LOP3.LUT R7, R7, 0x200000, RZ, 0xfc, !PT ;  /* 0x0020000007076812 */ /* 0x000fe400078efcff */
[----:B------:R-:W-:Y:S02]  /*1489d0*/  LOP3.LUT P6, RZ, R5, 0x4000000, RZ, 0xc0, !PT ;  /* 0x0400000005ff7812 */ /* 0x000fe400078cc0ff */
[C---:B------:R-:W-:Y:S01]  /*1489e0*/  LOP3.LUT P2, RZ, R4.reuse, 0x80, RZ, 0xc0, !PT ;  /* 0x0000008004ff7812 */ /* 0x040fe2000784c0ff */
[----:B------:R-:W-:Y:S01]  /*1489f0*/  @P5 STG.E.U8 desc[UR48][R28.64], R9 ;  /* 0x000000091c005986 */ /* 0x000fe2000c101130 */
[----:B------:R-:W-:-:S03]  /*148a00*/  LOP3.LUT P5, RZ, R4, 0x100, RZ, 0xc0, !PT ;  /* 0x0000010004ff7812 */ /* 0x000fc600078ac0ff */
[----:B----4-:R1:W-:Y:S04]  /*148a10*/  STL.64 [R1+0x4c30], R12 ;  /* 0x004c300c01007387 */ /* 0x0103e80000100a00 */
[----:B-1----:R-:W4:Y:S04]  /*148a20*/  LDL.LU.64 R12, [R1+0x1980] ;  /* 0x00198000010c7983 */ /* 0x002f280000300a00 */
[----:B------:R1:W-:Y:S04]  /*148a30*/  STL.64 [R1+0x4c18], R4 ;  /* 0x004c180401007387 */ /* 0x0003e80000100a00 */
[----:B-1----:R-:W4:Y:S01]  /*148a40*/  LDL.LU.64 R4, [R1+0x1950] ;  /* 0x0019500001047983 */ /* 0x002f220000300a00 */
[----:B------:R-:W-:-:S05]  /*148a50*/  PRMT R9, R2, 0x7773, RZ ;  /* 0x0000777302097816 */ /* 0x000fca00000000ff */
[----:B------:R1:W-:Y:S01]  /*148a60*/  @P6 STG.E.U8 desc[UR48][R26.64], R9 ;  /* 0x000000091a006986 */ /* 0x0003e2000c101130 */
[----:B------:R-:W-:Y:S02]  /*148a70*/  LOP3.LUT P6, RZ, R7, 0x200000, RZ, 0xc0, !PT ;  /* 0x0020000007ff7812 */ /* 0x000fe400078cc0ff */
[----:B-1----:R-:W-:-:S11]  /*148a80*/  PRMT R9, R6, 0x7770, RZ ;  /* 0x0000777006097816 */ /* 0x002fd600000000ff */
[----:B--2---:R1:W-:Y:S01]  /*148a90*/  @P6 STG.E.U8 desc[UR48][R24.64], R9 ;  /* 0x0000000918006986 */ /* 0x0043e2000c101130 */
[----:B------:R-:W-:Y:S02]  /*148aa0*/  LOP3.LUT P6, RZ, R7, 0x100000, RZ, 0xc0, !PT ;  /* 0x0010000007ff7812 */ /* 0x000fe400078cc0ff */
[----:B-1----:R-:W-:-:S11]  /*148ab0*/  PRMT R9, R6, 0x7771, RZ ;  /* 0x0000777106097816 */ /* 0x002fd600000000ff */
[----:B---3--:R1:W-:Y:S01]  /*148ac0*/  @P6 STG.E.U8 desc[UR48][R22.64], R9 ;  /* 0x0000000916006986 */ /* 0x0083e2000c101130 */
[----:B------:R-:W-:Y:S02]  /*148ad0*/  LOP3.LUT P6, RZ, R7, 0x80000, RZ, 0xc0, !PT ;  /* 0x0008000007ff7812 */ /* 0x000fe400078cc0ff */
[----:B-1----:R-:W-:-:S11]  /*148ae0*/  PRMT R9, R6, 0x7772, RZ ;  /* 0x0000777206097816 */ /* 0x002fd600000000ff */
[----:B----4-:R-:W-:Y:S04]  /*148af0*/  @P6 STG.E.U8 desc[UR48][R12.64], R9 ;  /* 0x000000090c006986 */ /* 0x010fe8000c101130 */
[----:B------:R1:W-:Y:S04]  /*148b00*/  STL.64 [R1+0x4c20], R4 ;  /* 0x004c200401007387 */ /* 0x0003e80000100a00 */
[----:B-1----:R-:W2:Y:S04]  /*148b10*/  LDL.LU.64 R4, [R1+0x1958] ;  /* 0x0019580001047983 */ /* 0x002ea80000300a00 */
[----:B------:R-:W3:Y:S04]  /*148b20*/  LDL.LU.64 R10, [R1+0x1948] ;  /* 0x00194800010a7983 */ /* 0x000ee80000300a00 */
[----:B------:R-:W4:Y:S04]  /*148b30*/  LDL.LU R2, [R1+0xd4] ;  /* 0x0000d40001027983 */ /* 0x000f280000300800 */
        /* <DEDUP_REMOVED lines=8> */
[----:B------:R-:W2:Y:S01]  /*148bc0*/  LDL.LU.64 R12, [R1+0x4c30] ;  /* 0x004c3000010c7983 */ /* 0x000ea20000300a00 */
[----:B------:R-:W-:-:S02]  /*148bd0*/  LOP3.LUT P6, RZ, R7, 0x40000, RZ, 0xc0, !PT ;  /* 0x0004000007ff7812 */ /* 0x000fc400078cc0ff */
[----:B------:R-:W-:-:S11]  /*148be0*/  PRMT R9, R6, 0x7773, RZ ;  /* 0x0000777306097816 */ /* 0x000fd600000000ff */
[----:B--2---:R1:W-:Y:S04]  /*148bf0*/  @P6 STG.E.U8 desc[UR48][R12.64], R9 ;  /* 0x000000090c006986 */ /* 0x0043e8000c101130 */
[----:B-1----:R-:W2:Y:S01]  /*148c00*/  LDL.LU R13, [R1+0x4c28] ;  /* 0x004c2800010d7983 */ /* 0x002ea20000300800 */
[----:B------:R-:W-:Y:S02]  /*148c10*/  LOP3.LUT P6, RZ, R7, 0x20000, RZ, 0xc0, !PT ;  /* 0x0002000007ff7812 */ /* 0x000fe400078cc0ff */
[----:B--2---:R-:W-:-:S11]  /*148c20*/  PRMT R9, R13, 0x7770, RZ ;  /* 0x000077700d097816 */ /* 0x004fd600000000ff */
[----:B------:R1:W-:Y:S04]  /*148c30*/  @P6 STG.E.U8 desc[UR48][R4.64], R9 ;  /* 0x0000000904006986 */ /* 0x0003e8000c101130 */
[----:B-1----:R-:W2:Y:S01]  /*148c40*/  LDL.LU.64 R4, [R1+0x4c20] ;  /* 0x004c200001047983 */ /* 0x002ea20000300a00 */
[----:B------:R-:W-:Y:S02]  /*148c50*/  LOP3.LUT P6, RZ, R7, 0x10000, RZ, 0xc0, !PT ;  /* 0x0001000007ff7812 */ /* 0x000fe400078cc0ff */
[----:B------:R-:W-:-:S11]  /*148c60*/  PRMT R9, R13, 0x7771, RZ ;  /* 0x000077710d097816 */ /* 0x000fd600000000ff */
[----:B--2---:R1:W-:Y:S01]  /*148c70*/  @P6 STG.E.U8 desc[UR48][R4.64], R9 ;  /* 0x0000000904006986 */ /* 0x0043e2000c101130 */
[----:B------:R-:W-:Y:S02]  /*148c80*/  LOP3.LUT P6, RZ, R7, 0x8000, RZ, 0xc0, !PT ;  /* 0x0000800007ff7812 */ /* 0x000fe400078cc0ff */
[----:B-1----:R-:W-:Y:S01]  /*148c90*/  PRMT R9, R13, 0x7772, RZ ;  /* 0x000077720d097816 */ /* 0x002fe200000000ff */
[----:B------:R-:W2:Y:S10]  /*148ca0*/  LDL.LU.64 R4, [R1+0x4c18] ;  /* 0x004c180001047983 */ /* 0x000eb40000300a00 */
[----:B---3--:R1:W-:Y:S01]  /*148cb0*/  @P6 STG.E.U8 desc[UR48][R10.64], R9 ;  /* 0x000000090a006986 */ /* 0x0083e2000c101130 */
[----:B------:R-:W-:-:S02]  /*148cc0*/  LOP3.LUT P6, RZ, R7, 0x4000, RZ, 0xc0, !PT ;  /* 0x0000400007ff7812 */ /* 0x000fc400078cc0ff */
[----:B-1----:R-:W-:-:S11]  /*148cd0*/  PRMT R9, R13, 0x7773, RZ ;  /* 0x000077730d097816 */ /* 0x002fd600000000ff */
        /* <DEDUP_REMOVED lines=14> */
[----:B------:R1:W-:Y:S02]  /*148dc0*/  @P5 STG.E.U8 desc[UR48][R22.64], R9 ;  /* 0x0000000916005986 */ /* 0x0003e4000c101130 */
[----:B-1----:R-:W-:-:S02]  /*148dd0*/  IMAD.MOV.U32 R23, RZ, RZ, R3 ;  /* 0x000000ffff177224 */ /* 0x002fc400078e0003 */
[----:B------:R-:W4:Y:S04]  /*148de0*/  LDL.LU.64 R2, [R1+0x1898] ;  /* 0x0018980001027983 */ /* 0x000f280000300a00 */
[----:B------:R-:W4:Y:S04]  /*148df0*/  LDL.LU.64 R20, [R1+0x1890] ;  /* 0x0018900001147983 */ /* 0x000f280000300a00 */
[----:B------:R-:W4:Y:S04]  /*148e00*/  LDL.LU.64 R28, [R1+0x1888] ;  /* 0x00188800011c7983 */ /* 0x000f280000300a00 */
[----:B------:R-:W4:Y:S01]  /*148e10*/  LDL.LU R22, [R1+0xd8] ;  /* 0x0000d80001167983 */ /* 0x000f220000300800 */
[----:B------:R-:W-:-:S02]  /*148e20*/  PRMT R9, R15, 0x7772, RZ ;  /* 0x000077720f097816 */ /* 0x000fc400000000ff */
[C---:B--2---:R-:W-:Y:S02]  /*148e30*/  LOP3.LUT P3, RZ, R4.reuse, 0x200, RZ, 0xc0, !PT ;  /* 0x0000020004ff7812 */ /* 0x044fe4000786c0ff */
[C---:B------:R-:W-:Y:S02]  /*148e40*/  LOP3.LUT P0, RZ, R4.reuse, 0x400, RZ, 0xc0, !PT ;  /* 0x0000040004ff7812 */ /* 0x040fe4000780c0ff */
[----:B------:R-:W-:-:S09]  /*148e50*/  LOP3.LUT P2, RZ, R4, 0x800, RZ, 0xc0, !PT ;  /* 0x0000080004ff7812 */ /* 0x000fd2000784c0ff */
[----:B---3--:R1:W-:Y:S02]  /*148e60*/  @P3 STG.E.U8 desc[UR48][R24.64], R9 ;  /* 0x0000000918003986 */ /* 0x0083e4000c101130 */
[----:B-1----:R-:W-:Y:S02]  /*148e70*/  PRMT R9, R15, 0x7773, RZ ;  /* 0x000077730f097816 */ /* 0x002fe400000000ff */
[----:B------:R-:W2:Y:S04]  /*148e80*/  LDL.LU.64 R24, [R1+0x1878] ;  /* 0x0018780001187983 */ /* 0x000ea80000300a00 */
[----:B------:R-:W3:Y:S04]  /*148e90*/  LDL.LU R6, [R1+0xc8] ;  /* 0x0000c80001067983 */ /* 0x000ee80000300800 */
[----:B----4-:R1:W-:Y:S02]  /*148ea0*/  @P0 STG.E.U8 desc[UR48][R26.64], R9 ;  /* 0x000000091a000986 */ /* 0x0103e4000c101130 */
[----:B-1----:R-:W-:-:S05]  /*148eb0*/  PRMT R9, R22, 0x7770, RZ ;  /* 0x0000777016097816 */ /* 0x002fca00000000ff */
        /* <DEDUP_REMOVED lines=21> */
[C---:B------:R-:W-:Y:S01]  /*149010*/  LOP3.LUT P6, RZ, R4.reuse, 0x10000, RZ, 0xc0, !PT ;  /* 0x0001000004ff7812 */ /* 0x040fe200078cc0ff */
[----:B----4-:R1:W-:Y:S04]  /*149020*/  STL.64 [R1+0x4c10], R2 ;  /* 0x004c100201007387 */ /* 0x0103e80000100a00 */
[----:B-1----:R-:W4:Y:S01]  /*149030*/  LDL.LU.64 R2, [R1+0x1860] ;  /* 0x0018600001027983 */ /* 0x002f220000300a00 */
[----:B------:R-:W-:Y:S02]  /*149040*/  LOP3.LUT R7, R7, 0xfffff7ff, RZ, 0xc0, !PT ;  /* 0xfffff7ff07077812 */ /* 0x000fe400078ec0ff */
[----:B------:R-:W-:-:S02]  /*149050*/  LOP3.LUT P5, RZ, R4, 0x1000, RZ, 0xc0, !PT ;  /* 0x0000100004ff7812 */ /* 0x000fc400078ac0ff */
[----:B------:R-:W-:Y:S01]  /*149060*/  PRMT R9, R22, 0x7771, RZ ;  /* 0x0000777116097816 */ /* 0x000fe200000000ff */
[----:B------:R-:W4:Y:S02]  /*149070*/  LDL.LU R26, [R1+0xdc] ;  /* 0x0000dc00011a7983 */ /* 0x000f240000300800 */
[----:B------:R-:W-:Y:S02]  /*149080*/  @P6 LOP3.LUT R7, R7, 0x800, RZ, 0xfc, !PT ;  /* 0x0000080007076812 */ /* 0x000fe400078efcff */
[----:B------:R-:W-:Y:S01]  /*149090*/  LOP3.LUT P6, RZ, R4, 0x8000, RZ, 0xc0, !PT ;  /* 0x0000800004ff7812 */ /* 0x000fe200078cc0ff */
[----:B------:R-:W4:Y:S04]  /*1490a0*/  LDL.LU.64 R14, [R1+0x1810] ;  /* 0x00181000010e7983 */ /* 0x000f280000300a00 */
[----:B------:R-:W4:Y:S01]  /*1490b0*/  LDL.LU.64 R10, [R1+0x1808] ;  /* 0x00180800010a7983 */ /* 0x000f220000300a00 */
[----:B------:R-:W-:-:S03]  /*1490c0*/  LOP3.LUT R7, R7, 0xffffefff, RZ, 0xc0, !PT ;  /* 0xffffefff07077812 */ /* 0x000fc600078ec0ff */
[----:B------:R-:W4:Y:S04]  /*1490d0*/  LDL.LU R27, [R1+0xcc] ;  /* 0x0000cc00011b7983 */ /* 0x000f280000300800 */
[----:B------:R-:W4:Y:S04]  /*1490e0*/  LDL.LU.64 R12, [R1+0x1800] ;  /* 0x00180000010c7983 */ /* 0x000f280000300a00 */
[----:B------:R-:W4:Y:S04]  /*1490f0*/  LDL.LU.64 R16, [R1+0x17f0] ;  /* 0x0017f00001107983 */ /* 0x000f280000300a00 */
[----:B------:R1:W-:Y:S04]  /*149100*/  @P5 STG.E.U8 desc[UR48][R20.64], R9 ;  /* 0x0000000914005986 */ /* 0x0003e8000c101130 */
[----:B------:R-:W4:Y:S01]  /*149110*/  LDL.LU.64 R18, [R1+0x17d8] ;  /* 0x0017d80001127983 */ /* 0x000f220000300a00 */
[----:B------:R-:W-:-:S02]  /*149120*/  @P6 LOP3.LUT R7, R7, 0x1000, RZ, 0xfc, !PT ;  /* 0x0000100007076812 */ /* 0x000fc400078efcff */
[----:B------:R-:W-:Y:S02]  /*149130*/  LOP3.LUT P6, RZ, R4, 0x4000, RZ, 0xc0, !PT ;  /* 0x0000400004ff7812 */ /* 0x000fe400078cc0ff */
[----:B------:R-:W-:Y:S02]  /*149140*/  LOP3.LUT R7, R7, 0xffffdfff, RZ, 0xc0, !PT ;  /* 0xffffdfff07077812 */ /* 0x000fe400078ec0ff */
[----:B-1----:R-:W-:Y:S01]  /*149150*/  PRMT R9, R22, 0x7772, RZ ;  /* 0x0000777216097816 */ /* 0x002fe200000000ff */
[----:B------:R-:W4:Y:S08]  /*149160*/  LDL.LU.64 R20, [R1+0x17d0] ;  /* 0x0017d00001147983 */ /* 0x000f300000300a00 */
[----:B------:R-:W-:-:S02]  /*149170*/  @P6 LOP3.LUT R7, R7, 0x2000, RZ, 0xfc, !PT ;  /* 0x0000200007076812 */ /* 0x000fc400078efcff */
[----:B------:R-:W-:-:S13]  /*149180*/  LOP3.LUT P6, RZ, R4, 0x2000, RZ, 0xc0, !PT ;  /* 0x0000200004ff7812 */ /* 0x000fda00078cc0ff */
[----:B------:R1:W-:Y:S01]  /*149190*/  @P6 STG.E.U8 desc[UR48][R28.64], R9 ;  /* 0x000000091c006986 */ /* 0x0003e2000c101130 */
[C---:B------:R-:W-:Y:S02]  /*1491a0*/  LOP3.LUT P6, RZ, R7.reuse, 0x2000, RZ, 0xc0, !PT ;  /* 0x0000200007ff7812 */ /* 0x040fe400078cc0ff */
[----:B-1----:R-:W-:Y:S01]  /*1491b0*/  PRMT R9, R22, 0x7773, RZ ;  /* 0x0000777316097816 */ /* 0x002fe200000000ff */
[----:B------:R-:W4:Y:S10]  /*1491c0*/  LDL.LU.64 R28, [R1+0x17c8] ;  /* 0x0017c800011c7983 */ /* 0x000f340000300a00 */
[----:B--2---:R3:W-:Y:S01]  /*1491d0*/  @P6 STG.E.U8 desc[UR48][R24.64], R9 ;  /* 0x0000000918006986 */ /* 0x0047e2000c101130 */
[----:B------:R-:W-:-:S02]  /*1491e0*/  LOP3.LUT P6, RZ, R7, 0x1000, RZ, 0xc0, !PT ;  /* 0x0000100007ff7812 */ /* 0x000fc400078cc0ff */
[----:B---3--:R-:W-:Y:S01]  /*1491f0*/  PRMT R9, R6, 0x7770, RZ ;  /* 0x0000777006097816 */ /* 0x008fe200000000ff */
[----:B------:R-:W2:Y:S04]  /*149200*/  LDL.LU.64 R24, [R1+0x17b8] ;  /* 0x0017b80001187983 */ /* 0x000ea80000300a00 */
[----:B------:R-:W3:Y:S06]  /*149210*/  LDL.LU R22, [R1+0x150] ;  /* 0x0001500001167983 */ /* 0x000eec0000300800 */
        /* <DEDUP_REMOVED lines=18> */
[----:B----4-:R1:W-:Y:S04]  /*149340*/  @P6 STG.E.U8 desc[UR48][R2.64], R9 ;  /* 0x0000000902006986 */ /* 0x0103e8000c101130 */
[----:B-1----:R-:W4:Y:S01]  /*149350*/  LDL.LU.64 R2, [R1+0x4bf8] ;  /* 0x004bf80001027983 */ /* 0x002f220000300a00 */
        /* <DEDUP_REMOVED lines=19> */
[----:B---3--:R-:W-:-:S05]  /*149490*/  PRMT R9, R22, 0x7770, RZ ;  /* 0x0000777016097816 */ /* 0x008fca00000000ff */
[----:B----4-:R1:W-:Y:S04]  /*1494a0*/  @P5 STG.E.U8 desc[UR48][R2.64], R9 ;  /* 0x0000000902005986 */ /* 0x0103e8000c101130 */
[----:B-1----:R-:W2:Y:S04]  /*1494b0*/  LDL.LU.64 R2, [R1+0x4bf0] ;  /* 0x004bf00001027983 */ /* 0x002ea80000300a00 */
[----:B------:R-:W3:Y:S01]  /*1494c0*/  LDL.LU.64 R24, [R1+0x1790] ;  /* 0x0017900001187983 */ /* 0x000ee20000300a00 */
[C---:B------:R-:W-:Y:S02]  /*1494d0*/  LOP3.LUT P3, RZ, R4.reuse, 0x10000000, RZ, 0xc0, !PT ;  /* 0x1000000004ff7812 */ /* 0x040fe4000786c0ff */
[----:B------:R-:W-:-:S02]  /*1494e0*/  LOP3.LUT P0, RZ, R4, 0x20000000, RZ, 0xc0, !PT ;  /* 0x2000000004ff7812 */ /* 0x000fc4000780c0ff */
[C---:B------:R-:W-:Y:S02]  /*1494f0*/  LOP3.LUT P2, RZ, R4.reuse, 0x40000000, RZ, 0xc0, !PT ;  /* 0x4000000004ff7812 */ /* 0x040fe4000784c0ff */
[C---:B------:R-:W-:Y:S02]  /*149500*/  LOP3.LUT P5, RZ, R4.reuse, 0x80000000, RZ, 0xc0, !PT ;  /* 0x8000000004ff7812 */ /* 0x040fe400078ac0ff */
[----:B------:R-:W-:Y:S01]  /*149510*/  LOP3.LUT R4, R4, 0xbfffffff, RZ, 0xc0, !PT ;  /* 0xbfffffff04047812 */ /* 0x000fe200078ec0ff */
[----:B------:R-:W4:Y:S04]  /*149520*/  LDL.LU.64 R12, [R1+0x1788] ;  /* 0x00178800010c7983 */ /* 0x000f280000300a00 */
[----:B------:R-:W4:Y:S01]  /*149530*/  LDL.LU.64 R16, [R1+0x1778] ;  /* 0x0017780001107983 */ /* 0x000f220000300a00 */
[----:B------:R-:W-:-:S03]  /*149540*/  PRMT R9, R22, 0x7771, RZ ;  /* 0x0000777116097816 */ /* 0x000fc600000000ff */
[----:B------:R-:W4:Y:S04]  /*149550*/  LDL.LU.64 R18, [R1+0x1760] ;  /* 0x0017600001127983 */ /* 0x000f280000300a00 */
[----:B------:R-:W4:Y:S04]  /*149560*/  LDL.LU.64 R20, [R1+0x1758] ;  /* 0x0017580001147983 */ /* 0x000f280000300a00 */
[----:B------:R-:W4:Y:S04]  /*149570*/  LDL.LU.64 R28, [R1+0x1750] ;  /* 0x00175000011c7983 */ /* 0x000f280000300a00 */
[----:B------:R-:W4:Y:S01]  /*149580*/  LDL.LU R27, [R1+0x140] ;  /* 0x00014000011b7983 */ /* 0x000f220000300800 */
[----:B--2---:R-:W-:-:S13]  /*149590*/  LOP3.LUT P6, RZ, R3, 0x100, RZ, 0xc0, !PT ;  /* 0x0000010003ff7812 */ /* 0x004fda00078cc0ff */
[----:B------:R-:W-:Y:S02]  /*1495a0*/  @P6 LOP3.LUT R4, R4, 0x40000000, RZ, 0xfc, !PT ;  /* 0x4000000004046812 */ /* 0x000fe400078efcff */
[----:B------:R-:W-:Y:S02]  /*1495b0*/  LOP3.LUT P6, RZ, R3, 0x80, RZ, 0xc0, !PT ;  /* 0x0000008003ff7812 */ /* 0x000fe400078cc0ff */
[----:B------:R-:W-:Y:S01]  /*1495c0*/  LOP3.LUT R4, R4, 0x7fffffff, RZ, 0xc0, !PT ;  /* 0x7fffffff04047812 */ /* 0x000fe200078ec0ff */
[----:B---3--:R1:W-:Y:S10]  /*1495d0*/  @P3 STG.E.U8 desc[UR48][R24.64], R9 ;  /* 0x0000000918003986 */ /* 0x0083f4000c101130 */
[----:B------:R-:W-:-:S05]  /*1495e0*/  @P6 LOP3.LUT R4, R4, 0x80000000, RZ, 0xfc, !PT ;  /* 0x8000000004046812 */ /* 0x000fca00078efcff */
[----:B------:R2:W-:Y:S04]  /*1495f0*/  STL.64 [R1+0x4bd8], R4 ;  /* 0x004bd80401007387 */ /* 0x0005e80000100a00 */
[----:B-1----:R-:W3:Y:S04]  /*149600*/  LDL.LU.64 R24, [R1+0x1740] ;  /* 0x0017400001187983 */ /* 0x002ee80000300a00 */
[----:B------:R-:W3:Y:S04]  /*149610*/  LDL.LU R6, [R1+0x154] ;  /* 0x0001540001067983 */ /* 0x000ee80000300800 */
[----:B--2---:R-:W2:Y:S04]  /*149620*/  LDL.LU.64 R4, [R1+0x1710] ;  /* 0x0017100001047983 */ /* 0x004ea80000300a00 */
        /* <DEDUP_REMOVED lines=15> */
[----:B------:R-:W-:Y:S02]  /*149720*/  LOP3.LUT R7, R7, 0xffffffef, RZ, 0xc0, !PT ;  /* 0xffffffef07077812 */ /* 0x000fe400078ec0ff */
[----:B------:R-:W-:Y:S01]  /*149730*/  PRMT R9, R22, 0x7772, RZ ;  /* 0x0000777216097816 */ /* 0x000fe200000000ff */
[----:B--2---:R1:W-:Y:S04]  /*149740*/  STL.64 [R1+0x4be8], R4 ;  /* 0x004be80401007387 */ /* 0x0043e80000100a00 */
[----:B-1----:R-:W2:Y:S04]  /*149750*/  LDL.LU.64 R4, [R1+0x1720] ;  /* 0x0017200001047983 */ /* 0x002ea80000300a00 */
[----:B------:R-:W-:-:S02]  /*149760*/  @P6 LOP3.LUT R7, R7, 0x10, RZ, 0xfc, !PT ;  /* 0x0000001007076812 */ /* 0x000fc400078efcff */
[----:B------:R-:W-:Y:S01]  /*149770*/  LOP3.LUT P6, RZ, R3, 0x2, RZ, 0xc0, !PT ;  /* 0x0000000203ff7812 */ /* 0x000fe200078cc0ff */
[----:B----4-:R1:W-:Y:S04]  /*149780*/  @P0 STG.E.U8 desc[UR48][R12.64], R9 ;  /* 0x000000090c000986 */ /* 0x0103e8000c101130 */
[----:B------:R-:W4:Y:S01]  /*149790*/  LDL.LU R15, [R1+0x144] ;  /* 0x00014400010f7983 */ /* 0x000f220000300800 */
[----:B------:R-:W-:-:S03]  /*1497a0*/  LOP3.LUT R7, R7, 0xffffffdf, RZ, 0xc0, !PT ;  /* 0xffffffdf07077812 */ /* 0x000fc600078ec0ff */
[----:B------:R-:W4:Y:S01]  /*1497b0*/  LDL.LU.64 R10, [R1+0x16e8] ;  /* 0x0016e800010a7983 */ /* 0x000f220000300a00 */
[----:B-1----:R-:W-:-:S03]  /*1497c0*/  PRMT R9, R22, 0x7773, RZ ;  /* 0x0000777316097816 */ /* 0x002fc600000000ff */
[----:B------:R-:W-:Y:S02]  /*1497d0*/  @P6 LOP3.LUT R7, R7, 0x20, RZ, 0xfc, !PT ;  /* 0x0000002007076812 */ /* 0x000fe400078efcff */
[----:B------:R-:W-:Y:S01]  /*1497e0*/  LOP3.LUT P6, RZ, R3, 0x1, RZ, 0xc0, !PT ;  /* 0x0000000103ff7812 */ /* 0x000fe200078cc0ff */
[----:B------:R-:W4:Y:S04]  /*1497f0*/  LDL.LU.64 R12, [R1+0x16e0] ;  /* 0x0016e000010c7983 */ /* 0x000f280000300a00 */
[----:B------:R1:W-:Y:S02]  /*149800*/  @P2 STG.E.U8 desc[UR48][R16.64], R9 ;  /* 0x0000000910002986 */ /* 0x0003e4000c101130 */
[C---:B-1----:R-:W-:Y:S02]  /*149810*/  PRMT R9, R27.reuse, 0x7770, RZ ;  /* 0x000077701b097816 */ /* 0x042fe400000000ff */
[----:B------:R-:W4:Y:S04]  /*149820*/  LDL.LU.64 R16, [R1+0x16d8] ;  /* 0x0016d80001107983 */ /* 0x000f280000300a00 */
[----:B------:R-:W4:Y:S04]  /*149830*/  LDL.LU R22, [R1+0x158] ;  /* 0x0001580001167983 */ /* 0x000f280000300800 */
[----:B------:R1:W-:Y:S02]  /*149840*/  @P5 STG.E.U8 desc[UR48][R18.64], R9 ;  /* 0x0000000912005986 */ /* 0x0003e4000c101130 */
[----:B-1----:R-:W-:-:S02]  /*149850*/  PRMT R9, R27, 0x7771, RZ ;  /* 0x000077711b097816 */ /* 0x002fc400000000ff */
[----:B------:R-:W4:Y:S04]  /*149860*/  LDL.LU.64 R18, [R1+0x16c8] ;  /* 0x0016c80001127983 */ /* 0x000f280000300a00 */
[----:B------:R1:W-:Y:S01]  /*149870*/  @P6 STG.E.U8 desc[UR48][R20.64], R9 ;  /* 0x0000000914006986 */ /* 0x0003e2000c101130 */
[----:B------:R-:W-:Y:S02]  /*149880*/  LOP3.LUT P6, RZ, R7, 0x20, RZ, 0xc0, !PT ;  /* 0x0000002007ff7812 */ /* 0x000fe400078cc0ff */
[----:B-1----:R-:W-:Y:S01]  /*149890*/  PRMT R9, R27, 0x7772, RZ ;  /* 0x000077721b097816 */ /* 0x002fe200000000ff */
[----:B------:R-:W4:Y:S10]  /*1498a0*/  LDL.LU.64 R20, [R1+0x16a8] ;  /* 0x0016a80001147983 */ /* 0x000f340000300a00 */
[----:B------:R1:W-:Y:S01]  /*1498b0*/  @P6 STG.E.U8 desc[UR48][R28.64], R9 ;  /* 0x000000091c006986 */ /* 0x0003e2000c101130 */
[----:B------:R-:W-:-:S02]  /*1498c0*/  LOP3.LUT P6, RZ, R7, 0x10, RZ, 0xc0, !PT ;  /* 0x0000001007ff7812 */ /* 0x000fc400078cc0ff */
[----:B-1----:R-:W-:Y:S01]  /*1498d0*/  PRMT R9, R27, 0x7773, RZ ;  /* 0x000077731b097816 */ /* 0x002fe200000000ff */
[----:B------:R-:W4:Y:S04]  /*1498e0*/  LDL.LU.64 R28, [R1+0x16a0] ;  /* 0x0016a000011c7983 */ /* 0x000f280000300a00 */
[----:B------:R-:W4:Y:S06]  /*1498f0*/  LDL.LU.64 R26, [R1+0x1698] ;  /* 0x00169800011a7983 */ /* 0x000f2c0000300a00 */
[----:B---3--:R1:W-:Y:S01]  /*149900*/  @P6 STG.E.U8 desc[UR48][R24.64], R9 ;  /* 0x0000000918006986 */ /* 0x0083e2000c101130 */
[----:B------:R-:W-:-:S02]  /*149910*/  LOP3.LUT P6, RZ, R7, 0x8, RZ, 0xc0, !PT ;  /* 0x0000000807ff7812 */ /* 0x000fc400078cc0ff */
[----:B-1----:R-:W-:Y:S01]  /*149920*/  PRMT R9, R6, 0x7770, RZ ;  /* 0x0000777006097816 */ /* 0x002fe200000000ff */
[----:B------:R-:W3:Y:S10]  /*149930*/  LDL.LU.64 R24, [R1+0x1688] ;  /* 0x0016880001187983 */ /* 0x000ef40000300a00 */
        /* <DEDUP_REMOVED lines=9> */
[----:B-1----:R-:W2:Y:S04]  /*1499d0*/  LDL.LU.64 R4, [R1+0x4bd8] ;  /* 0x004bd80001047983 */ /* 0x002ea80000300a00 */
[----:B------:R1:W-:Y:S04]  /*1499e0*/  STL [R1+0x4a2c], R8 ;  /* 0x004a2c0801007387 */ /* 0x0003e80000100800 */
[----:B-1----:R-:W4:Y:S01]  /*1499f0*/  LDL.LU.64 R8, [R1+0x1700] ;  /* 0x0017000001087983 */ /* 0x002f220000300a00 */
[----:B------:R-:W-:-:S02]  /*149a00*/  LOP3.LUT P6, RZ, R7, 0x1, RZ, 0xc0, !PT ;  /* 0x0000000107ff7812 */ /* 0x000fc400078cc0ff */
[----:B------:R-:W-:Y:S02]  /*149a10*/  PRMT R7, R6, 0x7773, RZ ;  /* 0x0000777306077816 */ /* 0x000fe400000000ff */
[C---:B------:R-:W-:Y:S02]  /*149a20*/  LOP3.LUT P1, RZ, R3.reuse, 0x200, RZ, 0xc0, !PT ;  /* 0x0000020003ff7812 */ /* 0x040fe4000782c0ff */
[C---:B------:R-:W-:Y:S02]  /*149a30*/  LOP3.LUT P4, RZ, R3.reuse, 0x400, RZ, 0xc0, !PT ;  /* 0x0000040003ff7812 */ /* 0x040fe4000788c0ff */
[C---:B------:R-:W-:Y:S02]  /*149a40*/  LOP3.LUT P3, RZ, R3.reuse, 0x800, RZ, 0xc0, !PT ;  /* 0x0000080003ff7812 */ /* 0x040fe4000786c0ff */
[C---:B------:R-:W-:Y:S02]  /*149a50*/  LOP3.LUT P0, RZ, R3.reuse, 0x1000, RZ, 0xc0, !PT ;  /* 0x0000100003ff7812 */ /* 0x040fe4000780c0ff */
[----:B------:R-:W-:-:S02]  /*149a60*/  LOP3.LUT P2, RZ, R3, 0x2000, RZ, 0xc0, !PT ;  /* 0x0000200003ff7812 */ /* 0x000fc4000784c0ff */
[----:B------:R-:W-:Y:S01]  /*149a70*/  LOP3.LUT P5, RZ, R3, 0x4000, RZ, 0xc0, !PT ;  /* 0x0000400003ff7812 */ /* 0x000fe200078ac0ff */
[----:B----4-:R1:W-:Y:S01]  /*149a80*/  @P6 STG.E.U8 desc[UR48][R8.64], R7 ;  /* 0x0000000708006986 */ /* 0x0103e2000c101130 */
[----:B--2---:R-:W-:Y:S02]  /*149a90*/  LOP3.LUT P6, RZ, R4, 0x80000000, RZ, 0xc0, !PT ;  /* 0x8000000004ff7812 */ /* 0x004fe400078cc0ff */
        /* <DEDUP_REMOVED lines=17> */
[----:B---3--:R1:W-:Y:S04]  /*149bb0*/  @P5 STG.E.U8 desc[UR48][R24.64], R7 ;  /* 0x0000000718005986 */ /* 0x0083e8000c101130 */
[----:B-1----:R-:W3:Y:S04]  /*149bc0*/  LDL.LU.64 R24, [R1+0x1668] ;  /* 0x0016680001187983 */ /* 0x002ee80000300a00 */
[----:B------:R-:W4:Y:S04]  /*149bd0*/  LDL.LU.64 R18, [R1+0x1660] ;  /* 0x0016600001127983 */ /* 0x000f280000300a00 */
[----:B------:R-:W2:Y:S01]  /*149be0*/  LDL.LU R22, [R1+0x148] ;  /* 0x0001480001167983 */ /* 0x000ea20000300800 */
[----:B------:R-:W-:-:S02]  /*149bf0*/  LOP3.LUT P3, RZ, R3, 0x8000, RZ, 0xc0, !PT ;  /* 0x0000800003ff7812 */ /* 0x000fc4000786c0ff */
[----:B------:R-:W-:Y:S01]  /*149c00*/  LOP3.LUT P0, RZ, R3, 0x10000, RZ, 0xc0, !PT ;  /* 0x0001000003ff7812 */ /* 0x000fe2000780c0ff */
[----:B------:R-:W4:Y:S04]  /*149c10*/  LDL.LU.64 R20, [R1+0x1650] ;  /* 0x0016500001147983 */ /* 0x000f280000300a00 */
[----:B------:R-:W4:Y:S04]  /*149c20*/  LDL.LU.64 R28, [R1+0x1630] ;  /* 0x00163000011c7983 */ /* 0x000f280000300a00 */
[----:B------:R-:W4:Y:S01]  /*149c30*/  LDL.LU R14, [R1+0x15c] ;  /* 0x00015c00010e7983 */ /* 0x000f220000300800 */
[----:B--2---:R-:W-:-:S05]  /*149c40*/  PRMT R7, R22, 0x7770, RZ ;  /* 0x0000777016077816 */ /* 0x004fca00000000ff */
[----:B------:R1:W-:Y:S02]  /*149c50*/  @P3 STG.E.U8 desc[UR48][R26.64], R7 ;  /* 0x000000071a003986 */ /* 0x0003e4000c101130 */
[----:B-1----:R-:W-:Y:S02]  /*149c60*/  PRMT R7, R22, 0x7771, RZ ;  /* 0x0000777116077816 */ /* 0x002fe400000000ff */
[----:B------:R-:W2:Y:S04]  /*149c70*/  LDL.LU.64 R26, [R1+0x1628] ;  /* 0x00162800011a7983 */ /* 0x000ea80000300a00 */
[----:B---3--:R1:W-:Y:S04]  /*149c80*/  @P0 STG.E.U8 desc[UR48][R24.64], R7 ;  /* 0x0000000718000986 */ /* 0x0083e8000c101130 */
[----:B-1----:R-:W3:Y:S04]  /*149c90*/  LDL.LU.64 R24, [R1+0x1620] ;  /* 0x0016200001187983 */ /* 0x002ee80000300a00 */
[----:B------:R-:W3:Y:S04]  /*149ca0*/  LDL.LU R6, [R1+0x14c] ;  /* 0x00014c0001067983 */ /* 0x000ee80000300800 */
[----:B------:R-:W-:Y:S04]  /*149cb0*/  STL [R1+0x4af8], R3 ;  /* 0x004af80301007387 */ /* 0x000fe80000100800 */
        /* <DEDUP_REMOVED lines=30> */
[----:B------:R-:W4:Y:S04]  /*149ea0*/  LDL.LU.64 R10, [R1+0x15d8] ;  /* 0x0015d800010a7983 */ /* 0x000f280000300a00 */
        /* <DEDUP_REMOVED lines=9> */
[----:B-1----:R-:W-:Y:S01]  /*149f40*/  PRMT R7, R22, 0x7773, RZ ;  /* 0x0000777316077816 */ /* 0x002fe200000000ff */
        /* <DEDUP_REMOVED lines=32> */
[----:B------:R-:W-:Y:S02]  /*14a150*/  LOP3.LUT P0, RZ, R3, 0x80000000, RZ, 0xc0, !PT ;  /* 0x8000000003ff7812 */ /* 0x000fe4000780c0ff */
        /* <DEDUP_REMOVED lines=72> */
[C---:B------:R-:W-:Y:S02]  /*14a5e0*/  LOP3.LUT P6, RZ, R2.reuse, 0x40, RZ, 0xc0, !PT ;  /* 0x0000004002ff7812 */ /* 0x040fe400078cc0ff */
[C---:B------:R-:W-:Y:S01]  /*14a5f0*/  LOP3.LUT P2, RZ, R2.reuse, 0x80000, RZ, 0xc0, !PT ;  /* 0x0008000002ff7812 */ /* 0x040fe2000784c0ff */
[----:B------:R-:W-:Y:S01]  /*14a600*/  @P5 STG.E.U8 desc[UR48][R18.64], R7 ;  /* 0x0000000712005986 */ /* 0x000fe2000c101130 */
[----:B------:R-:W-:-:S03]  /*14a610*/  LOP3.LUT P5, RZ, R2, 0x100000, RZ, 0xc0, !PT ;  /* 0x0010000002ff7812 */ /* 0x000fc600078ac0ff */
[----:B----4-:R1:W-:Y:S04]  /*14a620*/  STL.64 [R1+0x4bb8], R10 ;  /* 0x004bb80a01007387 */ /* 0x0103e80000100a00 */
[----:B-1----:R-:W4:Y:S04]  /*14a630*/  LDL.LU.64 R10, [R1+0x14f8] ;  /* 0x0014f800010a7983 */ /* 0x002f280000300a00 */
[----:B------:R-:W4:Y:S04]  /*14a640*/  LDL.LU R22, [R1+0x128] ;  /* 0x0001280001167983 */ /* 0x000f280000300800 */
[----:B------:R1:W-:Y:S04]  /*14a650*/  STL [R1+0x4ba0], R2 ;  /* 0x004ba00201007387 */ /* 0x0003e80000100800 */
        /* <DEDUP_REMOVED lines=34> */
[----:B--2---:R1:W-:Y:S04]  /*14a880*/  @P6 STG.E.U8 desc[UR48][R2.64], R7 ;  /* 0x0000000702006986 */ /* 0x0043e8000c101130 */
[----:B-1----:R-:W2:Y:S01]  /*14a890*/  LDL.LU R2, [R1+0x4ba0] ;  /* 0x004ba00001027983 */ /* 0x002ea20000300800 */
[----:B------:R-:W-:Y:S02]  /*14a8a0*/  LOP3.LUT P6, RZ, R4, 0x8000, RZ, 0xc0, !PT ;  /* 0x0000800004ff7812 */ /* 0x000fe400078cc0ff */
[----:B------:R-:W-:-:S11]  /*14a8b0*/  PRMT R7, R11, 0x7772, RZ ;  /* 0x000077720b077816 */ /* 0x000fd600000000ff */
[----:B---3--:R1:W-:Y:S01]  /*14a8c0*/  @P6 STG.E.U8 desc[UR48][R8.64], R7 ;  /* 0x0000000708006986 */ /* 0x0083e2000c101130 */
[----:B------:R-:W-:Y:S02]  /*14a8d0*/  LOP3.LUT P6, RZ, R4, 0x4000, RZ, 0xc0, !PT ;  /* 0x0000400004ff7812 */ /* 0x000fe400078cc0ff */
        /* <DEDUP_REMOVED lines=14> */
[----:B------:R1:W-:Y:S04]  /*14a9c0*/  @P5 STG.E.U8 desc[UR48][R24.64], R7 ;  /* 0x0000000718005986 */ /* 0x0003e8000c101130 */
[----:B-1----:R-:W4:Y:S01]  /*14a9d0*/  LDL.LU.64 R24, [R1+0x1430] ;  /* 0x0014300001187983 */ /* 0x002f220000300a00 */
[----:B------:R-:W-:-:S02]  /*14a9e0*/  LOP3.LUT P6, RZ, R0, 0x2, RZ, 0xc0, !PT ;  /* 0x0000000200ff7812 */ /* 0x000fc400078cc0ff */
[----:B------:R-:W-:Y:S02]  /*14a9f0*/  LOP3.LUT R4, R4, 0xffffffbf, RZ, 0xc0, !PT ;  /* 0xffffffbf04047812 */ /* 0x000fe400078ec0ff */
        /* <DEDUP_REMOVED lines=8> */
[----:B------:R-:W-:-:S04]  /*14aa80*/  @P6 LOP3.LUT R4, R4, 0x80, RZ, 0xfc, !PT ;  /* 0x0000008004046812 */ /* 0x000fc800078efcff */
[----:B------:R-:W-:Y:S02]  /*14aa90*/  LOP3.LUT R4, R4, 0xfffffeff, RZ, 0xc0, !PT ;  /* 0xfffffeff04047812 */ /* 0x000fe400078ec0ff */
[----:B--2---:R-:W-:-:S13]  /*14aaa0*/  LOP3.LUT P6, RZ, R2, 0x80000000, RZ, 0xc0, !PT ;  /* 0x8000000002ff7812 */ /* 0x004fda00078cc0ff */
        /* <DEDUP_REMOVED lines=13> */
[----:B------:R-:W-:-:S09]  /*14ab80*/  LOP3.LUT P0, RZ, R2, 0x400000, RZ, 0xc0, !PT ;  /* 0x0040000002ff7812 */ /* 0x000fd2000780c0ff */
[----:B------:R-:W-:Y:S02]  /*14ab90*/  @P6 LOP3.LUT R4, R4, 0x1000, RZ, 0xfc, !PT ;  /* 0x0000100004046812 */ /* 0x000fe400078efcff */
[----:B------:R-:W-:Y:S01]  /*14aba0*/  LOP3.LUT P6, RZ, R2, 0x4000000, RZ, 0xc0, !PT ;  /* 0x0400000002ff7812 */ /* 0x000fe200078cc0ff */
[----:B------:R-:W-:Y:S01]  /*14abb0*/  STL [R1+0x4b88], R2 ;  /* 0x004b880201007387 */ /* 0x000fe20000100800 */
[----:B------:R-:W-:Y:S02]  /*14abc0*/  LOP3.LUT R4, R4, 0xffffdfff, RZ, 0xc0, !PT ;  /* 0xffffdfff04047812 */ /* 0x000fe400078ec0ff */
[C---:B------:R-:W-:Y:S02]  /*14abd0*/  LOP3.LUT P2, RZ, R2.reuse, 0x800000, RZ, 0xc0, !PT ;  /* 0x0080000002ff7812 */ /* 0x040fe4000784c0ff */
[----:B------:R-:W-:-:S07]  /*14abe0*/  LOP3.LUT P5, RZ, R2, 0x1000000, RZ, 0xc0, !PT ;  /* 0x0100000002ff7812 */ /* 0x000fce00078ac0ff */
[----:B------:R-:W-:Y:S02]  /*14abf0*/  @P6 LOP3.LUT R4, R4, 0x2000, RZ, 0xfc, !PT ;  /* 0x0000200004046812 */ /* 0x000fe400078efcff */
[----:B------:R-:W-:Y:S01]  /*14ac00*/  LOP3.LUT P6, RZ, R2, 0x2000000, RZ, 0xc0, !PT ;  /* 0x0200000002ff7812 */ /* 0x000fe200078cc0ff */
[----:B---3--:R1:W-:Y:S02]  /*14ac10*/  @P3 STG.E.U8 desc[UR48][R26.64], R7 ;  /* 0x000000071a003986 */ /* 0x0083e4000c101130 */
[----:B-1----:R-:W-:Y:S02]  /*14ac20*/  PRMT R7, R15, 0x7773, RZ ;  /* 0x000077730f077816 */ /* 0x002fe400000000ff */
[----:B------:R-:W2:Y:S04]  /*14ac30*/  LDL.LU.64 R26, [R1+0x13f8] ;  /* 0x0013f800011a7983 */ /* 0x000ea80000300a00 */
[----:B------:R-:W3:Y:S04]  /*14ac40*/  LDL.LU R6, [R1+0x190] ;  /* 0x0001900001067983 */ /* 0x000ee80000300800 */
[----:B----4-:R1:W-:Y:S04]  /*14ac50*/  @P0 STG.E.U8 desc[UR48][R24.64], R7 ;  /* 0x0000000718000986 */ /* 0x0103e8000c101130 */
[----:B-1----:R-:W4:Y:S04]  /*14ac60*/  LDL.LU.64 R24, [R1+0x13d8] ;  /* 0x0013d80001187983 */ /* 0x002f280000300a00 */
[----:B------:R-:W2:Y:S04]  /*14ac70*/  LDL.LU.64 R2, [R1+0x13b8] ;  /* 0x0013b80001027983 */ /* 0x000ea80000300a00 */
[----:B--2---:R1:W-:Y:S04]  /*14ac80*/  STL.64 [R1+0x4b90], R2 ;  /* 0x004b900201007387 */ /* 0x0043e80000100a00 */
[----:B-1----:R-:W2:Y:S01]  /*14ac90*/  LDL.LU.64 R2, [R1+0x13c8] ;  /* 0x0013c80001027983 */ /* 0x002ea20000300a00 */
[----:B------:R-:W-:-:S05]  /*14aca0*/  PRMT R7, R22, 0x7770, RZ ;  /* 0x0000777016077816 */ /* 0x000fca00000000ff */
[----:B------:R1:W-:Y:S02]  /*14acb0*/  @P2 STG.E.U8 desc[UR48][R28.64], R7 ;  /* 0x000000071c002986 */ /* 0x0003e4000c101130 */
[----:B-1----:R-:W-:-:S05]  /*14acc0*/  PRMT R7, R22, 0x7771, RZ ;  /* 0x0000777116077816 */ /* 0x002fca00000000ff */
[----:B------:R1:W-:Y:S02]  /*14acd0*/  @P5 STG.E.U8 desc[UR48][R18.64], R7 ;  /* 0x0000000712005986 */ /* 0x0003e4000c101130 */
[----:B-1----:R-:W-:-:S05]  /*14ace0*/  PRMT R7, R22, 0x7772, RZ ;  /* 0x0000777216077816 */ /* 0x002fca00000000ff */
[----:B------:R-:W-:Y:S04]  /*14acf0*/  @P6 STG.E.U8 desc[UR48][R20.64], R7 ;  /* 0x0000000714006986 */ /* 0x000fe8000c101130 */
[----:B--2---:R1:W-:Y:S04]  /*14ad00*/  STL.64 [R1+0x4b98], R2 ;  /* 0x004b980201007387 */ /* 0x0043e80000100a00 */
[----:B-1----:R-:W2:Y:S01]  /*14ad10*/  LDL.LU.64 R2, [R1+0x13d0] ;  /* 0x0013d00001027983 */ /* 0x002ea20000300a00 */
[----:B------:R-:W-:Y:S02]  /*14ad20*/  LOP3.LUT P6, RZ, R4, 0x2000, RZ, 0xc0, !PT ;  /* 0x0000200004ff7812 */ /* 0x000fe400078cc0ff */
[----:B------:R-:W-:Y:S01]  /*14ad30*/  PRMT R7, R22, 0x7773, RZ ;  /* 0x0000777316077816 */ /* 0x000fe200000000ff */
[----:B------:R-:W2:Y:S04]  /*14ad40*/  LDL.LU R28, [R1+0x180] ;  /* 0x00018000011c7983 */ /* 0x000ea80000300800 */
[----:B------:R-:W2:Y:S04]  /*14ad50*/  LDL.LU.64 R8, [R1+0x13a0] ;  /* 0x0013a00001087983 */ /* 0x000ea80000300a00 */
[----:B------:R-:W2:Y:S04]  /*14ad60*/  LDL.LU.64 R14, [R1+0x1398] ;  /* 0x00139800010e7983 */ /* 0x000ea80000300a00 */
[----:B------:R-:W2:Y:S04]  /*14ad70*/  LDL.LU.64 R10, [R1+0x1390] ;  /* 0x00139000010a7983 */ /* 0x000ea80000300a00 */
[----:B------:R-:W2:Y:S04]  /*14ad80*/  LDL.LU R29, [R1+0x194] ;  /* 0x00019400011d7983 */ /* 0x000ea80000300800 */
[----:B------:R-:W2:Y:S04]  /*14ad90*/  LDL.LU.64 R12, [R1+0x1380] ;  /* 0x00138000010c7983 */ /* 0x000ea80000300a00 */
[----:B------:R-:W2:Y:S04]  /*14ada0*/  LDL.LU.64 R16, [R1+0x1360] ;  /* 0x0013600001107983 */ /* 0x000ea80000300a00 */
[----:B------:R-:W2:Y:S04]  /*14adb0*/  LDL.LU.64 R18, [R1+0x1358] ;  /* 0x0013580001127983 */ /* 0x000ea80000300a00 */
[----:B------:R-:W2:Y:S04]  /*14adc0*/  LDL.LU.64 R20, [R1+0x1350] ;  /* 0x0013500001147983 */ /* 0x000ea80000300a00 */
[----:B------:R3:W-:Y:S01]  /*14add0*/  @P6 STG.E.U8 desc[UR48][R26.64], R7 ;  /* 0x000000071a006986 */ /* 0x0007e2000c101130 */
[----:B------:R-:W-:-:S02]  /*14ade0*/  LOP3.LUT P6, RZ, R4, 0x1000, RZ, 0xc0, !PT ;  /* 0x0000100004ff7812 */ /* 0x000fc400078cc0ff */
[----:B---3--:R-:W-:Y:S01]  /*14adf0*/  PRMT R7, R6, 0x7770, RZ ;  /* 0x0000777006077816 */ /* 0x008fe200000000ff */
[----:B------:R-:W3:Y:S04]  /*14ae00*/  LDL.LU.64 R26, [R1+0x1340] ;  /* 0x00134000011a7983 */ /* 0x000ee80000300a00 */
[----:B------:R-:W3:Y:S06]  /*14ae10*/  LDL.LU R22, [R1+0x184] ;  /* 0x0001840001167983 */ /* 0x000eec0000300800 */
        /* <DEDUP_REMOVED lines=15> */
[C---:B------:R-:W-:Y:S01]  /*14af10*/  LOP3.LUT P0, RZ, R0.reuse, 0x20, RZ, 0xc0, !PT ;  /* 0x0000002000ff7812 */ /* 0x040fe2000780c0ff */
[----:B------:R-:W4:Y:S01]  /*14af20*/  LDL.LU R6, [R1+0x4b8c] ;  /* 0x004b8c0001067983 */ /* 0x000f220000300800 */
[C---:B------:R-:W-:Y:S02]  /*14af30*/  LOP3.LUT P2, RZ, R0.reuse, 0x40, RZ, 0xc0, !PT ;  /* 0x0000004000ff7812 */ /* 0x040fe4000784c0ff */
[----:B------:R-:W-:Y:S01]  /*14af40*/  LOP3.LUT P5, RZ, R0, 0x80, RZ, 0xc0, !PT ;  /* 0x0000008000ff7812 */ /* 0x000fe200078ac0ff */
[----:B--2---:R1:W-:Y:S01]  /*14af50*/  @P6 STG.E.U8 desc[UR48][R2.64], R7 ;  /* 0x0000000702006986 */ /* 0x0043e2000c101130 */
[----:B------:R-:W-:Y:S02]  /*14af60*/  LOP3.LUT P6, RZ, R4, 0x100, RZ, 0xc0, !PT ;  /* 0x0000010004ff7812 */ /* 0x000fe400078cc0ff */
[----:B-1----:R-:W-:Y:S01]  /*14af70*/  PRMT R7, R28, 0x7770, RZ ;  /* 0x000077701c077816 */ /* 0x002fe200000000ff */
[----:B------:R-:W2:Y:S10]  /*14af80*/  LDL.LU R2, [R1+0x4b88] ;  /* 0x004b880001027983 */ /* 0x000eb40000300800 */
[----:B------:R1:W-:Y:S01]  /*14af90*/  @P6 STG.E.U8 desc[UR48][R8.64], R7 ;  /* 0x0000000708006986 */ /* 0x0003e2000c101130 */
[----:B------:R-:W-:-:S02]  /*14afa0*/  LOP3.LUT P6, RZ, R4, 0x80, RZ, 0xc0, !PT ;  /* 0x0000008004ff7812 */ /* 0x000fc400078cc0ff */
        /* <DEDUP_REMOVED lines=16> */
[----:B----4-:R1:W-:Y:S04]  /*14b0b0*/  @P5 STG.E.U8 desc[UR48][R24.64], R7 ;  /* 0x0000000718005986 */ /* 0x0103e8000c101130 */
[----:B-1----:R-:W3:Y:S01]  /*14b0c0*/  LDL.LU.64 R24, [R1+0x1320] ;  /* 0x0013200001187983 */ /* 0x002ee20000300a00 */
[C---:B------:R-:W-:Y:S02]  /*14b0d0*/  LOP3.LUT P6, RZ, R0.reuse, 0x100000, RZ, 0xc0, !PT ;  /* 0x0010000000ff7812 */ /* 0x040fe400078cc0ff */
[----:B------:R-:W-:Y:S01]  /*14b0e0*/  LOP3.LUT P3, RZ, R0, 0x100, RZ, 0xc0, !PT ;  /* 0x0000010000ff7812 */ /* 0x000fe2000786c0ff */
[----:B------:R-:W4:Y:S04]  /*14b0f0*/  LDL.LU.64 R12, [R1+0x1318] ;  /* 0x00131800010c7983 */ /* 0x000f280000300a00 */
[----:B------:R-:W4:Y:S01]  /*14b100*/  LDL.LU.64 R16, [R1+0x1308] ;  /* 0x0013080001107983 */ /* 0x000f220000300a00 */
[----:B------:R-:W-:-:S03]  /*14b110*/  PRMT R7, R22, 0x7771, RZ ;  /* 0x0000777116077816 */ /* 0x000fc600000000ff */
[----:B------:R-:W4:Y:S04]  /*14b120*/  LDL.LU.64 R18, [R1+0x12e8] ;  /* 0x0012e80001127983 */ /* 0x000f280000300a00 */
[----:B------:R-:W4:Y:S04]  /*14b130*/  LDL.LU.64 R20, [R1+0x12e0] ;  /* 0x0012e00001147983 */ /* 0x000f280000300a00 */
[----:B------:R-:W4:Y:S04]  /*14b140*/  LDL.LU.64 R28, [R1+0x12d8] ;  /* 0x0012d800011c7983 */ /* 0x000f280000300a00 */
[----:B------:R-:W4:Y:S01]  /*14b150*/  LDL.LU R27, [R1+0x198] ;  /* 0x00019800011b7983 */ /* 0x000f220000300800 */
[----:B--2---:R-:W-:-:S04]  /*14b160*/  LOP3.LUT R2, R2, 0xbfffffff, RZ, 0xc0, !PT ;  /* 0xbfffffff02027812 */ /* 0x004fc800078ec0ff */
[----:B------:R-:W-:Y:S02]  /*14b170*/  @P6 LOP3.LUT R2, R2, 0x40000000, RZ, 0xfc, !PT ;  /* 0x4000000002026812 */ /* 0x000fe400078efcff */
[----:B------:R-:W-:Y:S02]  /*14b180*/  LOP3.LUT P6, RZ, R0, 0x80000, RZ, 0xc0, !PT ;  /* 0x0008000000ff7812 */ /* 0x000fe400078cc0ff */
[----:B------:R-:W-:-:S11]  /*14b190*/  LOP3.LUT R2, R2, 0x7fffffff, RZ, 0xc0, !PT ;  /* 0x7fffffff02027812 */ /* 0x000fd600078ec0ff */
[----:B------:R-:W-:-:S05]  /*14b1a0*/  @P6 LOP3.LUT R2, R2, 0x80000000, RZ, 0xfc, !PT ;  /* 0x8000000002026812 */ /* 0x000fca00078efcff */
[----:B------:R-:W-:Y:S04]  /*14b1b0*/  STL [R1+0x4b78], R2 ;  /* 0x004b780201007387 */ /* 0x000fe80000100800 */
[----:B---3--:R1:W-:Y:S04]  /*14b1c0*/  @P3 STG.E.U8 desc[UR48][R24.64], R7 ;  /* 0x0000000718003986 */ /* 0x0083e8000c101130 */
[----:B-1----:R-:W2:Y:S04]  /*14b1d0*/  LDL.LU.64 R24, [R1+0x12c8] ;  /* 0x0012c80001187983 */ /* 0x002ea80000300a00 */
[----:B------:R-:W3:Y:S04]  /*14b1e0*/  LDL.LU R14, [R1+0x188] ;  /* 0x00018800010e7983 */ /* 0x000ee80000300800 */
[----:B------:R-:W4:Y:S01]  /*14b1f0*/  LDL.LU.64 R2, [R1+0x12a8] ;  /* 0x0012a80001027983 */ /* 0x000f220000300a00 */
        /* <DEDUP_REMOVED lines=13> */
[----:B------:R-:W-:Y:S02]  /*14b2d0*/  LOP3.LUT P0, RZ, R0, 0x200, RZ, 0xc0, !PT ;  /* 0x0000020000ff7812 */ /* 0x000fe4000780c0ff */
[----:B------:R-:W-:Y:S02]  /*14b2e0*/  LOP3.LUT R4, R4, 0xffffffef, RZ, 0xc0, !PT ;  /* 0xffffffef04047812 */ /* 0x000fe400078ec0ff */
[----:B------:R-:W-:Y:S02]  /*14b2f0*/  LOP3.LUT P2, RZ, R0, 0x400, RZ, 0xc0, !PT ;  /* 0x0000040000ff7812 */ /* 0x000fe4000784c0ff */
[----:B------:R-:W-:Y:S01]  /*14b300*/  PRMT R7, R22, 0x7772, RZ ;  /* 0x0000777216077816 */ /* 0x000fe200000000ff */
[----:B----4-:R1:W-:Y:S04]  /*14b310*/  STL.64 [R1+0x4b80], R2 ;  /* 0x004b800201007387 */ /* 0x0103e80000100a00 */
[----:B-1----:R-:W4:Y:S01]  /*14b320*/  LDL.LU.64 R2, [R1+0x12b0] ;  /* 0x0012b00001027983 */ /* 0x002f220000300a00 */
[----:B------:R-:W-:-:S02]  /*14b330*/  @P6 LOP3.LUT R4, R4, 0x10, RZ, 0xfc, !PT ;  /* 0x0000001004046812 */ /* 0x000fc400078efcff */
[C---:B------:R-:W-:Y:S02]  /*14b340*/  LOP3.LUT P6, RZ, R0.reuse, 0x2000, RZ, 0xc0, !PT ;  /* 0x0000200000ff7812 */ /* 0x040fe400078cc0ff */
[----:B------:R-:W-:Y:S01]  /*14b350*/  LOP3.LUT P5, RZ, R0, 0x800, RZ, 0xc0, !PT ;  /* 0x0000080000ff7812 */ /* 0x000fe200078ac0ff */
[----:B------:R1:W-:Y:S01]  /*14b360*/  @P0 STG.E.U8 desc[UR48][R12.64], R7 ;  /* 0x000000070c000986 */ /* 0x0003e2000c101130 */
[----:B------:R-:W-:-:S03]  /*14b370*/  LOP3.LUT R4, R4, 0xffffffdf, RZ, 0xc0, !PT ;  /* 0xffffffdf04047812 */ /* 0x000fc600078ec0ff */
[----:B------:R-:W4:Y:S04]  /*14b380*/  LDL.LU.64 R10, [R1+0x12a0] ;  /* 0x0012a000010a7983 */ /* 0x000f280000300a00 */
[----:B------:R-:W4:Y:S04]  /*14b390*/  LDL.LU R15, [R1+0x19c] ;  /* 0x00019c00010f7983 */ /* 0x000f280000300800 */
[----:B------:R-:W4:Y:S01]  /*14b3a0*/  LDL.LU.64 R8, [R1+0x1270] ;  /* 0x0012700001087983 */ /* 0x000f220000300a00 */
[----:B-1----:R-:W-:Y:S02]  /*14b3b0*/  PRMT R7, R22, 0x7773, RZ ;  /* 0x0000777316077816 */ /* 0x002fe400000000ff */
[----:B------:R-:W-:-:S02]  /*14b3c0*/  @P6 LOP3.LUT R4, R4, 0x20, RZ, 0xfc, !PT ;  /* 0x0000002004046812 */ /* 0x000fc400078efcff */
        /* <DEDUP_REMOVED lines=10> */
[C---:B------:R-:W-:Y:S02]  /*14b470*/  LOP3.LUT P6, RZ, R4.reuse, 0x20, RZ, 0xc0, !PT ;  /* 0x0000002004ff7812 */ /* 0x040fe400078cc0ff */
[----:B-1----:R-:W-:Y:S01]  /*14b480*/  PRMT R7, R27, 0x7772, RZ ;  /* 0x000077721b077816 */ /* 0x002fe200000000ff */
[----:B------:R-:W4:Y:S10]  /*14b490*/  LDL.LU.64 R20, [R1+0x1238] ;  /* 0x0012380001147983 */ /* 0x000f340000300a00 */
[----:B------:R1:W-:Y:S01]  /*14b4a0*/  @P6 STG.E.U8 desc[UR48][R28.64], R7 ;  /* 0x000000071c006986 */ /* 0x0003e2000c101130 */
[----:B------:R-:W-:-:S02]  /*14b4b0*/  LOP3.LUT P6, RZ, R4, 0x10, RZ, 0xc0, !PT ;  /* 0x0000001004ff7812 */ /* 0x000fc400078cc0ff */
[----:B-1----:R-:W-:Y:S01]  /*14b4c0*/  PRMT R7, R27, 0x7773, RZ ;  /* 0x000077731b077816 */ /* 0x002fe200000000ff */
[----:B------:R-:W4:Y:S04]  /*14b4d0*/  LDL.LU.64 R28, [R1+0x1230] ;  /* 0x00123000011c7983 */ /* 0x000f280000300a00 */
[----:B------:R-:W4:Y:S06]  /*14b4e0*/  LDL.LU.64 R26, [R1+0x1228] ;  /* 0x00122800011a7983 */ /* 0x000f2c0000300a00 */
[----:B--2---:R3:W-:Y:S01]  /*14b4f0*/  @P6 STG.E.U8 desc[UR48][R24.64], R7 ;  /* 0x0000000718006986 */ /* 0x0047e2000c101130 */
[----:B------:R-:W-:-:S02]  /*14b500*/  LOP3.LUT P6, RZ, R4, 0x8, RZ, 0xc0, !PT ;  /* 0x0000000804ff7812 */ /* 0x000fc400078cc0ff */
[----:B---3--:R-:W-:Y:S01]  /*14b510*/  PRMT R7, R14, 0x7770, RZ ;  /* 0x000077700e077816 */ /* 0x008fe200000000ff */
[----:B------:R-:W2:Y:S10]  /*14b520*/  LDL.LU.64 R24, [R1+0x1218] ;  /* 0x0012180001187983 */ /* 0x000eb40000300a00 */
[----:B----4-:R1:W-:Y:S04]  /*14b530*/  @P6 STG.E.U8 desc[UR48][R2.64], R7 ;  /* 0x0000000702006986 */ /* 0x0103e8000c101130 */
[----:B-1----:R-:W3:Y:S01]  /*14b540*/  LDL.LU.64 R2, [R1+0x4b80] ;  /* 0x004b800001027983 */ /* 0x002ee20000300a00 */
[----:B------:R-:W-:-:S02]  /*14b550*/  LOP3.LUT P6, RZ, R4, 0x4, RZ, 0xc0, !PT ;  /* 0x0000000404ff7812 */ /* 0x000fc400078cc0ff */
[----:B------:R-:W-:-:S11]  /*14b560*/  PRMT R7, R14, 0x7771, RZ ;  /* 0x000077710e077816 */ /* 0x000fd600000000ff */
[----:B---3--:R1:W-:Y:S01]  /*14b570*/  @P6 STG.E.U8 desc[UR48][R2.64], R7 ;  /* 0x0000000702006986 */ /* 0x0083e2000c101130 */
[----:B------:R-:W-:Y:S02]  /*14b580*/  LOP3.LUT P6, RZ, R4, 0x2, RZ, 0xc0, !PT ;  /* 0x0000000204ff7812 */ /* 0x000fe400078cc0ff */
[----:B-1----:R-:W-:Y:S01]  /*14b590*/  PRMT R7, R14, 0x7772, RZ ;  /* 0x000077720e077816 */ /* 0x002fe200000000ff */
[----:B------:R-:W3:Y:S10]  /*14b5a0*/  LDL.LU R2, [R1+0x4b78] ;  /* 0x004b780001027983 */ /* 0x000ef40000300800 */
[----:B------:R1:W-:Y:S04]  /*14b5b0*/  @P6 STG.E.U8 desc[UR48][R10.64], R7 ;  /* 0x000000070a006986 */ /* 0x0003e8000c101130 */
[----:B-1----:R-:W4:Y:S04]  /*14b5c0*/  LDL.LU.64 R10, [R1+0x4b70] ;  /* 0x004b7000010a7983 */ /* 0x002f280000300a00 */
[----:B------:R1:W-:Y:S04]  /*14b5d0*/  STL [R1+0x4a88], R6 ;  /* 0x004a880601007387 */ /* 0x0003e80000100800 */
[----:B-1----:R-:W2:Y:S01]  /*14b5e0*/  LDL.LU.64 R6, [R1+0x1290] ;  /* 0x0012900001067983 */ /* 0x002ea20000300a00 */
        /* <DEDUP_REMOVED lines=8> */
[----:B--2---:R1:W-:Y:S01]  /*14b670*/  @P6 STG.E.U8 desc[UR48][R6.64], R4 ;  /* 0x0000000406006986 */ /* 0x0043e2000c101130 */
[----:B---3--:R-:W-:Y:S02]  /*14b680*/  LOP3.LUT P6, RZ, R2, 0x80000000, RZ, 0xc0, !PT ;  /* 0x8000000002ff7812 */ /* 0x008fe400078cc0ff */
        /* <DEDUP_REMOVED lines=131> */
[----:B------:R-:W2:Y:S04]  /*14bec0*/  LDL.LU.64 R18, [R1+0x10c0] ;  /* 0x0010c00001127983 */ /* 0x000ea80000300a00 */
[----:B---3--:R1:W-:Y:S04]  /*14bed0*/  @P5 STG.E.U8 desc[UR48][R24.64], R4 ;  /* 0x0000000418005986 */ /* 0x0083e8000c101130 */
[----:B-1----:R-:W3:Y:S01]  /*14bee0*/  LDL.LU R25, [R1+0x168] ;  /* 0x0001680001197983 */ /* 0x002ee20000300800 */
[----:B------:R-:W-:-:S02]  /*14bef0*/  LOP3.LUT R2, R2, 0xffffbfff, RZ, 0xc0, !PT ;  /* 0xffffbfff02027812 */ /* 0x000fc400078ec0ff */
[C---:B------:R-:W-:Y:S02]  /*14bf00*/  LOP3.LUT P3, RZ, R11.reuse, 0x4000, RZ, 0xc0, !PT ;  /* 0x000040000bff7812 */ /* 0x040fe4000786c0ff */
[C---:B------:R-:W-:Y:S02]  /*14bf10*/  LOP3.LUT P0, RZ, R11.reuse, 0x8000, RZ, 0xc0, !PT ;  /* 0x000080000bff7812 */ /* 0x040fe4000780c0ff */
[----:B------:R-:W-:Y:S01]  /*14bf20*/  PRMT R4, R22, 0x7773, RZ ;  /* 0x0000777316047816 */ /* 0x000fe200000000ff */
[----:B------:R-:W2:Y:S04]  /*14bf30*/  LDL.LU.64 R20, [R1+0x10b0] ;  /* 0x0010b00001147983 */ /* 0x000ea80000300a00 */
[----:B------:R-:W2:Y:S04]  /*14bf40*/  LDL.LU R3, [R1+0x17c] ;  /* 0x00017c0001037983 */ /* 0x000ea80000300800 */
[----:B------:R-:W-:Y:S01]  /*14bf50*/  STL.64 [R1+0x4a30], R10 ;  /* 0x004a300a01007387 */ /* 0x000fe20000100a00 */
[----:B------:R-:W-:-:S02]  /*14bf60*/  LOP3.LUT P2, RZ, R11, 0x10000, RZ, 0xc0, !PT ;  /* 0x000100000bff7812 */ /* 0x000fc4000784c0ff */
[----:B------:R-:W-:Y:S02]  /*14bf70*/  LOP3.LUT P5, RZ, R11, 0x20000, RZ, 0xc0, !PT ;  /* 0x000200000bff7812 */ /* 0x000fe400078ac0ff */
[----:B----4-:R-:W-:-:S13]  /*14bf80*/  LOP3.LUT P6, RZ, R13, 0x100, RZ, 0xc0, !PT ;  /* 0x000001000dff7812 */ /* 0x010fda00078cc0ff */
        /* <DEDUP_REMOVED lines=21> */
[----:B------:R1:W-:Y:S10]  /*14c0e0*/  @P3 STG.E.U8 desc[UR48][R28.64], R4 ;  /* 0x000000041c003986 */ /* 0x0003f4000c101130 */
[----:B------:R-:W-:-:S02]  /*14c0f0*/  @P6 LOP3.LUT R2, R2, 0x200000, RZ, 0xfc, !PT ;  /* 0x0020000002026812 */ /* 0x000fc400078efcff */
[----:B------:R-:W-:Y:S01]  /*14c100*/  LOP3.LUT P6, RZ, R11, 0x40000, RZ, 0xc0, !PT ;  /* 0x000400000bff7812 */ /* 0x000fe200078cc0ff */
[----:B-1----:R-:W4:Y:S01]  /*14c110*/  LDL.LU.64 R28, [R1+0x1090] ;  /* 0x00109000011c7983 */ /* 0x002f220000300a00 */
[----:B---3--:R-:W-:-:S05]  /*14c120*/  PRMT R4, R25, 0x7770, RZ ;  /* 0x0000777019047816 */ /* 0x008fca00000000ff */
[----:B--2---:R1:W-:Y:S04]  /*14c130*/  @P0 STG.E.U8 desc[UR48][R26.64], R4 ;  /* 0x000000041a000986 */ /* 0x0043e8000c101130 */
[----:B-1----:R-:W2:Y:S04]  /*14c140*/  LDL.LU.64 R26, [R1+0x1088] ;  /* 0x00108800011a7983 */ /* 0x002ea80000300a00 */
[----:B------:R-:W3:Y:S04]  /*14c150*/  LDL.LU R24, [R1+0x16c] ;  /* 0x00016c0001187983 */ /* 0x000ee80000300800 */
        /* <DEDUP_REMOVED lines=13> */
[C---:B------:R-:W-:Y:S02]  /*14c230*/  LOP3.LUT P6, RZ, R2.reuse, 0x200000, RZ, 0xc0, !PT ;  /* 0x0020000002ff7812 */ /* 0x040fe400078cc0ff */
[----:B------:R-:W-:Y:S01]  /*14c240*/  PRMT R4, R3, 0x7770, RZ ;  /* 0x0000777003047816 */ /* 0x000fe200000000ff */
[----:B------:R-:W3:Y:S04]  /*14c250*/  LDL.LU R22, [R1+0x1f0] ;  /* 0x0001f00001167983 */ /* 0x000ee80000300800 */
[----:B------:R-:W3:Y:S04]  /*14c260*/  LDL.LU.64 R6, [R1+0x1048] ;  /* 0x0010480001067983 */ /* 0x000ee80000300a00 */
[----:B------:R-:W3:Y:S04]  /*14c270*/  LDL.LU.64 R8, [R1+0x1038] ;  /* 0x0010380001087983 */ /* 0x000ee80000300a00 */
[----:B------:R-:W3:Y:S04]  /*14c280*/  LDL.LU.64 R14, [R1+0x1018] ;  /* 0x00101800010e7983 */ /* 0x000ee80000300a00 */
[----:B------:R-:W3:Y:S04]  /*14c290*/  LDL.LU.64 R16, [R1+0x1010] ;  /* 0x0010100001107983 */ /* 0x000ee80000300a00 */
[----:B------:R-:W3:Y:S04]  /*14c2a0*/  LDL.LU R25, [R1+0x1e0] ;  /* 0x0001e00001197983 */ /* 0x000ee80000300800 */
[----:B------:R-:W3:Y:S04]  /*14c2b0*/  LDL.LU.64 R18, [R1+0x1008] ;  /* 0x0010080001127983 */ /* 0x000ee80000300a00 */
[----:B------:R-:W3:Y:S04]  /*14c2c0*/  LDL.LU.64 R20, [R1+0xff8] ;  /* 0x000ff80001147983 */ /* 0x000ee80000300a00 */
[----:B------:R1:W-:Y:S01]  /*14c2d0*/  @P6 STG.E.U8 desc[UR48][R28.64], R4 ;  /* 0x000000041c006986 */ /* 0x0003e2000c101130 */
[----:B------:R-:W-:-:S02]  /*14c2e0*/  LOP3.LUT P6, RZ, R2, 0x100000, RZ, 0xc0, !PT ;  /* 0x0010000002ff7812 */ /* 0x000fc400078cc0ff */
[----:B-1----:R-:W-:Y:S01]  /*14c2f0*/  PRMT R4, R3, 0x7771, RZ ;  /* 0x0000777103047816 */ /* 0x002fe200000000ff */
[----:B------:R-:W3:Y:S10]  /*14c300*/  LDL.LU.64 R28, [R1+0xfe0] ;  /* 0x000fe000011c7983 */ /* 0x000ef40000300a00 */
        /* <DEDUP_REMOVED lines=11> */
[----:B---3--:R-:W-:-:S11]  /*14c3c0*/  PRMT R4, R24, 0x7770, RZ ;  /* 0x0000777018047816 */ /* 0x008fd600000000ff */
[----:B----4-:R1:W-:Y:S04]  /*14c3d0*/  @P6 STG.E.U8 desc[UR48][R10.64], R4 ;  /* 0x000000040a006986 */ /* 0x0103e8000c101130 */
        /* <DEDUP_REMOVED lines=9> */
[----:B---3--:R1:W-:Y:S01]  /*14c470*/  @P6 STG.E.U8 desc[UR48][R10.64], R4 ;  /* 0x000000040a006986 */ /* 0x0083e2000c101130 */
        /* <DEDUP_REMOVED lines=18> */
[----:B--2---:R1:W-:Y:S04]  /*14c5a0*/  @P5 STG.E.U8 desc[UR48][R26.64], R4 ;  /* 0x000000041a005986 */ /* 0x0043e8000c101130 */
[----:B-1----:R-:W2:Y:S01]  /*14c5b0*/  LDL.LU.64 R26, [R1+0xfc0] ;  /* 0x000fc000011a7983 */ /* 0x002ea20000300a00 */
[----:B------:R-:W-:-:S02]  /*14c5c0*/  LOP3.LUT P3, RZ, R13, 0x20000, RZ, 0xc0, !PT ;  /* 0x000200000dff7812 */ /* 0x000fc4000786c0ff */
[----:B------:R-:W-:Y:S02]  /*14c5d0*/  LOP3.LUT P0, RZ, R13, 0x40000, RZ, 0xc0, !PT ;  /* 0x000400000dff7812 */ /* 0x000fe4000780c0ff */
[C---:B------:R-:W-:Y:S01]  /*14c5e0*/  PRMT R4, R25.reuse, 0x7772, RZ ;  /* 0x0000777219047816 */ /* 0x040fe200000000ff */
[----:B------:R-:W4:Y:S04]  /*14c5f0*/  LDL.LU.64 R16, [R1+0xfa0] ;  /* 0x000fa00001107983 */ /* 0x000f280000300a00 */
[----:B------:R-:W4:Y:S04]  /*14c600*/  LDL.LU.64 R18, [R1+0xf98] ;  /* 0x000f980001127983 */ /* 0x000f280000300a00 */
[----:B------:R-:W4:Y:S04]  /*14c610*/  LDL.LU.64 R20, [R1+0xf90] ;  /* 0x000f900001147983 */ /* 0x000f280000300a00 */
[----:B------:R-:W4:Y:S04]  /*14c620*/  LDL.LU R22, [R1+0x1f4] ;  /* 0x0001f40001167983 */ /* 0x000f280000300800 */
[----:B------:R-:W4:Y:S04]  /*14c630*/  LDL.LU R24, [R1] ;  /* 0x0000000001187983 */ /* 0x000f280000300800 */
[----:B---3--:R1:W-:Y:S02]  /*14c640*/  @P3 STG.E.U8 desc[UR48][R28.64], R4 ;  /* 0x000000041c003986 */ /* 0x0083e4000c101130 */
[----:B-1----:R-:W-:-:S02]  /*14c650*/  PRMT R4, R25, 0x7773, RZ ;  /* 0x0000777319047816 */ /* 0x002fc400000000ff */
[----:B------:R-:W3:Y:S04]  /*14c660*/  LDL.LU.64 R28, [R1+0xf80] ;  /* 0x000f8000011c7983 */ /* 0x000ee80000300a00 */
[----:B------:R-:W3:Y:S04]  /*14c670*/  LDL.LU R3, [R1+0x1e4] ;  /* 0x0001e40001037983 */ /* 0x000ee80000300800 */
[----:B------:R-:W-:Y:S04]  /*14c680*/  STL.64 [R1+0x4a38], R12 ;  /* 0x004a380c01007387 */ /* 0x000fe80000100a00 */
[----:B--2---:R1:W-:Y:S04]  /*14c690*/  @P0 STG.E.U8 desc[UR48][R26.64], R4 ;  /* 0x000000041a000986 */ /* 0x0043e8000c101130 */
[----:B-1----:R-:W2:Y:S04]  /*14c6a0*/  LDL.LU.64 R26, [R1+0xf68] ;  /* 0x000f6800011a7983 */ /* 0x002ea80000300a00 */
[----:B------:R-:W4:Y:S04]  /*14c6b0*/  LDL.LU R9, [R1+0x1f8] ;  /* 0x0001f80001097983 */ /* 0x000f280000300800 */
[----:B----4-:R1:W-:Y:S04]  /*14c6c0*/  STL [R1+0x4b20], R9 ;  /* 0x004b200901007387 */ /* 0x0103e80000100800 */
        /* <DEDUP_REMOVED lines=40> */
[----:B---3--:R1:W-:Y:S01]  /*14c950*/  @P6 STG.E.U8 desc[UR48][R28.64], R4 ;  /* 0x000000041c006986 */ /* 0x0083e2000c101130 */
[----:B------:R-:W-:Y:S02]  /*14c960*/  LOP3.LUT P6, RZ, R2, 0x1000, RZ, 0xc0, !PT ;  /* 0x0000100002ff7812 */ /* 0x000fe400078cc0ff */
[C---:B------:R-:W-:Y:S02]  /*14c970*/  LOP3.LUT P1, RZ, R13.reuse, 0x40000000, RZ, 0xc0, !PT ;  /* 0x400000000dff7812 */ /* 0x040fe4000782c0ff */
[----:B------:R-:W-:Y:S02]  /*14c980*/  LOP3.LUT P4, RZ, R13, 0x80000000, RZ, 0xc0, !PT ;  /* 0x800000000dff7812 */ /* 0x000fe4000788c0ff */
[----:B------:R-:W3:Y:S04]  /*14c990*/  LDL.LU.64 R12, [R1+0xf28] ;  /* 0x000f2800010c7983 */ /* 0x000ee80000300a00 */
[----:B------:R-:W3:Y:S04]  /*14c9a0*/  LDL.LU.64 R10, [R1+0xf20] ;  /* 0x000f2000010a7983 */ /* 0x000ee80000300a00 */
[----:B------:R-:W3:Y:S04]  /*14c9b0*/  LDL.LU.64 R6, [R1+0xf18] ;  /* 0x000f180001067983 */ /* 0x000ee80000300a00 */
[----:B------:R-:W3:Y:S04]  /*14c9c0*/  LDL.LU.64 R14, [R1+0xf08] ;  /* 0x000f0800010e7983 */ /* 0x000ee80000300a00 */
[----:B------:R-:W3:Y:S04]  /*14c9d0*/  LDL.LU R25, [R1+0x1e8] ;  /* 0x0001e80001197983 */ /* 0x000ee80000300800 */
[----:B------:R-:W3:Y:S04]  /*14c9e0*/  LDL.LU.64 R16, [R1+0xef0] ;  /* 0x000ef00001107983 */ /* 0x000ee80000300a00 */
[----:B------:R-:W3:Y:S01]  /*14c9f0*/  LDL.LU.64 R18, [R1+0xee8] ;  /* 0x000ee80001127983 */ /* 0x000ee20000300a00 */
[----:B-1----:R-:W-:-:S03]  /*14ca00*/  PRMT R4, R3, 0x7770, RZ ;  /* 0x0000777003047816 */ /* 0x002fc600000000ff */
[----:B------:R-:W3:Y:S04]  /*14ca10*/  LDL.LU.64 R20, [R1+0xee0] ;  /* 0x000ee00001147983 */ /* 0x000ee80000300a00 */
[----:B------:R-:W3:Y:S04]  /*14ca20*/  LDL.LU.64 R28, [R1+0xed0] ;  /* 0x000ed000011c7983 */ /* 0x000ee80000300a00 */
[----:B------:R-:W3:Y:S04]  /*14ca30*/  LDL.LU R22, [R1+0x1fc] ;  /* 0x0001fc0001167983 */ /* 0x000ee80000300800 */
        /* <DEDUP_REMOVED lines=13> */
[----:B-1----:R-:W4:Y:S01]  /*14cb10*/  LDL.LU R9, [R1+0x4b20] ;  /* 0x004b200001097983 */ /* 0x002f220000300800 */
[----:B------:R-:W-:Y:S02]  /*14cb20*/  LOP3.LUT P6, RZ, R2, 0x100, RZ, 0xc0, !PT ;  /* 0x0000010002ff7812 */ /* 0x000fe400078cc0ff */
[C---:B------:R-:W-:Y:S02]  /*14cb30*/  LOP3.LUT P3, RZ, R24.reuse, 0x1, RZ, 0xc0, !PT ;  /* 0x0000000118ff7812 */ /* 0x040fe4000786c0ff */
[C---:B------:R-:W-:Y:S02]  /*14cb40*/  LOP3.LUT P0, RZ, R24.reuse, 0x2, RZ, 0xc0, !PT ;  /* 0x0000000218ff7812 */ /* 0x040fe4000780c0ff */
[----:B------:R-:W-:-:S02]  /*14cb50*/  LOP3.LUT P2, RZ, R24, 0x4, RZ, 0xc0, !PT ;  /* 0x0000000418ff7812 */ /* 0x000fc4000784c0ff */
[----:B------:R-:W-:Y:S02]  /*14cb60*/  LOP3.LUT P5, RZ, R24, 0x8, RZ, 0xc0, !PT ;  /* 0x0000000818ff7812 */ /* 0x000fe400078ac0ff */
[----:B----4-:R-:W-:-:S05]  /*14cb70*/  PRMT R4, R9, 0x7770, RZ ;  /* 0x0000777009047816 */ /* 0x010fca00000000ff */
        /* <DEDUP_REMOVED lines=27> */
[----:B------:R-:W4:Y:S04]  /*14cd30*/  LDL.LU.64 R20, [R1+0xe68] ;  /* 0x000e680001147983 */ /* 0x000f280000300a00 */
[----:B------:R-:W4:Y:S04]  /*14cd40*/  LDL.LU R25, [R1+0x1ec] ;  /* 0x0001ec0001197983 */ /* 0x000f280000300800 */
[----:B---3--:R1:W-:Y:S02]  /*14cd50*/  @P3 STG.E.U8 desc[UR48][R28.64], R4 ;  /* 0x000000041c003986 */ /* 0x0083e4000c101130 */
[----:B-1----:R-:W-:-:S02]  /*14cd60*/  PRMT R4, R22, 0x7772, RZ ;  /* 0x0000777216047816 */ /* 0x002fc400000000ff */
[----:B------:R-:W3:Y:S04]  /*14cd70*/  LDL.LU.64 R28, [R1+0xe58] ;  /* 0x000e5800011c7983 */ /* 0x000ee80000300a00 */
[----:B------:R-:W3:Y:S04]  /*14cd80*/  LDL.LU R14, [R1+0x1d0] ;  /* 0x0001d000010e7983 */ /* 0x000ee80000300800 */
[----:B--2---:R1:W-:Y:S04]  /*14cd90*/  @P0 STG.E.U8 desc[UR48][R26.64], R4 ;  /* 0x000000041a000986 */ /* 0x0043e8000c101130 */
[----:B-1----:R-:W2:Y:S04]  /*14cda0*/  LDL.LU.64 R26, [R1+0xe38] ;  /* 0x000e3800011a7983 */ /* 0x002ea80000300a00 */
        /* <DEDUP_REMOVED lines=22> */
[----:B----4-:R1:W-:Y:S04]  /*14cf10*/  STL.64 [R1+0x4b18], R12 ;  /* 0x004b180c01007387 */ /* 0x0103e80000100a00 */
[----:B-1----:R-:W4:Y:S01]  /*14cf20*/  LDL.LU.64 R12, [R1+0xe30] ;  /* 0x000e3000010c7983 */ /* 0x002f220000300a00 */
[----:B------:R-:W-:Y:S02]  /*14cf30*/  LOP3.LUT R2, R2, 0xffffffef, RZ, 0xc0, !PT ;  /* 0xffffffef02027812 */ /* 0x000fe400078ec0ff */
[----:B------:R-:W-:-:S02]  /*14cf40*/  LOP3.LUT P2, RZ, R24, 0x40, RZ, 0xc0, !PT ;  /* 0x0000004018ff7812 */ /* 0x000fc4000784c0ff */
[----:B------:R-:W-:Y:S02]  /*14cf50*/  LOP3.LUT P5, RZ, R24, 0x80, RZ, 0xc0, !PT ;  /* 0x0000008018ff7812 */ /* 0x000fe400078ac0ff */
[----:B------:R-:W-:Y:S02]  /*14cf60*/  PRMT R4, R22, 0x7773, RZ ;  /* 0x0000777316047816 */ /* 0x000fe400000000ff */
[----:B------:R-:W-:Y:S02]  /*14cf70*/  @P6 LOP3.LUT R2, R2, 0x10, RZ, 0xfc, !PT ;  /* 0x0000001002026812 */ /* 0x000fe400078efcff */
[----:B------:R-:W-:Y:S01]  /*14cf80*/  LOP3.LUT P6, RZ, R24, 0x200, RZ, 0xc0, !PT ;  /* 0x0000020018ff7812 */ /* 0x000fe200078cc0ff */
[----:B------:R-:W4:Y:S04]  /*14cf90*/  LDL.LU R15, [R1+0x1b0] ;  /* 0x0001b000010f7983 */ /* 0x000f280000300800 */
[----:B------:R-:W4:Y:S01]  /*14cfa0*/  LDL.LU.64 R10, [R1+0xe00] ;  /* 0x000e0000010a7983 */ /* 0x000f220000300a00 */
[----:B------:R-:W-:-:S03]  /*14cfb0*/  LOP3.LUT R2, R2, 0xffffffdf, RZ, 0xc0, !PT ;  /* 0xffffffdf02027812 */ /* 0x000fc600078ec0ff */
[----:B------:R-:W4:Y:S04]  /*14cfc0*/  LDL.LU.64 R6, [R1+0xdf8] ;  /* 0x000df80001067983 */ /* 0x000f280000300a00 */
[----:B------:R-:W4:Y:S04]  /*14cfd0*/  LDL.LU R22, [R1+0x1d4] ;  /* 0x0001d40001167983 */ /* 0x000f280000300800 */
[----:B------:R1:W-:Y:S01]  /*14cfe0*/  @P2 STG.E.U8 desc[UR48][R8.64], R4 ;  /* 0x0000000408002986 */ /* 0x0003e2000c101130 */
[----:B------:R-:W-:Y:S02]  /*14cff0*/  @P6 LOP3.LUT R2, R2, 0x20, RZ, 0xfc, !PT ;  /* 0x0000002002026812 */ /* 0x000fe400078efcff */
[----:B------:R-:W-:-:S02]  /*14d000*/  LOP3.LUT P6, RZ, R24, 0x100, RZ, 0xc0, !PT ;  /* 0x0000010018ff7812 */ /* 0x000fc400078cc0ff */
[C---:B-1----:R-:W-:Y:S01]  /*14d010*/  PRMT R4, R25.reuse, 0x7770, RZ ;  /* 0x0000777019047816 */ /* 0x042fe200000000ff */
[----:B------:R-:W4:Y:S04]  /*14d020*/  LDL.LU.64 R8, [R1+0xdf0] ;  /* 0x000df00001087983 */ /* 0x000f280000300a00 */
[----:B------:R1:W-:Y:S02]  /*14d030*/  @P5 STG.E.U8 desc[UR48][R16.64], R4 ;  /* 0x0000000410005986 */ /* 0x0003e4000c101130 */
[----:B-1----:R-:W-:Y:S02]  /*14d040*/  PRMT R4, R25, 0x7771, RZ ;  /* 0x0000777119047816 */ /* 0x002fe400000000ff */
[----:B------:R-:W4:Y:S04]  /*14d050*/  LDL.LU.64 R16, [R1+0xde0] ;  /* 0x000de00001107983 */ /* 0x000f280000300a00 */
[----:B------:R1:W-:Y:S01]  /*14d060*/  @P6 STG.E.U8 desc[UR48][R18.64], R4 ;  /* 0x0000000412006986 */ /* 0x0003e2000c101130 */
[----:B------:R-:W-:-:S02]  /*14d070*/  LOP3.LUT P6, RZ, R2, 0x20, RZ, 0xc0, !PT ;  /* 0x0000002002ff7812 */ /* 0x000fc400078cc0ff */
[----:B-1----:R-:W-:Y:S01]  /*14d080*/  PRMT R4, R25, 0x7772, RZ ;  /* 0x0000777219047816 */ /* 0x002fe200000000ff */
[----:B------:R-:W4:Y:S10]  /*14d090*/  LDL.LU.64 R18, [R1+0xdc0] ;  /* 0x000dc00001127983 */ /* 0x000f340000300a00 */
[----:B------:R1:W-:Y:S01]  /*14d0a0*/  @P6 STG.E.U8 desc[UR48][R20.64], R4 ;  /* 0x0000000414006986 */ /* 0x0003e2000c101130 */
[----:B------:R-:W-:-:S02]  /*14d0b0*/  LOP3.LUT P6, RZ, R2, 0x10, RZ, 0xc0, !PT ;  /* 0x0000001002ff7812 */ /* 0x000fc400078cc0ff */
[----:B-1----:R-:W-:Y:S01]  /*14d0c0*/  PRMT R4, R25, 0x7773, RZ ;  /* 0x0000777319047816 */ /* 0x002fe200000000ff */
[----:B------:R-:W4:Y:S10]  /*14d0d0*/  LDL.LU.64 R20, [R1+0xdb8] ;  /* 0x000db80001147983 */ /* 0x000f340000300a00 */
[----:B---3--:R1:W-:Y:S01]  /*14d0e0*/  @P6 STG.E.U8 desc[UR48][R28.64], R4 ;  /* 0x000000041c006986 */ /* 0x0083e2000c101130 */
[----:B------:R-:W-:-:S02]  /*14d0f0*/  LOP3.LUT P6, RZ, R2, 0x8, RZ, 0xc0, !PT ;  /* 0x0000000802ff7812 */ /* 0x000fc400078cc0ff */
[----:B-1----:R-:W-:Y:S01]  /*14d100*/  PRMT R4, R14, 0x7770, RZ ;  /* 0x000077700e047816 */ /* 0x002fe200000000ff */
[----:B------:R-:W3:Y:S10]  /*14d110*/  LDL.LU.64 R28, [R1+0xdb0] ;  /* 0x000db000011c7983 */ /* 0x000ef40000300a00 */
[----:B--2---:R1:W-:Y:S01]  /*14d120*/  @P6 STG.E.U8 desc[UR48][R26.64], R4 ;  /* 0x000000041a006986 */ /* 0x0043e2000c101130 */
[----:B------:R-:W-:-:S02]  /*14d130*/  LOP3.LUT P6, RZ, R2, 0x4, RZ, 0xc0, !PT ;  /* 0x0000000402ff7812 */ /* 0x000fc400078cc0ff */
[----:B-1----:R-:W-:Y:S01]  /*14d140*/  PRMT R4, R14, 0x7771, RZ ;  /* 0x000077710e047816 */ /* 0x002fe200000000ff */
[----:B------:R-:W2:Y:S04]  /*14d150*/  LDL.LU.64 R26, [R1+0xda0] ;  /* 0x000da000011a7983 */ /* 0x000ea80000300a00 */
[----:B------:R-:W2:Y:S06]  /*14d160*/  LDL.LU R25, [R1+0x4] ;  /* 0x0000040001197983 */ /* 0x000eac0000300800 */
        /* <DEDUP_REMOVED lines=14> */
[----:B------:R-:W-:Y:S04]  /*14d250*/  STL [R1+0x4aa8], R5 ;  /* 0x004aa80501007387 */ /* 0x000fe80000100800 */
[----:B----4-:R1:W-:Y:S01]  /*14d260*/  @P6 STG.E.U8 desc[UR48][R12.64], R2 ;  /* 0x000000020c006986 */ /* 0x0103e2000c101130 */
        /* <DEDUP_REMOVED lines=25> */
[----:B------:R-:W4:Y:S01]  /*14d400*/  LDL.LU.64 R20, [R1+0xd48] ;  /* 0x000d480001147983 */ /* 0x000f220000300a00 */
[----:B---3--:R-:W-:-:S05]  /*14d410*/  PRMT R2, R22, 0x7770, RZ ;  /* 0x0000777016027816 */ /* 0x008fca00000000ff */
[----:B------:R1:W-:Y:S02]  /*14d420*/  @P3 STG.E.U8 desc[UR48][R28.64], R2 ;  /* 0x000000021c003986 */ /* 0x0003e4000c101130 */
[----:B-1----:R-:W-:Y:S02]  /*14d430*/  PRMT R2, R22, 0x7771, RZ ;  /* 0x0000777116027816 */ /* 0x002fe400000000ff */
[----:B------:R-:W3:Y:S04]  /*14d440*/  LDL.LU.64 R28, [R1+0xd40] ;  /* 0x000d4000011c7983 */ /* 0x000ee80000300a00 */
[----:B--2---:R1:W-:Y:S04]  /*14d450*/  @P0 STG.E.U8 desc[UR48][R26.64], R2 ;  /* 0x000000021a000986 */ /* 0x0043e8000c101130 */
[----:B-1----:R-:W2:Y:S04]  /*14d460*/  LDL.LU.64 R26, [R1+0xd38] ;  /* 0x000d3800011a7983 */ /* 0x002ea80000300a00 */
[----:B------:R-:W2:Y:S04]  /*14d470*/  LDL.LU R3, [R1+0x1b8] ;  /* 0x0001b80001037983 */ /* 0x000ea80000300800 */
[----:B------:R-:W4:Y:S04]  /*14d480*/  LDL.LU.64 R4, [R1+0xd10] ;  /* 0x000d100001047983 */ /* 0x000f280000300a00 */
[----:B----4-:R1:W-:Y:S04]  /*14d490*/  STL.64 [R1+0x4b00], R4 ;  /* 0x004b000401007387 */ /* 0x0103e80000100a00 */
[----:B-1----:R-:W4:Y:S04]  /*14d4a0*/  LDL.LU.64 R4, [R1+0xd28] ;  /* 0x000d280001047983 */ /* 0x002f280000300a00 */
[----:B------:R-:W4:Y:S04]  /*14d4b0*/  LDL.LU.64 R12, [R1+0xd08] ;  /* 0x000d0800010c7983 */ /* 0x000f280000300a00 */
[----:B------:R-:W3:Y:S01]  /*14d4c0*/  LDL.LU.64 R10, [R1+0xd00] ;  /* 0x000d0000010a7983 */ /* 0x000ee20000300a00 */
        /* <DEDUP_REMOVED lines=13> */
[----:B---3--:R1:W-:Y:S04]  /*14d5a0*/  STL [R1+0x4b08], R11 ;  /* 0x004b080b01007387 */ /* 0x0083e80000100800 */
[----:B-1----:R-:W3:Y:S01]  /*14d5b0*/  LDL.LU R11, [R1+0x1d8] ;  /* 0x0001d800010b7983 */ /* 0x002ee20000300800 */
[----:B------:R-:W-:Y:S02]  /*14d5c0*/  LOP3.LUT R0, R0, 0xfbffffff, RZ, 0xc0, !PT ;  /* 0xfbffffff00007812 */ /* 0x000fe400078ec0ff */
[----:B------:R-:W-:-:S02]  /*14d5d0*/  LOP3.LUT P2, RZ, R24, 0x2000000, RZ, 0xc0, !PT ;  /* 0x0200000018ff7812 */ /* 0x000fc4000784c0ff */
[----:B------:R-:W-:Y:S02]  /*14d5e0*/  LOP3.LUT P5, RZ, R24, 0x4000000, RZ, 0xc0, !PT ;  /* 0x0400000018ff7812 */ /* 0x000fe400078ac0ff */
[----:B------:R-:W-:Y:S02]  /*14d5f0*/  PRMT R2, R22, 0x7772, RZ ;  /* 0x0000777216027816 */ /* 0x000fe400000000ff */
[----:B------:R-:W-:Y:S02]  /*14d600*/  @P6 LOP3.LUT R0, R0, 0x4000000, RZ, 0xfc, !PT ;  /* 0x0400000000006812 */ /* 0x000fe400078efcff */
[----:B------:R-:W-:Y:S01]  /*14d610*/  LOP3.LUT P6, RZ, R24, 0x40000000, RZ, 0xc0, !PT ;  /* 0x4000000018ff7812 */ /* 0x000fe200078cc0ff */
[----:B------:R-:W4:Y:S01]  /*14d620*/  LDL.LU.64 R6, [R1+0xcf0] ;  /* 0x000cf00001067983 */ /* 0x000f220000300a00 */
        /* <DEDUP_REMOVED lines=9> */
[----:B------:R-:W-:Y:S02]  /*14d6c0*/  LOP3.LUT P6, RZ, R24, 0x8000000, RZ, 0xc0, !PT ;  /* 0x0800000018ff7812 */ /* 0x000fe400078cc0ff */
[----:B-1----:R-:W-:Y:S02]  /*14d6d0*/  PRMT R2, R22, 0x7773, RZ ;  /* 0x0000777316027816 */ /* 0x002fe400000000ff */
[----:B------:R-:W4:Y:S04]  /*14d6e0*/  LDL.LU R22, [R1+0x1dc] ;  /* 0x0001dc0001167983 */ /* 0x000f280000300800 */
[----:B------:R1:W-:Y:S04]  /*14d6f0*/  @P5 STG.E.U8 desc[UR48][R18.64], R2 ;  /* 0x0000000212005986 */ /* 0x0003e8000c101130 */
[----:B------:R-:W4:Y:S04]  /*14d700*/  LDL.LU.64 R8, [R1+0xcd0] ;  /* 0x000cd00001087983 */ /* 0x000f280000300a00 */
[----:B------:R-:W4:Y:S04]  /*14d710*/  LDL.LU.64 R14, [R1+0xcc8] ;  /* 0x000cc800010e7983 */ /* 0x000f280000300a00 */
[----:B------:R-:W4:Y:S04]  /*14d720*/  LDL.LU.64 R16, [R1+0xcc0] ;  /* 0x000cc00001107983 */ /* 0x000f280000300a00 */
[----:B------:R-:W4:Y:S04]  /*14d730*/  LDL.LU R24, [R1+0x1bc] ;  /* 0x0001bc0001187983 */ /* 0x000f280000300800 */
[----:B-1----:R-:W4:Y:S01]  /*14d740*/  LDL.LU.64 R18, [R1+0xcb0] ;  /* 0x000cb00001127983 */ /* 0x002f220000300a00 */
[----:B---3--:R-:W-:-:S05]  /*14d750*/  PRMT R2, R11, 0x7770, RZ ;  /* 0x000077700b027816 */ /* 0x008fca00000000ff */
[----:B------:R1:W-:Y:S01]  /*14d760*/  @P6 STG.E.U8 desc[UR48][R20.64], R2 ;  /* 0x0000000214006986 */ /* 0x0003e2000c101130 */
[C---:B------:R-:W-:Y:S02]  /*14d770*/  LOP3.LUT P6, RZ, R0.reuse, 0x20000000, RZ, 0xc0, !PT ;  /* 0x2000000000ff7812 */ /* 0x040fe400078cc0ff */
[----:B-1----:R-:W-:Y:S01]  /*14d780*/  PRMT R2, R11, 0x7771, RZ ;  /* 0x000077710b027816 */ /* 0x002fe200000000ff */
[----:B------:R-:W3:Y:S10]  /*14d790*/  LDL.LU.64 R20, [R1+0xc98] ;  /* 0x000c980001147983 */ /* 0x000ef40000300a00 */
[----:B------:R1:W-:Y:S01]  /*14d7a0*/  @P6 STG.E.U8 desc[UR48][R28.64], R2 ;  /* 0x000000021c006986 */ /* 0x0003e2000c101130 */
[----:B------:R-:W-:-:S02]  /*14d7b0*/  LOP3.LUT P6, RZ, R0, 0x10000000, RZ, 0xc0, !PT ;  /* 0x1000000000ff7812 */ /* 0x000fc400078cc0ff */
[----:B-1----:R-:W-:Y:S01]  /*14d7c0*/  PRMT R2, R11, 0x7772, RZ ;  /* 0x000077720b027816 */ /* 0x002fe200000000ff */
[----:B------:R-:W3:Y:S10]  /*14d7d0*/  LDL.LU.64 R28, [R1+0xc90] ;  /* 0x000c9000011c7983 */ /* 0x000ef40000300a00 */
[----:B--2---:R1:W-:Y:S01]  /*14d7e0*/  @P6 STG.E.U8 desc[UR48][R26.64], R2 ;  /* 0x000000021a006986 */ /* 0x0043e2000c101130 */
[----:B------:R-:W-:-:S02]  /*14d7f0*/  LOP3.LUT P6, RZ, R0, 0x8000000, RZ, 0xc0, !PT ;  /* 0x0800000000ff7812 */ /* 0x000fc400078cc0ff */
[----:B-1----:R-:W-:Y:S01]  /*14d800*/  PRMT R2, R11, 0x7773, RZ ;  /* 0x000077730b027816 */ /* 0x002fe200000000ff */
[----:B------:R-:W2:Y:S04]  /*14d810*/  LDL.LU.64 R26, [R1+0xc88] ;  /* 0x000c8800011a7983 */ /* 0x000ea80000300a00 */
[----:B------:R-:W3:Y:S06]  /*14d820*/  LDL.LU R11, [R1+0x4b08] ;  /* 0x004b0800010b7983 */ /* 0x000eec0000300800 */
[----:B----4-:R1:W-:Y:S04]  /*14d830*/  @P6 STG.E.U8 desc[UR48][R4.64], R2 ;  /* 0x0000000204006986 */ /* 0x0103e8000c101130 */
        /* <DEDUP_REMOVED lines=10> */
[----:B------:R-:W-:Y:S02]  /*14d8e0*/  LOP3.LUT P6, RZ, R0, 0x2000000, RZ, 0xc0, !PT ;  /* 0x0200000000ff7812 */ /* 0x000fe400078cc0ff */
[----:B-1----:R-:W-:-:S11]  /*14d8f0*/  PRMT R2, R3, 0x7771, RZ ;  /* 0x0000777103027816 */ /* 0x002fd600000000ff */
[----:B------:R1:W-:Y:S01]  /*14d900*/  @P6 STG.E.U8 desc[UR48][R12.64], R2 ;  /* 0x000000020c006986 */ /* 0x0003e2000c101130 */
[----:B------:R-:W-:Y:S02]  /*14d910*/  LOP3.LUT P6, RZ, R0, 0x1000000, RZ, 0xc0, !PT ;  /* 0x0100000000ff7812 */ /* 0x000fe400078cc0ff */
[----:B-1----:R-:W-:-:S11]  /*14d920*/  PRMT R2, R3, 0x7772, RZ ;  /* 0x0000777203027816 */ /* 0x002fd600000000ff */
        /* <DEDUP_REMOVED lines=9> */
[C---:B-1----:R-:W-:Y:S02]  /*14d9c0*/  PRMT R2, R22.reuse, 0x7772, RZ ;  /* 0x0000777216027816 */ /* 0x042fe400000000ff */
[----:B------:R-:W3:Y:S04]  /*14d9d0*/  LDL.LU.64 R14, [R1+0xc78] ;  /* 0x000c7800010e7983 */ /* 0x000ee80000300a00 */
        /* <DEDUP_REMOVED lines=9> */
[----:B-1----:R-:W2:Y:S04]  /*14da70*/  LDL.LU.64 R26, [R1+0xc58] ;  /* 0x000c5800011a7983 */ /* 0x002ea80000300a00 */
[----:B------:R-:W4:Y:S04]  /*14da80*/  LDL.LU.64 R16, [R1+0xc50] ;  /* 0x000c500001107983 */ /* 0x000f280000300a00 */
[----:B------:R-:W4:Y:S04]  /*14da90*/  LDL.LU.64 R18, [R1+0xc48] ;  /* 0x000c480001127983 */ /* 0x000f280000300a00 */
[----:B------:R-:W2:Y:S01]  /*14daa0*/  LDL.LU R22, [R1+0x1c0] ;  /* 0x0001c00001167983 */ /* 0x000ea20000300800 */
[----:B------:R-:W-:-:S02]  /*14dab0*/  LOP3.LUT P3, RZ, R25, 0x400, RZ, 0xc0, !PT ;  /* 0x0000040019ff7812 */ /* 0x000fc4000786c0ff */
[----:B------:R-:W-:Y:S02]  /*14dac0*/  LOP3.LUT P0, RZ, R25, 0x800, RZ, 0xc0, !PT ;  /* 0x0000080019ff7812 */ /* 0x000fe4000780c0ff */
[----:B------:R-:W-:Y:S01]  /*14dad0*/  PRMT R2, R24, 0x7773, RZ ;  /* 0x0000777318027816 */ /* 0x000fe200000000ff */
[----:B------:R-:W4:Y:S04]  /*14dae0*/  LDL.LU.64 R20, [R1+0xc38] ;  /* 0x000c380001147983 */ /* 0x000f280000300a00 */
[----:B------:R-:W4:Y:S04]  /*14daf0*/  LDL.LU.64 R28, [R1+0xc20] ;  /* 0x000c2000011c7983 */ /* 0x000f280000300a00 */
[----:B------:R-:W4:Y:S04]  /*14db00*/  LDL.LU R3, [R1+0x1a0] ;  /* 0x0001a00001037983 */ /* 0x000f280000300800 */
[----:B---3--:R2:W-:Y:S02]  /*14db10*/  @P3 STG.E.U8 desc[UR48][R14.64], R2 ;  /* 0x000000020e003986 */ /* 0x0085e4000c101130 */
[----:B--2---:R-:W-:-:S05]  /*14db20*/  PRMT R2, R22, 0x7770, RZ ;  /* 0x0000777016027816 */ /* 0x004fca00000000ff */
[----:B------:R1:W-:Y:S04]  /*14db30*/  @P0 STG.E.U8 desc[UR48][R26.64], R2 ;  /* 0x000000021a000986 */ /* 0x0003e8000c101130 */
[----:B-1----:R-:W2:Y:S04]  /*14db40*/  LDL.LU.64 R26, [R1+0xc18] ;  /* 0x000c1800011a7983 */ /* 0x002ea80000300a00 */
[----:B------:R-:W3:Y:S04]  /*14db50*/  LDL.LU R14, [R1+0x1c4] ;  /* 0x0001c400010e7983 */ /* 0x000ee80000300800 */
[----:B---3--:R1:W-:Y:S04]  /*14db60*/  STL [R1+0x4afc], R14 ;  /* 0x004afc0e01007387 */ /* 0x0083e80000100800 */
[----:B-1----:R-:W3:Y:S04]  /*14db70*/  LDL.LU.64 R14, [R1+0xc10] ;  /* 0x000c1000010e7983 */ /* 0x002ee80000300a00 */
        /* <DEDUP_REMOVED lines=24> */
[C---:B------:R-:W-:Y:S02]  /*14dd00*/  LOP3.LUT P5, RZ, R25.reuse, 0x2000, RZ, 0xc0, !PT ;  /* 0x0000200019ff7812 */ /* 0x040fe400078ac0ff */
[----:B------:R-:W-:Y:S02]  /*14dd10*/  PRMT R2, R22, 0x7771, RZ ;  /* 0x0000777116027816 */ /* 0x000fe400000000ff */
[----:B------:R-:W-:Y:S02]  /*14dd20*/  @P6 LOP3.LUT R0, R0, 0x100000, RZ, 0xfc, !PT ;  /* 0x0010000000006812 */ /* 0x000fe400078efcff */
[----:B------:R-:W-:Y:S01]  /*14dd30*/  LOP3.LUT P6, RZ, R25, 0x8000, RZ, 0xc0, !PT ;  /* 0x0000800019ff7812 */ /* 0x000fe200078cc0ff */
[----:B------:R-:W4:Y:S04]  /*14dd40*/  LDL.LU.64 R12, [R1+0xbd8] ;  /* 0x000bd800010c7983 */ /* 0x000f280000300a00 */
[----:B------:R-:W4:Y:S01]  /*14dd50*/  LDL.LU.64 R10, [R1+0xbd0] ;  /* 0x000bd000010a7983 */ /* 0x000f220000300a00 */
[----:B------:R-:W-:-:S03]  /*14dd60*/  LOP3.LUT R0, R0, 0xffdfffff, RZ, 0xc0, !PT ;  /* 0xffdfffff00007812 */ /* 0x000fc600078ec0ff */
[----:B------:R-:W4:Y:S04]  /*14dd70*/  LDL.LU.64 R6, [R1+0xbc0] ;  /* 0x000bc00001067983 */ /* 0x000f280000300a00 */
[----:B------:R-:W4:Y:S04]  /*14dd80*/  LDL.LU R24, [R1+0x1a4] ;  /* 0x0001a40001187983 */ /* 0x000f280000300800 */
[----:B------:R-:W4:Y:S04]  /*14dd90*/  LDL.LU.64 R8, [R1+0xba8] ;  /* 0x000ba80001087983 */ /* 0x000f280000300a00 */
[----:B------:R1:W-:Y:S01]  /*14dda0*/  @P2 STG.E.U8 desc[UR48][R16.64], R2 ;  /* 0x0000000210002986 */ /* 0x0003e2000c101130 */
[----:B------:R-:W-:-:S02]  /*14ddb0*/  @P6 LOP3.LUT R0, R0, 0x200000, RZ, 0xfc, !PT ;  /* 0x0020000000006812 */ /* 0x000fc400078efcff */
[----:B------:R-:W-:Y:S02]  /*14ddc0*/  LOP3.LUT P6, RZ, R25, 0x4000, RZ, 0xc0, !PT ;  /* 0x0000400019ff7812 */ /* 0x000fe400078cc0ff */
        /* <DEDUP_REMOVED lines=8> */
[----:B------:R-:W4:Y:S04]  /*14de50*/  LDL.LU.64 R20, [R1+0xb88] ;  /* 0x000b880001147983 */ /* 0x000f280000300a00 */
[----:B------:R-:W4:Y:S06]  /*14de60*/  LDL.LU R22, [R1+0x1c8] ;  /* 0x0001c80001167983 */ /* 0x000f2c0000300800 */
        /* <DEDUP_REMOVED lines=11> */
[----:B------:R-:W3:Y:S04]  /*14df20*/  LDL.LU R14, [R1+0x4afc] ;  /* 0x004afc00010e7983 */ /* 0x000ee80000300800 */
[----:B------:R-:W2:Y:S04]  /*14df30*/  LDL.LU R15, [R1+0x8] ;  /* 0x00000800010f7983 */ /* 0x000ea80000300800 */
[----:B------:R-:W2:Y:S04]  /*14df40*/  LDL.LU R3, [R1+0x4af8] ;  /* 0x004af80001037983 */ /* 0x000ea80000300800 */
[----:B----4-:R1:W-:Y:S04]  /*14df50*/  @P6 STG.E.U8 desc[UR48][R4.64], R2 ;  /* 0x0000000204006986 */ /* 0x0103e8000c101130 */
[----:B-1----:R-:W4:Y:S01]  /*14df60*/  LDL.LU.64 R4, [R1+0x4af0] ;  /* 0x004af00001047983 */ /* 0x002f220000300a00 */
[----:B------:R-:W-:-:S02]  /*14df70*/  LOP3.LUT P6, RZ, R0, 0x20000, RZ, 0xc0, !PT ;  /* 0x0002000000ff7812 */ /* 0x000fc400078cc0ff */
[C---:B------:R-:W-:Y:S02]  /*14df80*/  LOP3.LUT P1, RZ, R25.reuse, 0x800000, RZ, 0xc0, !PT ;  /* 0x0080000019ff7812 */ /* 0x040fe4000782c0ff */
[C---:B------:R-:W-:Y:S02]  /*14df90*/  LOP3.LUT P4, RZ, R25.reuse, 0x1000000, RZ, 0xc0, !PT ;  /* 0x0100000019ff7812 */ /* 0x040fe4000788c0ff */
[C---:B------:R-:W-:Y:S02]  /*14dfa0*/  LOP3.LUT P3, RZ, R25.reuse, 0x2000000, RZ, 0xc0, !PT ;  /* 0x0200000019ff7812 */ /* 0x040fe4000786c0ff */
[C---:B------:R-:W-:Y:S02]  /*14dfb0*/  LOP3.LUT P0, RZ, R25.reuse, 0x4000000, RZ, 0xc0, !PT ;  /* 0x0400000019ff7812 */ /* 0x040fe4000780c0ff */
[C---:B------:R-:W-:Y:S02]  /*14dfc0*/  LOP3.LUT P2, RZ, R25.reuse, 0x8000000, RZ, 0xc0, !PT ;  /* 0x0800000019ff7812 */ /* 0x040fe4000784c0ff */
[----:B------:R-:W-:-:S02]  /*14dfd0*/  LOP3.LUT P5, RZ, R25, 0x10000000, RZ, 0xc0, !PT ;  /* 0x1000000019ff7812 */ /* 0x000fc400078ac0ff */
[----:B---3--:R-:W-:-:S05]  /*14dfe0*/  PRMT R2, R14, 0x7770, RZ ;  /* 0x000077700e027816 */ /* 0x008fca00000000ff */
        /* <DEDUP_REMOVED lines=17> */
[----:B------:R1:W-:Y:S01]  /*14e100*/  @P0 STG.E.U8 desc[UR48][R20.64], R2 ;  /* 0x0000000214000986 */ /* 0x0003e2000c101130 */
[----:B------:R-:W-:Y:S02]  /*14e110*/  LOP3.LUT P3, RZ, R25, 0x20000000, RZ, 0xc0, !PT ;  /* 0x2000000019ff7812 */ /* 0x000fe4000786c0ff */
[----:B-1----:R-:W-:-:S05]  /*14e120*/  PRMT R2, R22, 0x7770, RZ ;  /* 0x0000777016027816 */ /* 0x002fca00000000ff */
[----:B------:R1:W-:Y:S01]  /*14e130*/  @P2 STG.E.U8 desc[UR48][R28.64], R2 ;  /* 0x000000021c002986 */ /* 0x0003e2000c101130 */
[C---:B------:R-:W-:Y:S02]  /*14e140*/  LOP3.LUT P0, RZ, R25.reuse, 0x40000000, RZ, 0xc0, !PT ;  /* 0x4000000019ff7812 */ /* 0x040fe4000780c0ff */
[----:B------:R-:W-:Y:S01]  /*14e150*/  LOP3.LUT P2, RZ, R25, 0x80000000, RZ, 0xc0, !PT ;  /* 0x8000000019ff7812 */ /* 0x000fe2000784c0ff */
[----:B-1----:R-:W3:Y:S04]  /*14e160*/  LDL.LU.64 R28, [R1+0xb58] ;  /* 0x000b5800011c7983 */ /* 0x002ee80000300a00 */
[----:B------:R-:W4:Y:S01]  /*14e170*/  LDL.LU.64 R24, [R1+0xb48] ;  /* 0x000b480001187983 */ /* 0x000f220000300a00 */
[----:B------:R-:W-:-:S03]  /*14e180*/  PRMT R2, R22, 0x7771, RZ ;  /* 0x0000777116027816 */ /* 0x000fc600000000ff */
[----:B------:R-:W4:Y:S04]  /*14e190*/  LDL.LU.64 R16, [R1+0xb30] ;  /* 0x000b300001107983 */ /* 0x000f280000300a00 */
[----:B------:R-:W4:Y:S04]  /*14e1a0*/  LDL.LU.64 R18, [R1+0xb28] ;  /* 0x000b280001127983 */ /* 0x000f280000300a00 */
[----:B--2---:R1:W-:Y:S04]  /*14e1b0*/  @P5 STG.E.U8 desc[UR48][R26.64], R2 ;  /* 0x000000021a005986 */ /* 0x0043e8000c101130 */
[----:B------:R-:W2:Y:S01]  /*14e1c0*/  LDL.LU.64 R20, [R1+0xb20] ;  /* 0x000b200001147983 */ /* 0x000ea20000300a00 */
[----:B-1----:R-:W-:-:S03]  /*14e1d0*/  PRMT R2, R22, 0x7772, RZ ;  /* 0x0000777216027816 */ /* 0x002fc600000000ff */
[----:B------:R-:W2:Y:S04]  /*14e1e0*/  LDL.LU R26, [R1+0x1a8] ;  /* 0x0001a800011a7983 */ /* 0x000ea80000300800 */
[----:B---3--:R1:W-:Y:S02]  /*14e1f0*/  @P3 STG.E.U8 desc[UR48][R28.64], R2 ;  /* 0x000000021c003986 */ /* 0x0083e4000c101130 */
[----:B-1----:R-:W-:Y:S02]  /*14e200*/  PRMT R2, R22, 0x7773, RZ ;  /* 0x0000777316027816 */ /* 0x002fe400000000ff */
[----:B------:R-:W3:Y:S04]  /*14e210*/  LDL.LU.64 R28, [R1+0xb10] ;  /* 0x000b1000011c7983 */ /* 0x000ee80000300a00 */
[----:B------:R-:W3:Y:S04]  /*14e220*/  LDL.LU R14, [R1+0x1cc] ;  /* 0x0001cc00010e7983 */ /* 0x000ee80000300800 */
[----:B----4-:R1:W-:Y:S04]  /*14e230*/  @P0 STG.E.U8 desc[UR48][R24.64], R2 ;  /* 0x0000000218000986 */ /* 0x0103e8000c101130 */
[----:B-1----:R-:W4:Y:S04]  /*14e240*/  LDL.LU.64 R24, [R1+0xaf0] ;  /* 0x000af00001187983 */ /* 0x002f280000300a00 */
        /* <DEDUP_REMOVED lines=24> */
[----:B------:R-:W-:Y:S02]  /*14e3d0*/  LOP3.LUT P5, RZ, R15, 0x1, RZ, 0xc0, !PT ;  /* 0x000000010fff7812 */ /* 0x000fe400078ac0ff */
[----:B------:R-:W-:Y:S02]  /*14e3e0*/  PRMT R2, R26, 0x7770, RZ ;  /* 0x000077701a027816 */ /* 0x000fe400000000ff */
[----:B------:R-:W-:Y:S01]  /*14e3f0*/  LOP3.LUT R0, R0, 0xffffefff, RZ, 0xc0, !PT ;  /* 0xffffefff00007812 */ /* 0x000fe200078ec0ff */
[----:B------:R-:W2:Y:S04]  /*14e400*/  LDL.LU R27, [R1+0x1ac] ;  /* 0x0001ac00011b7983 */ /* 0x000ea80000300800 */
[----:B------:R1:W-:Y:S04]  /*14e410*/  @P2 STG.E.U8 desc[UR48][R16.64], R2 ;  /* 0x0000000210002986 */ /* 0x0003e8000c101130 */
[----:B------:R-:W2:Y:S04]  /*14e420*/  LDL.LU.64 R12, [R1+0xab8] ;  /* 0x000ab800010c7983 */ /* 0x000ea80000300a00 */
[----:B------:R-:W2:Y:S04]  /*14e430*/  LDL.LU.64 R10, [R1+0xab0] ;  /* 0x000ab000010a7983 */ /* 0x000ea80000300a00 */
[----:B------:R-:W2:Y:S04]  /*14e440*/  LDL.LU.64 R6, [R1+0xaa8] ;  /* 0x000aa80001067983 */ /* 0x000ea80000300a00 */
[----:B------:R-:W2:Y:S04]  /*14e450*/  LDL.LU.64 R8, [R1+0xa98] ;  /* 0x000a980001087983 */ /* 0x000ea80000300a00 */
[----:B------:R-:W2:Y:S01]  /*14e460*/  LDL.LU R22, [R1+0x280] ;  /* 0x0002800001167983 */ /* 0x000ea20000300800 */
[----:B------:R-:W-:-:S02]  /*14e470*/  @P6 LOP3.LUT R0, R0, 0x1000, RZ, 0xfc, !PT ;  /* 0x0000100000006812 */ /* 0x000fc400078efcff */
[----:B------:R-:W-:Y:S02]  /*14e480*/  LOP3.LUT P6, RZ, R15, 0x4, RZ, 0xc0, !PT ;  /* 0x000000040fff7812 */ /* 0x000fe400078cc0ff */
[----:B------:R-:W-:Y:S02]  /*14e490*/  LOP3.LUT R0, R0, 0xffffdfff, RZ, 0xc0, !PT ;  /* 0xffffdfff00007812 */ /* 0x000fe400078ec0ff */
[----:B-1----:R-:W-:Y:S01]  /*14e4a0*/  PRMT R2, R26, 0x7771, RZ ;  /* 0x000077711a027816 */ /* 0x002fe200000000ff */
[----:B------:R-:W2:Y:S08]  /*14e4b0*/  LDL.LU.64 R16, [R1+0xa78] ;  /* 0x000a780001107983 */ /* 0x000eb00000300a00 */
[----:B------:R-:W-:-:S02]  /*14e4c0*/  @P6 LOP3.LUT R0, R0, 0x2000, RZ, 0xfc, !PT ;  /* 0x0000200000006812 */ /* 0x000fc400078efcff */
[----:B------:R-:W-:Y:S01]  /*14e4d0*/  LOP3.LUT P6, RZ, R15, 0x2, RZ, 0xc0, !PT ;  /* 0x000000020fff7812 */ /* 0x000fe200078cc0ff */
[----:B------:R1:W-:Y:S02]  /*14e4e0*/  @P5 STG.E.U8 desc[UR48][R18.64], R2 ;  /* 0x0000000212005986 */ /* 0x0003e4000c101130 */
[----:B-1----:R-:W-:Y:S02]  /*14e4f0*/  PRMT R2, R26, 0x7772, RZ ;  /* 0x000077721a027816 */ /* 0x002fe400000000ff */
[----:B------:R-:W2:Y:S08]  /*14e500*/  LDL.LU.64 R18, [R1+0xa70] ;  /* 0x000a700001127983 */ /* 0x000eb00000300a00 */
[----:B------:R1:W-:Y:S01]  /*14e510*/  @P6 STG.E.U8 desc[UR48][R20.64], R2 ;  /* 0x0000000214006986 */ /* 0x0003e2000c101130 */
[----:B------:R-:W-:-:S02]  /*14e520*/  LOP3.LUT P6, RZ, R0, 0x2000, RZ, 0xc0, !PT ;  /* 0x0000200000ff7812 */ /* 0x000fc400078cc0ff */
[----:B-1----:R-:W-:Y:S01]  /*14e530*/  PRMT R2, R26, 0x7773, RZ ;  /* 0x000077731a027816 */ /* 0x002fe200000000ff */
[----:B------:R-:W2:Y:S10]  /*14e540*/  LDL.LU.64 R20, [R1+0xa68] ;  /* 0x000a680001147983 */ /* 0x000eb40000300a00 */
[----:B---3--:R1:W-:Y:S01]  /*14e550*/  @P6 STG.E.U8 desc[UR48][R28.64], R2 ;  /* 0x000000021c006986 */ /* 0x0083e2000c101130 */
[----:B------:R-:W-:-:S02]  /*14e560*/  LOP3.LUT P6, RZ, R0, 0x1000, RZ, 0xc0, !PT ;  /* 0x0000100000ff7812 */ /* 0x000fc400078cc0ff */
[----:B-1----:R-:W-:Y:S01]  /*14e570*/  PRMT R2, R14, 0x7770, RZ ;  /* 0x000077700e027816 */ /* 0x002fe200000000ff */
        /* <DEDUP_REMOVED lines=17> */
[----:B------:R-:W-:-:S03]  /*14e690*/  LOP3.LUT P0, RZ, R15, 0x2000, RZ, 0xc0, !PT ;  /* 0x000020000fff7812 */ /* 0x000fc6000780c0ff */
        /* <DEDUP_REMOVED lines=15> */
[----:B------:R1:W-:Y:S01]  /*14e790*/  @P3 STG.E.U8 desc[UR48][R18.64], R2 ;  /* 0x0000000212003986 */ /* 0x0003e2000c101130 */
[----:B------:R-:W-:Y:S01]  /*14e7a0*/  IMAD.MOV.U32 R27, RZ, RZ, R23 ;  /* 0x000000ffff1b7224 */ /* 0x000fe200078e0017 */
[----:B-1----:R-:W-:-:S05]  /*14e7b0*/  PRMT R2, R22, 0x7772, RZ ;  /* 0x0000777216027816 */ /* 0x002fca00000000ff */
[----:B------:R1:W-:Y:S02]  /*14e7c0*/  @P0 STG.E.U8 desc[UR48][R20.64], R2 ;  /* 0x0000000214000986 */ /* 0x0003e4000c101130 */
[----:B-1----:R-:W-:Y:S02]  /*14e7d0*/  PRMT R2, R22, 0x7773, RZ ;  /* 0x0000777316027816 */ /* 0x002fe400000000ff */
[----:B------:R-:W2:Y:S01]  /*14e7e0*/  LDL.LU.64 R22, [R1+0xa38] ;  /* 0x000a380001167983 */ /* 0x000ea20000300a00 */
[C---:B------:R-:W-:Y:S02]  /*14e7f0*/  LOP3.LUT P2, RZ, R15.reuse, 0x4000, RZ, 0xc0, !PT ;  /* 0x000040000fff7812 */ /* 0x040fe4000784c0ff */
[C---:B------:R-:W-:Y:S02]  /*14e800*/  LOP3.LUT P5, RZ, R15.reuse, 0x8000, RZ, 0xc0, !PT ;  /* 0x000080000fff7812 */ /* 0x040fe400078ac0ff */
[----:B------:R-:W-:Y:S01]  /*14e810*/  LOP3.LUT P3, RZ, R15, 0x10000, RZ, 0xc0, !PT ;  /* 0x000100000fff7812 */ /* 0x000fe2000786c0ff */
[----:B------:R-:W2:Y:S08]  /*14e820*/  LDL.LU.64 R8, [R1+0xa30] ;  /* 0x000a300001087983 */ /* 0x000eb00000300a00 */
[----:B---3--:R1:W-:Y:S02]  /*14e830*/  @P2 STG.E.U8 desc[UR48][R28.64], R2 ;  /* 0x000000021c002986 */ /* 0x0083e4000c101130 */
[----:B-1----:R-:W-:-:S05]  /*14e840*/  PRMT R2, R26, 0x7770, RZ ;  /* 0x000077701a027816 */ /* 0x002fca00000000ff */
[----:B----4-:R1:W-:Y:S02]  /*14e850*/  @P5 STG.E.U8 desc[UR48][R24.64], R2 ;  /* 0x0000000218005986 */ /* 0x0103e4000c101130 */
[----:B-1----:R-:W-:Y:S02]  /*14e860*/  PRMT R2, R26, 0x7771, RZ ;  /* 0x000077711a027816 */ /* 0x002fe400000000ff */
[----:B------:R-:W3:Y:S04]  /*14e870*/  LDL.LU.64 R24, [R1+0xa20] ;  /* 0x000a200001187983 */ /* 0x000ee80000300a00 */
[----:B------:R-:W4:Y:S04]  /*14e880*/  LDL.LU.64 R16, [R1+0xa00] ;  /* 0x000a000001107983 */ /* 0x000f280000300a00 */
[----:B------:R-:W4:Y:S04]  /*14e890*/  LDL.LU.64 R18, [R1+0x9f8] ;  /* 0x0009f80001127983 */ /* 0x000f280000300a00 */
[----:B------:R-:W4:Y:S04]  /*14e8a0*/  LDL.LU R21, [R1+0xc] ;  /* 0x00000c0001157983 */ /* 0x000f280000300800 */
[----:B------:R-:W4:Y:S04]  /*14e8b0*/  LDL.LU.64 R28, [R1+0x9f0] ;  /* 0x0009f000011c7983 */ /* 0x000f280000300a00 */
[----:B--2---:R1:W-:Y:S04]  /*14e8c0*/  @P3 STG.E.U8 desc[UR48][R22.64], R2 ;  /* 0x0000000216003986 */ /* 0x0043e8000c101130 */
[----:B-1----:R-:W2:Y:S04]  /*14e8d0*/  LDL.LU.64 R22, [R1+0x9e0] ;  /* 0x0009e00001167983 */ /* 0x002ea80000300a00 */
[----:B------:R-:W2:Y:S04]  /*14e8e0*/  LDL.LU R20, [R1+0x264] ;  /* 0x0002640001147983 */ /* 0x000ea80000300800 */
        /* <DEDUP_REMOVED lines=21> */
[C---:B------:R-:W-:Y:S02]  /*14ea40*/  LOP3.LUT P6, RZ, R15.reuse, 0x400000, RZ, 0xc0, !PT ;  /* 0x004000000fff7812 */ /* 0x040fe400078cc0ff */
[C---:B------:R-:W-:Y:S02]  /*14ea50*/  LOP3.LUT P0, RZ, R15.reuse, 0x20000, RZ, 0xc0, !PT ;  /* 0x000200000fff7812 */ /* 0x040fe4000780c0ff */
[C---:B------:R-:W-:Y:S02]  /*14ea60*/  LOP3.LUT P2, RZ, R15.reuse, 0x40000, RZ, 0xc0, !PT ;  /* 0x000400000fff7812 */ /* 0x040fe4000784c0ff */
[----:B------:R-:W-:Y:S02]  /*14ea70*/  LOP3.LUT R0, R0, 0xffffffef, RZ, 0xc0, !PT ;  /* 0xffffffef00007812 */ /* 0x000fe400078ec0ff */
[----:B------:R-:W-:Y:S02]  /*14ea80*/  PRMT R2, R26, 0x7772, RZ ;  /* 0x000077721a027816 */ /* 0x000fe400000000ff */
[----:B------:R-:W-:Y:S01]  /*14ea90*/  LOP3.LUT P5, RZ, R15, 0x80000, RZ, 0xc0, !PT ;  /* 0x000800000fff7812 */ /* 0x000fe200078ac0ff */
[----:B------:R-:W3:Y:S04]  /*14eaa0*/  LDL.LU.64 R12, [R1+0x9b8] ;  /* 0x0009b800010c7983 */ /* 0x000ee80000300a00 */
[----:B------:R-:W3:Y:S01]  /*14eab0*/  LDL.LU.64 R10, [R1+0x9a8] ;  /* 0x0009a800010a7983 */ /* 0x000ee20000300a00 */
[----:B------:R-:W-:-:S02]  /*14eac0*/  @P6 LOP3.LUT R0, R0, 0x10, RZ, 0xfc, !PT ;  /* 0x0000001000006812 */ /* 0x000fc400078efcff */
[----:B------:R-:W-:Y:S01]  /*14ead0*/  LOP3.LUT P6, RZ, R15, 0x200000, RZ, 0xc0, !PT ;  /* 0x002000000fff7812 */ /* 0x000fe200078cc0ff */
[----:B------:R1:W-:Y:S01]  /*14eae0*/  @P0 STG.E.U8 desc[UR48][R8.64], R2 ;  /* 0x0000000208000986 */ /* 0x0003e2000c101130 */
[----:B------:R-:W-:Y:S02]  /*14eaf0*/  LOP3.LUT R0, R0, 0xffffffdf, RZ, 0xc0, !PT ;  /* 0xffffffdf00007812 */ /* 0x000fe400078ec0ff */
[----:B-1----:R-:W-:-:S09]  /*14eb00*/  PRMT R2, R26, 0x7773, RZ ;  /* 0x000077731a027816 */ /* 0x002fd200000000ff */
[----:B------:R-:W-:Y:S02]  /*14eb10*/  @P6 LOP3.LUT R0, R0, 0x20, RZ, 0xfc, !PT ;  /* 0x0000002000006812 */ /* 0x000fe400078efcff */
[----:B------:R-:W-:Y:S01]  /*14eb20*/  LOP3.LUT P6, RZ, R15, 0x100000, RZ, 0xc0, !PT ;  /* 0x001000000fff7812 */ /* 0x000fe200078cc0ff */
[----:B------:R1:W-:Y:S02]  /*14eb30*/  @P2 STG.E.U8 desc[UR48][R24.64], R2 ;  /* 0x0000000218002986 */ /* 0x0003e4000c101130 */
[----:B-1----:R-:W-:Y:S02]  /*14eb40*/  PRMT R2, R27, 0x7770, RZ ;  /* 0x000077701b027816 */ /* 0x002fe400000000ff */
[----:B------:R-:W3:Y:S04]  /*14eb50*/  LDL.LU R24, [R1+0x288] ;  /* 0x0002880001187983 */ /* 0x000ee80000300800 */
[----:B------:R-:W3:Y:S04]  /*14eb60*/  LDL.LU.64 R6, [R1+0x988] ;  /* 0x0009880001067983 */ /* 0x000ee80000300a00 */
[----:B------:R-:W3:Y:S01]  /*14eb70*/  LDL.LU.64 R8, [R1+0x980] ;  /* 0x0009800001087983 */ /* 0x000ee20000300a00 */
[----:B------:R-:W-:-:S03]  /*14eb80*/  LOP3.LUT P1, RZ, R15, 0x20000000, RZ, 0xc0, !PT ;  /* 0x200000000fff7812 */ /* 0x000fc6000782c0ff */
[----:B----4-:R1:W-:Y:S01]  /*14eb90*/  @P5 STG.E.U8 desc[UR48][R16.64], R2 ;  /* 0x0000000210005986 */ /* 0x0103e2000c101130 */
[C---:B------:R-:W-:Y:S02]  /*14eba0*/  LOP3.LUT P4, RZ, R15.reuse, 0x40000000, RZ, 0xc0, !PT ;  /* 0x400000000fff7812 */ /* 0x040fe4000788c0ff */
[----:B------:R-:W-:Y:S01]  /*14ebb0*/  LOP3.LUT P3, RZ, R15, 0x80000000, RZ, 0xc0, !PT ;  /* 0x800000000fff7812 */ /* 0x000fe2000786c0ff */
[----:B------:R-:W4:Y:S04]  /*14ebc0*/  LDL.LU R25, [R1+0x268] ;  /* 0x0002680001197983 */ /* 0x000f280000300800 */
[----:B------:R-:W4:Y:S01]  /*14ebd0*/  LDL.LU.64 R14, [R1+0x978] ;  /* 0x00097800010e7983 */ /* 0x000f220000300a00 */
[----:B-1----:R-:W-:-:S03]  /*14ebe0*/  PRMT R2, R27, 0x7771, RZ ;  /* 0x000077711b027816 */ /* 0x002fc600000000ff */
[----:B------:R-:W4:Y:S04]  /*14ebf0*/  LDL.LU.64 R16, [R1+0x968] ;  /* 0x0009680001107983 */ /* 0x000f280000300a00 */
[----:B------:R1:W-:Y:S01]  /*14ec00*/  @P6 STG.E.U8 desc[UR48][R18.64], R2 ;  /* 0x0000000212006986 */ /* 0x0003e2000c101130 */
[C---:B------:R-:W-:Y:S02]  /*14ec10*/  LOP3.LUT P6, RZ, R0.reuse, 0x20, RZ, 0xc0, !PT ;  /* 0x0000002000ff7812 */ /* 0x040fe400078cc0ff */
[----:B-1----:R-:W-:Y:S01]  /*14ec20*/  PRMT R2, R27, 0x7772, RZ ;  /* 0x000077721b027816 */ /* 0x002fe200000000ff */
[----:B------:R-:W4:Y:S10]  /*14ec30*/  LDL.LU.64 R18, [R1+0x950] ;  /* 0x0009500001127983 */ /* 0x000f340000300a00 */
[----:B------:R1:W-:Y:S01]  /*14ec40*/  @P6 STG.E.U8 desc[UR48][R28.64], R2 ;  /* 0x000000021c006986 */ /* 0x0003e2000c101130 */
[----:B------:R-:W-:Y:S01]  /*14ec50*/  LOP3.LUT P6, RZ, R0, 0x10, RZ, 0xc0, !PT ;  /* 0x0000001000ff7812 */ /* 0x000fe200078cc0ff */
[----:B-1----:R-:W-:-:S02]  /*14ec60*/  IMAD.MOV.U32 R2, RZ, RZ, R27 ;  /* 0x000000ffff027224 */ /* 0x002fc400078e001b */
[----:B------:R-:W4:Y:S04]  /*14ec70*/  LDL.LU.64 R28, [R1+0x948] ;  /* 0x00094800011c7983 */ /* 0x000f280000300a00 */
[----:B------:R-:W4:Y:S01]  /*14ec80*/  LDL.LU.64 R26, [R1+0x940] ;  /* 0x00094000011a7983 */ /* 0x000f220000300a00 */
[----:B------:R-:W-:-:S05]  /*14ec90*/  PRMT R2, R2, 0x7773, RZ ;  /* 0x0000777302027816 */ /* 0x000fca00000000ff */
[----:B--2---:R1:W-:Y:S01]  /*14eca0*/  @P6 STG.E.U8 desc[UR48][R22.64], R2 ;  /* 0x0000000216006986 */ /* 0x0043e2000c101130 */
[----:B------:R-:W-:Y:S02]  /*14ecb0*/  LOP3.LUT P6, RZ, R0, 0x8, RZ, 0xc0, !PT ;  /* 0x0000000800ff7812 */ /* 0x000fe400078cc0ff */
[----:B-1----:R-:W-:Y:S01]  /*14ecc0*/  PRMT R2, R20, 0x7770, RZ ;  /* 0x0000777014027816 */ /* 0x002fe200000000ff */
[----:B------:R-:W2:Y:S10]  /*14ecd0*/  LDL.LU.64 R22, [R1+0x930] ;  /* 0x0009300001167983 */ /* 0x000eb40000300a00 */
[----:B---3--:R1:W-:Y:S04]  /*14ece0*/  @P6 STG.E.U8 desc[UR48][R4.64], R2 ;  /* 0x0000000204006986 */ /* 0x0083e8000c101130 */
[----:B-1----:R-:W3:Y:S01]  /*14ecf0*/  LDL.LU.64 R4, [R1+0x4ad8] ;  /* 0x004ad80001047983 */ /* 0x002ee20000300a00 */
[----:B------:R-:W-:-:S02]  /*14ed00*/  LOP3.LUT P6, RZ, R0, 0x4, RZ, 0xc0, !PT ;  /* 0x0000000400ff7812 */ /* 0x000fc400078cc0ff */
[----:B------:R-:W-:Y:S02]  /*14ed10*/  PRMT R2, R20, 0x7771, RZ ;  /* 0x0000777114027816 */ /* 0x000fe400000000ff */
[C---:B------:R-:W-:Y:S02]  /*14ed20*/  LOP3.LUT P0, RZ, R21.reuse, 0x1, RZ, 0xc0, !PT ;  /* 0x0000000115ff7812 */ /* 0x040fe4000780c0ff */
[C---:B------:R-:W-:Y:S02]  /*14ed30*/  LOP3.LUT P2, RZ, R21.reuse, 0x2, RZ, 0xc0, !PT ;  /* 0x0000000215ff7812 */ /* 0x040fe4000784c0ff */
[----:B------:R-:W-:-:S05]  /*14ed40*/  LOP3.LUT P5, RZ, R21, 0x4, RZ, 0xc0, !PT ;  /* 0x0000000415ff7812 */ /* 0x000fca00078ac0ff */
[----:B---3--:R1:W-:Y:S01]  /*14ed50*/  @P6 STG.E.U8 desc[UR48][R4.64], R2 ;  /* 0x0000000204006986 */ /* 0x0083e2000c101130 */
[----:B------:R-:W-:Y:S02]  /*14ed60*/  LOP3.LUT P6, RZ, R0, 0x2, RZ, 0xc0, !PT ;  /* 0x0000000200ff7812 */ /* 0x000fe400078cc0ff */
[----:B-1----:R-:W-:-:S11]  /*14ed70*/  PRMT R2, R20, 0x7772, RZ ;  /* 0x0000777214027816 */ /* 0x002fd600000000ff */
[----:B------:R-:W-:Y:S01]  /*14ed80*/  @P6 STG.E.U8 desc[UR48][R12.64], R2 ;  /* 0x000000020c006986 */ /* 0x000fe2000c101130 */
[----:B------:R-:W-:Y:S02]  /*14ed90*/  LOP3.LUT P6, RZ, R0, 0x1, RZ, 0xc0, !PT ;  /* 0x0000000100ff7812 */ /* 0x000fe400078cc0ff */
        /* <DEDUP_REMOVED lines=22> */
[----:B--2---:R1:W-:Y:S04]  /*14ef00*/  @P5 STG.E.U8 desc[UR48][R22.64], R0 ;  /* 0x0000000016005986 */ /* 0x0043e8000c101130 */
[----:B-1----:R-:W2:Y:S01]  /*14ef10*/  LDL.LU R22, [R1+0x28c] ;  /* 0x00028c0001167983 */ /* 0x002ea20000300800 */
[----:B------:R-:W-:-:S02]  /*14ef20*/  LOP3.LUT P3, RZ, R21, 0x8, RZ, 0xc0, !PT ;  /* 0x0000000815ff7812 */ /* 0x000fc4000786c0ff */
[----:B------:R-:W-:Y:S01]  /*14ef30*/  LOP3.LUT P0, RZ, R21, 0x10, RZ, 0xc0, !PT ;  /* 0x0000001015ff7812 */ /* 0x000fe2000780c0ff */
[----:B------:R-:W4:Y:S04]  /*14ef40*/  LDL.LU.64 R18, [R1+0x8f0] ;  /* 0x0008f00001127983 */ /* 0x000f280000300a00 */
[----:B------:R-:W4:Y:S04]  /*14ef50*/  LDL.LU.64 R28, [R1+0x8d8] ;  /* 0x0008d800011c7983 */ /* 0x000f280000300a00 */
[----:B------:R-:W4:Y:S01]  /*14ef60*/  LDL.LU R23, [R1+0x26c] ;  /* 0x00026c0001177983 */ /* 0x000f220000300800 */
[----:B--2---:R-:W-:-:S05]  /*14ef70*/  PRMT R0, R22, 0x7770, RZ ;  /* 0x0000777016007816 */ /* 0x004fca00000000ff */
[----:B---3--:R1:W-:Y:S02]  /*14ef80*/  @P3 STG.E.U8 desc[UR48][R26.64], R0 ;  /* 0x000000001a003986 */ /* 0x0083e4000c101130 */
[----:B-1----:R-:W-:Y:S02]  /*14ef90*/  PRMT R0, R22, 0x7771, RZ ;  /* 0x0000777116007816 */ /* 0x002fe400000000ff */
[----:B------:R-:W2:Y:S04]  /*14efa0*/  LDL.LU.64 R26, [R1+0x8d0] ;  /* 0x0008d000011a7983 */ /* 0x000ea80000300a00 */
[----:B----4-:R1:W-:Y:S04]  /*14efb0*/  @P0 STG.E.U8 desc[UR48][R24.64], R0 ;  /* 0x0000000018000986 */ /* 0x0103e8000c101130 */
[----:B-1----:R-:W3:Y:S04]  /*14efc0*/  LDL.LU.64 R24, [R1+0x8c8] ;  /* 0x0008c80001187983 */ /* 0x002ee80000300a00 */
[----:B------:R-:W4:Y:S01]  /*14efd0*/  LDL.LU R11, [R1+0x270] ;  /* 0x00027000010b7983 */ /* 0x000f220000300800 */
        /* <DEDUP_REMOVED lines=18> */
[----:B-1----:R-:W4:Y:S04]  /*14f100*/  LDL.LU.64 R10, [R1+0x8b8] ;  /* 0x0008b800010a7983 */ /* 0x002f280000300a00 */
[----:B------:R-:W4:Y:S02]  /*14f110*/  LDL.LU.64 R4, [R1+0x890] ;  /* 0x0008900001047983 */ /* 0x000f240000300a00 */
        /* <DEDUP_REMOVED lines=23> */
[----:B-1----:R-:W-:Y:S01]  /*14f290*/  PRMT R0, R23, 0x7773, RZ ;  /* 0x0000777317007816 */ /* 0x002fe200000000ff */
[----:B----4-:R1:W-:Y:S10]  /*14f2a0*/  STL.64 [R1+0x4ac8], R4 ;  /* 0x004ac80401007387 */ /* 0x0103f40000100a00 */
[----:B------:R2:W-:Y:S04]  /*14f2b0*/  @P6 STG.E.U8 desc[UR48][R10.64], R0 ;  /* 0x000000000a006986 */ /* 0x0005e8000c101130 */
[----:B-1----:R-:W3:Y:S04]  /*14f2c0*/  LDL.LU.64 R4, [R1+0x898] ;  /* 0x0008980001047983 */ /* 0x002ee80000300a00 */
[----:B------:R-:W4:Y:S04]  /*14f2d0*/  LDL.LU.64 R12, [R1+0x888] ;  /* 0x00088800010c7983 */ /* 0x000f280000300a00 */
[----:B------:R-:W4:Y:S04]  /*14f2e0*/  LDL.LU.64 R6, [R1+0x878] ;  /* 0x0008780001067983 */ /* 0x000f280000300a00 */
        /* <DEDUP_REMOVED lines=9> */
[----:B--2---:R-:W2:Y:S01]  /*14f380*/  LDL.LU R11, [R1+0x4ad0] ;  /* 0x004ad000010b7983 */ /* 0x004ea20000300800 */
[----:B------:R-:W-:-:S03]  /*14f390*/  LOP3.LUT P6, RZ, R3, 0x4000000, RZ, 0xc0, !PT ;  /* 0x0400000003ff7812 */ /* 0x000fc600078cc0ff */
[----:B------:R-:W4:Y:S01]  /*14f3a0*/  LDL.LU R23, [R1+0x10] ;  /* 0x0000100001177983 */ /* 0x000f220000300800 */
[----:B--2---:R-:W-:-:S09]  /*14f3b0*/  PRMT R0, R11, 0x7770, RZ ;  /* 0x000077700b007816 */ /* 0x004fd200000000ff */
[----:B---3--:R1:W-:Y:S04]  /*14f3c0*/  @P6 STG.E.U8 desc[UR48][R4.64], R0 ;  /* 0x0000000004006986 */ /* 0x0083e8000c101130 */
        /* <DEDUP_REMOVED lines=46> */
[----:B------:R-:W4:Y:S01]  /*14f6b0*/  LDL.LU.64 R4, [R1+0x528] ;  /* 0x0005280001047983 */ /* 0x000f220000300a00 */
        /* <DEDUP_REMOVED lines=31> */
[----:B------:R-:W4:Y:S04]  /*14f8b0*/  LDL.LU R21, [R1+0x258] ;  /* 0x0002580001157983 */ /* 0x000f280000300800 */
[----:B------:R-:W4:Y:S04]  /*14f8c0*/  LDL.LU.64 R12, [R1+0x510] ;  /* 0x00051000010c7983 */ /* 0x000f280000300a00 */
[----:B------:R-:W4:Y:S01]  /*14f8d0*/  LDL.LU.64 R10, [R1+0x508] ;  /* 0x00050800010a7983 */ /* 0x000f220000300a00 */
[----:B-1----:R-:W-:-:S03]  /*14f8e0*/  PRMT R0, R22, 0x7772, RZ ;  /* 0x0000777216007816 */ /* 0x002fc600000000ff */
[----:B------:R-:W4:Y:S04]  /*14f8f0*/  LDL.LU.64 R6, [R1+0x500] ;  /* 0x0005000001067983 */ /* 0x000f280000300a00 */
[----:B------:R-:W4:Y:S04]  /*14f900*/  LDL.LU R20, [R1+0x27c] ;  /* 0x00027c0001147983 */ /* 0x000f280000300800 */
[----:B------:R-:W4:Y:S04]  /*14f910*/  LDL.LU.64 R8, [R1+0x4f8] ;  /* 0x0004f80001087983 */ /* 0x000f280000300a00 */
[----:B------:R-:W4:Y:S04]  /*14f920*/  LDL.LU.64 R14, [R1+0x4e8] ;  /* 0x0004e800010e7983 */ /* 0x000f280000300a00 */
[----:B------:R1:W-:Y:S04]  /*14f930*/  @P5 STG.E.U8 desc[UR48][R18.64], R0 ;  /* 0x0000000012005986 */ /* 0x0003e8000c101130 */
[----:B------:R-:W4:Y:S01]  /*14f940*/  LDL.LU.64 R16, [R1+0x4e0] ;  /* 0x0004e00001107983 */ /* 0x000f220000300a00 */
[----:B-1----:R-:W-:-:S03]  /*14f950*/  PRMT R0, R22, 0x7773, RZ ;  /* 0x0000777316007816 */ /* 0x002fc600000000ff */
[----:B------:R-:W4:Y:S04]  /*14f960*/  LDL.LU.64 R18, [R1+0x4d8] ;  /* 0x0004d80001127983 */ /* 0x000f280000300a00 */
[----:B------:R-:W4:Y:S04]  /*14f970*/  LDL.LU R22, [R1+0x25c] ;  /* 0x00025c0001167983 */ /* 0x000f280000300800 */
        /* <DEDUP_REMOVED lines=47> */
[----:B-1----:R-:W2:Y:S01]  /*14fc70*/  LDL.LU.64 R24, [R1+0x4b0] ;  /* 0x0004b00001187983 */ /* 0x002ea20000300a00 */
[----:B------:R-:W-:-:S03]  /*14fc80*/  LOP3.LUT P3, RZ, R23, 0x200, RZ, 0xc0, !PT ;  /* 0x0000020017ff7812 */ /* 0x000fc6000786c0ff */
[----:B------:R-:W3:Y:S04]  /*14fc90*/  LDL.LU.64 R8, [R1+0x4a8] ;  /* 0x0004a80001087983 */ /* 0x000ee80000300a00 */
[----:B------:R-:W4:Y:S01]  /*14fca0*/  LDL.LU.64 R16, [R1+0x490] ;  /* 0x0004900001107983 */ /* 0x000f220000300a00 */
[----:B------:R-:W-:-:S03]  /*14fcb0*/  PRMT R0, R22, 0x7772, RZ ;  /* 0x0000777216007816 */ /* 0x000fc600000000ff */
[----:B------:R-:W4:Y:S04]  /*14fcc0*/  LDL.LU.64 R18, [R1+0x488] ;  /* 0x0004880001127983 */ /* 0x000f280000300a00 */
[----:B------:R-:W4:Y:S04]  /*14fcd0*/  LDL.LU.64 R20, [R1+0x480] ;  /* 0x0004800001147983 */ /* 0x000f280000300a00 */
[----:B------:R-:W4:Y:S04]  /*14fce0*/  LDL.LU R29, [R1+0x240] ;  /* 0x00024000011d7983 */ /* 0x000f280000300800 */
[----:B------:R-:W4:Y:S04]  /*14fcf0*/  LDL.LU.64 R26, [R1+0x478] ;  /* 0x00047800011a7983 */ /* 0x000f280000300a00 */
[----:B------:R-:W4:Y:S04]  /*14fd00*/  LDL.LU R14, [R1+0x220] ;  /* 0x00022000010e7983 */ /* 0x000f280000300800 */
[----:B--2---:R1:W-:Y:S04]  /*14fd10*/  @P3 STG.E.U8 desc[UR48][R24.64], R0 ;  /* 0x0000000018003986 */ /* 0x0043e8000c101130 */
        /* <DEDUP_REMOVED lines=32> */
[----:B------:R4:W-:Y:S01]  /*14ff20*/  @P0 STG.E.U8 desc[UR48][R8.64], R0 ;  /* 0x0000000008000986 */ /* 0x0009e2000c101130 */
[----:B------:R-:W-:Y:S02]  /*14ff30*/  LOP3.LUT R3, R3, 0xffffdfff, RZ, 0xc0, !PT ;  /* 0xffffdfff03037812 */ /* 0x000fe400078ec0ff */
[----:B----4-:R-:W-:-:S07]  /*14ff40*/  PRMT R0, R29, 0x7770, RZ ;  /* 0x000077701d007816 */ /* 0x010fce00000000ff */
[----:B------:R-:W-:Y:S02]  /*14ff50*/  @P6 LOP3.LUT R3, R3, 0x2000, RZ, 0xfc, !PT ;  /* 0x0000200003036812 */ /* 0x000fe400078efcff */
[----:B------:R-:W-:Y:S01]  /*14ff60*/  LOP3.LUT P6, RZ, R23, 0x2000, RZ, 0xc0, !PT ;  /* 0x0000200017ff7812 */ /* 0x000fe200078cc0ff */
[----:B------:R1:W-:Y:S02]  /*14ff70*/  @P2 STG.E.U8 desc[UR48][R16.64], R0 ;  /* 0x0000000010002986 */ /* 0x0003e4000c101130 */
[C---:B-1----:R-:W-:Y:S02]  /*14ff80*/  PRMT R0, R29.reuse, 0x7771, RZ ;  /* 0x000077711d007816 */ /* 0x042fe400000000ff */
[----:B------:R-:W4:Y:S04]  /*14ff90*/  LDL.LU R16, [R1+0x244] ;  /* 0x0002440001107983 */ /* 0x000f280000300800 */
[----:B------:R-:W4:Y:S04]  /*14ffa0*/  LDL.LU.64 R12, [R1+0x440] ;  /* 0x00044000010c7983 */ /* 0x000f280000300a00 */
[----:B------:R-:W4:Y:S04]  /*14ffb0*/  LDL.LU.64 R10, [R1+0x2a8] ;  /* 0x0002a800010a7983 */ /* 0x000f280000300a00 */
[----:B------:R-:W4:Y:S04]  /*14ffc0*/  LDL.LU.64 R6, [R1+0x2a0] ;  /* 0x0002a00001067983 */ /* 0x000f280000300a00 */
[----:B------:R1:W-:Y:S04]  /*14ffd0*/  @P5 STG.E.U8 desc[UR48][R18.64], R0 ;  /* 0x0000000012005986 */ /* 0x0003e8000c101130 */
[----:B------:R-:W4:Y:S04]  /*14ffe0*/  LDL.LU.64 R8, [R1+0x298] ;  /* 0x0002980001087983 */ /* 0x000f280000300a00 */
[----:B------:R-:W4:Y:S01]  /*14fff0*/  LDL.LU R22, [R1+0x224] ;  /* 0x0002240001167983 */ /* 0x000f220000300800 */
[----:B-1----:R-:W-:-:S03]  /*150000*/  PRMT R0, R29, 0x7772, RZ ;  /* 0x000077721d007816 */ /* 0x002fc600000000ff */
[----:B------:R-:W4:Y:S04]  /*150010*/  LDL.LU.64 R18, [R1+0x290] ;  /* 0x0002900001127983 */ /* 0x000f280000300a00 */
[----:B------:R1:W-:Y:S01]  /*150020*/  @P6 STG.E.U8 desc[UR48][R20.64], R0 ;  /* 0x0000000014006986 */ /* 0x0003e2000c101130 */
[----:B------:R-:W-:Y:S02]  /*150030*/  LOP3.LUT P6, RZ, R3, 0x2000, RZ, 0xc0, !PT ;  /* 0x0000200003ff7812 */ /* 0x000fe400078cc0ff */
[----:B-1----:R-:W-:Y:S01]  /*150040*/  PRMT R0, R29, 0x7773, RZ ;  /* 0x000077731d007816 */ /* 0x002fe200000000ff */
[----:B------:R-:W4:Y:S04]  /*150050*/  LDL.LU.64 R20, [R1+0x448] ;  /* 0x0004480001147983 */ /* 0x000f280000300a00 */
[----:B------:R-:W4:Y:S06]  /*150060*/  LDL.LU.64 R28, [R1+0x470] ;  /* 0x00047000011c7983 */ /* 0x000f2c0000300a00 */
[----:B------:R1:W-:Y:S01]  /*150070*/  @P6 STG.E.U8 desc[UR48][R26.64], R0 ;  /* 0x000000001a006986 */ /* 0x0003e2000c101130 */
[----:B------:R-:W-:-:S02]  /*150080*/  LOP3.LUT P6, RZ, R3, 0x1000, RZ, 0xc0, !PT ;  /* 0x0000100003ff7812 */ /* 0x000fc400078cc0ff */
[----:B-1----:R-:W-:Y:S01]  /*150090*/  PRMT R0, R14, 0x7770, RZ ;  /* 0x000077700e007816 */ /* 0x002fe200000000ff */
[----:B------:R-:W4:Y:S10]  /*1500a0*/  LDL.LU.64 R26, [R1+0x4a0] ;  /* 0x0004a000011a7983 */ /* 0x000f340000300a00 */
[----:B--2---:R1:W-:Y:S01]  /*1500b0*/  @P6 STG.E.U8 desc[UR48][R24.64], R0 ;  /* 0x0000000018006986 */ /* 0x0043e2000c101130 */
[----:B------:R-:W-:-:S02]  /*1500c0*/  LOP3.LUT P6, RZ, R3, 0x800, RZ, 0xc0, !PT ;  /* 0x0000080003ff7812 */ /* 0x000fc400078cc0ff */
[----:B-1----:R-:W-:Y:S01]  /*1500d0*/  PRMT R0, R14, 0x7771, RZ ;  /* 0x000077710e007816 */ /* 0x002fe200000000ff */
[----:B------:R-:W2:Y:S04]  /*1500e0*/  LDL.LU.64 R24, [R1+0x498] ;  /* 0x0004980001187983 */ /* 0x000ea80000300a00 */
[----:B------:R-:W2:Y:S06]  /*1500f0*/  LDL.LU R15, [R1+0x248] ;  /* 0x00024800010f7983 */ /* 0x000eac0000300800 */
[----:B---3--:R1:W-:Y:S04]  /*150100*/  @P6 STG.E.U8 desc[UR48][R4.64], R0 ;  /* 0x0000000004006986 */ /* 0x0083e8000c101130 */
[----:B-1----:R-:W3:Y:S01]  /*150110*/  LDL.LU.64 R4, [R1+0x4ab8] ;  /* 0x004ab80001047983 */ /* 0x002ee20000300a00 */
[----:B------:R-:W-:-:S02]  /*150120*/  LOP3.LUT P6, RZ, R3, 0x400, RZ, 0xc0, !PT ;  /* 0x0000040003ff7812 */ /* 0x000fc400078cc0ff */
[----:B------:R-:W-:Y:S01]  /*150130*/  PRMT R0, R14, 0x7772, RZ ;  /* 0x000077720e007816 */ /* 0x000fe200000000ff */
[----:B------:R-:W2:Y:S10]  /*150140*/  LDL.LU R17, [R1+0x14] ;  /* 0x0000140001117983 */ /* 0x000eb40000300800 */
[----:B---3--:R1:W-:Y:S04]  /*150150*/  @P6 STG.E.U8 desc[UR48][R4.64], R0 ;  /* 0x0000000004006986 */ /* 0x0083e8000c101130 */
[----:B-1----:R-:W3:Y:S01]  /*150160*/  LDL.LU.64 R4, [R1+0x4ab0] ;  /* 0x004ab00001047983 */ /* 0x002ee20000300a00 */
        /* <DEDUP_REMOVED lines=8> */
[----:B---3--:R4:W-:Y:S01]  /*1501f0*/  @P6 STG.E.U8 desc[UR48][R4.64], R0 ;  /* 0x0000000004006986 */ /* 0x0089e2000c101130 */
[C---:B------:R-:W-:Y:S02]  /*150200*/  LOP3.LUT P6, RZ, R3.reuse, 0x100, RZ, 0xc0, !PT ;  /* 0x0000010003ff7812 */ /* 0x040fe400078cc0ff */
[----:B----4-:R-:W-:Y:S01]  /*150210*/  PRMT R0, R16, 0x7770, RZ ;  /* 0x0000777010007816 */ /* 0x010fe200000000ff */
[----:B------:R-:W3:Y:S10]  /*150220*/  LDL.LU R5, [R1+0x4aa8] ;  /* 0x004aa80001057983 */ /* 0x000ef40000300800 */
        /* <DEDUP_REMOVED lines=17> */
[C---:B------:R-:W-:Y:S02]  /*150340*/  LOP3.LUT P3, RZ, R23.reuse, 0x10000000, RZ, 0xc0, !PT ;  /* 0x1000000017ff7812 */ /* 0x040fe4000786c0ff */
[C---:B------:R-:W-:Y:S02]  /*150350*/  LOP3.LUT P0, RZ, R23.reuse, 0x20000000, RZ, 0xc0, !PT ;  /* 0x2000000017ff7812 */ /* 0x040fe4000780c0ff */
[----:B------:R-:W-:Y:S02]  /*150360*/  LOP3.LUT P2, RZ, R23, 0x40000000, RZ, 0xc0, !PT ;  /* 0x4000000017ff7812 */ /* 0x000fe4000784c0ff */
[----:B--2---:R-:W-:-:S05]  /*150370*/  PRMT R0, R15, 0x7770, RZ ;  /* 0x000077700f007816 */ /* 0x004fca00000000ff */
[----:B------:R1:W-:Y:S01]  /*150380*/  @P5 STG.E.U8 desc[UR48][R24.64], R0 ;  /* 0x0000000018005986 */ /* 0x0003e2000c101130 */
[----:B------:R-:W-:-:S03]  /*150390*/  LOP3.LUT P5, RZ, R23, 0x80000000, RZ, 0xc0, !PT ;  /* 0x8000000017ff7812 */ /* 0x000fc600078ac0ff */
[----:B------:R-:W2:Y:S01]  /*1503a0*/  LDL.LU.64 R22, [R1+0x4c8] ;  /* 0x0004c80001167983 */ /* 0x000ea20000300a00 */
[----:B------:R-:W-:-:S03]  /*1503b0*/  LOP3.LUT P6, RZ, R17, 0x100, RZ, 0xc0, !PT ;  /* 0x0000010011ff7812 */ /* 0x000fc600078cc0ff */
[----:B------:R-:W4:Y:S04]  /*1503c0*/  LDL.LU.64 R18, [R1+0x4f0] ;  /* 0x0004f00001127983 */ /* 0x000f280000300a00 */
[----:B-1----:R-:W4:Y:S01]  /*1503d0*/  LDL.LU.64 R24, [R1+0x520] ;  /* 0x0005200001187983 */ /* 0x002f220000300a00 */
[----:B------:R-:W-:-:S03]  /*1503e0*/  PRMT R0, R15, 0x7771, RZ ;  /* 0x000077710f007816 */ /* 0x000fc600000000ff */
[----:B------:R-:W4:Y:S04]  /*1503f0*/  LDL.LU.64 R20, [R1+0x518] ;  /* 0x0005180001147983 */ /* 0x000f280000300a00 */
[----:B------:R-:W4:Y:S04]  /*150400*/  LDL.LU.64 R28, [R1+0x548] ;  /* 0x00054800011c7983 */ /* 0x000f280000300a00 */
[----:B------:R-:W4:Y:S01]  /*150410*/  LDL.LU R2, [R1+0x228] ;  /* 0x0002280001027983 */ /* 0x000f220000300800 */
[----:B---3--:R-:W-:-:S04]  /*150420*/  LOP3.LUT R5, R5, 0xbfffffff, RZ, 0xc0, !PT ;  /* 0xbfffffff05057812 */ /* 0x008fc800078ec0ff */
[----:B------:R-:W-:Y:S02]  /*150430*/  @P6 LOP3.LUT R5, R5, 0x40000000, RZ, 0xfc, !PT ;  /* 0x4000000005056812 */ /* 0x000fe400078efcff */
[----:B------:R-:W-:Y:S02]  /*150440*/  LOP3.LUT P6, RZ, R17, 0x80, RZ, 0xc0, !PT ;  /* 0x0000008011ff7812 */ /* 0x000fe400078cc0ff */
[----:B------:R-:W-:-:S11]  /*150450*/  LOP3.LUT R5, R5, 0x7fffffff, RZ, 0xc0, !PT ;  /* 0x7fffffff05057812 */ /* 0x000fd600078ec0ff */
[----:B------:R-:W-:-:S05]  /*150460*/  @P6 LOP3.LUT R5, R5, 0x80000000, RZ, 0xfc, !PT ;  /* 0x8000000005056812 */ /* 0x000fca00078efcff */
[----:B------:R-:W-:Y:S04]  /*150470*/  STL [R1+0x4a98], R5 ;  /* 0x004a980501007387 */ /* 0x000fe80000100800 */
[----:B------:R-:W3:Y:S04]  /*150480*/  LDL.LU.64 R26, [R1+0x570] ;  /* 0x00057000011a7983 */ /* 0x000ee80000300a00 */
[----:B--2---:R1:W-:Y:S04]  /*150490*/  @P3 STG.E.U8 desc[UR48][R22.64], R0 ;  /* 0x0000000016003986 */ /* 0x0043e8000c101130 */
[----:B-1----:R-:W2:Y:S04]  /*1504a0*/  LDL.LU.64 R22, [R1+0x580] ;  /* 0x0005800001167983 */ /* 0x002ea80000300a00 */
[----:B------:R-:W2:Y:S04]  /*1504b0*/  LDL.LU R16, [R1+0x24c] ;  /* 0x00024c0001107983 */ /* 0x000ea80000300800 */
        /* <DEDUP_REMOVED lines=16> */
[----:B----4-:R1:W-:Y:S04]  /*1505c0*/  STL.64 [R1+0x4aa0], R4 ;  /* 0x004aa00401007387 */ /* 0x0103e80000100a00 */
[----:B-1----:R-:W4:Y:S04]  /*1505d0*/  LDL.LU.64 R4, [R1+0x578] ;  /* 0x0005780001047983 */ /* 0x002f280000300a00 */
[----:B------:R-:W-:-:S02]  /*1505e0*/  @P6 LOP3.LUT R3, R3, 0x10, RZ, 0xfc, !PT ;  /* 0x0000001003036812 */ /* 0x000fc400078efcff */
[----:B------:R-:W-:Y:S01]  /*1505f0*/  LOP3.LUT P6, RZ, R17, 0x2, RZ, 0xc0, !PT ;  /* 0x0000000211ff7812 */ /* 0x000fe200078cc0ff */
[----:B------:R1:W-:Y:S04]  /*150600*/  @P0 STG.E.U8 desc[UR48][R18.64], R0 ;  /* 0x0000000012000986 */ /* 0x0003e8000c101130 */
[----:B------:R-:W4:Y:S01]  /*150610*/  LDL.LU.64 R12, [R1+0x590] ;  /* 0x00059000010c7983 */ /* 0x000f220000300a00 */
[----:B------:R-:W-:-:S03]  /*150620*/  LOP3.LUT R3, R3, 0xffffffdf, RZ, 0xc0, !PT ;  /* 0xffffffdf03037812 */ /* 0x000fc600078ec0ff */
[----:B------:R-:W4:Y:S01]  /*150630*/  LDL.LU.64 R10, [R1+0x5a0] ;  /* 0x0005a000010a7983 */ /* 0x000f220000300a00 */
[----:B-1----:R-:W-:-:S03]  /*150640*/  PRMT R0, R15, 0x7773, RZ ;  /* 0x000077730f007816 */ /* 0x002fc600000000ff */
[----:B------:R-:W-:Y:S02]  /*150650*/  @P6 LOP3.LUT R3, R3, 0x20, RZ, 0xfc, !PT ;  /* 0x0000002003036812 */ /* 0x000fe400078efcff */
[----:B------:R-:W-:Y:S01]  /*150660*/  LOP3.LUT P6, RZ, R17, 0x1, RZ, 0xc0, !PT ;  /* 0x0000000111ff7812 */ /* 0x000fe200078cc0ff */
[----:B------:R1:W-:Y:S02]  /*150670*/  @P2 STG.E.U8 desc[UR48][R24.64], R0 ;  /* 0x0000000018002986 */ /* 0x0003e4000c101130 */
[C---:B-1----:R-:W-:Y:S02]  /*150680*/  PRMT R0, R2.reuse, 0x7770, RZ ;  /* 0x0000777002007816 */ /* 0x042fe400000000ff */
[----:B------:R-:W4:Y:S04]  /*150690*/  LDL.LU R24, [R1+0x22c] ;  /* 0x00022c0001187983 */ /* 0x000f280000300800 */
[----:B------:R-:W4:Y:S04]  /*1506a0*/  LDL.LU.64 R6, [R1+0x598] ;  /* 0x0005980001067983 */ /* 0x000f280000300a00 */
[----:B------:R-:W4:Y:S04]  /*1506b0*/  LDL.LU.64 R8, [R1+0x5a8] ;  /* 0x0005a80001087983 */ /* 0x000f280000300a00 */
[----:B------:R-:W4:Y:S04]  /*1506c0*/  LDL.LU R25, [R1+0x230] ;  /* 0x0002300001197983 */ /* 0x000f280000300800 */
[----:B------:R1:W-:Y:S04]  /*1506d0*/  @P5 STG.E.U8 desc[UR48][R20.64], R0 ;  /* 0x0000000014005986 */ /* 0x0003e8000c101130 */
        /* <DEDUP_REMOVED lines=21> */
[----:B-1----:R-:W4:Y:S01]  /*150830*/  LDL.LU R5, [R1+0x4a98] ;  /* 0x004a980001057983 */ /* 0x002f220000300800 */
[----:B------:R-:W-:Y:S02]  /*150840*/  LOP3.LUT P6, RZ, R3, 0x2, RZ, 0xc0, !PT ;  /* 0x0000000203ff7812 */ /* 0x000fe400078cc0ff */
[----:B------:R-:W-:-:S11]  /*150850*/  PRMT R0, R16, 0x7772, RZ ;  /* 0x0000777210007816 */ /* 0x000fd600000000ff */
[----:B------:R1:W-:Y:S01]  /*150860*/  @P6 STG.E.U8 desc[UR48][R12.64], R0 ;  /* 0x000000000c006986 */ /* 0x0003e2000c101130 */
[----:B------:R-:W-:Y:S02]  /*150870*/  LOP3.LUT P6, RZ, R3, 0x1, RZ, 0xc0, !PT ;  /* 0x0000000103ff7812 */ /* 0x000fe400078cc0ff */
[----:B-1----:R-:W-:-:S11]  /*150880*/  PRMT R0, R16, 0x7773, RZ ;  /* 0x0000777310007816 */ /* 0x002fd600000000ff */
[----:B------:R1:W-:Y:S02]  /*150890*/  @P6 STG.E.U8 desc[UR48][R10.64], R0 ;  /* 0x000000000a006986 */ /* 0x0003e4000c101130 */
[----:B-1----:R-:W-:Y:S02]  /*1508a0*/  PRMT R0, R24, 0x7770, RZ ;  /* 0x0000777018007816 */ /* 0x002fe400000000ff */
[C---:B------:R-:W-:Y:S02]  /*1508b0*/  LOP3.LUT P1, RZ, R17.reuse, 0x200, RZ, 0xc0, !PT ;  /* 0x0000020011ff7812 */ /* 0x040fe4000782c0ff */
[C---:B------:R-:W-:Y:S02]  /*1508c0*/  LOP3.LUT P4, RZ, R17.reuse, 0x400, RZ, 0xc0, !PT ;  /* 0x0000040011ff7812 */ /* 0x040fe4000788c0ff */
[C---:B------:R-:W-:Y:S02]  /*1508d0*/  LOP3.LUT P3, RZ, R17.reuse, 0x800, RZ, 0xc0, !PT ;  /* 0x0000080011ff7812 */ /* 0x040fe4000786c0ff */
[----:B------:R-:W-:-:S02]  /*1508e0*/  LOP3.LUT P0, RZ, R17, 0x1000, RZ, 0xc0, !PT ;  /* 0x0000100011ff7812 */ /* 0x000fc4000780c0ff */
[C---:B------:R-:W-:Y:S02]  /*1508f0*/  LOP3.LUT P2, RZ, R17.reuse, 0x2000, RZ, 0xc0, !PT ;  /* 0x0000200011ff7812 */ /* 0x040fe4000784c0ff */
[----:B------:R-:W-:Y:S02]  /*150900*/  LOP3.LUT P5, RZ, R17, 0x4000, RZ, 0xc0, !PT ;  /* 0x0000400011ff7812 */ /* 0x000fe400078ac0ff */
[----:B----4-:R-:W-:-:S13]  /*150910*/  LOP3.LUT P6, RZ, R5, 0x80000000, RZ, 0xc0, !PT ;  /* 0x8000000005ff7812 */ /* 0x010fda00078cc0ff */
        /* <DEDUP_REMOVED lines=24> */
[----:B------:R-:W4:Y:S04]  /*150aa0*/  LDL.LU R4, [R1+0x234] ;  /* 0x0002340001047983 */ /* 0x000f280000300800 */
[----:B------:R-:W4:Y:S01]  /*150ab0*/  LDL.LU R21, [R1+0x18] ;  /* 0x0000180001157983 */ /* 0x000f220000300800 */
[----:B---3--:R-:W-:-:S05]  /*150ac0*/  PRMT R0, R15, 0x7770, RZ ;  /* 0x000077700f007816 */ /* 0x008fca00000000ff */
[----:B------:R1:W-:Y:S02]  /*150ad0*/  @P3 STG.E.U8 desc[UR48][R26.64], R0 ;  /* 0x000000001a003986 */ /* 0x0003e4000c101130 */
[----:B-1----:R-:W-:Y:S02]  /*150ae0*/  PRMT R0, R15, 0x7771, RZ ;  /* 0x000077710f007816 */ /* 0x002fe400000000ff */
        /* <DEDUP_REMOVED lines=39> */
[----:B-1----:R-:W-:-:S05]  /*150d60*/  PRMT R0, R15, 0x7773, RZ ;  /* 0x000077730f007816 */ /* 0x002fca00000000ff */
[----:B------:R1:W-:Y:S02]  /*150d70*/  @P5 STG.E.U8 desc[UR48][R24.64], R0 ;  /* 0x0000000018005986 */ /* 0x0003e4000c101130 */
[----:B-1----:R-:W-:Y:S02]  /*150d80*/  PRMT R0, R4, 0x7770, RZ ;  /* 0x0000777004007816 */ /* 0x002fe400000000ff */
[----:B------:R-:W4:Y:S04]  /*150d90*/  LDL.LU R25, [R1+0x238] ;  /* 0x0002380001197983 */ /* 0x000f280000300800 */
[----:B------:R-:W4:Y:S01]  /*150da0*/  LDL.LU.64 R8, [R1+0x630] ;  /* 0x0006300001087983 */ /* 0x000f220000300a00 */
[C---:B------:R-:W-:Y:S02]  /*150db0*/  LOP3.LUT P1, RZ, R17.reuse, 0x10000000, RZ, 0xc0, !PT ;  /* 0x1000000011ff7812 */ /* 0x040fe4000782c0ff */
[----:B------:R-:W-:Y:S01]  /*150dc0*/  LOP3.LUT P4, RZ, R17, 0x20000000, RZ, 0xc0, !PT ;  /* 0x2000000011ff7812 */ /* 0x000fe2000788c0ff */
[----:B------:R1:W-:Y:S01]  /*150dd0*/  @P6 STG.E.U8 desc[UR48][R28.64], R0 ;  /* 0x000000001c006986 */ /* 0x0003e2000c101130 */
[----:B------:R-:W-:-:S02]  /*150de0*/  LOP3.LUT P6, RZ, R5, 0x20000000, RZ, 0xc0, !PT ;  /* 0x2000000005ff7812 */ /* 0x000fc400078cc0ff */
[C---:B------:R-:W-:Y:S02]  /*150df0*/  LOP3.LUT P3, RZ, R17.reuse, 0x40000000, RZ, 0xc0, !PT ;  /* 0x4000000011ff7812 */ /* 0x040fe4000786c0ff */
[----:B------:R-:W-:Y:S01]  /*150e00*/  LOP3.LUT P0, RZ, R17, 0x80000000, RZ, 0xc0, !PT ;  /* 0x8000000011ff7812 */ /* 0x000fe2000780c0ff */
[----:B------:R-:W4:Y:S04]  /*150e10*/  LDL.LU.64 R14, [R1+0x648] ;  /* 0x00064800010e7983 */ /* 0x000f280000300a00 */
[----:B------:R-:W4:Y:S04]  /*150e20*/  LDL.LU.64 R16, [R1+0x870] ;  /* 0x0008700001107983 */ /* 0x000f280000300a00 */
[----:B------:R-:W4:Y:S04]  /*150e30*/  LDL.LU.64 R18, [R1+0x658] ;  /* 0x0006580001127983 */ /* 0x000f280000300a00 */
[----:B------:R-:W4:Y:S01]  /*150e40*/  LDL.LU R24, [R1+0x218] ;  /* 0x0002180001187983 */ /* 0x000f220000300800 */
[----:B-1----:R-:W-:-:S03]  /*150e50*/  PRMT R0, R4, 0x7771, RZ ;  /* 0x0000777104007816 */ /* 0x002fc600000000ff */
[----:B------:R-:W4:Y:S04]  /*150e60*/  LDL.LU.64 R28, [R1+0x650] ;  /* 0x00065000011c7983 */ /* 0x000f280000300a00 */
[----:B---3--:R1:W-:Y:S01]  /*150e70*/  @P6 STG.E.U8 desc[UR48][R26.64], R0 ;  /* 0x000000001a006986 */ /* 0x0083e2000c101130 */
[C---:B------:R-:W-:Y:S02]  /*150e80*/  LOP3.LUT P6, RZ, R5.reuse, 0x10000000, RZ, 0xc0, !PT ;  /* 0x1000000005ff7812 */ /* 0x040fe400078cc0ff */
        /* <DEDUP_REMOVED lines=9> */
[----:B------:R-:W-:Y:S02]  /*150f20*/  PRMT R0, R20, 0x7770, RZ ;  /* 0x0000777014007816 */ /* 0x000fe400000000ff */
[C---:B------:R-:W-:Y:S02]  /*150f30*/  LOP3.LUT P2, RZ, R21.reuse, 0x1, RZ, 0xc0, !PT ;  /* 0x0000000115ff7812 */ /* 0x040fe4000784c0ff */
[----:B------:R-:W-:-:S07]  /*150f40*/  LOP3.LUT P5, RZ, R21, 0x2, RZ, 0xc0, !PT ;  /* 0x0000000215ff7812 */ /* 0x000fce00078ac0ff */
[----:B----4-:R1:W-:Y:S01]  /*150f50*/  @P6 STG.E.U8 desc[UR48][R6.64], R0 ;  /* 0x0000000006006986 */ /* 0x0103e2000c101130 */
[C---:B------:R-:W-:Y:S02]  /*150f60*/  LOP3.LUT P6, RZ, R5.reuse, 0x2000000, RZ, 0xc0, !PT ;  /* 0x0200000005ff7812 */ /* 0x040fe400078cc0ff */
[----:B-1----:R-:W-:Y:S01]  /*150f70*/  PRMT R0, R20, 0x7771, RZ ;  /* 0x0000777114007816 */ /* 0x002fe200000000ff */
[----:B------:R-:W4:Y:S10]  /*150f80*/  LDL.LU R6, [R1+0x4a88] ;  /* 0x004a880001067983 */ /* 0x000f340000300800 */
[----:B------:R1:W-:Y:S01]  /*150f90*/  @P6 STG.E.U8 desc[UR48][R2.64], R0 ;  /* 0x0000000002006986 */ /* 0x0003e2000c101130 */
[----:B------:R-:W-:-:S02]  /*150fa0*/  LOP3.LUT P6, RZ, R5, 0x1000000, RZ, 0xc0, !PT ;  /* 0x0100000005ff7812 */ /* 0x000fc400078cc0ff */
        /* <DEDUP_REMOVED lines=11> */
[----:B------:R-:W4:Y:S04]  /*151060*/  LDL.LU.64 R14, [R1+0x8a8] ;  /* 0x0008a800010e7983 */ /* 0x000f280000300a00 */
        /* <DEDUP_REMOVED lines=8> */
[----:B--2---:R1:W-:Y:S04]  /*1510f0*/  @P5 STG.E.U8 desc[UR48][R22.64], R0 ;  /* 0x0000000016005986 */ /* 0x0043e8000c101130 */
[----:B-1----:R-:W2:Y:S04]  /*151100*/  LDL.LU.64 R22, [R1+0x8a0] ;  /* 0x0008a00001167983 */ /* 0x002ea80000300a00 */
[----:B------:R-:W3:Y:S04]  /*151110*/  LDL.LU.64 R16, [R1+0x8c0] ;  /* 0x0008c00001107983 */ /* 0x000ee80000300a00 */
[----:B------:R-:W3:Y:S04]  /*151120*/  LDL.LU.64 R18, [R1+0x8e8] ;  /* 0x0008e80001127983 */ /* 0x000ee80000300a00 */
[----:B------:R-:W2:Y:S01]  /*151130*/  LDL.LU R25, [R1+0x23c] ;  /* 0x00023c0001197983 */ /* 0x000ea20000300800 */
[----:B------:R-:W-:-:S02]  /*151140*/  LOP3.LUT P3, RZ, R21, 0x4, RZ, 0xc0, !PT ;  /* 0x0000000415ff7812 */ /* 0x000fc4000786c0ff */
[----:B------:R-:W-:Y:S02]  /*151150*/  LOP3.LUT P0, RZ, R21, 0x8, RZ, 0xc0, !PT ;  /* 0x0000000815ff7812 */ /* 0x000fe4000780c0ff */
[----:B------:R-:W-:Y:S01]  /*151160*/  PRMT R0, R24, 0x7773, RZ ;  /* 0x0000777318007816 */ /* 0x000fe200000000ff */
[----:B------:R-:W3:Y:S04]  /*151170*/  LDL.LU.64 R28, [R1+0x8e0] ;  /* 0x0008e000011c7983 */ /* 0x000ee80000300a00 */
[----:B------:R-:W3:Y:S04]  /*151180*/  LDL.LU.64 R26, [R1+0x660] ;  /* 0x00066000011a7983 */ /* 0x000ee80000300a00 */
[----:B------:R-:W3:Y:S04]  /*151190*/  LDL.LU R4, [R1+0x21c] ;  /* 0x00021c0001047983 */ /* 0x000ee80000300800 */
[----:B----4-:R2:W-:Y:S02]  /*1511a0*/  @P3 STG.E.U8 desc[UR48][R14.64], R0 ;  /* 0x000000000e003986 */ /* 0x0105e4000c101130 */
[----:B--2---:R-:W-:-:S05]  /*1511b0*/  PRMT R0, R25, 0x7770, RZ ;  /* 0x0000777019007816 */ /* 0x004fca00000000ff */
[----:B------:R1:W-:Y:S04]  /*1511c0*/  @P0 STG.E.U8 desc[UR48][R22.64], R0 ;  /* 0x0000000016000986 */ /* 0x0003e8000c101130 */
[----:B-1----:R-:W2:Y:S04]  /*1511d0*/  LDL.LU.64 R22, [R1+0x8f8] ;  /* 0x0008f80001167983 */ /* 0x002ea80000300a00 */
[----:B------:R-:W4:Y:S04]  /*1511e0*/  LDL.LU R7, [R1+0x2c0] ;  /* 0x0002c00001077983 */ /* 0x000f280000300800 */
        /* <DEDUP_REMOVED lines=29> */
[----:B------:R-:W4:Y:S04]  /*1513c0*/  LDL.LU.64 R10, [R1+0x960] ;  /* 0x00096000010a7983 */ /* 0x000f280000300a00 */
[----:B------:R-:W4:Y:S04]  /*1513d0*/  LDL.LU R24, [R1+0x2d0] ;  /* 0x0002d00001187983 */ /* 0x000f280000300800 */
[----:B------:R-:W4:Y:S04]  /*1513e0*/  LDL.LU.64 R8, [R1+0x958] ;  /* 0x0009580001087983 */ /* 0x000f280000300a00 */
[----:B------:R-:W4:Y:S01]  /*1513f0*/  LDL.LU.64 R14, [R1+0x668] ;  /* 0x00066800010e7983 */ /* 0x000f220000300a00 */
[----:B------:R-:W-:-:S02]  /*151400*/  @P6 LOP3.LUT R5, R5, 0x100000, RZ, 0xfc, !PT ;  /* 0x0010000005056812 */ /* 0x000fc400078efcff */
[----:B------:R-:W-:Y:S02]  /*151410*/  LOP3.LUT P6, RZ, R21, 0x80, RZ, 0xc0, !PT ;  /* 0x0000008015ff7812 */ /* 0x000fe400078cc0ff */
[----:B------:R-:W-:Y:S01]  /*151420*/  LOP3.LUT R5, R5, 0xffdfffff, RZ, 0xc0, !PT ;  /* 0xffdfffff05057812 */ /* 0x000fe200078ec0ff */
[----:B---3--:R1:W-:Y:S10]  /*151430*/  @P2 STG.E.U8 desc[UR48][R16.64], R0 ;  /* 0x0000000010002986 */ /* 0x0083f4000c101130 */
[----:B------:R-:W-:-:S02]  /*151440*/  @P6 LOP3.LUT R5, R5, 0x200000, RZ, 0xfc, !PT ;  /* 0x0020000005056812 */ /* 0x000fc400078efcff */
[----:B------:R-:W-:Y:S02]  /*151450*/  LOP3.LUT P6, RZ, R21, 0x40, RZ, 0xc0, !PT ;  /* 0x0000004015ff7812 */ /* 0x000fe400078cc0ff */
[C---:B-1----:R-:W-:Y:S01]  /*151460*/  PRMT R0, R25.reuse, 0x7772, RZ ;  /* 0x0000777219007816 */ /* 0x042fe200000000ff */
[----:B------:R-:W3:Y:S04]  /*151470*/  LDL.LU.64 R16, [R1+0x970] ;  /* 0x0009700001107983 */ /* 0x000ee80000300a00 */
[----:B------:R1:W-:Y:S02]  /*151480*/  @P5 STG.E.U8 desc[UR48][R18.64], R0 ;  /* 0x0000000012005986 */ /* 0x0003e4000c101130 */
[----:B-1----:R-:W-:Y:S02]  /*151490*/  PRMT R0, R25, 0x7773, RZ ;  /* 0x0000777319007816 */ /* 0x002fe400000000ff */
[----:B------:R-:W3:Y:S04]  /*1514a0*/  LDL.LU.64 R18, [R1+0x9a0] ;  /* 0x0009a00001127983 */ /* 0x000ee80000300a00 */
[----:B------:R1:W-:Y:S01]  /*1514b0*/  @P6 STG.E.U8 desc[UR48][R28.64], R0 ;  /* 0x000000001c006986 */ /* 0x0003e2000c101130 */
[----:B------:R-:W-:-:S02]  /*1514c0*/  LOP3.LUT P6, RZ, R5, 0x200000, RZ, 0xc0, !PT ;  /* 0x0020000005ff7812 */ /* 0x000fc400078cc0ff */
        /* <DEDUP_REMOVED lines=14> */
[----:B------:R-:W-:Y:S01]  /*1515b0*/  PRMT R0, R4, 0x7773, RZ ;  /* 0x0000777304007816 */ /* 0x000fe200000000ff */
[----:B------:R-:W2:Y:S10]  /*1515c0*/  LDL.LU R20, [R1+0x1c] ;  /* 0x00001c0001147983 */ /* 0x000eb40000300800 */
        /* <DEDUP_REMOVED lines=9> */
[----:B----4-:R-:W-:-:S05]  /*151660*/  PRMT R0, R7, 0x7770, RZ ;  /* 0x0000777007007816 */ /* 0x010fca00000000ff */
        /* <DEDUP_REMOVED lines=13> */
[----:B---3--:R1:W-:Y:S02]  /*151740*/  @P4 STG.E.U8 desc[UR48][R16.64], R0 ;  /* 0x0000000010004986 */ /* 0x0083e4000c101130 */
        /* <DEDUP_REMOVED lines=61> */
[----:B------:R-:W4:Y:S04]  /*151b20*/  LDL.LU R25, [R1+0x2cc] ;  /* 0x0002cc0001197983 */ /* 0x000f280000300800 */
[----:B------:R-:W4:Y:S04]  /*151b30*/  LDL.LU.64 R8, [R1+0xa90] ;  /* 0x000a900001087983 */ /* 0x000f280000300a00 */
[----:B------:R-:W4:Y:S04]  /*151b40*/  LDL.LU.64 R14, [R1+0xa88] ;  /* 0x000a8800010e7983 */ /* 0x000f280000300a00 */
[----:B------:R-:W4:Y:S04]  /*151b50*/  LDL.LU.64 R16, [R1+0xa80] ;  /* 0x000a800001107983 */ /* 0x000f280000300a00 */
[----:B------:R1:W-:Y:S02]  /*151b60*/  @P5 STG.E.U8 desc[UR48][R18.64], R0 ;  /* 0x0000000012005986 */ /* 0x0003e4000c101130 */
[----:B-1----:R-:W-:-:S02]  /*151b70*/  PRMT R0, R24, 0x7772, RZ ;  /* 0x0000777218007816 */ /* 0x002fc400000000ff */
        /* <DEDUP_REMOVED lines=199> */
[----:B------:R-:W-:Y:S02]  /*1527f0*/  LOP3.LUT P6, RZ, R25, 0x1, RZ, 0xc0, !PT ;  /* 0x0000000119ff7812 */ /* 0x000fe400078cc0ff */
        /* <DEDUP_REMOVED lines=75> */
[----:B------:R-:W4:Y:S04]  /*152cb0*/  LDL.LU R7, [R1+0x314] ;  /* 0x0003140001077983 */ /* 0x000f280000300800 */
[----:B------:R-:W4:Y:S04]  /*152cc0*/  LDL.LU R20, [R1+0x24] ;  /* 0x0000240001147983 */ /* 0x000f280000300800 */
[----:B---3--:R1:W-:Y:S04]  /*152cd0*/  @P3 STG.E.U8 desc[UR48][R26.64], R0 ;  /* 0x000000001a003986 */ /* 0x0083e8000c101130 */
[----:B-1----:R-:W3:Y:S01]  /*152ce0*/  LDL.LU.64 R26, [R1+0xd50] ;  /* 0x000d5000011a7983 */ /* 0x002ee20000300a00 */
[----:B--2---:R-:W-:-:S05]  /*152cf0*/  PRMT R0, R24, 0x7770, RZ ;  /* 0x0000777018007816 */ /* 0x004fca00000000ff */
[----:B------:R1:W-:Y:S04]  /*152d00*/  @P0 STG.E.U8 desc[UR48][R22.64], R0 ;  /* 0x0000000016000986 */ /* 0x0003e8000c101130 */
[----:B-1----:R-:W2:Y:S04]  /*152d10*/  LDL.LU.64 R22, [R1+0xd70] ;  /* 0x000d700001167983 */ /* 0x002ea80000300a00 */
        /* <DEDUP_REMOVED lines=23> */
[C---:B------:R-:W-:Y:S02]  /*152e90*/  LOP3.LUT P5, RZ, R25.reuse, 0x20000, RZ, 0xc0, !PT ;  /* 0x0002000019ff7812 */ /* 0x040fe400078ac0ff */
[----:B------:R-:W-:Y:S02]  /*152ea0*/  LOP3.LUT R6, R6, 0xffefffff, RZ, 0xc0, !PT ;  /* 0xffefffff06067812 */ /* 0x000fe400078ec0ff */
[----:B------:R-:W-:Y:S01]  /*152eb0*/  PRMT R0, R24, 0x7771, RZ ;  /* 0x0000777118007816 */ /* 0x000fe200000000ff */
[----:B------:R-:W4:Y:S04]  /*152ec0*/  LDL.LU R21, [R1+0x304] ;  /* 0x0003040001157983 */ /* 0x000f280000300800 */
[----:B------:R-:W4:Y:S04]  /*152ed0*/  LDL.LU.64 R2, [R1+0x6b0] ;  /* 0x0006b00001027983 */ /* 0x000f280000300a00 */
[----:B------:R-:W4:Y:S01]  /*152ee0*/  LDL.LU.64 R12, [R1+0xda8] ;  /* 0x000da800010c7983 */ /* 0x000f220000300a00 */
[----:B------:R-:W-:-:S02]  /*152ef0*/  LOP3.LUT P1, RZ, R25, 0x8000000, RZ, 0xc0, !PT ;  /* 0x0800000019ff7812 */ /* 0x000fc4000782c0ff */
[C---:B------:R-:W-:Y:S02]  /*152f00*/  LOP3.LUT P4, RZ, R25.reuse, 0x10000000, RZ, 0xc0, !PT ;  /* 0x1000000019ff7812 */ /* 0x040fe4000788c0ff */
[C---:B------:R-:W-:Y:S02]  /*152f10*/  LOP3.LUT P3, RZ, R25.reuse, 0x20000000, RZ, 0xc0, !PT ;  /* 0x2000000019ff7812 */ /* 0x040fe4000786c0ff */
[C---:B------:R-:W-:Y:S01]  /*152f20*/  LOP3.LUT P0, RZ, R25.reuse, 0x40000000, RZ, 0xc0, !PT ;  /* 0x4000000019ff7812 */ /* 0x040fe2000780c0ff */
[----:B------:R-:W4:Y:S01]  /*152f30*/  LDL.LU.64 R10, [R1+0xdd8] ;  /* 0x000dd800010a7983 */ /* 0x000f220000300a00 */
[----:B------:R-:W-:Y:S02]  /*152f40*/  @P6 LOP3.LUT R6, R6, 0x100000, RZ, 0xfc, !PT ;  /* 0x0010000006066812 */ /* 0x000fe400078efcff */
[----:B------:R-:W-:Y:S02]  /*152f50*/  LOP3.LUT P6, RZ, R25, 0x80000, RZ, 0xc0, !PT ;  /* 0x0008000019ff7812 */ /* 0x000fe400078cc0ff */
[----:B------:R-:W-:Y:S01]  /*152f60*/  LOP3.LUT R6, R6, 0xffdfffff, RZ, 0xc0, !PT ;  /* 0xffdfffff06067812 */ /* 0x000fe200078ec0ff */
[----:B------:R1:W-:Y:S10]  /*152f70*/  @P2 STG.E.U8 desc[UR48][R16.64], R0 ;  /* 0x0000000010002986 */ /* 0x0003f4000c101130 */
[----:B------:R-:W-:-:S02]  /*152f80*/  @P6 LOP3.LUT R6, R6, 0x200000, RZ, 0xfc, !PT ;  /* 0x0020000006066812 */ /* 0x000fc400078efcff */
        /* <DEDUP_REMOVED lines=9> */
[----:B------:R-:W-:Y:S02]  /*153020*/  LOP3.LUT P2, RZ, R25, 0x80000000, RZ, 0xc0, !PT ;  /* 0x8000000019ff7812 */ /* 0x000fe4000784c0ff */
[----:B------:R-:W3:Y:S04]  /*153030*/  LDL.LU R25, [R1+0x318] ;  /* 0x0003180001197983 */ /* 0x000ee80000300800 */
[----:B------:R-:W3:Y:S04]  /*153040*/  LDL.LU.64 R8, [R1+0xdd0] ;  /* 0x000dd00001087983 */ /* 0x000ee80000300a00 */
[----:B------:R-:W3:Y:S04]  /*153050*/  LDL.LU.64 R14, [R1+0xdc8] ;  /* 0x000dc800010e7983 */ /* 0x000ee80000300a00 */
[----:B------:R-:W3:Y:S04]  /*153060*/  LDL.LU.64 R16, [R1+0xde8] ;  /* 0x000de80001107983 */ /* 0x000ee80000300a00 */
[----:B------:R-:W3:Y:S04]  /*153070*/  LDL.LU.64 R18, [R1+0xe10] ;  /* 0x000e100001127983 */ /* 0x000ee80000300a00 */
[----:B------:R-:W3:Y:S04]  /*153080*/  LDL.LU R24, [R1+0x308] ;  /* 0x0003080001187983 */ /* 0x000ee80000300800 */
[----:B------:R-:W3:Y:S01]  /*153090*/  LDL.LU.64 R28, [R1+0xe08] ;  /* 0x000e0800011c7983 */ /* 0x000ee20000300a00 */
[----:B-1----:R-:W-:-:S03]  /*1530a0*/  PRMT R0, R7, 0x7771, RZ ;  /* 0x0000777107007816 */ /* 0x002fc600000000ff */
[----:B------:R-:W3:Y:S04]  /*1530b0*/  LDL.LU.64 R26, [R1+0x6b8] ;  /* 0x0006b800011a7983 */ /* 0x000ee80000300a00 */
[----:B--2---:R1:W-:Y:S01]  /*1530c0*/  @P6 STG.E.U8 desc[UR48][R22.64], R0 ;  /* 0x0000000016006986 */ /* 0x0043e2000c101130 */
[C---:B------:R-:W-:Y:S02]  /*1530d0*/  LOP3.LUT P6, RZ, R6.reuse, 0x80000, RZ, 0xc0, !PT ;  /* 0x0008000006ff7812 */ /* 0x040fe400078cc0ff */
[----:B-1----:R-:W-:Y:S01]  /*1530e0*/  PRMT R0, R7, 0x7772, RZ ;  /* 0x0000777207007816 */ /* 0x002fe200000000ff */
[----:B------:R-:W2:Y:S10]  /*1530f0*/  LDL.LU.64 R22, [R1+0xe20] ;  /* 0x000e200001167983 */ /* 0x000eb40000300a00 */
[----:B----4-:R1:W-:Y:S04]  /*153100*/  @P6 STG.E.U8 desc[UR48][R4.64], R0 ;  /* 0x0000000004006986 */ /* 0x0103e8000c101130 */
[----:B-1----:R-:W4:Y:S01]  /*153110*/  LDL.LU.64 R4, [R1+0x4a48] ;  /* 0x004a480001047983 */ /* 0x002f220000300a00 */
[----:B------:R-:W-:-:S02]  /*153120*/  LOP3.LUT P6, RZ, R6, 0x40000, RZ, 0xc0, !PT ;  /* 0x0004000006ff7812 */ /* 0x000fc400078cc0ff */
[----:B------:R-:W-:Y:S02]  /*153130*/  PRMT R0, R7, 0x7773, RZ ;  /* 0x0000777307007816 */ /* 0x000fe400000000ff */
[----:B------:R-:W-:-:S09]  /*153140*/  LOP3.LUT P5, RZ, R20, 0x1, RZ, 0xc0, !PT ;  /* 0x0000000114ff7812 */ /* 0x000fd200078ac0ff */
        /* <DEDUP_REMOVED lines=12> */
[----:B---3--:R1:W-:Y:S02]  /*153210*/  @P6 STG.E.U8 desc[UR48][R8.64], R0 ;  /* 0x0000000008006986 */ /* 0x0083e4000c101130 */
        /* <DEDUP_REMOVED lines=15> */
[----:B------:R-:W-:Y:S02]  /*153310*/  LOP3.LUT P0, RZ, R20, 0x4, RZ, 0xc0, !PT ;  /* 0x0000000414ff7812 */ /* 0x000fe4000780c0ff */
[C---:B------:R-:W-:Y:S01]  /*153320*/  PRMT R0, R24.reuse, 0x7772, RZ ;  /* 0x0000777218007816 */ /* 0x040fe200000000ff */
[----:B------:R-:W4:Y:S04]  /*153330*/  LDL.LU.64 R16, [R1+0xe40] ;  /* 0x000e400001107983 */ /* 0x000f280000300a00 */
[----:B------:R-:W4:Y:S04]  /*153340*/  LDL.LU.64 R18, [R1+0xe60] ;  /* 0x000e600001127983 */ /* 0x000f280000300a00 */
[----:B------:R-:W4:Y:S04]  /*153350*/  LDL.LU.64 R28, [R1+0xe88] ;  /* 0x000e8800011c7983 */ /* 0x000f280000300a00 */
[----:B------:R-:W4:Y:S04]  /*153360*/  LDL.LU R25, [R1+0x31c] ;  /* 0x00031c0001197983 */ /* 0x000f280000300800 */
[----:B------:R-:W4:Y:S04]  /*153370*/  LDL.LU.64 R26, [R1+0xe80] ;  /* 0x000e8000011a7983 */ /* 0x000f280000300a00 */
[----:B------:R-:W4:Y:S04]  /*153380*/  LDL.LU R7, [R1+0x30c] ;  /* 0x00030c0001077983 */ /* 0x000f280000300800 */
[----:B---3--:R1:W-:Y:S02]  /*153390*/  @P3 STG.E.U8 desc[UR48][R14.64], R0 ;  /* 0x000000000e003986 */ /* 0x0083e4000c101130 */
[----:B-1----:R-:W-:-:S05]  /*1533a0*/  PRMT R0, R24, 0x7773, RZ ;  /* 0x0000777318007816 */ /* 0x002fca00000000ff */
[----:B--2---:R1:W-:Y:S04]  /*1533b0*/  @P0 STG.E.U8 desc[UR48][R22.64], R0 ;  /* 0x0000000016000986 */ /* 0x0043e8000c101130 */
[----:B-1----:R-:W2:Y:S04]  /*1533c0*/  LDL.LU.64 R22, [R1+0x6c0] ;  /* 0x0006c00001167983 */ /* 0x002ea80000300a00 */
[----:B------:R-:W3:Y:S01]  /*1533d0*/  LDL.LU.64 R12, [R1+0xec8] ;  /* 0x000ec800010c7983 */ /* 0x000ee20000300a00 */
        /* <DEDUP_REMOVED lines=22> */
[----:B------:R-:W-:Y:S02]  /*153540*/  LOP3.LUT P5, RZ, R20, 0x10, RZ, 0xc0, !PT ;  /* 0x0000001014ff7812 */ /* 0x000fe400078ac0ff */
[----:B------:R-:W-:Y:S02]  /*153550*/  LOP3.LUT R6, R6, 0xffffefff, RZ, 0xc0, !PT ;  /* 0xffffefff06067812 */ /* 0x000fe400078ec0ff */
[----:B----4-:R-:W-:Y:S01]  /*153560*/  PRMT R0, R25, 0x7770, RZ ;  /* 0x0000777019007816 */ /* 0x010fe200000000ff */
[----:B------:R-:W4:Y:S04]  /*153570*/  LDL.LU.64 R10, [R1+0xec0] ;  /* 0x000ec000010a7983 */ /* 0x000f280000300a00 */
[----:B------:R-:W4:Y:S04]  /*153580*/  LDL.LU R21, [R1+0x340] ;  /* 0x0003400001157983 */ /* 0x000f280000300800 */
        /* <DEDUP_REMOVED lines=23> */
[----:B------:R-:W4:Y:S04]  /*153700*/  LDL.LU.64 R26, [R1+0xf38] ;  /* 0x000f3800011a7983 */ /* 0x000f280000300a00 */
[----:B------:R-:W4:Y:S06]  /*153710*/  LDL.LU R25, [R1+0x344] ;  /* 0x0003440001197983 */ /* 0x000f2c0000300800 */
[----:B--2---:R1:W-:Y:S01]  /*153720*/  @P6 STG.E.U8 desc[UR48][R22.64], R0 ;  /* 0x0000000016006986 */ /* 0x0043e2000c101130 */
[----:B------:R-:W-:-:S02]  /*153730*/  LOP3.LUT P6, RZ, R6, 0x800, RZ, 0xc0, !PT ;  /* 0x0000080006ff7812 */ /* 0x000fc400078cc0ff */
        /* <DEDUP_REMOVED lines=10> */
[----:B------:R-:W-:Y:S01]  /*1537e0*/  LOP3.LUT P2, RZ, R20, 0x40000, RZ, 0xc0, !PT ;  /* 0x0004000014ff7812 */ /* 0x000fe2000784c0ff */
        /* <DEDUP_REMOVED lines=8> */
[----:B------:R1:W-:Y:S01]  /*153870*/  @P6 STG.E.U8 desc[UR48][R8.64], R0 ;  /* 0x0000000008006986 */ /* 0x0003e2000c101130 */
[----:B------:R-:W-:-:S02]  /*153880*/  LOP3.LUT P6, RZ, R6, 0x80, RZ, 0xc0, !PT ;  /* 0x0000008006ff7812 */ /* 0x000fc400078cc0ff */
[----:B-1----:R-:W-:Y:S01]  /*153890*/  PRMT R0, R21, 0x7771, RZ ;  /* 0x0000777115007816 */ /* 0x002fe200000000ff */
[----:B------:R-:W3:Y:S10]  /*1538a0*/  LDL.LU R8, [R1+0x4a2c] ;  /* 0x004a2c0001087983 */ /* 0x000ef40000300800 */
        /* <DEDUP_REMOVED lines=13> */
[----:B------:R1:W-:Y:S04]  /*153980*/  @P2 STG.E.U8 desc[UR48][R26.64], R0 ;  /* 0x000000001a002986 */ /* 0x0003e8000c101130 */
[----:B-1----:R-:W3:Y:S01]  /*153990*/  LDL.LU.64 R26, [R1+0xf50] ;  /* 0x000f5000011a7983 */ /* 0x002ee20000300a00 */
[C---:B------:R-:W-:Y:S02]  /*1539a0*/  LOP3.LUT P5, RZ, R20.reuse, 0x80000, RZ, 0xc0, !PT ;  /* 0x0008000014ff7812 */ /* 0x040fe400078ac0ff */
[----:B------:R-:W-:Y:S02]  /*1539b0*/  LOP3.LUT P3, RZ, R20, 0x100000, RZ, 0xc0, !PT ;  /* 0x0010000014ff7812 */ /* 0x000fe4000786c0ff */
[C---:B------:R-:W-:Y:S01]  /*1539c0*/  PRMT R0, R25.reuse, 0x7770, RZ ;  /* 0x0000777019007816 */ /* 0x040fe200000000ff */
[----:B------:R-:W3:Y:S08]  /*1539d0*/  LDL.LU.64 R16, [R1+0xf78] ;  /* 0x000f780001107983 */ /* 0x000ef00000300a00 */
[----:B--2---:R1:W-:Y:S04]  /*1539e0*/  @P5 STG.E.U8 desc[UR48][R22.64], R0 ;  /* 0x0000000016005986 */ /* 0x0043e8000c101130 */
[----:B-1----:R-:W2:Y:S04]  /*1539f0*/  LDL.LU.64 R22, [R1+0xf70] ;  /* 0x000f700001167983 */ /* 0x002ea80000300a00 */
[----:B------:R-:W2:Y:S01]  /*153a00*/  LDL.LU.64 R18, [R1+0x6d0] ;  /* 0x0006d00001127983 */ /* 0x000ea20000300a00 */
[----:B------:R-:W-:-:S03]  /*153a10*/  PRMT R0, R25, 0x7771, RZ ;  /* 0x0000777119007816 */ /* 0x000fc600000000ff */
[----:B------:R-:W2:Y:S04]  /*153a20*/  LDL.LU.64 R28, [R1+0xf88] ;  /* 0x000f8800011c7983 */ /* 0x000ea80000300a00 */
[----:B------:R-:W2:Y:S01]  /*153a30*/  LDL.LU R7, [R1+0x334] ;  /* 0x0003340001077983 */ /* 0x000ea20000300800 */
[----:B----4-:R-:W-:Y:S02]  /*153a40*/  LOP3.LUT P6, RZ, R11, 0x1000000, RZ, 0xc0, !PT ;  /* 0x010000000bff7812 */ /* 0x010fe400078cc0ff */
[----:B---3--:R-:W-:-:S11]  /*153a50*/  LOP3.LUT R8, R8, 0xbfffffff, RZ, 0xc0, !PT ;  /* 0xbfffffff08087812 */ /* 0x008fd600078ec0ff */
[----:B------:R-:W-:Y:S02]  /*153a60*/  @P6 LOP3.LUT R8, R8, 0x40000000, RZ, 0xfc, !PT ;  /* 0x4000000008086812 */ /* 0x000fe400078efcff */
[----:B------:R-:W-:Y:S02]  /*153a70*/  LOP3.LUT P6, RZ, R11, 0x2000000, RZ, 0xc0, !PT ;  /* 0x020000000bff7812 */ /* 0x000fe400078cc0ff */
[----:B------:R-:W-:-:S11]  /*153a80*/  LOP3.LUT R8, R8, 0x7fffffff, RZ, 0xc0, !PT ;  /* 0x7fffffff08087812 */ /* 0x000fd600078ec0ff */
[----:B------:R-:W-:-:S05]  /*153a90*/  @P6 LOP3.LUT R8, R8, 0x80000000, RZ, 0xfc, !PT ;  /* 0x8000000008086812 */ /* 0x000fca00078efcff */
[----:B------:R-:W-:Y:S04]  /*153aa0*/  STL [R1+0x4a18], R8 ;  /* 0x004a180801007387 */ /* 0x000fe80000100800 */
[----:B------:R-:W-:Y:S04]  /*153ab0*/  STL [R1+0x48fc], R12 ;  /* 0x0048fc0c01007387 */ /* 0x000fe80000100800 */
[----:B------:R-:W-:Y:S04]  /*153ac0*/  STL [R1+0x49d8], R20 ;  /* 0x0049d81401007387 */ /* 0x000fe80000100800 */
[----:B------:R1:W-:Y:S04]  /*153ad0*/  @P3 STG.E.U8 desc[UR48][R26.64], R0 ;  /* 0x000000001a003986 */ /* 0x0003e8000c101130 */
        /* <DEDUP_REMOVED lines=19> */
[C---:B------:R-:W-:Y:S02]  /*153c10*/  LOP3.LUT P0, RZ, R20.reuse, 0x200000, RZ, 0xc0, !PT ;  /* 0x0020000014ff7812 */ /* 0x040fe4000780c0ff */
[C---:B------:R-:W-:Y:S02]  /*153c20*/  LOP3.LUT P2, RZ, R20.reuse, 0x400000, RZ, 0xc0, !PT ;  /* 0x0040000014ff7812 */ /* 0x040fe4000784c0ff */
[----:B------:R-:W-:-:S05]  /*153c30*/  LOP3.LUT P5, RZ, R20, 0x800000, RZ, 0xc0, !PT ;  /* 0x0080000014ff7812 */ /* 0x000fca00078ac0ff */
[----:B------:R-:W-:Y:S02]  /*153c40*/  @P6 LOP3.LUT R6, R6, 0x20, RZ, 0xfc, !PT ;  /* 0x0000002006066812 */ /* 0x000fe400078efcff */
[----:B------:R-:W-:Y:S01]  /*153c50*/  LOP3.LUT P6, RZ, R20, 0x1000000, RZ, 0xc0, !PT ;  /* 0x0100000014ff7812 */ /* 0x000fe200078cc0ff */
[----:B----4-:R1:W-:Y:S04]  /*153c60*/  STL [R1+0x4a28], R21 ;  /* 0x004a281501007387 */ /* 0x0103e80000100800 */
[----:B-1----:R-:W4:Y:S04]  /*153c70*/  LDL.LU.64 R20, [R1+0xfb0] ;  /* 0x000fb00001147983 */ /* 0x002f280000300a00 */
[----:B------:R-:W4:Y:S01]  /*153c80*/  LDL.LU.64 R8, [R1+0xfc8] ;  /* 0x000fc80001087983 */ /* 0x000f220000300a00 */
[----:B------:R-:W-:-:S05]  /*153c90*/  PRMT R0, R25, 0x7772, RZ ;  /* 0x0000777219007816 */ /* 0x000fca00000000ff */
[----:B------:R1:W-:Y:S02]  /*153ca0*/  @P0 STG.E.U8 desc[UR48][R16.64], R0 ;  /* 0x0000000010000986 */ /* 0x0003e4000c101130 */
[----:B-1----:R-:W-:-:S05]  /*153cb0*/  PRMT R0, R25, 0x7773, RZ ;  /* 0x0000777319007816 */ /* 0x002fca00000000ff */
[----:B--2---:R1:W-:Y:S02]  /*153cc0*/  @P2 STG.E.U8 desc[UR48][R22.64], R0 ;  /* 0x0000000016002986 */ /* 0x0043e4000c101130 */
[----:B-1----:R-:W-:-:S05]  /*153cd0*/  PRMT R0, R7, 0x7770, RZ ;  /* 0x0000777007007816 */ /* 0x002fca00000000ff */
[----:B------:R1:W-:Y:S02]  /*153ce0*/  @P5 STG.E.U8 desc[UR48][R18.64], R0 ;  /* 0x0000000012005986 */ /* 0x0003e4000c101130 */
[----:B-1----:R-:W-:-:S05]  /*153cf0*/  PRMT R0, R7, 0x7771, RZ ;  /* 0x0000777107007816 */ /* 0x002fca00000000ff */
[----:B------:R1:W-:Y:S01]  /*153d00*/  @P6 STG.E.U8 desc[UR48][R28.64], R0 ;  /* 0x000000001c006986 */ /* 0x0003e2000c101130 */
[----:B------:R-:W-:Y:S02]  /*153d10*/  LOP3.LUT P6, RZ, R6, 0x20, RZ, 0xc0, !PT ;  /* 0x0000002006ff7812 */ /* 0x000fe400078cc0ff */
[----:B-1----:R-:W-:-:S11]  /*153d20*/  PRMT R0, R7, 0x7772, RZ ;  /* 0x0000777207007816 */ /* 0x002fd600000000ff */
[----:B---3--:R1:W-:Y:S01]  /*153d30*/  @P6 STG.E.U8 desc[UR48][R26.64], R0 ;  /* 0x000000001a006986 */ /* 0x0083e2000c101130 */
[C---:B------:R-:W-:Y:S02]  /*153d40*/  LOP3.LUT P6, RZ, R6.reuse, 0x10, RZ, 0xc0, !PT ;  /* 0x0000001006ff7812 */ /* 0x040fe400078cc0ff */
        /* <DEDUP_REMOVED lines=16> */
[----:B------:R-:W-:-:S02]  /*153e50*/  LOP3.LUT P6, RZ, R6, 0x8, RZ, 0xc0, !PT ;  /* 0x0000000806ff7812 */ /* 0x000fc400078cc0ff */
[----:B--2---:R-:W-:-:S11]  /*153e60*/  PRMT R0, R21, 0x7770, RZ ;  /* 0x0000777015007816 */ /* 0x004fd600000000ff */
[----:B---3--:R1:W-:Y:S04]  /*153e70*/  @P6 STG.E.U8 desc[UR48][R8.64], R0 ;  /* 0x0000000008006986 */ /* 0x0083e8000c101130 */
[----:B-1----:R-:W2:Y:S01]  /*153e80*/  LDL.LU.64 R8, [R1+0x4a20] ;  /* 0x004a200001087983 */ /* 0x002ea20000300a00 */
[----:B------:R-:W-:Y:S02]  /*153e90*/  LOP3.LUT P6, RZ, R6, 0x4, RZ, 0xc0, !PT ;  /* 0x0000000406ff7812 */ /* 0x000fe400078cc0ff */
[----:B------:R-:W-:-:S11]  /*153ea0*/  PRMT R0, R21, 0x7771, RZ ;  /* 0x0000777115007816 */ /* 0x000fd600000000ff */
[----:B--2---:R1:W-:Y:S04]  /*153eb0*/  @P6 STG.E.U8 desc[UR48][R8.64], R0 ;  /* 0x0000000008006986 */ /* 0x0043e8000c101130 */
[----:B-1----:R-:W2:Y:S01]  /*153ec0*/  LDL.LU R8, [R1+0x4a18] ;  /* 0x004a180001087983 */ /* 0x002ea20000300800 */
[----:B------:R-:W-:Y:S02]  /*153ed0*/  LOP3.LUT P6, RZ, R6, 0x2, RZ, 0xc0, !PT ;  /* 0x0000000206ff7812 */ /* 0x000fe400078cc0ff */
[----:B------:R-:W-:-:S11]  /*153ee0*/  PRMT R0, R21, 0x7772, RZ ;  /* 0x0000777215007816 */ /* 0x000fd600000000ff */
[----:B----4-:R1:W-:Y:S04]  /*153ef0*/  @P6 STG.E.U8 desc[UR48][R22.64], R0 ;  /* 0x0000000016006986 */ /* 0x0103e8000c101130 */
[----:B-1----:R-:W3:Y:S01]  /*153f00*/  LDL.LU.64 R22, [R1+0x4a10] ;  /* 0x004a100001167983 */ /* 0x002ee20000300a00 */
[----:B------:R-:W-:Y:S02]  /*153f10*/  LOP3.LUT P6, RZ, R6, 0x1, RZ, 0xc0, !PT ;  /* 0x0000000106ff7812 */ /* 0x000fe400078cc0ff */
[----:B------:R-:W-:-:S11]  /*153f20*/  PRMT R0, R21, 0x7773, RZ ;  /* 0x0000777315007816 */ /* 0x000fd600000000ff */
[----:B------:R1:W-:Y:S02]  /*153f30*/  @P6 STG.E.U8 desc[UR48][R12.64], R0 ;  /* 0x000000000c006986 */ /* 0x0003e4000c101130 */
[----:B-1----:R-:W-:Y:S02]  /*153f40*/  PRMT R0, R24, 0x7770, RZ ;  /* 0x0000777018007816 */ /* 0x002fe400000000ff */
[C---:B------:R-:W-:Y:S02]  /*153f50*/  LOP3.LUT P1, RZ, R11.reuse, 0x800000, RZ, 0xc0, !PT ;  /* 0x008000000bff7812 */ /* 0x040fe4000782c0ff */
[----:B------:R-:W-:Y:S02]  /*153f60*/  LOP3.LUT P4, RZ, R11, 0x400000, RZ, 0xc0, !PT ;  /* 0x004000000bff7812 */ /* 0x000fe4000788c0ff */
[C---:B------:R-:W-:Y:S02]  /*153f70*/  LOP3.LUT P3, RZ, R10.reuse, 0x400, RZ, 0xc0, !PT ;  /* 0x000004000aff7812 */ /* 0x040fe4000786c0ff */
[----:B------:R-:W-:-:S02]  /*153f80*/  LOP3.LUT P0, RZ, R10, 0x40, RZ, 0xc0, !PT ;  /* 0x000000400aff7812 */ /* 0x000fc4000780c0ff */
[C---:B------:R-:W-:Y:S02]  /*153f90*/  LOP3.LUT P2, RZ, R10.reuse, 0x10, RZ, 0xc0, !PT ;  /* 0x000000100aff7812 */ /* 0x040fe4000784c0ff */
[----:B------:R-:W-:Y:S02]  /*153fa0*/  LOP3.LUT P5, RZ, R10, 0x8, RZ, 0xc0, !PT ;  /* 0x000000080aff7812 */ /* 0x000fe400078ac0ff */
[----:B--2---:R-:W-:-:S13]  /*153fb0*/  LOP3.LUT P6, RZ, R8, 0x80000000, RZ, 0xc0, !PT ;  /* 0x8000000008ff7812 */ /* 0x004fda00078cc0ff */
        /* <DEDUP_REMOVED lines=15> */
[----:B---3--:R1:W-:Y:S04]  /*1540b0*/  @P5 STG.E.U8 desc[UR48][R22.64], R0 ;  /* 0x0000000016005986 */ /* 0x0083e8000c101130 */
[----:B-1----:R-:W2:Y:S04]  /*1540c0*/  LDL.LU.64 R22, [R1+0x4a08] ;  /* 0x004a080001167983 */ /* 0x002ea80000300a00 */
[----:B------:R-:W3:Y:S04]  /*1540d0*/  LDL.LU.64 R24, [R1+0x6e0] ;  /* 0x0006e00001187983 */ /* 0x000ee80000300a00 */
[----:B------:R-:W4:Y:S04]  /*1540e0*/  LDL.LU.64 R14, [R1+0x1078] ;  /* 0x00107800010e7983 */ /* 0x000f280000300a00 */
[----:B------:R-:W4:Y:S04]  /*1540f0*/  LDL.LU.64 R16, [R1+0x10a8] ;  /* 0x0010a80001107983 */ /* 0x000f280000300a00 */
[----:B------:R-:W2:Y:S01]  /*154100*/  LDL.LU R21, [R1+0x33c] ;  /* 0x00033c0001157983 */ /* 0x000ea20000300800 */
[----:B------:R-:W-:-:S03]  /*154110*/  LOP3.LUT P3, RZ, R10, 0x4, RZ, 0xc0, !PT ;  /* 0x000000040aff7812 */ /* 0x000fc6000786c0ff */
[----:B------:R-:W4:Y:S04]  /*154120*/  LDL.LU.64 R18, [R1+0x10a0] ;  /* 0x0010a00001127983 */ /* 0x000f280000300a00 */
[----:B------:R-:W4:Y:S04]  /*154130*/  LDL.LU.64 R28, [R1+0x1098] ;  /* 0x00109800011c7983 */ /* 0x000f280000300a00 */
[----:B------:R-:W4:Y:S04]  /*154140*/  LDL.LU.64 R26, [R1+0x10b8] ;  /* 0x0010b800011a7983 */ /* 0x000f280000300a00 */
[----:B------:R-:W4:Y:S04]  /*154150*/  LDL.LU R20, [R1+0x350] ;  /* 0x0003500001147983 */ /* 0x000f280000300800 */
[----:B------:R-:W-:Y:S01]  /*154160*/  STL [R1+0x49dc], R10 ;  /* 0x0049dc0a01007387 */ /* 0x000fe20000100800 */
[----:B------:R-:W-:-:S02]  /*154170*/  LOP3.LUT P0, RZ, R10, 0x2, RZ, 0xc0, !PT ;  /* 0x000000020aff7812 */ /* 0x000fc4000780c0ff */
[----:B------:R-:W-:Y:S02]  /*154180*/  LOP3.LUT P2, RZ, R10, 0x1, RZ, 0xc0, !PT ;  /* 0x000000010aff7812 */ /* 0x000fe4000784c0ff */
[----:B--2---:R-:W-:-:S05]  /*154190*/  PRMT R0, R21, 0x7770, RZ ;  /* 0x0000777015007816 */ /* 0x004fca00000000ff */
        /* <DEDUP_REMOVED lines=25> */
[----:B------:R-:W-:Y:S02]  /*154330*/  PRMT R0, R21, 0x7771, RZ ;  /* 0x0000777115007816 */ /* 0x000fe400000000ff */
[----:B------:R-:W-:Y:S02]  /*154340*/  LOP3.LUT P5, RZ, R22, 0x80000000, RZ, 0xc0, !PT ;  /* 0x8000000016ff7812 */ /* 0x000fe400078ac0ff */
[----:B------:R-:W-:Y:S01]  /*154350*/  LOP3.LUT R8, R8, 0xefffffff, RZ, 0xc0, !PT ;  /* 0xefffffff08087812 */ /* 0x000fe200078ec0ff */
[----:B------:R-:W3:Y:S04]  /*154360*/  LDL.LU.64 R6, [R1+0x10f0] ;  /* 0x0010f00001067983 */ /* 0x000ee80000300a00 */
[----:B------:R1:W-:Y:S04]  /*154370*/  @P0 STG.E.U8 desc[UR48][R14.64], R0 ;  /* 0x000000000e000986 */ /* 0x0003e8000c101130 */
[----:B------:R-:W3:Y:S01]  /*154380*/  LDL.LU.64 R12, [R1+0x1120] ;  /* 0x00112000010c7983 */ /* 0x000ee20000300a00 */
[----:B------:R-:W-:-:S02]  /*154390*/  @P6 LOP3.LUT R8, R8, 0x10000000, RZ, 0xfc, !PT ;  /* 0x1000000008086812 */ /* 0x000fc400078efcff */
[----:B------:R-:W-:Y:S02]  /*1543a0*/  LOP3.LUT P6, RZ, R22, 0x20000000, RZ, 0xc0, !PT ;  /* 0x2000000016ff7812 */ /* 0x000fe400078cc0ff */
[----:B------:R-:W-:Y:S02]  /*1543b0*/  LOP3.LUT R8, R8, 0xdfffffff, RZ, 0xc0, !PT ;  /* 0xdfffffff08087812 */ /* 0x000fe400078ec0ff */
[----:B-1----:R-:W-:-:S05]  /*1543c0*/  PRMT R0, R21, 0x7772, RZ ;  /* 0x0000777215007816 */ /* 0x002fca00000000ff */
[----:B------:R1:W-:Y:S04]  /*1543d0*/  @P2 STG.E.U8 desc[UR48][R16.64], R0 ;  /* 0x0000000010002986 */ /* 0x0003e8000c101130 */
[----:B------:R-:W-:Y:S02]  /*1543e0*/  @P6 LOP3.LUT R8, R8, 0x20000000, RZ, 0xfc, !PT ;  /* 0x2000000008086812 */ /* 0x000fe400078efcff */
[----:B------:R-:W-:Y:S02]  /*1543f0*/  LOP3.LUT P6, RZ, R22, 0x40000000, RZ, 0xc0, !PT ;  /* 0x4000000016ff7812 */ /* 0x000fe400078cc0ff */
[----:B-1----:R-:W-:Y:S02]  /*154400*/  PRMT R0, R21, 0x7773, RZ ;  /* 0x0000777315007816 */ /* 0x002fe400000000ff */
[----:B------:R-:W3:Y:S04]  /*154410*/  LDL.LU R21, [R1+0x354] ;  /* 0x0003540001157983 */ /* 0x000ee80000300800 */
[----:B------:R1:W-:Y:S04]  /*154420*/  @P5 STG.E.U8 desc[UR48][R18.64], R0 ;  /* 0x0000000012005986 */ /* 0x0003e8000c101130 */
[----:B------:R-:W3:Y:S04]  /*154430*/  LDL.LU.64 R4, [R1+0x1118] ;  /* 0x0011180001047983 */ /* 0x000ee80000300a00 */
[----:B------:R-:W3:Y:S04]  /*154440*/  LDL.LU.64 R2, [R1+0x1110] ;  /* 0x0011100001027983 */ /* 0x000ee80000300a00 */
[----:B------:R-:W3:Y:S04]  /*154450*/  LDL.LU.64 R14, [R1+0x1130] ;  /* 0x00113000010e7983 */ /* 0x000ee80000300a00 */
[----:B------:R-:W3:Y:S01]  /*154460*/  LDL.LU.64 R16, [R1+0x1158] ;  /* 0x0011580001107983 */ /* 0x000ee20000300a00 */
[----:B-1----:R-:W-:-:S03]  /*154470*/  PRMT R0, R20, 0x7770, RZ ;  /* 0x0000777014007816 */ /* 0x002fc600000000ff */
[----:B------:R-:W3:Y:S04]  /*154480*/  LDL.LU.64 R18, [R1+0x1150] ;  /* 0x0011500001127983 */ /* 0x000ee80000300a00 */
[----:B------:R1:W-:Y:S01]  /*154490*/  @P6 STG.E.U8 desc[UR48][R28.64], R0 ;  /* 0x000000001c006986 */ /* 0x0003e2000c101130 */
[----:B------:R-:W-:Y:S02]  /*1544a0*/  LOP3.LUT P6, RZ, R8, 0x20000000, RZ, 0xc0, !PT ;  /* 0x2000000008ff7812 */ /* 0x000fe400078cc0ff */
        /* <DEDUP_REMOVED lines=13> */
[----:B---3--:R-:W-:Y:S02]  /*154580*/  PRMT R0, R9, 0x7770, RZ ;  /* 0x0000777009007816 */ /* 0x008fe400000000ff */
        /* <DEDUP_REMOVED lines=28> */
[----:B------:R-:W3:Y:S04]  /*154750*/  LDL.LU.64 R28, [R1+0x1190] ;  /* 0x00119000011c7983 */ /* 0x000ee80000300a00 */
        /* <DEDUP_REMOVED lines=18> */
[----:B------:R-:W4:Y:S04]  /*154880*/  LDL.LU R21, [R1+0x35c] ;  /* 0x00035c0001157983 */ /* 0x000f280000300800 */
[----:B----4-:R1:W-:Y:S04]  /*154890*/  STL [R1+0x49e8], R21 ;  /* 0x0049e81501007387 */ /* 0x0103e80000100800 */
        /* <DEDUP_REMOVED lines=63> */
[----:B------:R-:W-:Y:S02]  /*154c90*/  LOP3.LUT P1, RZ, R22, 0x4, RZ, 0xc0, !PT ;  /* 0x0000000416ff7812 */ /* 0x000fe4000782c0ff */
[----:B----4-:R-:W-:-:S09]  /*154ca0*/  PRMT R0, R21, 0x7770, RZ ;  /* 0x0000777015007816 */ /* 0x010fd200000000ff */
        /* <DEDUP_REMOVED lines=11> */
[----:B------:R1:W-:Y:S04]  /*154d60*/  @P1 STG.E.U8 desc[UR48][R2.64], R0 ;  /* 0x0000000002001986 */ /* 0x0003e8000c101130 */
[----:B-1----:R-:W4:Y:S01]  /*154d70*/  LDL.LU.64 R2, [R1+0x12c0] ;  /* 0x0012c00001027983 */ /* 0x002f220000300a00 */
[C---:B------:R-:W-:Y:S02]  /*154d80*/  LOP3.LUT P4, RZ, R22.reuse, 0x2, RZ, 0xc0, !PT ;  /* 0x0000000216ff7812 */ /* 0x040fe4000788c0ff */
[----:B------:R-:W-:Y:S02]  /*154d90*/  LOP3.LUT P3, RZ, R22, 0x1, RZ, 0xc0, !PT ;  /* 0x0000000116ff7812 */ /* 0x000fe4000786c0ff */
[----:B------:R-:W-:Y:S02]  /*154da0*/  PRMT R0, R26, 0x7771, RZ ;  /* 0x000077711a007816 */ /* 0x000fe400000000ff */
[----:B------:R-:W-:-:S02]  /*154db0*/  LOP3.LUT P0, RZ, R23, 0x80000000, RZ, 0xc0, !PT ;  /* 0x8000000017ff7812 */ /* 0x000fc4000780c0ff */
[----:B------:R-:W-:-:S05]  /*154dc0*/  LOP3.LUT P2, RZ, R23, 0x40000000, RZ, 0xc0, !PT ;  /* 0x4000000017ff7812 */ /* 0x000fca000784c0ff */
[----:B------:R1:W-:Y:S01]  /*154dd0*/  @P4 STG.E.U8 desc[UR48][R14.64], R0 ;  /* 0x000000000e004986 */ /* 0x0003e2000c101130 */
[----:B------:R-:W-:Y:S02]  /*154de0*/  LOP3.LUT P5, RZ, R23, 0x20000000, RZ, 0xc0, !PT ;  /* 0x2000000017ff7812 */ /* 0x000fe400078ac0ff */
[----:B-1----:R-:W-:-:S05]  /*154df0*/  PRMT R0, R26, 0x7772, RZ ;  /* 0x000077721a007816 */ /* 0x002fca00000000ff */
[----:B------:R1:W-:Y:S01]  /*154e00*/  @P3 STG.E.U8 desc[UR48][R16.64], R0 ;  /* 0x0000000010003986 */ /* 0x0003e2000c101130 */
[----:B------:R-:W-:Y:S02]  /*154e10*/  LOP3.LUT P3, RZ, R23, 0x10000000, RZ, 0xc0, !PT ;  /* 0x1000000017ff7812 */ /* 0x000fe4000786c0ff */
[----:B-1----:R-:W-:-:S05]  /*154e20*/  PRMT R0, R26, 0x7773, RZ ;  /* 0x000077731a007816 */ /* 0x002fca00000000ff */
[----:B------:R1:W-:Y:S02]  /*154e30*/  @P0 STG.E.U8 desc[UR48][R18.64], R0 ;  /* 0x0000000012000986 */ /* 0x0003e4000c101130 */
[----:B-1----:R-:W-:-:S05]  /*154e40*/  PRMT R0, R27, 0x7770, RZ ;  /* 0x000077701b007816 */ /* 0x002fca00000000ff */
[----:B---3--:R1:W-:Y:S02]  /*154e50*/  @P2 STG.E.U8 desc[UR48][R28.64], R0 ;  /* 0x000000001c002986 */ /* 0x0083e4000c101130 */
[C---:B-1----:R-:W-:Y:S02]  /*154e60*/  PRMT R0, R27.reuse, 0x7771, RZ ;  /* 0x000077711b007816 */ /* 0x042fe400000000ff */
[----:B------:R-:W3:Y:S04]  /*154e70*/  LDL.LU.64 R28, [R1+0x12b8] ;  /* 0x0012b800011c7983 */ /* 0x000ee80000300a00 */
[----:B--2---:R1:W-:Y:S02]  /*154e80*/  @P5 STG.E.U8 desc[UR48][R24.64], R0 ;  /* 0x0000000018005986 */ /* 0x0043e4000c101130 */
[----:B-1----:R-:W-:-:S02]  /*154e90*/  PRMT R0, R27, 0x7772, RZ ;  /* 0x000077721b007816 */ /* 0x002fc400000000ff */
[----:B------:R-:W2:Y:S04]  /*154ea0*/  LDL.LU.64 R24, [R1+0x708] ;  /* 0x0007080001187983 */ /* 0x000ea80000300a00 */
[----:B------:R-:W2:Y:S04]  /*154eb0*/  LDL.LU.64 R14, [R1+0x12d0] ;  /* 0x0012d000010e7983 */ /* 0x000ea80000300a00 */
[----:B------:R-:W2:Y:S04]  /*154ec0*/  LDL.LU.64 R16, [R1+0x1300] ;  /* 0x0013000001107983 */ /* 0x000ea80000300a00 */
[----:B------:R-:W2:Y:S04]  /*154ed0*/  LDL.LU R7, [R1+0x380] ;  /* 0x0003800001077983 */ /* 0x000ea80000300800 */
[----:B------:R-:W2:Y:S04]  /*154ee0*/  LDL.LU.64 R18, [R1+0x12f8] ;  /* 0x0012f80001127983 */ /* 0x000ea80000300a00 */
[----:B------:R-:W2:Y:S04]  /*154ef0*/  LDL.LU R9, [R1+0x374] ;  /* 0x0003740001097983 */ /* 0x000ea80000300800 */
[----:B----4-:R1:W-:Y:S02]  /*154f00*/  @P3 STG.E.U8 desc[UR48][R2.64], R0 ;  /* 0x0000000002003986 */ /* 0x0103e4000c101130 */
[----:B-1----:R-:W-:-:S02]  /*154f10*/  PRMT R0, R27, 0x7773, RZ ;  /* 0x000077731b007816 */ /* 0x002fc400000000ff */
[----:B------:R-:W4:Y:S04]  /*154f20*/  LDL.LU.64 R26, [R1+0x12f0] ;  /* 0x0012f000011a7983 */ /* 0x000f280000300a00 */
        /* <DEDUP_REMOVED lines=23> */
[----:B------:R-:W-:Y:S02]  /*1550a0*/  LOP3.LUT R8, R8, 0xffffefff, RZ, 0xc0, !PT ;  /* 0xffffefff08087812 */ /* 0x000fe400078ec0ff */
[----:B------:R-:W-:-:S07]  /*1550b0*/  LOP3.LUT P2, RZ, R23, 0x4000000, RZ, 0xc0, !PT ;  /* 0x0400000017ff7812 */ /* 0x000fce000784c0ff */
[----:B------:R-:W-:Y:S02]  /*1550c0*/  @P6 LOP3.LUT R8, R8, 0x1000, RZ, 0xfc, !PT ;  /* 0x0000100008086812 */ /* 0x000fe400078efcff */
[C---:B------:R-:W-:Y:S02]  /*1550d0*/  LOP3.LUT P6, RZ, R23.reuse, 0x800000, RZ, 0xc0, !PT ;  /* 0x0080000017ff7812 */ /* 0x040fe400078cc0ff */
[----:B------:R-:W-:Y:S01]  /*1550e0*/  LOP3.LUT P5, RZ, R23, 0x2000000, RZ, 0xc0, !PT ;  /* 0x0200000017ff7812 */ /* 0x000fe200078ac0ff */
[----:B------:R2:W-:Y:S01]  /*1550f0*/  @P0 STG.E.U8 desc[UR48][R28.64], R0 ;  /* 0x000000001c000986 */ /* 0x0005e2000c101130 */
[----:B------:R-:W-:Y:S02]  /*155100*/  LOP3.LUT R8, R8, 0xffffdfff, RZ, 0xc0, !PT ;  /* 0xffffdfff08087812 */ /* 0x000fe400078ec0ff */
[----:B--2---:R-:W-:-:S07]  /*155110*/  PRMT R0, R7, 0x7770, RZ ;  /* 0x0000777007007816 */ /* 0x004fce00000000ff */
[----:B------:R-:W-:Y:S02]  /*155120*/  @P6 LOP3.LUT R8, R8, 0x2000, RZ, 0xfc, !PT ;  /* 0x0000200008086812 */ /* 0x000fe400078efcff */
[----:B------:R-:W-:Y:S01]  /*155130*/  LOP3.LUT P6, RZ, R23, 0x1000000, RZ, 0xc0, !PT ;  /* 0x0100000017ff7812 */ /* 0x000fe200078cc0ff */
[----:B------:R-:W2:Y:S04]  /*155140*/  LDL.LU R28, [R1+0x384] ;  /* 0x00038400011c7983 */ /* 0x000ea80000300800 */
[----:B------:R1:W-:Y:S04]  /*155150*/  @P2 STG.E.U8 desc[UR48][R24.64], R0 ;  /* 0x0000000018002986 */ /* 0x0003e8000c101130 */
[----:B------:R-:W2:Y:S01]  /*155160*/  LDL.LU.64 R20, [R1+0x1330] ;  /* 0x0013300001147983 */ /* 0x000ea20000300a00 */
[----:B-1----:R-:W-:-:S03]  /*155170*/  PRMT R0, R7, 0x7771, RZ ;  /* 0x0000777107007816 */ /* 0x002fc600000000ff */
[----:B------:R-:W2:Y:S04]  /*155180*/  LDL.LU.64 R24, [R1+0x710] ;  /* 0x0007100001187983 */ /* 0x000ea80000300a00 */
[----:B------:R-:W2:Y:S04]  /*155190*/  LDL.LU.64 R12, [R1+0x1348] ;  /* 0x00134800010c7983 */ /* 0x000ea80000300a00 */
[----:B------:R-:W2:Y:S04]  /*1551a0*/  LDL.LU.64 R4, [R1+0x1378] ;  /* 0x0013780001047983 */ /* 0x000ea80000300a00 */
[----:B------:R-:W2:Y:S04]  /*1551b0*/  LDL.LU R29, [R1+0x378] ;  /* 0x00037800011d7983 */ /* 0x000ea80000300800 */
[----:B------:R1:W-:Y:S04]  /*1551c0*/  @P5 STG.E.U8 desc[UR48][R14.64], R0 ;  /* 0x000000000e005986 */ /* 0x0003e8000c101130 */
[----:B------:R-:W2:Y:S01]  /*1551d0*/  LDL.LU.64 R2, [R1+0x1370] ;  /* 0x0013700001027983 */ /* 0x000ea20000300a00 */
[----:B-1----:R-:W-:-:S03]  /*1551e0*/  PRMT R0, R7, 0x7772, RZ ;  /* 0x0000777207007816 */ /* 0x002fc600000000ff */
[----:B------:R-:W2:Y:S04]  /*1551f0*/  LDL.LU.64 R14, [R1+0x1368] ;  /* 0x00136800010e7983 */ /* 0x000ea80000300a00 */
[----:B------:R1:W-:Y:S01]  /*155200*/  @P6 STG.E.U8 desc[UR48][R16.64], R0 ;  /* 0x0000000010006986 */ /* 0x0003e2000c101130 */
[C---:B------:R-:W-:Y:S02]  /*155210*/  LOP3.LUT P6, RZ, R8.reuse, 0x2000, RZ, 0xc0, !PT ;  /* 0x0000200008ff7812 */ /* 0x040fe400078cc0ff */
[----:B-1----:R-:W-:Y:S01]  /*155220*/  PRMT R0, R7, 0x7773, RZ ;  /* 0x0000777307007816 */ /* 0x002fe200000000ff */
[----:B------:R-:W2:Y:S10]  /*155230*/  LDL.LU.64 R16, [R1+0x1388] ;  /* 0x0013880001107983 */ /* 0x000eb40000300a00 */
[----:B------:R1:W-:Y:S01]  /*155240*/  @P6 STG.E.U8 desc[UR48][R18.64], R0 ;  /* 0x0000000012006986 */ /* 0x0003e2000c101130 */
[----:B------:R-:W-:-:S02]  /*155250*/  LOP3.LUT P6, RZ, R8, 0x1000, RZ, 0xc0, !PT ;  /* 0x0000100008ff7812 */ /* 0x000fc400078cc0ff */
[----:B-1----:R-:W-:Y:S01]  /*155260*/  PRMT R0, R9, 0x7770, RZ ;  /* 0x0000777009007816 */ /* 0x002fe200000000ff */
[----:B------:R-:W2:Y:S04]  /*155270*/  LDL.LU.64 R18, [R1+0x13b0] ;  /* 0x0013b00001127983 */ /* 0x000ea80000300a00 */
[----:B------:R-:W2:Y:S06]  /*155280*/  LDL.LU R7, [R1+0x388] ;  /* 0x0003880001077983 */ /* 0x000eac0000300800 */
[----:B----4-:R1:W-:Y:S01]  /*155290*/  @P6 STG.E.U8 desc[UR48][R26.64], R0 ;  /* 0x000000001a006986 */ /* 0x0103e2000c101130 */
[----:B------:R-:W-:-:S02]  /*1552a0*/  LOP3.LUT P6, RZ, R8, 0x800, RZ, 0xc0, !PT ;  /* 0x0000080008ff7812 */ /* 0x000fc400078cc0ff */
[----:B-1----:R-:W-:Y:S01]  /*1552b0*/  PRMT R0, R9, 0x7771, RZ ;  /* 0x0000777109007816 */ /* 0x002fe200000000ff */
[----:B------:R-:W4:Y:S10]  /*1552c0*/  LDL.LU.64 R26, [R1+0x718] ;  /* 0x00071800011a7983 */ /* 0x000f340000300a00 */
[----:B---3--:R1:W-:Y:S04]  /*1552d0*/  @P6 STG.E.U8 desc[UR48][R10.64], R0 ;  /* 0x000000000a006986 */ /* 0x0083e8000c101130 */
[----:B-1----:R-:W3:Y:S01]  /*1552e0*/  LDL.LU.64 R10, [R1+0x49e0] ;  /* 0x0049e000010a7983 */ /* 0x002ee20000300a00 */
[----:B------:R-:W-:-:S02]  /*1552f0*/  LOP3.LUT P6, RZ, R8, 0x400, RZ, 0xc0, !PT ;  /* 0x0000040008ff7812 */ /* 0x000fc400078cc0ff */
[----:B------:R-:W-:Y:S02]  /*155300*/  PRMT R0, R9, 0x7772, RZ ;  /* 0x0000777209007816 */ /* 0x000fe400000000ff */
[----:B------:R-:W-:-:S09]  /*155310*/  LOP3.LUT P1, RZ, R23, 0x8000, RZ, 0xc0, !PT ;  /* 0x0000800017ff7812 */ /* 0x000fd2000782c0ff */
[----:B---3--:R1:W-:Y:S01]  /*155320*/  @P6 STG.E.U8 desc[UR48][R10.64], R0 ;  /* 0x000000000a006986 */ /* 0x0083e2000c101130 */
[C---:B------:R-:W-:Y:S02]  /*155330*/  LOP3.LUT P6, RZ, R8.reuse, 0x200, RZ, 0xc0, !PT ;  /* 0x0000020008ff7812 */ /* 0x040fe400078cc0ff */
[----:B-1----:R-:W-:Y:S01]  /*155340*/  PRMT R0, R9, 0x7773, RZ ;  /* 0x0000777309007816 */ /* 0x002fe200000000ff */
[----:B------:R-:W3:Y:S10]  /*155350*/  LDL.LU R10, [R1+0x49dc] ;  /* 0x0049dc00010a7983 */ /* 0x000ef40000300800 */
[----:B--2---:R1:W-:Y:S01]  /*155360*/  @P6 STG.E.U8 desc[UR48][R20.64], R0 ;  /* 0x0000000014006986 */ /* 0x0043e2000c101130 */
[----:B------:R-:W-:-:S02]  /*155370*/  LOP3.LUT P6, RZ, R8, 0x100, RZ, 0xc0, !PT ;  /* 0x0000010008ff7812 */ /* 0x000fc400078cc0ff */
[----:B-1----:R-:W-:Y:S01]  /*155380*/  PRMT R0, R28, 0x7770, RZ ;  /* 0x000077701c007816 */ /* 0x002fe200000000ff */
[----:B------:R-:W2:Y:S10]  /*155390*/  LDL.LU R20, [R1+0x49d8] ;  /* 0x0049d80001147983 */ /* 0x000eb40000300800 */
[----:B------:R1:W-:Y:S04]  /*1553a0*/  @P6 STG.E.U8 desc[UR48][R24.64], R0 ;  /* 0x0000000018006986 */ /* 0x0003e8000c101130 */
[----:B-1----:R-:W4:Y:S01]  /*1553b0*/  LDL.LU.64 R24, [R1+0x49d0] ;  /* 0x0049d00001187983 */ /* 0x002f220000300a00 */
[----:B------:R-:W-:-:S02]  /*1553c0*/  LOP3.LUT P6, RZ, R8, 0x80, RZ, 0xc0, !PT ;  /* 0x0000008008ff7812 */ /* 0x000fc400078cc0ff */
[----:B------:R-:W-:-:S11]  /*1553d0*/  PRMT R0, R28, 0x7771, RZ ;  /* 0x000077711c007816 */ /* 0x000fd600000000ff */
[----:B------:R1:W-:Y:S01]  /*1553e0*/  @P6 STG.E.U8 desc[UR48][R12.64], R0 ;  /* 0x000000000c006986 */ /* 0x0003e2000c101130 */
[----:B------:R-:W-:Y:S02]  /*1553f0*/  LOP3.LUT P6, RZ, R8, 0x40, RZ, 0xc0, !PT ;  /* 0x0000004008ff7812 */ /* 0x000fe400078cc0ff */
[----:B------:R-:W-:Y:S02]  /*155400*/  LOP3.LUT P4, RZ, R23, 0x4000, RZ, 0xc0, !PT ;  /* 0x0000400017ff7812 */ /* 0x000fe4000788c0ff */
[----:B-1----:R-:W-:-:S09]  /*155410*/  PRMT R0, R28, 0x7772, RZ ;  /* 0x000077721c007816 */ /* 0x002fd200000000ff */
[----:B------:R1:W-:Y:S01]  /*155420*/  @P6 STG.E.U8 desc[UR48][R4.64], R0 ;  /* 0x0000000004006986 */ /* 0x0003e2000c101130 */
[C---:B------:R-:W-:Y:S02]  /*155430*/  LOP3.LUT P3, RZ, R23.reuse, 0x2000, RZ, 0xc0, !PT ;  /* 0x0000200017ff7812 */ /* 0x040fe4000786c0ff */
[----:B------:R-:W-:Y:S02]  /*155440*/  LOP3.LUT P0, RZ, R23, 0x1000, RZ, 0xc0, !PT ;  /* 0x0000100017ff7812 */ /* 0x000fe4000780c0ff */
[----:B-1----:R-:W-:-:S05]  /*155450*/  PRMT R0, R28, 0x7773, RZ ;  /* 0x000077731c007816 */ /* 0x002fca00000000ff */
[----:B------:R1:W-:Y:S01]  /*155460*/  @P1 STG.E.U8 desc[UR48][R2.64], R0 ;  /* 0x0000000002001986 */ /* 0x0003e2000c101130 */
[----:B------:R-:W-:Y:S02]  /*155470*/  LOP3.LUT P2, RZ, R23, 0x800, RZ, 0xc0, !PT ;  /* 0x0000080017ff7812 */ /* 0x000fe4000784c0ff */
[----:B-1----:R-:W-:-:S05]  /*155480*/  PRMT R0, R29, 0x7770, RZ ;  /* 0x000077701d007816 */ /* 0x002fca00000000ff */
[----:B------:R1:W-:Y:S02]  /*155490*/  @P4 STG.E.U8 desc[UR48][R14.64], R0 ;  /* 0x000000000e004986 */ /* 0x0003e4000c101130 */
[----:B-1----:R-:W-:-:S05]  /*1554a0*/  PRMT R0, R29, 0x7771, RZ ;  /* 0x000077711d007816 */ /* 0x002fca00000000ff */
[----:B------:R1:W-:Y:S02]  /*1554b0*/  @P3 STG.E.U8 desc[UR48][R16.64], R0 ;  /* 0x0000000010003986 */ /* 0x0003e4000c101130 */
[----:B-1----:R-:W-:-:S05]  /*1554c0*/  PRMT R0, R29, 0x7772, RZ ;  /* 0x000077721d007816 */ /* 0x002fca00000000ff */
[----:B------:R1:W-:Y:S02]  /*1554d0*/  @P0 STG.E.U8 desc[UR48][R18.64], R0 ;  /* 0x0000000012000986 */ /* 0x0003e4000c101130 */
[----:B-1----:R-:W-:Y:S02]  /*1554e0*/  PRMT R0, R29, 0x7773, RZ ;  /* 0x000077731d007816 */ /* 0x002fe400000000ff */
[----:B------:R-:W-:-:S03]  /*1554f0*/  LOP3.LUT P5, RZ, R23, 0x400, RZ, 0xc0, !PT ;  /* 0x0000040017ff7812 */ /* 0x000fc600078ac0ff */
[----:B----4-:R1:W-:Y:S04]  /*155500*/  @P2 STG.E.U8 desc[UR48][R24.64], R0 ;  /* 0x0000000018002986 */ /* 0x0103e8000c101130 */
[----:B-1----:R-:W4:Y:S01]  /*155510*/  LDL.LU.64 R24, [R1+0x49c8] ;  /* 0x0049c80001187983 */ /* 0x002f220000300a00 */
[----:B------:R-:W-:-:S03]  /*155520*/  PRMT R0, R7, 0x7770, RZ ;  /* 0x0000777007007816 */ /* 0x000fc600000000ff */
[----:B------:R-:W2:Y:S04]  /*155530*/  LDL.LU.64 R18, [R1+0x13c0] ;  /* 0x0013c00001127983 */ /* 0x000ea80000300a00 */
[----:B------:R1:W-:Y:S04]  /*155540*/  @P5 STG.E.U8 desc[UR48][R26.64], R0 ;  /* 0x000000001a005986 */ /* 0x0003e8000c101130 */
[----:B-1----:R-:W2:Y:S01]  /*155550*/  LDL.LU.64 R26, [R1+0x13f0] ;  /* 0x0013f000011a7983 */ /* 0x002ea20000300a00 */
[----:B---3--:R-:W-:Y:S02]  /*155560*/  LOP3.LUT R10, R10, 0xbfffffff, RZ, 0xc0, !PT ;  /* 0xbfffffff0a0a7812 */ /* 0x008fe400078ec0ff */
[----:B------:R-:W-:-:S02]  /*155570*/  LOP3.LUT P3, RZ, R23, 0x200, RZ, 0xc0, !PT ;  /* 0x0000020017ff7812 */ /* 0x000fc4000786c0ff */
[----:B------:R-:W-:Y:S02]  /*155580*/  LOP3.LUT P0, RZ, R23, 0x100, RZ, 0xc0, !PT ;  /* 0x0000010017ff7812 */ /* 0x000fe4000780c0ff */
[----:B------:R-:W-:Y:S01]  /*155590*/  PRMT R0, R7, 0x7771, RZ ;  /* 0x0000777107007816 */ /* 0x000fe200000000ff */
[----:B------:R-:W3:Y:S04]  /*1555a0*/  LDL.LU.64 R28, [R1+0x13e8] ;  /* 0x0013e800011c7983 */ /* 0x000ee80000300a00 */
[----:B------:R-:W3:Y:S04]  /*1555b0*/  LDL.LU.64 R14, [R1+0x13e0] ;  /* 0x0013e000010e7983 */ /* 0x000ee80000300a00 */
[----:B------:R-:W3:Y:S04]  /*1555c0*/  LDL.LU.64 R16, [R1+0x1400] ;  /* 0x0014000001107983 */ /* 0x000ee80000300a00 */
[----:B------:R-:W3:Y:S01]  /*1555d0*/  LDL.LU R9, [R1+0x37c] ;  /* 0x00037c0001097983 */ /* 0x000ee20000300800 */
[----:B----4-:R-:W-:-:S13]  /*1555e0*/  LOP3.LUT P6, RZ, R24, 0x20000000, RZ, 0xc0, !PT ;  /* 0x2000000018ff7812 */ /* 0x010fda00078cc0ff */
[----:B------:R-:W-:Y:S02]  /*1555f0*/  @P6 LOP3.LUT R10, R10, 0x40000000, RZ, 0xfc, !PT ;  /* 0x400000000a0a6812 */ /* 0x000fe400078efcff */
[----:B------:R-:W-:Y:S02]  /*155600*/  LOP3.LUT P6, RZ, R24, 0x40000000, RZ, 0xc0, !PT ;  /* 0x4000000018ff7812 */ /* 0x000fe400078cc0ff */
[----:B------:R-:W-:Y:S01]  /*155610*/  LOP3.LUT R10, R10, 0x7fffffff, RZ, 0xc0, !PT ;  /* 0x7fffffff0a0a7812 */ /* 0x000fe200078ec0ff */
[----:B--2---:R1:W-:Y:S10]  /*155620*/  @P3 STG.E.U8 desc[UR48][R18.64], R0 ;  /* 0x0000000012003986 */ /* 0x0043f4000c101130 */
[----:B------:R-:W-:-:S02]  /*155630*/  @P6 LOP3.LUT R10, R10, 0x80000000, RZ, 0xfc, !PT ;  /* 0x800000000a0a6812 */ /* 0x000fc400078efcff */
[----:B-1----:R-:W-:-:S03]  /*155640*/  PRMT R0, R7, 0x7772, RZ ;  /* 0x0000777207007816 */ /* 0x002fc600000000ff */
[----:B------:R-:W-:Y:S04]  /*155650*/  STL [R1+0x49b4], R10 ;  /* 0x0049b40a01007387 */ /* 0x000fe80000100800 */
[----:B------:R-:W2:Y:S04]  /*155660*/  LDL.LU.64 R18, [R1+0x1428] ;  /* 0x0014280001127983 */ /* 0x000ea80000300a00 */
[----:B------:R-:W4:Y:S04]  /*155670*/  LDL.LU R21, [R1+0x38c] ;  /* 0x00038c0001157983 */ /* 0x000f280000300800 */
[----:B------:R1:W-:Y:S04]  /*155680*/  @P0 STG.E.U8 desc[UR48][R26.64], R0 ;  /* 0x000000001a000986 */ /* 0x0003e8000c101130 */
        /* <DEDUP_REMOVED lines=18> */
[----:B------:R-:W-:Y:S01]  /*1557b0*/  LOP3.LUT P2, RZ, R23, 0x80, RZ, 0xc0, !PT ;  /* 0x0000008017ff7812 */ /* 0x000fe2000784c0ff */
[----:B---3--:R1:W-:Y:S04]  /*1557c0*/  STL.64 [R1+0x49c0], R10 ;  /* 0x0049c00a01007387 */ /* 0x0083e80000100a00 */
[----:B-1----:R-:W3:Y:S04]  /*1557d0*/  LDL.LU.64 R10, [R1+0x720] ;  /* 0x00072000010a7983 */ /* 0x002ee80000300a00 */
[----:B------:R-:W-:-:S02]  /*1557e0*/  @P6 LOP3.LUT R8, R8, 0x10, RZ, 0xfc, !PT ;  /* 0x0000001008086812 */ /* 0x000fc400078efcff */
[C---:B------:R-:W-:Y:S02]  /*1557f0*/  LOP3.LUT P6, RZ, R23.reuse, 0x10, RZ, 0xc0, !PT ;  /* 0x0000001017ff7812 */ /* 0x040fe400078cc0ff */
[----:B------:R-:W-:Y:S02]  /*155800*/  LOP3.LUT P5, RZ, R23, 0x40, RZ, 0xc0, !PT ;  /* 0x0000004017ff7812 */ /* 0x000fe400078ac0ff */
[----:B------:R-:W-:Y:S02]  /*155810*/  PRMT R0, R7, 0x7773, RZ ;  /* 0x0000777307007816 */ /* 0x000fe400000000ff */
[----:B------:R-:W-:-:S03]  /*155820*/  LOP3.LUT R8, R8, 0xffffffdf, RZ, 0xc0, !PT ;  /* 0xffffffdf08087812 */ /* 0x000fc600078ec0ff */
[----:B------:R1:W-:Y:S04]  /*155830*/  @P2 STG.E.U8 desc[UR48][R28.64], R0 ;  /* 0x000000001c002986 */ /* 0x0003e8000c101130 */
[----:B------:R-:W-:Y:S02]  /*155840*/  @P6 LOP3.LUT R8, R8, 0x20, RZ, 0xfc, !PT ;  /* 0x0000002008086812 */ /* 0x000fe400078efcff */
[----:B------:R-:W-:Y:S02]  /*155850*/  LOP3.LUT P6, RZ, R23, 0x20, RZ, 0xc0, !PT ;  /* 0x0000002017ff7812 */ /* 0x000fe400078cc0ff */
[----:B------:R-:W3:Y:S04]  /*155860*/  LDL.LU.64 R22, [R1+0x1460] ;  /* 0x0014600001167983 */ /* 0x000ee80000300a00 */
[----:B-1----:R-:W3:Y:S04]  /*155870*/  LDL.LU R28, [R1+0x3a0] ;  /* 0x0003a000011c7983 */ /* 0x002ee80000300800 */
[----:B------:R-:W3:Y:S01]  /*155880*/  LDL.LU.64 R6, [R1+0x1458] ;  /* 0x0014580001067983 */ /* 0x000ee20000300a00 */
[----:B------:R-:W-:-:S03]  /*155890*/  PRMT R0, R9, 0x7770, RZ ;  /* 0x0000777009007816 */ /* 0x000fc600000000ff */
[----:B------:R-:W3:Y:S04]  /*1558a0*/  LDL.LU.64 R12, [R1+0x1478] ;  /* 0x00147800010c7983 */ /* 0x000ee80000300a00 */
[----:B------:R-:W3:Y:S04]  /*1558b0*/  LDL.LU R29, [R1+0x390] ;  /* 0x00039000011d7983 */ /* 0x000ee80000300800 */
[----:B------:R-:W3:Y:S04]  /*1558c0*/  LDL.LU.64 R4, [R1+0x14a0] ;  /* 0x0014a00001047983 */ /* 0x000ee80000300a00 */
[----:B------:R-:W3:Y:S04]  /*1558d0*/  LDL.LU.64 R2, [R1+0x1498] ;  /* 0x0014980001027983 */ /* 0x000ee80000300a00 */
[----:B------:R1:W-:Y:S02]  /*1558e0*/  @P5 STG.E.U8 desc[UR48][R14.64], R0 ;  /* 0x000000000e005986 */ /* 0x0003e4000c101130 */
[----:B-1----:R-:W-:-:S02]  /*1558f0*/  PRMT R0, R9, 0x7771, RZ ;  /* 0x0000777109007816 */ /* 0x002fc400000000ff */
[----:B------:R-:W3:Y:S04]  /*155900*/  LDL.LU.64 R14, [R1+0x728] ;  /* 0x00072800010e7983 */ /* 0x000ee80000300a00 */
[----:B------:R1:W-:Y:S01]  /*155910*/  @P6 STG.E.U8 desc[UR48][R16.64], R0 ;  /* 0x0000000010006986 */ /* 0x0003e2000c101130 */
[C---:B------:R-:W-:Y:S02]  /*155920*/  LOP3.LUT P6, RZ, R8.reuse, 0x20, RZ, 0xc0, !PT ;  /* 0x0000002008ff7812 */ /* 0x040fe400078cc0ff */
[----:B-1----:R-:W-:Y:S01]  /*155930*/  PRMT R0, R9, 0x7772, RZ ;  /* 0x0000777209007816 */ /* 0x002fe200000000ff */
[----:B------:R-:W3:Y:S10]  /*155940*/  LDL.LU.64 R16, [R1+0x14b0] ;  /* 0x0014b00001107983 */ /* 0x000ef40000300a00 */
[----:B--2---:R1:W-:Y:S01]  /*155950*/  @P6 STG.E.U8 desc[UR48][R18.64], R0 ;  /* 0x0000000012006986 */ /* 0x0043e2000c101130 */
[----:B------:R-:W-:-:S02]  /*155960*/  LOP3.LUT P6, RZ, R8, 0x10, RZ, 0xc0, !PT ;  /* 0x0000001008ff7812 */ /* 0x000fc400078cc0ff */
[----:B-1----:R-:W-:Y:S01]  /*155970*/  PRMT R0, R9, 0x7773, RZ ;  /* 0x0000777309007816 */ /* 0x002fe200000000ff */
[----:B------:R-:W2:Y:S10]  /*155980*/  LDL.LU.64 R18, [R1+0x14e0] ;  /* 0x0014e00001127983 */ /* 0x000eb40000300a00 */
[----:B----4-:R1:W-:Y:S01]  /*155990*/  @P6 STG.E.U8 desc[UR48][R26.64], R0 ;  /* 0x000000001a006986 */ /* 0x0103e2000c101130 */
[----:B------:R-:W-:-:S02]  /*1559a0*/  LOP3.LUT P6, RZ, R8, 0x8, RZ, 0xc0, !PT ;  /* 0x0000000808ff7812 */ /* 0x000fc400078cc0ff */
[----:B-1----:R-:W-:Y:S01]  /*1559b0*/  PRMT R0, R21, 0x7770, RZ ;  /* 0x0000777015007816 */ /* 0x002fe200000000ff */
[----:B------:R-:W4:Y:S10]  /*1559c0*/  LDL.LU.64 R26, [R1+0x14d8] ;  /* 0x0014d800011a7983 */ /* 0x000f340000300a00 */
[----:B---3--:R1:W-:Y:S04]  /*1559d0*/  @P6 STG.E.U8 desc[UR48][R10.64], R0 ;  /* 0x000000000a006986 */ /* 0x0083e8000c101130 */
[----:B-1----:R-:W3:Y:S01]  /*1559e0*/  LDL.LU.64 R10, [R1+0x49c0] ;  /* 0x0049c000010a7983 */ /* 0x002ee20000300a00 */
[----:B------:R-:W-:-:S02]  /*1559f0*/  LOP3.LUT P6, RZ, R8, 0x4, RZ, 0xc0, !PT ;  /* 0x0000000408ff7812 */ /* 0x000fc400078cc0ff */
[----:B------:R-:W-:-:S11]  /*155a00*/  PRMT R0, R21, 0x7771, RZ ;  /* 0x0000777115007816 */ /* 0x000fd600000000ff */
[----:B---3--:R1:W-:Y:S04]  /*155a10*/  @P6 STG.E.U8 desc[UR48][R10.64], R0 ;  /* 0x000000000a006986 */ /* 0x0083e8000c101130 */
[----:B-1----:R-:W3:Y:S01]  /*155a20*/  LDL.LU.64 R10, [R1+0x49b8] ;  /* 0x0049b800010a7983 */ /* 0x002ee20000300a00 */
[----:B------:R-:W-:Y:S02]  /*155a30*/  LOP3.LUT P6, RZ, R8, 0x2, RZ, 0xc0, !PT ;  /* 0x0000000208ff7812 */ /* 0x000fe400078cc0ff */
[----:B------:R-:W-:-:S11]  /*155a40*/  PRMT R0, R21, 0x7772, RZ ;  /* 0x0000777215007816 */ /* 0x000fd600000000ff */
[----:B---3--:R1:W-:Y:S04]  /*155a50*/  @P6 STG.E.U8 desc[UR48][R10.64], R0 ;  /* 0x000000000a006986 */ /* 0x0083e8000c101130 */
[----:B-1----:R-:W3:Y:S01]  /*155a60*/  LDL.LU R10, [R1+0x49b4] ;  /* 0x0049b400010a7983 */ /* 0x002ee20000300800 */
[----:B------:R-:W-:Y:S02]  /*155a70*/  LOP3.LUT P6, RZ, R8, 0x1, RZ, 0xc0, !PT ;  /* 0x0000000108ff7812 */ /* 0x000fe400078cc0ff */
[----:B------:R-:W-:-:S11]  /*155a80*/  PRMT R0, R21, 0x7773, RZ ;  /* 0x0000777315007816 */ /* 0x000fd600000000ff */
        /* <DEDUP_REMOVED lines=8> */
[----:B---3--:R-:W-:-:S13]  /*155b10*/  LOP3.LUT P6, RZ, R10, 0x80000000, RZ, 0xc0, !PT ;  /* 0x800000000aff7812 */ /* 0x008fda00078cc0ff */
        /* <DEDUP_REMOVED lines=16> */
[----:B----4-:R1:W-:Y:S04]  /*155c20*/  @P5 STG.E.U8 desc[UR48][R26.64], R0 ;  /* 0x000000001a005986 */ /* 0x0103e8000c101130 */
[----:B------:R-:W3:Y:S04]  /*155c30*/  LDL.LU.64 R2, [R1+0x14f0] ;  /* 0x0014f00001027983 */ /* 0x000ee80000300a00 */
[----:B-1----:R-:W4:Y:S04]  /*155c40*/  LDL.LU.64 R26, [R1+0x1518] ;  /* 0x00151800011a7983 */ /* 0x002f280000300a00 */
[----:B------:R-:W2:Y:S01]  /*155c50*/  LDL.LU R21, [R1+0x3a4] ;  /* 0x0003a40001157983 */ /* 0x000ea20000300800 */
[----:B------:R-:W-:-:S03]  /*155c60*/  LOP3.LUT P3, RZ, R24, 0x400000, RZ, 0xc0, !PT ;  /* 0x0040000018ff7812 */ /* 0x000fc6000786c0ff */
[----:B------:R-:W4:Y:S04]  /*155c70*/  LDL.LU.64 R14, [R1+0x1510] ;  /* 0x00151000010e7983 */ /* 0x000f280000300a00 */
[----:B------:R-:W4:Y:S04]  /*155c80*/  LDL.LU.64 R16, [R1+0x730] ;  /* 0x0007300001107983 */ /* 0x000f280000300a00 */
[----:B------:R-:W4:Y:S04]  /*155c90*/  LDL.LU R11, [R1+0x394] ;  /* 0x00039400010b7983 */ /* 0x000f280000300800 */
[----:B------:R-:W4:Y:S01]  /*155ca0*/  LDL.LU.64 R18, [R1+0x1528] ;  /* 0x0015280001127983 */ /* 0x000f220000300a00 */
[----:B------:R-:W-:-:S02]  /*155cb0*/  LOP3.LUT P0, RZ, R24, 0x200000, RZ, 0xc0, !PT ;  /* 0x0020000018ff7812 */ /* 0x000fc4000780c0ff */
[----:B--2---:R-:W-:-:S05]  /*155cc0*/  PRMT R0, R21, 0x7770, RZ ;  /* 0x0000777015007816 */ /* 0x004fca00000000ff */
[----:B------:R1:W-:Y:S04]  /*155cd0*/  @P3 STG.E.U8 desc[UR48][R28.64], R0 ;  /* 0x000000001c003986 */ /* 0x0003e8000c101130 */
[----:B-1----:R-:W2:Y:S04]  /*155ce0*/  LDL.LU.64 R28, [R1+0x1558] ;  /* 0x00155800011c7983 */ /* 0x002ea80000300a00 */
[----:B------:R-:W2:Y:S01]  /*155cf0*/  LDL.LU R9, [R1+0x3a8] ;  /* 0x0003a80001097983 */ /* 0x000ea20000300800 */
[----:B------:R-:W-:Y:S02]  /*155d00*/  LOP3.LUT P2, RZ, R24, 0x100000, RZ, 0xc0, !PT ;  /* 0x0010000018ff7812 */ /* 0x000fe4000784c0ff */
[----:B------:R-:W-:-:S05]  /*155d10*/  PRMT R0, R21, 0x7771, RZ ;  /* 0x0000777115007816 */ /* 0x000fca00000000ff */
[----:B---3--:R1:W-:Y:S02]  /*155d20*/  @P0 STG.E.U8 desc[UR48][R2.64], R0 ;  /* 0x0000000002000986 */ /* 0x0083e4000c101130 */
[----:B-1----:R-:W-:-:S05]  /*155d30*/  PRMT R0, R21, 0x7772, RZ ;  /* 0x0000777215007816 */ /* 0x002fca00000000ff */
[----:B----4-:R-:W-:Y:S01]  /*155d40*/  @P2 STG.E.U8 desc[UR48][R26.64], R0 ;  /* 0x000000001a002986 */ /* 0x010fe2000c101130 */
        /* <DEDUP_REMOVED lines=14> */
[----:B--2---:R1:W-:Y:S04]  /*155e30*/  STL [R1+0x49b0], R9 ;  /* 0x0049b00901007387 */ /* 0x0043e80000100800 */
[----:B-1----:R-:W2:Y:S04]  /*155e40*/  LDL.LU.64 R8, [R1+0x1550] ;  /* 0x0015500001087983 */ /* 0x002ea80000300a00 */
[----:B------:R-:W3:Y:S02]  /*155e50*/  LDL.LU.64 R26, [R1+0x1568] ;  /* 0x00156800011a7983 */ /* 0x000ee40000300a00 */
        /* <DEDUP_REMOVED lines=10> */
[----:B------:R-:W-:-:S09]  /*155f00*/  PRMT R0, R21, 0x7773, RZ ;  /* 0x0000777315007816 */ /* 0x000fd200000000ff */
[----:B------:R-:W-:Y:S02]  /*155f10*/  @P6 LOP3.LUT R10, R10, 0x20000000, RZ, 0xfc, !PT ;  /* 0x200000000a0a6812 */ /* 0x000fe400078efcff */
[----:B------:R-:W-:Y:S01]  /*155f20*/  LOP3.LUT P6, RZ, R24, 0x40000, RZ, 0xc0, !PT ;  /* 0x0004000018ff7812 */ /* 0x000fe200078cc0ff */
[----:B------:R1:W-:Y:S02]  /*155f30*/  @P5 STG.E.U8 desc[UR48][R14.64], R0 ;  /* 0x000000000e005986 */ /* 0x0003e4000c101130 */
[----:B-1----:R-:W-:-:S10]  /*155f40*/  PRMT R0, R11, 0x7770, RZ ;  /* 0x000077700b007816 */ /* 0x002fd400000000ff */
[----:B------:R1:W-:Y:S01]  /*155f50*/  @P6 STG.E.U8 desc[UR48][R16.64], R0 ;  /* 0x0000000010006986 */ /* 0x0003e2000c101130 */
[----:B------:R-:W-:Y:S02]  /*155f60*/  LOP3.LUT P6, RZ, R10, 0x20000000, RZ, 0xc0, !PT ;  /* 0x200000000aff7812 */ /* 0x000fe400078cc0ff */
[----:B-1----:R-:W-:-:S11]  /*155f70*/  PRMT R0, R11, 0x7771, RZ ;  /* 0x000077710b007816 */ /* 0x002fd600000000ff */
[----:B------:R1:W-:Y:S01]  /*155f80*/  @P6 STG.E.U8 desc[UR48][R18.64], R0 ;  /* 0x0000000012006986 */ /* 0x0003e2000c101130 */
[----:B------:R-:W-:Y:S02]  /*155f90*/  LOP3.LUT P6, RZ, R10, 0x10000000, RZ, 0xc0, !PT ;  /* 0x100000000aff7812 */ /* 0x000fe400078cc0ff */
[----:B-1----:R-:W-:-:S11]  /*155fa0*/  PRMT R0, R11, 0x7772, RZ ;  /* 0x000077720b007816 */ /* 0x002fd600000000ff */
[----:B------:R1:W-:Y:S01]  /*155fb0*/  @P6 STG.E.U8 desc[UR48][R28.64], R0 ;  /* 0x000000001c006986 */ /* 0x0003e2000c101130 */
[C---:B------:R-:W-:Y:S02]  /*155fc0*/  LOP3.LUT P6, RZ, R10.reuse, 0x8000000, RZ, 0xc0, !PT ;  /* 0x080000000aff7812 */ /* 0x040fe400078cc0ff */
[----:B-1----:R-:W-:Y:S01]  /*155fd0*/  PRMT R0, R11, 0x7773, RZ ;  /* 0x000077730b007816 */ /* 0x002fe200000000ff */
[----:B---3--:R1:W-:Y:S10]  /*155fe0*/  STL.64 [R1+0x49a8], R26 ;  /* 0x0049a81a01007387 */ /* 0x0083f40000100a00 */
[----:B--2---:R2:W-:Y:S04]  /*155ff0*/  @P6 STG.E.U8 desc[UR48][R8.64], R0 ;  /* 0x0000000008006986 */ /* 0x0045e8000c101130 */
[----:B-1----:R-:W3:Y:S04]  /*156000*/  LDL.LU.64 R26, [R1+0x1548] ;  /* 0x00154800011a7983 */ /* 0x002ee80000300a00 */
[----:B------:R-:W4:Y:S04]  /*156010*/  LDL.LU.64 R22, [R1+0x1590] ;  /* 0x0015900001167983 */ /* 0x000f280000300a00 */
[----:B------:R-:W4:Y:S04]  /*156020*/  LDL.LU.64 R6, [R1+0x1588] ;  /* 0x0015880001067983 */ /* 0x000f280000300a00 */
[----:B------:R-:W4:Y:S04]  /*156030*/  LDL.LU.64 R12, [R1+0x738] ;  /* 0x00073800010c7983 */ /* 0x000f280000300a00 */
[----:B------:R-:W4:Y:S04]  /*156040*/  LDL.LU.64 R4, [R1+0x15a0] ;  /* 0x0015a00001047983 */ /* 0x000f280000300a00 */
[----:B------:R-:W4:Y:S04]  /*156050*/  LDL.LU.64 R2, [R1+0x15d0] ;  /* 0x0015d00001027983 */ /* 0x000f280000300a00 */
[----:B------:R-:W4:Y:S04]  /*156060*/  LDL.LU.64 R14, [R1+0x15c8] ;  /* 0x0015c800010e7983 */ /* 0x000f280000300a00 */
[----:B------:R-:W4:Y:S04]  /*156070*/  LDL.LU R21, [R1+0x3ac] ;  /* 0x0003ac0001157983 */ /* 0x000f280000300800 */
        /* <DEDUP_REMOVED lines=17> */
[C---:B------:R-:W-:Y:S02]  /*156190*/  LOP3.LUT P6, RZ, R10.reuse, 0x1000000, RZ, 0xc0, !PT ;  /* 0x010000000aff7812 */ /* 0x040fe400078cc0ff */
[----:B-1----:R-:W-:Y:S01]  /*1561a0*/  PRMT R0, R9, 0x7772, RZ ;  /* 0x0000777209007816 */ /* 0x002fe200000000ff */
[----:B------:R-:W2:Y:S10]  /*1561b0*/  LDL.LU.64 R26, [R1+0x49a0] ;  /* 0x0049a000011a7983 */ /* 0x000eb40000300a00 */
        /* <DEDUP_REMOVED lines=11> */
[----:B-1----:R-:W-:Y:S02]  /*156270*/  PRMT R0, R25, 0x7773, RZ ;  /* 0x0000777319007816 */ /* 0x002fe400000000ff */
[----:B------:R-:W3:Y:S04]  /*156280*/  LDL.LU R25, [R1+0x499c] ;  /* 0x00499c0001197983 */ /* 0x000ee80000300800 */
[----:B------:R1:W-:Y:S02]  /*156290*/  @P3 STG.E.U8 desc[UR48][R14.64], R0 ;  /* 0x000000000e003986 */ /* 0x0003e4000c101130 */
[----:B-1----:R-:W-:-:S05]  /*1562a0*/  PRMT R0, R21, 0x7770, RZ ;  /* 0x0000777015007816 */ /* 0x002fca00000000ff */
[----:B------:R1:W-:Y:S02]  /*1562b0*/  @P0 STG.E.U8 desc[UR48][R16.64], R0 ;  /* 0x0000000010000986 */ /* 0x0003e4000c101130 */
[----:B-1----:R-:W-:-:S05]  /*1562c0*/  PRMT R0, R21, 0x7771, RZ ;  /* 0x0000777115007816 */ /* 0x002fca00000000ff */
[----:B------:R1:W-:Y:S02]  /*1562d0*/  @P2 STG.E.U8 desc[UR48][R18.64], R0 ;  /* 0x0000000012002986 */ /* 0x0003e4000c101130 */
[----:B-1----:R-:W-:-:S05]  /*1562e0*/  PRMT R0, R21, 0x7772, RZ ;  /* 0x0000777215007816 */ /* 0x002fca00000000ff */
[----:B------:R1:W-:Y:S04]  /*1562f0*/  @P5 STG.E.U8 desc[UR48][R28.64], R0 ;  /* 0x000000001c005986 */ /* 0x0003e8000c101130 */
[----:B-1----:R-:W4:Y:S04]  /*156300*/  LDL.LU.64 R28, [R1+0x1600] ;  /* 0x00160000011c7983 */ /* 0x002f280000300a00 */
[----:B------:R-:W3:Y:S04]  /*156310*/  LDL.LU.64 R4, [R1+0x1618] ;  /* 0x0016180001047983 */ /* 0x000ee80000300a00 */
[----:B------:R-:W3:Y:S04]  /*156320*/  LDL.LU.64 R2, [R1+0x1648] ;  /* 0x0016480001027983 */ /* 0x000ee80000300a00 */
[----:B------:R-:W2:Y:S01]  /*156330*/  LDL.LU R15, [R1+0x39c] ;  /* 0x00039c00010f7983 */ /* 0x000ea20000300800 */
[----:B------:R-:W-:-:S02]  /*156340*/  LOP3.LUT P3, RZ, R24, 0x8, RZ, 0xc0, !PT ;  /* 0x0000000818ff7812 */ /* 0x000fc4000786c0ff */
[----:B------:R-:W-:Y:S02]  /*156350*/  LOP3.LUT P0, RZ, R24, 0x4, RZ, 0xc0, !PT ;  /* 0x0000000418ff7812 */ /* 0x000fe4000780c0ff */
[----:B------:R-:W-:Y:S01]  /*156360*/  PRMT R0, R21, 0x7773, RZ ;  /* 0x0000777315007816 */ /* 0x000fe200000000ff */
[----:B------:R-:W3:Y:S04]  /*156370*/  LDL.LU.64 R16, [R1+0x1640] ;  /* 0x0016400001107983 */ /* 0x000ee80000300a00 */
[----:B------:R-:W3:Y:S04]  /*156380*/  LDL.LU R11, [R1+0x3c0] ;  /* 0x0003c000010b7983 */ /* 0x000ee80000300800 */
[----:B------:R-:W3:Y:S04]  /*156390*/  LDL.LU.64 R18, [R1+0x1638] ;  /* 0x0016380001127983 */ /* 0x000ee80000300a00 */
[----:B----4-:R2:W-:Y:S02]  /*1563a0*/  @P3 STG.E.U8 desc[UR48][R28.64], R0 ;  /* 0x000000001c003986 */ /* 0x0105e4000c101130 */
[----:B--2---:R-:W-:-:S05]  /*1563b0*/  PRMT R0, R15, 0x7770, RZ ;  /* 0x000077700f007816 */ /* 0x004fca00000000ff */
[----:B------:R1:W-:Y:S04]  /*1563c0*/  @P0 STG.E.U8 desc[UR48][R26.64], R0 ;  /* 0x000000001a000986 */ /* 0x0003e8000c101130 */
[----:B-1----:R-:W2:Y:S04]  /*1563d0*/  LDL.LU R26, [R1+0x4998] ;  /* 0x00499800011a7983 */ /* 0x002ea80000300800 */
[----:B------:R-:W4:Y:S04]  /*1563e0*/  LDL.LU.64 R28, [R1+0x1658] ;  /* 0x00165800011c7983 */ /* 0x000f280000300a00 */
[----:B------:R-:W3:Y:S04]  /*1563f0*/  LDL.LU R21, [R1+0x3b0] ;  /* 0x0003b00001157983 */ /* 0x000ee80000300800 */
        /* <DEDUP_REMOVED lines=23> */
[C---:B------:R-:W-:Y:S02]  /*156570*/  LOP3.LUT P2, RZ, R24.reuse, 0x2, RZ, 0xc0, !PT ;  /* 0x0000000218ff7812 */ /* 0x040fe4000784c0ff */
[----:B------:R-:W-:Y:S02]  /*156580*/  LOP3.LUT P5, RZ, R24, 0x1, RZ, 0xc0, !PT ;  /* 0x0000000118ff7812 */ /* 0x000fe400078ac0ff */
[----:B------:R-:W-:Y:S02]  /*156590*/  LOP3.LUT R10, R10, 0xffefffff, RZ, 0xc0, !PT ;  /* 0xffefffff0a0a7812 */ /* 0x000fe400078ec0ff */
[----:B------:R-:W-:Y:S01]  /*1565a0*/  PRMT R0, R15, 0x7771, RZ ;  /* 0x000077710f007816 */ /* 0x000fe200000000ff */
[----:B------:R-:W2:Y:S04]  /*1565b0*/  LDL.LU.64 R8, [R1+0x748] ;  /* 0x0007480001087983 */ /* 0x000ea80000300a00 */
[----:B------:R-:W2:Y:S04]  /*1565c0*/  LDL.LU.64 R22, [R1+0x1690] ;  /* 0x0016900001167983 */ /* 0x000ea80000300a00 */
[----:B------:R-:W2:Y:S04]  /*1565d0*/  LDL.LU.64 R6, [R1+0x16c0] ;  /* 0x0016c00001067983 */ /* 0x000ea80000300a00 */
[----:B------:R-:W2:Y:S04]  /*1565e0*/  LDL.LU R27, [R1+0x3c4] ;  /* 0x0003c400011b7983 */ /* 0x000ea80000300800 */
        /* <DEDUP_REMOVED lines=12> */
[----:B------:R-:W2:Y:S04]  /*1566b0*/  LDL.LU.64 R14, [R1+0x16f8] ;  /* 0x0016f800010e7983 */ /* 0x000ea80000300a00 */
[----:B------:R1:W-:Y:S01]  /*1566c0*/  @P6 STG.E.U8 desc[UR48][R16.64], R0 ;  /* 0x0000000010006986 */ /* 0x0003e2000c101130 */
[----:B------:R-:W-:-:S02]  /*1566d0*/  LOP3.LUT P6, RZ, R10, 0x200000, RZ, 0xc0, !PT ;  /* 0x002000000aff7812 */ /* 0x000fc400078cc0ff */
[----:B-1----:R-:W-:Y:S01]  /*1566e0*/  PRMT R0, R11, 0x7770, RZ ;  /* 0x000077700b007816 */ /* 0x002fe200000000ff */
[----:B------:R-:W2:Y:S10]  /*1566f0*/  LDL.LU.64 R16, [R1+0x16f0] ;  /* 0x0016f00001107983 */ /* 0x000eb40000300a00 */
[----:B------:R1:W-:Y:S01]  /*156700*/  @P6 STG.E.U8 desc[UR48][R18.64], R0 ;  /* 0x0000000012006986 */ /* 0x0003e2000c101130 */
        /* <DEDUP_REMOVED lines=14> */
[C---:B------:R-:W-:Y:S02]  /*1567f0*/  LOP3.LUT P1, RZ, R25.reuse, 0x400000, RZ, 0xc0, !PT ;  /* 0x0040000019ff7812 */ /* 0x040fe4000782c0ff */
[C---:B------:R-:W-:Y:S02]  /*156800*/  LOP3.LUT P4, RZ, R25.reuse, 0x200000, RZ, 0xc0, !PT ;  /* 0x0020000019ff7812 */ /* 0x040fe4000788c0ff */
[----:B------:R-:W-:-:S02]  /*156810*/  LOP3.LUT P3, RZ, R25, 0x100000, RZ, 0xc0, !PT ;  /* 0x0010000019ff7812 */ /* 0x000fc4000786c0ff */
[C---:B------:R-:W-:Y:S02]  /*156820*/  LOP3.LUT P0, RZ, R25.reuse, 0x80000, RZ, 0xc0, !PT ;  /* 0x0008000019ff7812 */ /* 0x040fe4000780c0ff */
[C---:B------:R-:W-:Y:S02]  /*156830*/  LOP3.LUT P2, RZ, R25.reuse, 0x40000, RZ, 0xc0, !PT ;  /* 0x0004000019ff7812 */ /* 0x040fe4000784c0ff */
[----:B------:R-:W-:Y:S02]  /*156840*/  LOP3.LUT P5, RZ, R25, 0x20000, RZ, 0xc0, !PT ;  /* 0x0002000019ff7812 */ /* 0x000fe400078ac0ff */
[----:B---3--:R-:W-:-:S05]  /*156850*/  PRMT R0, R21, 0x7770, RZ ;  /* 0x0000777015007816 */ /* 0x008fca00000000ff */
        /* <DEDUP_REMOVED lines=21> */
[----:B----4-:R1:W-:Y:S04]  /*1569b0*/  @P5 STG.E.U8 desc[UR48][R28.64], R0 ;  /* 0x000000001c005986 */ /* 0x0103e8000c101130 */
[----:B-1----:R-:W2:Y:S04]  /*1569c0*/  LDL.LU.64 R28, [R1+0x1738] ;  /* 0x00173800011c7983 */ /* 0x002ea80000300a00 */
[----:B------:R-:W3:Y:S01]  /*1569d0*/  LDL.LU.64 R4, [R1+0x1730] ;  /* 0x0017300001047983 */ /* 0x000ee20000300a00 */
[----:B------:R-:W-:Y:S02]  /*1569e0*/  LOP3.LUT P6, RZ, R25, 0x10, RZ, 0xc0, !PT ;  /* 0x0000001019ff7812 */ /* 0x000fe400078cc0ff */
[----:B------:R-:W-:-:S02]  /*1569f0*/  LOP3.LUT R10, R10, 0xffffffbf, RZ, 0xc0, !PT ;  /* 0xffffffbf0a0a7812 */ /* 0x000fc400078ec0ff */
[C---:B------:R-:W-:Y:S02]  /*156a00*/  LOP3.LUT P3, RZ, R25.reuse, 0x10000, RZ, 0xc0, !PT ;  /* 0x0001000019ff7812 */ /* 0x040fe4000786c0ff */
[----:B------:R-:W-:Y:S02]  /*156a10*/  LOP3.LUT P0, RZ, R25, 0x8000, RZ, 0xc0, !PT ;  /* 0x0000800019ff7812 */ /* 0x000fe4000780c0ff */
[----:B------:R-:W-:Y:S01]  /*156a20*/  PRMT R0, R26, 0x7772, RZ ;  /* 0x000077721a007816 */ /* 0x000fe200000000ff */
[----:B------:R-:W4:Y:S04]  /*156a30*/  LDL.LU.64 R14, [R1+0x1728] ;  /* 0x00172800010e7983 */ /* 0x000f280000300a00 */
[----:B------:R-:W4:Y:S04]  /*156a40*/  LDL.LU.64 R2, [R1+0x1748] ;  /* 0x0017480001027983 */ /* 0x000f280000300a00 */
[----:B------:R-:W4:Y:S04]  /*156a50*/  LDL.LU.64 R16, [R1+0x1770] ;  /* 0x0017700001107983 */ /* 0x000f280000300a00 */
[----:B------:R-:W4:Y:S04]  /*156a60*/  LDL.LU R21, [R1+0x3c8] ;  /* 0x0003c80001157983 */ /* 0x000f280000300800 */
[----:B------:R-:W4:Y:S04]  /*156a70*/  LDL.LU.64 R18, [R1+0x1768] ;  /* 0x0017680001127983 */ /* 0x000f280000300a00 */
[----:B------:R-:W4:Y:S01]  /*156a80*/  LDL.LU R27, [R1+0x3b8] ;  /* 0x0003b800011b7983 */ /* 0x000f220000300800 */
[----:B------:R-:W-:-:S02]  /*156a90*/  @P6 LOP3.LUT R10, R10, 0x40, RZ, 0xfc, !PT ;  /* 0x000000400a0a6812 */ /* 0x000fc400078efcff */
        /* <DEDUP_REMOVED lines=26> */
[----:B--2---:R1:W-:Y:S01]  /*156c40*/  @P3 STG.E.U8 desc[UR48][R28.64], R0 ;  /* 0x000000001c003986 */ /* 0x0043e2000c101130 */
[C---:B------:R-:W-:Y:S02]  /*156c50*/  LOP3.LUT P3, RZ, R25.reuse, 0x2, RZ, 0xc0, !PT ;  /* 0x0000000219ff7812 */ /* 0x040fe4000786c0ff */
[----:B-1----:R-:W-:Y:S02]  /*156c60*/  PRMT R0, R26, 0x7773, RZ ;  /* 0x000077731a007816 */ /* 0x002fe400000000ff */
[----:B------:R-:W2:Y:S04]  /*156c70*/  LDL.LU R26, [R1+0x4980] ;  /* 0x00498000011a7983 */ /* 0x000ea80000300800 */
[----:B---3--:R-:W-:Y:S04]  /*156c80*/  @P0 STG.E.U8 desc[UR48][R4.64], R0 ;  /* 0x0000000004000986 */ /* 0x008fe8000c101130 */
[----:B------:R-:W3:Y:S01]  /*156c90*/  LDL.LU.64 R28, [R1+0x758] ;  /* 0x00075800011c7983 */ /* 0x000ee20000300a00 */
[----:B------:R-:W-:-:S03]  /*156ca0*/  LOP3.LUT P0, RZ, R25, 0x1, RZ, 0xc0, !PT ;  /* 0x0000000119ff7812 */ /* 0x000fc6000780c0ff */
[----:B------:R-:W4:Y:S04]  /*156cb0*/  LDL.LU.64 R24, [R1+0x17a8] ;  /* 0x0017a80001187983 */ /* 0x000f280000300a00 */
        /* <DEDUP_REMOVED lines=12> */
[----:B------:R-:W2:Y:S04]  /*156d80*/  LDL.LU R14, [R1+0x3cc] ;  /* 0x0003cc00010e7983 */ /* 0x000ea80000300800 */
[----:B------:R-:W2:Y:S04]  /*156d90*/  LDL.LU.64 R8, [R1+0x17a0] ;  /* 0x0017a00001087983 */ /* 0x000ea80000300a00 */
[----:B------:R-:W2:Y:S04]  /*156da0*/  LDL.LU.64 R22, [R1+0x17c0] ;  /* 0x0017c00001167983 */ /* 0x000ea80000300a00 */
[----:B------:R-:W2:Y:S04]  /*156db0*/  LDL.LU.64 R6, [R1+0x17e8] ;  /* 0x0017e80001067983 */ /* 0x000ea80000300a00 */
[----:B------:R-:W2:Y:S04]  /*156dc0*/  LDL.LU.64 R12, [R1+0x17e0] ;  /* 0x0017e000010c7983 */ /* 0x000ea80000300a00 */
[----:B------:R-:W2:Y:S04]  /*156dd0*/  LDL.LU R15, [R1+0x3bc] ;  /* 0x0003bc00010f7983 */ /* 0x000ea80000300800 */
[----:B------:R-:W2:Y:S04]  /*156de0*/  LDL.LU.64 R4, [R1+0x760] ;  /* 0x0007600001047983 */ /* 0x000ea80000300a00 */
[----:B------:R-:W2:Y:S04]  /*156df0*/  LDL.LU.64 R2, [R1+0x17f8] ;  /* 0x0017f80001027983 */ /* 0x000ea80000300a00 */
        /* <DEDUP_REMOVED lines=10> */
[----:B----4-:R1:W-:Y:S04]  /*156ea0*/  @P6 STG.E.U8 desc[UR48][R24.64], R0 ;  /* 0x0000000018006986 */ /* 0x0103e8000c101130 */
[----:B-1----:R-:W4:Y:S01]  /*156eb0*/  LDL.LU.64 R24, [R1+0x4978] ;  /* 0x0049780001187983 */ /* 0x002f220000300a00 */
[----:B------:R-:W-:-:S02]  /*156ec0*/  LOP3.LUT P6, RZ, R10, 0x400, RZ, 0xc0, !PT ;  /* 0x000004000aff7812 */ /* 0x000fc400078cc0ff */
[----:B------:R-:W-:Y:S01]  /*156ed0*/  PRMT R0, R27, 0x7772, RZ ;  /* 0x000077721b007816 */ /* 0x000fe200000000ff */
[----:B------:R-:W3:Y:S10]  /*156ee0*/  LDL.LU R11, [R1+0x28] ;  /* 0x00002800010b7983 */ /* 0x000ef40000300800 */
[----:B----4-:R1:W-:Y:S04]  /*156ef0*/  @P6 STG.E.U8 desc[UR48][R24.64], R0 ;  /* 0x0000000018006986 */ /* 0x0103e8000c101130 */
[----:B-1----:R-:W4:Y:S01]  /*156f00*/  LDL.LU.64 R24, [R1+0x4970] ;  /* 0x0049700001187983 */ /* 0x002f220000300a00 */
[----:B------:R-:W-:-:S02]  /*156f10*/  LOP3.LUT P6, RZ, R10, 0x200, RZ, 0xc0, !PT ;  /* 0x000002000aff7812 */ /* 0x000fc400078cc0ff */
[----:B------:R-:W-:Y:S02]  /*156f20*/  PRMT R0, R27, 0x7773, RZ ;  /* 0x000077731b007816 */ /* 0x000fe400000000ff */
[C---:B--2---:R-:W-:Y:S02]  /*156f30*/  LOP3.LUT P2, RZ, R26.reuse, 0x80000000, RZ, 0xc0, !PT ;  /* 0x800000001aff7812 */ /* 0x044fe4000784c0ff */
[----:B------:R-:W-:Y:S01]  /*156f40*/  LOP3.LUT P5, RZ, R26, 0x40000000, RZ, 0xc0, !PT ;  /* 0x400000001aff7812 */ /* 0x000fe200078ac0ff */
[----:B------:R-:W2:Y:S06]  /*156f50*/  LDL.LU R27, [R1+0x496c] ;  /* 0x00496c00011b7983 */ /* 0x000eac0000300800 */
[----:B----4-:R1:W-:Y:S01]  /*156f60*/  @P6 STG.E.U8 desc[UR48][R24.64], R0 ;  /* 0x0000000018006986 */ /* 0x0103e2000c101130 */
        /* <DEDUP_REMOVED lines=19> */
[----:B---3--:R-:W-:-:S05]  /*1570a0*/  PRMT R0, R21, 0x7770, RZ ;  /* 0x0000777015007816 */ /* 0x008fca00000000ff */
[----:B------:R1:W-:Y:S04]  /*1570b0*/  @P5 STG.E.U8 desc[UR48][R28.64], R0 ;  /* 0x000000001c005986 */ /* 0x0003e8000c101130 */
[----:B-1----:R-:W3:Y:S01]  /*1570c0*/  LDL.LU.64 R28, [R1+0x1848] ;  /* 0x00184800011c7983 */ /* 0x002ee20000300a00 */
[C---:B------:R-:W-:Y:S02]  /*1570d0*/  LOP3.LUT P3, RZ, R26.reuse, 0x20000000, RZ, 0xc0, !PT ;  /* 0x200000001aff7812 */ /* 0x040fe4000786c0ff */
[----:B------:R-:W-:Y:S01]  /*1570e0*/  PRMT R0, R21, 0x7771, RZ ;  /* 0x0000777115007816 */ /* 0x000fe200000000ff */
[----:B------:R-:W4:Y:S04]  /*1570f0*/  LDL.LU.64 R4, [R1+0x1870] ;  /* 0x0018700001047983 */ /* 0x000f280000300a00 */
[----:B------:R-:W2:Y:S04]  /*157100*/  LDL.LU.64 R2, [R1+0x1868] ;  /* 0x0018680001027983 */ /* 0x000ea80000300a00 */
[----:B------:R-:W2:Y:S04]  /*157110*/  LDL.LU.64 R14, [R1+0x768] ;  /* 0x00076800010e7983 */ /* 0x000ea80000300a00 */
[----:B------:R-:W2:Y:S04]  /*157120*/  LDL.LU.64 R16, [R1+0x1880] ;  /* 0x0018800001107983 */ /* 0x000ea80000300a00 */
[----:B------:R-:W2:Y:S04]  /*157130*/  LDL.LU.64 R18, [R1+0x18b0] ;  /* 0x0018b00001127983 */ /* 0x000ea80000300a00 */
[----:B---3--:R1:W-:Y:S04]  /*157140*/  @P3 STG.E.U8 desc[UR48][R28.64], R0 ;  /* 0x000000001c003986 */ /* 0x0083e8000c101130 */
[----:B-1----:R-:W3:Y:S04]  /*157150*/  LDL.LU.64 R28, [R1+0x18a8] ;  /* 0x0018a800011c7983 */ /* 0x002ee80000300a00 */
[----:B------:R-:W3:Y:S04]  /*157160*/  LDL.LU R9, [R1+0x3f4] ;  /* 0x0003f40001097983 */ /* 0x000ee80000300800 */
        /* <DEDUP_REMOVED lines=27> */
[----:B------:R-:W-:Y:S02]  /*157320*/  PRMT R0, R21, 0x7772, RZ ;  /* 0x0000777215007816 */ /* 0x000fe400000000ff */
[----:B------:R-:W-:Y:S01]  /*157330*/  LOP3.LUT P5, RZ, R26, 0x4000000, RZ, 0xc0, !PT ;  /* 0x040000001aff7812 */ /* 0x000fe200078ac0ff */
[----:B------:R-:W4:Y:S02]  /*157340*/  LDL.LU.64 R22, [R1+0x18e0] ;  /* 0x0018e00001167983 */ /* 0x000f240000300a00 */
[----:B------:R-:W-:-:S02]  /*157350*/  @P6 LOP3.LUT R10, R10, 0x10, RZ, 0xfc, !PT ;  /* 0x000000100a0a6812 */ /* 0x000fc400078efcff */
[----:B------:R-:W-:Y:S01]  /*157360*/  LOP3.LUT P6, RZ, R26, 0x1000000, RZ, 0xc0, !PT ;  /* 0x010000001aff7812 */ /* 0x000fe200078cc0ff */
[----:B------:R1:W-:Y:S01]  /*157370*/  @P0 STG.E.U8 desc[UR48][R4.64], R0 ;  /* 0x0000000004000986 */ /* 0x0003e2000c101130 */
[----:B------:R-:W-:Y:S02]  /*157380*/  LOP3.LUT R10, R10, 0xffffffdf, RZ, 0xc0, !PT ;  /* 0xffffffdf0a0a7812 */ /* 0x000fe400078ec0ff */
[----:B-1----:R-:W-:-:S09]  /*157390*/  PRMT R0, R21, 0x7773, RZ ;  /* 0x0000777315007816 */ /* 0x002fd200000000ff */
[----:B------:R-:W-:Y:S02]  /*1573a0*/  @P6 LOP3.LUT R10, R10, 0x20, RZ, 0xfc, !PT ;  /* 0x000000200a0a6812 */ /* 0x000fe400078efcff */
[----:B------:R-:W-:Y:S01]  /*1573b0*/  LOP3.LUT P6, RZ, R26, 0x2000000, RZ, 0xc0, !PT ;  /* 0x020000001aff7812 */ /* 0x000fe200078cc0ff */
[----:B------:R-:W4:Y:S04]  /*1573c0*/  LDL.LU R21, [R1+0x3e4] ;  /* 0x0003e40001157983 */ /* 0x000f280000300800 */
[----:B--2---:R1:W-:Y:S04]  /*1573d0*/  @P2 STG.E.U8 desc[UR48][R2.64], R0 ;  /* 0x0000000002002986 */ /* 0x0043e8000c101130 */
[----:B------:R-:W2:Y:S04]  /*1573e0*/  LDL.LU.64 R6, [R1+0x770] ;  /* 0x0007700001067983 */ /* 0x000ea80000300a00 */
[----:B------:R-:W2:Y:S04]  /*1573f0*/  LDL.LU.64 R12, [R1+0x18f8] ;  /* 0x0018f800010c7983 */ /* 0x000ea80000300a00 */
[----:B------:R-:W2:Y:S01]  /*157400*/  LDL.LU.64 R4, [R1+0x1928] ;  /* 0x0019280001047983 */ /* 0x000ea20000300a00 */
[----:B-1----:R-:W-:-:S03]  /*157410*/  PRMT R0, R27, 0x7770, RZ ;  /* 0x000077701b007816 */ /* 0x002fc600000000ff */
[----:B------:R-:W2:Y:S04]  /*157420*/  LDL.LU.64 R2, [R1+0x1920] ;  /* 0x0019200001027983 */ /* 0x000ea80000300a00 */
[----:B------:R1:W-:Y:S02]  /*157430*/  @P5 STG.E.U8 desc[UR48][R14.64], R0 ;  /* 0x000000000e005986 */ /* 0x0003e4000c101130 */
[----:B-1----:R-:W-:Y:S02]  /*157440*/  PRMT R0, R27, 0x7771, RZ ;  /* 0x000077711b007816 */ /* 0x002fe400000000ff */
        /* <DEDUP_REMOVED lines=49> */
[----:B------:R-:W2:Y:S04]  /*157760*/  LDL.LU R27, [R1+0x4950] ;  /* 0x00495000011b7983 */ /* 0x000ea80000300800 */
[----:B---3--:R1:W-:Y:S04]  /*157770*/  @P5 STG.E.U8 desc[UR48][R28.64], R0 ;  /* 0x000000001c005986 */ /* 0x0083e8000c101130 */
[----:B------:R-:W3:Y:S04]  /*157780*/  LDL.LU.64 R18, [R1+0x778] ;  /* 0x0007780001127983 */ /* 0x000ee80000300a00 */
[----:B-1----:R-:W4:Y:S04]  /*157790*/  LDL.LU.64 R28, [R1+0x1978] ;  /* 0x00197800011c7983 */ /* 0x002f280000300a00 */
        /* <DEDUP_REMOVED lines=50> */
[----:B-1----:R-:W-:Y:S02]  /*157ac0*/  PRMT R0, R21, 0x7773, RZ ;  /* 0x0000777315007816 */ /* 0x002fe400000000ff */
[----:B------:R-:W2:Y:S04]  /*157ad0*/  LDL.LU R21, [R1+0x410] ;  /* 0x0004100001157983 */ /* 0x000ea80000300800 */
[----:B------:R1:W-:Y:S04]  /*157ae0*/  @P5 STG.E.U8 desc[UR48][R2.64], R0 ;  /* 0x0000000002005986 */ /* 0x0003e8000c101130 */
[----:B------:R-:W2:Y:S04]  /*157af0*/  LDL.LU.64 R6, [R1+0x1a10] ;  /* 0x001a100001067983 */ /* 0x000ea80000300a00 */
[----:B------:R-:W2:Y:S04]  /*157b00*/  LDL.LU.64 R12, [R1+0x1a30] ;  /* 0x001a3000010c7983 */ /* 0x000ea80000300a00 */
[----:B------:R-:W2:Y:S01]  /*157b10*/  LDL.LU.64 R4, [R1+0x1a58] ;  /* 0x001a580001047983 */ /* 0x000ea20000300a00 */
[----:B-1----:R-:W-:-:S03]  /*157b20*/  PRMT R0, R10, 0x7770, RZ ;  /* 0x000077700a007816 */ /* 0x002fc600000000ff */
[----:B------:R-:W2:Y:S04]  /*157b30*/  LDL.LU.64 R2, [R1+0x1a50] ;  /* 0x001a500001027983 */ /* 0x000ea80000300a00 */
[----:B------:R-:W2:Y:S04]  /*157b40*/  LDL.LU R15, [R1+0x400] ;  /* 0x00040000010f7983 */ /* 0x000ea80000300800 */
[----:B------:R1:W-:Y:S01]  /*157b50*/  @P6 STG.E.U8 desc[UR48][R16.64], R0 ;  /* 0x0000000010006986 */ /* 0x0003e2000c101130 */
[C---:B------:R-:W-:Y:S02]  /*157b60*/  LOP3.LUT P6, RZ, R11.reuse, 0x20000000, RZ, 0xc0, !PT ;  /* 0x200000000bff7812 */ /* 0x040fe400078cc0ff */
        /* <DEDUP_REMOVED lines=83> */
[----:B------:R-:W-:Y:S02]  /*1580a0*/  LOP3.LUT P5, RZ, R27, 0x100000, RZ, 0xc0, !PT ;  /* 0x001000001bff7812 */ /* 0x000fe400078ac0ff */
[----:B------:R-:W-:Y:S02]  /*1580b0*/  PRMT R0, R21, 0x7771, RZ ;  /* 0x0000777115007816 */ /* 0x000fe400000000ff */
[----:B------:R-:W-:Y:S02]  /*1580c0*/  @P6 LOP3.LUT R11, R11, 0x80000, RZ, 0xfc, !PT ;  /* 0x000800000b0b6812 */ /* 0x000fe400078efcff */
[----:B------:R-:W-:Y:S01]  /*1580d0*/  LOP3.LUT P6, RZ, R27, 0x20000, RZ, 0xc0, !PT ;  /* 0x000200001bff7812 */ /* 0x000fe200078cc0ff */
[----:B------:R-:W3:Y:S04]  /*1580e0*/  LDL.LU R14, [R1+0x418] ;  /* 0x00041800010e7983 */ /* 0x000ee80000300800 */
[----:B------:R-:W3:Y:S01]  /*1580f0*/  LDL.LU.64 R24, [R1+0x1b00] ;  /* 0x001b000001187983 */ /* 0x000ee20000300a00 */
[----:B------:R-:W-:-:S03]  /*158100*/  LOP3.LUT R11, R11, 0xffefffff, RZ, 0xc0, !PT ;  /* 0xffefffff0b0b7812 */ /* 0x000fc600078ec0ff */
[----:B------:R-:W3:Y:S04]  /*158110*/  LDL.LU.64 R8, [R1+0x1b20] ;  /* 0x001b200001087983 */ /* 0x000ee80000300a00 */
[----:B------:R-:W3:Y:S04]  /*158120*/  LDL.LU.64 R22, [R1+0x1b48] ;  /* 0x001b480001167983 */ /* 0x000ee80000300a00 */
[----:B------:R-:W3:Y:S04]  /*158130*/  LDL.LU.64 R6, [R1+0x1b40] ;  /* 0x001b400001067983 */ /* 0x000ee80000300a00 */
[----:B------:R-:W3:Y:S04]  /*158140*/  LDL.LU R15, [R1+0x408] ;  /* 0x00040800010f7983 */ /* 0x000ee80000300800 */
[----:B------:R-:W3:Y:S01]  /*158150*/  LDL.LU.64 R12, [R1+0x798] ;  /* 0x00079800010c7983 */ /* 0x000ee20000300a00 */
[----:B------:R-:W-:-:S02]  /*158160*/  @P6 LOP3.LUT R11, R11, 0x100000, RZ, 0xfc, !PT ;  /* 0x001000000b0b6812 */ /* 0x000fc400078efcff */
[----:B------:R-:W-:Y:S02]  /*158170*/  LOP3.LUT P6, RZ, R27, 0x40000, RZ, 0xc0, !PT ;  /* 0x000400001bff7812 */ /* 0x000fe400078cc0ff */
[----:B------:R-:W-:Y:S01]  /*158180*/  LOP3.LUT R11, R11, 0xffdfffff, RZ, 0xc0, !PT ;  /* 0xffdfffff0b0b7812 */ /* 0x000fe200078ec0ff */
[----:B----4-:R1:W-:Y:S10]  /*158190*/  @P2 STG.E.U8 desc[UR48][R4.64], R0 ;  /* 0x0000000004002986 */ /* 0x0103f4000c101130 */
        /* <DEDUP_REMOVED lines=47> */
[----:B----4-:R1:W-:Y:S02]  /*158490*/  @P4 STG.E.U8 desc[UR48][R4.64], R0 ;  /* 0x0000000004004986 */ /* 0x0103e4000c101130 */
[----:B-1----:R-:W-:-:S05]  /*1584a0*/  PRMT R0, R15, 0x7772, RZ ;  /* 0x000077720f007816 */ /* 0x002fca00000000ff */
[----:B------:R1:W-:Y:S02]  /*1584b0*/  @P3 STG.E.U8 desc[UR48][R2.64], R0 ;  /* 0x0000000002003986 */ /* 0x0003e4000c101130 */
[----:B-1----:R-:W-:-:S05]  /*1584c0*/  PRMT R0, R15, 0x7773, RZ ;  /* 0x000077730f007816 */ /* 0x002fca00000000ff */
[----:B------:R2:W-:Y:S02]  /*1584d0*/  @P0 STG.E.U8 desc[UR48][R16.64], R0 ;  /* 0x0000000010000986 */ /* 0x0005e4000c101130 */
[----:B--2---:R-:W-:-:S05]  /*1584e0*/  PRMT R0, R21, 0x7770, RZ ;  /* 0x0000777015007816 */ /* 0x004fca00000000ff */
[----:B------:R1:W-:Y:S02]  /*1584f0*/  @P2 STG.E.U8 desc[UR48][R18.64], R0 ;  /* 0x0000000012002986 */ /* 0x0003e4000c101130 */
[----:B-1----:R-:W-:-:S05]  /*158500*/  PRMT R0, R21, 0x7771, RZ ;  /* 0x0000777115007816 */ /* 0x002fca00000000ff */
[----:B---3--:R1:W-:Y:S04]  /*158510*/  @P5 STG.E.U8 desc[UR48][R28.64], R0 ;  /* 0x000000001c005986 */ /* 0x0083e8000c101130 */
[----:B-1----:R-:W2:Y:S04]  /*158520*/  LDL.LU.64 R28, [R1+0x4920] ;  /* 0x00492000011c7983 */ /* 0x002ea80000300a00 */
[----:B------:R-:W3:Y:S01]  /*158530*/  LDL.LU.64 R18, [R1+0x1bc0] ;  /* 0x001bc00001127983 */ /* 0x000ee20000300a00 */
[----:B------:R-:W-:-:S03]  /*158540*/  LOP3.LUT P4, RZ, R27, 0x10, RZ, 0xc0, !PT ;  /* 0x000000101bff7812 */ /* 0x000fc6000788c0ff */
[----:B------:R-:W4:Y:S04]  /*158550*/  LDL.LU.64 R6, [R1+0x1bb8] ;  /* 0x001bb80001067983 */ /* 0x000f280000300a00 */
[----:B------:R-:W4:Y:S01]  /*158560*/  LDL.LU.64 R12, [R1+0x7a0] ;  /* 0x0007a000010c7983 */ /* 0x000f220000300a00 */
[----:B------:R-:W-:-:S03]  /*158570*/  PRMT R0, R21, 0x7772, RZ ;  /* 0x0000777215007816 */ /* 0x000fc600000000ff */
[----:B------:R-:W4:Y:S04]  /*158580*/  LDL.LU.64 R4, [R1+0x1bd0] ;  /* 0x001bd00001047983 */ /* 0x000f280000300a00 */
[----:B------:R-:W4:Y:S04]  /*158590*/  LDL.LU.64 R2, [R1+0x1c00] ;  /* 0x001c000001027983 */ /* 0x000f280000300a00 */
[----:B------:R-:W4:Y:S04]  /*1585a0*/  LDL.LU R15, [R1+0x40c] ;  /* 0x00040c00010f7983 */ /* 0x000f280000300800 */
[----:B------:R-:W4:Y:S04]  /*1585b0*/  LDL.LU.64 R16, [R1+0x1bf8] ;  /* 0x001bf80001107983 */ /* 0x000f280000300a00 */
[----:B------:R-:W4:Y:S01]  /*1585c0*/  LDL.LU R8, [R1+0x420] ;  /* 0x0004200001087983 */ /* 0x000f220000300800 */
[----:B------:R-:W-:-:S02]  /*1585d0*/  LOP3.LUT P2, RZ, R27, 0x8, RZ, 0xc0, !PT ;  /* 0x000000081bff7812 */ /* 0x000fc4000784c0ff */
[C---:B------:R-:W-:Y:S02]  /*1585e0*/  LOP3.LUT P3, RZ, R27.reuse, 0x4, RZ, 0xc0, !PT ;  /* 0x000000041bff7812 */ /* 0x040fe4000786c0ff */
[C---:B------:R-:W-:Y:S02]  /*1585f0*/  LOP3.LUT P0, RZ, R27.reuse, 0x2, RZ, 0xc0, !PT ;  /* 0x000000021bff7812 */ /* 0x040fe4000780c0ff */
[----:B------:R-:W-:Y:S01]  /*158600*/  LOP3.LUT P5, RZ, R27, 0x1, RZ, 0xc0, !PT ;  /* 0x000000011bff7812 */ /* 0x000fe200078ac0ff */
[----:B---3--:R1:W-:Y:S04]  /*158610*/  @P4 STG.E.U8 desc[UR48][R18.64], R0 ;  /* 0x0000000012004986 */ /* 0x0083e8000c101130 */
[----:B-1----:R-:W3:Y:S04]  /*158620*/  LDL.LU.64 R18, [R1+0x1bf0] ;  /* 0x001bf00001127983 */ /* 0x002ee80000300a00 */
[----:B------:R-:W3:Y:S04]  /*158630*/  LDL.LU R9, [R1+0x360] ;  /* 0x0003600001097983 */ /* 0x000ee80000300800 */
        /* <DEDUP_REMOVED lines=20> */
[----:B------:R-:W-:Y:S02]  /*158780*/  LOP3.LUT P6, RZ, R28, 0x20000000, RZ, 0xc0, !PT ;  /* 0x200000001cff7812 */ /* 0x000fe400078cc0ff */
[----:B------:R-:W-:Y:S01]  /*158790*/  PRMT R0, R21, 0x7773, RZ ;  /* 0x0000777315007816 */ /* 0x000fe200000000ff */
[----:B------:R-:W2:Y:S01]  /*1587a0*/  LDL.LU.64 R24, [R1+0x7a8] ;  /* 0x0007a80001187983 */ /* 0x000ea20000300a00 */
[----:B------:R-:W-:-:S03]  /*1587b0*/  LOP3.LUT R11, R11, 0xffffefff, RZ, 0xc0, !PT ;  /* 0xffffefff0b0b7812 */ /* 0x000fc600078ec0ff */
[----:B------:R-:W2:Y:S04]  /*1587c0*/  LDL.LU.64 R22, [R1+0x1c48] ;  /* 0x001c480001167983 */ /* 0x000ea80000300a00 */
[----:B----4-:R1:W-:Y:S02]  /*1587d0*/  @P2 STG.E.U8 desc[UR48][R6.64], R0 ;  /* 0x0000000006002986 */ /* 0x0103e4000c101130 */
[----:B------:R-:W-:Y:S02]  /*1587e0*/  @P6 LOP3.LUT R11, R11, 0x1000, RZ, 0xfc, !PT ;  /* 0x000010000b0b6812 */ /* 0x000fe400078efcff */
[----:B------:R-:W-:Y:S02]  /*1587f0*/  LOP3.LUT P6, RZ, R28, 0x40000000, RZ, 0xc0, !PT ;  /* 0x400000001cff7812 */ /* 0x000fe400078cc0ff */
[----:B-1----:R-:W-:-:S02]  /*158800*/  PRMT R0, R15, 0x7770, RZ ;  /* 0x000077700f007816 */ /* 0x002fc400000000ff */
[----:B------:R-:W-:Y:S01]  /*158810*/  LOP3.LUT R11, R11, 0xffffdfff, RZ, 0xc0, !PT ;  /* 0xffffdfff0b0b7812 */ /* 0x000fe200078ec0ff */
[----:B------:R-:W4:Y:S04]  /*158820*/  LDL.LU.64 R6, [R1+0x1c78] ;  /* 0x001c780001067983 */ /* 0x000f280000300a00 */
[----:B------:R1:W-:Y:S04]  /*158830*/  @P3 STG.E.U8 desc[UR48][R12.64], R0 ;  /* 0x000000000c003986 */ /* 0x0003e8000c101130 */
[----:B------:R-:W4:Y:S01]  /*158840*/  LDL.LU R21, [R1+0x424] ;  /* 0x0004240001157983 */ /* 0x000f220000300800 */
[----:B------:R-:W-:-:S02]  /*158850*/  @P6 LOP3.LUT R11, R11, 0x2000, RZ, 0xfc, !PT ;  /* 0x000020000b0b6812 */ /* 0x000fc400078efcff */
[----:B------:R-:W-:Y:S02]  /*158860*/  LOP3.LUT P6, RZ, R28, 0x80000000, RZ, 0xc0, !PT ;  /* 0x800000001cff7812 */ /* 0x000fe400078cc0ff */
[C---:B-1----:R-:W-:Y:S01]  /*158870*/  PRMT R0, R15.reuse, 0x7771, RZ ;  /* 0x000077710f007816 */ /* 0x042fe200000000ff */
[----:B------:R-:W4:Y:S04]  /*158880*/  LDL.LU.64 R12, [R1+0x1c70] ;  /* 0x001c7000010c7983 */ /* 0x000f280000300a00 */
[----:B------:R1:W-:Y:S02]  /*158890*/  @P0 STG.E.U8 desc[UR48][R4.64], R0 ;  /* 0x0000000004000986 */ /* 0x0003e4000c101130 */
[C---:B-1----:R-:W-:Y:S02]  /*1588a0*/  PRMT R0, R15.reuse, 0x7772, RZ ;  /* 0x000077720f007816 */ /* 0x042fe400000000ff */
[----:B------:R-:W4:Y:S04]  /*1588b0*/  LDL.LU.64 R4, [R1+0x1c68] ;  /* 0x001c680001047983 */ /* 0x000f280000300a00 */
[----:B------:R1:W-:Y:S02]  /*1588c0*/  @P5 STG.E.U8 desc[UR48][R2.64], R0 ;  /* 0x0000000002005986 */ /* 0x0003e4000c101130 */
[----:B-1----:R-:W-:-:S02]  /*1588d0*/  PRMT R0, R15, 0x7773, RZ ;  /* 0x000077730f007816 */ /* 0x002fc400000000ff */
[----:B------:R-:W4:Y:S04]  /*1588e0*/  LDL.LU.64 R2, [R1+0x1c88] ;  /* 0x001c880001027983 */ /* 0x000f280000300a00 */
        /* <DEDUP_REMOVED lines=32> */
[----:B----4-:R1:W-:Y:S02]  /*158af0*/  @P6 STG.E.U8 desc[UR48][R6.64], R0 ;  /* 0x0000000006006986 */ /* 0x0103e4000c101130 */
[----:B-1----:R-:W-:Y:S02]  /*158b00*/  PRMT R0, R9, 0x7773, RZ ;  /* 0x0000777309007816 */ /* 0x002fe400000000ff */
[----:B------:R-:W2:Y:S04]  /*158b10*/  LDL.LU.64 R6, [R1+0x1cc0] ;  /* 0x001cc00001067983 */ /* 0x000ea80000300a00 */
[----:B------:R1:W-:Y:S02]  /*158b20*/  @P1 STG.E.U8 desc[UR48][R12.64], R0 ;  /* 0x000000000c001986 */ /* 0x0003e4000c101130 */
[----:B-1----:R-:W-:-:S05]  /*158b30*/  PRMT R0, R21, 0x7770, RZ ;  /* 0x0000777015007816 */ /* 0x002fca00000000ff */
[----:B------:R1:W-:Y:S04]  /*158b40*/  @P4 STG.E.U8 desc[UR48][R4.64], R0 ;  /* 0x0000000004004986 */ /* 0x0003e8000c101130 */
[----:B-1----:R-:W4:Y:S01]  /*158b50*/  LDL.LU.64 R4, [R1+0x1cf0] ;  /* 0x001cf00001047983 */ /* 0x002f220000300a00 */
[----:B------:R-:W-:-:S03]  /*158b60*/  PRMT R0, R21, 0x7771, RZ ;  /* 0x0000777115007816 */ /* 0x000fc600000000ff */
[----:B------:R-:W4:Y:S04]  /*158b70*/  LDL.LU.64 R12, [R1+0x1ce8] ;  /* 0x001ce800010c7983 */ /* 0x000f280000300a00 */
[----:B------:R1:W-:Y:S02]  /*158b80*/  @P2 STG.E.U8 desc[UR48][R2.64], R0 ;  /* 0x0000000002002986 */ /* 0x0003e4000c101130 */
[----:B-1----:R-:W-:-:S05]  /*158b90*/  PRMT R0, R21, 0x7772, RZ ;  /* 0x0000777215007816 */ /* 0x002fca00000000ff */
[----:B------:R1:W-:Y:S02]  /*158ba0*/  @P3 STG.E.U8 desc[UR48][R14.64], R0 ;  /* 0x000000000e003986 */ /* 0x0003e4000c101130 */
[----:B-1----:R-:W-:-:S05]  /*158bb0*/  PRMT R0, R21, 0x7773, RZ ;  /* 0x0000777315007816 */ /* 0x002fca00000000ff */
[----:B------:R1:W-:Y:S02]  /*158bc0*/  @P0 STG.E.U8 desc[UR48][R16.64], R0 ;  /* 0x0000000010000986 */ /* 0x0003e4000c101130 */
[----:B-1----:R-:W-:-:S05]  /*158bd0*/  PRMT R0, R29, 0x7770, RZ ;  /* 0x000077701d007816 */ /* 0x002fca00000000ff */
[----:B---3--:R1:W-:Y:S04]  /*158be0*/  @P5 STG.E.U8 desc[UR48][R18.64], R0 ;  /* 0x0000000012005986 */ /* 0x0083e8000c101130 */
[----:B-1----:R-:W3:Y:S04]  /*158bf0*/  LDL.LU.64 R18, [R1+0x1ce0] ;  /* 0x001ce00001127983 */ /* 0x002ee80000300a00 */
[----:B------:R-:W3:Y:S04]  /*158c00*/  LDL.LU.64 R2, [R1+0x1d00] ;  /* 0x001d000001027983 */ /* 0x000ee80000300a00 */
[----:B------:R-:W3:Y:S04]  /*158c10*/  LDL.LU.64 R16, [R1+0x1d28] ;  /* 0x001d280001107983 */ /* 0x000ee80000300a00 */
[----:B------:R-:W3:Y:S01]  /*158c20*/  LDL.LU R10, [R1+0x428] ;  /* 0x00042800010a7983 */ /* 0x000ee20000300800 */
[----:B------:R-:W-:-:S02]  /*158c30*/  LOP3.LUT P1, RZ, R28, 0x1000, RZ, 0xc0, !PT ;  /* 0x000010001cff7812 */ /* 0x000fc4000782c0ff */
[C---:B------:R-:W-:Y:S02]  /*158c40*/  LOP3.LUT P6, RZ, R28.reuse, 0x400, RZ, 0xc0, !PT ;  /* 0x000004001cff7812 */ /* 0x040fe400078cc0ff */
[----:B------:R-:W-:Y:S02]  /*158c50*/  LOP3.LUT R11, R11, 0xffffffbf, RZ, 0xc0, !PT ;  /* 0xffffffbf0b0b7812 */ /* 0x000fe400078ec0ff */
[C---:B------:R-:W-:Y:S02]  /*158c60*/  LOP3.LUT P5, RZ, R28.reuse, 0x20, RZ, 0xc0, !PT ;  /* 0x000000201cff7812 */ /* 0x040fe400078ac0ff */
[C---:B------:R-:W-:Y:S01]  /*158c70*/  LOP3.LUT P2, RZ, R28.reuse, 0x20000, RZ, 0xc0, !PT ;  /* 0x000200001cff7812 */ /* 0x040fe2000784c0ff */
[----:B------:R-:W3:Y:S01]  /*158c80*/  LDL.LU.64 R14, [R1+0x1d20] ;  /* 0x001d2000010e7983 */ /* 0x000ee20000300a00 */
[----:B------:R-:W-:Y:S02]  /*158c90*/  LOP3.LUT P4, RZ, R28, 0x10000, RZ, 0xc0, !PT ;  /* 0x000100001cff7812 */ /* 0x000fe4000788c0ff */
[----:B------:R-:W-:Y:S01]  /*158ca0*/  PRMT R0, R29, 0x7771, RZ ;  /* 0x000077711d007816 */ /* 0x000fe200000000ff */
[----:B------:R-:W3:Y:S04]  /*158cb0*/  LDL.LU R8, [R1+0x368] ;  /* 0x0003680001087983 */ /* 0x000ee80000300800 */
[----:B------:R-:W3:Y:S01]  /*158cc0*/  LDL.LU.64 R26, [R1+0x7b8] ;  /* 0x0007b800011a7983 */ /* 0x000ee20000300a00 */
[----:B------:R-:W-:-:S04]  /*158cd0*/  @P1 LOP3.LUT R11, R11, 0x40, RZ, 0xfc, !PT ;  /* 0x000000400b0b1812 */ /* 0x000fc800078efcff */
[----:B------:R-:W-:-:S04]  /*158ce0*/  LOP3.LUT R11, R11, 0xffffffdf, RZ, 0xc0, !PT ;  /* 0xffffffdf0b0b7812 */ /* 0x000fc800078ec0ff */
[----:B------:R-:W-:-:S04]  /*158cf0*/  @P6 LOP3.LUT R11, R11, 0x20, RZ, 0xfc, !PT ;  /* 0x000000200b0b6812 */ /* 0x000fc800078efcff */
[----:B------:R-:W-:-:S04]  /*158d00*/  LOP3.LUT R11, R11, 0xfffffffd, RZ, 0xc0, !PT ;  /* 0xfffffffd0b0b7812 */ /* 0x000fc800078ec0ff */
        /* <DEDUP_REMOVED lines=9> */
[----:B------:R-:W-:-:S05]  /*158da0*/  @P5 LOP3.LUT R11, R11, 0x10, RZ, 0xfc, !PT ;  /* 0x000000100b0b5812 */ /* 0x000fca00078efcff */
[----:B------:R-:W-:Y:S01]  /*158db0*/  STL [R1+0x28], R11 ;  /* 0x0000280b01007387 */ /* 0x000fe20000100800 */
[C---:B------:R-:W-:Y:S02]  /*158dc0*/  LOP3.LUT P3, RZ, R28.reuse, 0x8000, RZ, 0xc0, !PT ;  /* 0x000080001cff7812 */ /* 0x040fe4000786c0ff */
[----:B------:R-:W-:Y:S01]  /*158dd0*/  LOP3.LUT P0, RZ, R28, 0x4000, RZ, 0xc0, !PT ;  /* 0x000040001cff7812 */ /* 0x000fe2000780c0ff */
[----:B--2---:R1:W-:Y:S02]  /*158de0*/  @P2 STG.E.U8 desc[UR48][R6.64], R0 ;  /* 0x0000000006002986 */ /* 0x0043e4000c101130 */
[----:B-1----:R-:W-:-:S05]  /*158df0*/  PRMT R0, R29, 0x7772, RZ ;  /* 0x000077721d007816 */ /* 0x002fca00000000ff */
[----:B----4-:R1:W-:Y:S04]  /*158e00*/  @P4 STG.E.U8 desc[UR48][R4.64], R0 ;  /* 0x0000000004004986 */ /* 0x0103e8000c101130 */
[----:B-1----:R-:W2:Y:S01]  /*158e10*/  LDL.LU.64 R4, [R1+0x1d38] ;  /* 0x001d380001047983 */ /* 0x002ea20000300a00 */
[----:B------:R-:W-:-:S03]  /*158e20*/  PRMT R0, R29, 0x7773, RZ ;  /* 0x000077731d007816 */ /* 0x000fc600000000ff */
[----:B------:R-:W4:Y:S04]  /*158e30*/  LDL.LU R29, [R1+0x4908] ;  /* 0x00490800011d7983 */ /* 0x000f280000300800 */
[----:B------:R-:W4:Y:S04]  /*158e40*/  LDL.LU.64 R24, [R1+0x1d68] ;  /* 0x001d680001187983 */ /* 0x000f280000300a00 */
[----:B------:R-:W4:Y:S04]  /*158e50*/  LDL.LU.64 R22, [R1+0x1d60] ;  /* 0x001d600001167983 */ /* 0x000f280000300a00 */
[----:B------:R3:W-:Y:S04]  /*158e60*/  @P3 STG.E.U8 desc[UR48][R12.64], R0 ;  /* 0x000000000c003986 */ /* 0x0007e8000c101130 */
[----:B------:R-:W4:Y:S01]  /*158e70*/  LDL.LU R9, [R1+0x42c] ;  /* 0x00042c0001097983 */ /* 0x000f220000300800 */
[----:B---3--:R-:W-:-:S05]  /*158e80*/  PRMT R0, R10, 0x7770, RZ ;  /* 0x000077700a007816 */ /* 0x008fca00000000ff */
[----:B------:R1:W-:Y:S04]  /*158e90*/  @P0 STG.E.U8 desc[UR48][R18.64], R0 ;  /* 0x0000000012000986 */ /* 0x0003e8000c101130 */
[----:B-1----:R-:W3:Y:S01]  /*158ea0*/  LDL.LU.64 R18, [R1+0x1d58] ;  /* 0x001d580001127983 */ /* 0x002ee20000300a00 */
[----:B------:R-:W-:Y:S02]  /*158eb0*/  LOP3.LUT P1, RZ, R28, 0x2000, RZ, 0xc0, !PT ;  /* 0x000020001cff7812 */ /* 0x000fe4000782c0ff */
[----:B------:R-:W-:Y:S02]  /*158ec0*/  PRMT R0, R10, 0x7771, RZ ;  /* 0x000077710a007816 */ /* 0x000fe400000000ff */
[C---:B------:R-:W-:Y:S02]  /*158ed0*/  LOP3.LUT P6, RZ, R28.reuse, 0x800, RZ, 0xc0, !PT ;  /* 0x000008001cff7812 */ /* 0x040fe400078cc0ff */
[----:B------:R-:W-:Y:S01]  /*158ee0*/  LOP3.LUT P5, RZ, R28, 0x200, RZ, 0xc0, !PT ;  /* 0x000002001cff7812 */ /* 0x000fe200078ac0ff */
[----:B------:R-:W3:Y:S04]  /*158ef0*/  LDL.LU.64 R6, [R1+0x1d78] ;  /* 0x001d780001067983 */ /* 0x000ee80000300a00 */
[----:B------:R-:W3:Y:S04]  /*158f00*/  LDL.LU.64 R12, [R1+0x1da0] ;  /* 0x001da000010c7983 */ /* 0x000ee80000300a00 */
[----:B------:R-:W3:Y:S04]  /*158f10*/  LDL.LU R21, [R1+0x36c] ;  /* 0x00036c0001157983 */ /* 0x000ee80000300800 */
[----:B------:R1:W-:Y:S01]  /*158f20*/  @P1 STG.E.U8 desc[UR48][R2.64], R0 ;  /* 0x0000000002001986 */ /* 0x0003e2000c101130 */
[----:B------:R-:W-:-:S02]  /*158f30*/  LOP3.LUT P1, RZ, R11, 0x40, RZ, 0xc0, !PT ;  /* 0x000000400bff7812 */ /* 0x000fc4000782c0ff */
[C---:B-1----:R-:W-:Y:S01]  /*158f40*/  PRMT R0, R10.reuse, 0x7772, RZ ;  /* 0x000077720a007816 */ /* 0x042fe200000000ff */
[----:B------:R-:W3:Y:S10]  /*158f50*/  LDL.LU.64 R2, [R1+0x1d98] ;  /* 0x001d980001027983 */ /* 0x000ef40000300a00 */
[----:B------:R1:W-:Y:S02]  /*158f60*/  @P1 STG.E.U8 desc[UR48][R16.64], R0 ;  /* 0x0000000010001986 */ /* 0x0003e4000c101130 */
[----:B-1----:R-:W-:-:S02]  /*158f70*/  PRMT R0, R10, 0x7773, RZ ;  /* 0x000077730a007816 */ /* 0x002fc400000000ff */
[----:B------:R-:W3:Y:S04]  /*158f80*/  LDL.LU.64 R16, [R1+0x7c0] ;  /* 0x0007c00001107983 */ /* 0x000ee80000300a00 */
[----:B------:R1:W-:Y:S01]  /*158f90*/  @P6 STG.E.U8 desc[UR48][R14.64], R0 ;  /* 0x000000000e006986 */ /* 0x0003e2000c101130 */
[----:B------:R-:W-:Y:S02]  /*158fa0*/  LOP3.LUT P6, RZ, R11, 0x20, RZ, 0xc0, !PT ;  /* 0x000000200bff7812 */ /* 0x000fe400078cc0ff */
[C---:B-1----:R-:W-:Y:S01]  /*158fb0*/  PRMT R0, R8.reuse, 0x7770, RZ ;  /* 0x0000777008007816 */ /* 0x042fe200000000ff */
[----:B------:R-:W3:Y:S10]  /*158fc0*/  LDL.LU.64 R14, [R1+0x1db0] ;  /* 0x001db000010e7983 */ /* 0x000ef40000300a00 */
[----:B------:R1:W-:Y:S02]  /*158fd0*/  @P6 STG.E.U8 desc[UR48][R26.64], R0 ;  /* 0x000000001a006986 */ /* 0x0003e4000c101130 */
[----:B-1----:R-:W-:-:S05]  /*158fe0*/  PRMT R0, R8, 0x7771, RZ ;  /* 0x0000777108007816 */ /* 0x002fca00000000ff */
        /* <DEDUP_REMOVED lines=10> */
[----:B---3--:R1:W-:Y:S04]  /*159090*/  @P5 STG.E.U8 desc[UR48][R18.64], R0 ;  /* 0x0000000012005986 */ /* 0x0083e8000c101130 */
[----:B-1----:R-:W3:Y:S01]  /*1590a0*/  LDL.LU.64 R18, [R1+0x1df8] ;  /* 0x001df80001127983 */ /* 0x002ee20000300a00 */
[----:B------:R-:W-:Y:S02]  /*1590b0*/  LOP3.LUT P5, RZ, R11, 0x2, RZ, 0xc0, !PT ;  /* 0x000000020bff7812 */ /* 0x000fe400078ac0ff */
[C---:B------:R-:W-:Y:S02]  /*1590c0*/  LOP3.LUT P2, RZ, R28.reuse, 0x10, RZ, 0xc0, !PT ;  /* 0x000000101cff7812 */ /* 0x040fe4000784c0ff */
        /* <DEDUP_REMOVED lines=9> */
[----:B------:R1:W-:Y:S01]  /*159160*/  @P4 STG.E.U8 desc[UR48][R2.64], R0 ;  /* 0x0000000002004986 */ /* 0x0003e2000c101130 */
[----:B------:R-:W-:Y:S02]  /*159170*/  LOP3.LUT P6, RZ, R29, 0x80000000, RZ, 0xc0, !PT ;  /* 0x800000001dff7812 */ /* 0x000fe400078cc0ff */
[----:B-1----:R-:W-:-:S05]  /*159180*/  PRMT R0, R21, 0x7770, RZ ;  /* 0x0000777015007816 */ /* 0x002fca00000000ff */
[----:B------:R1:W-:Y:S01]  /*159190*/  @P3 STG.E.U8 desc[UR48][R16.64], R0 ;  /* 0x0000000010003986 */ /* 0x0003e2000c101130 */
[C---:B------:R-:W-:Y:S02]  /*1591a0*/  PRMT R3, R21.reuse, 0x7773, RZ ;  /* 0x0000777315037816 */ /* 0x040fe400000000ff */
[C---:B-1----:R-:W-:Y:S01]  /*1591b0*/  PRMT R0, R21.reuse, 0x7771, RZ ;  /* 0x0000777115007816 */ /* 0x042fe200000000ff */
[----:B------:R-:W4:Y:S04]  /*1591c0*/  LDL.LU R17, [R1+0x3d0] ;  /* 0x0003d00001117983 */ /* 0x000f280000300800 */
[----:B------:R1:W-:Y:S04]  /*1591d0*/  @P0 STG.E.U8 desc[UR48][R14.64], R0 ;  /* 0x000000000e000986 */ /* 0x0003e8000c101130 */
[----:B-1----:R-:W4:Y:S01]  /*1591e0*/  LDL.LU.64 R14, [R1+0x1e40] ;  /* 0x001e4000010e7983 */ /* 0x002f220000300a00 */
[----:B------:R-:W-:-:S03]  /*1591f0*/  PRMT R0, R21, 0x7772, RZ ;  /* 0x0000777215007816 */ /* 0x000fc600000000ff */
[----:B------:R-:W4:Y:S04]  /*159200*/  LDL.LU.64 R12, [R1+0x1e50] ;  /* 0x001e5000010c7983 */ /* 0x000f280000300a00 */
[----:B------:R-:W4:Y:S04]  /*159210*/  LDL.LU.64 R22, [R1+0x1e78] ;  /* 0x001e780001167983 */ /* 0x000f280000300a00 */
[----:B------:R-:W4:Y:S04]  /*159220*/  LDL.LU.64 R10, [R1+0x1e70] ;  /* 0x001e7000010a7983 */ /* 0x000f280000300a00 */
[----:B------:R-:W4:Y:S04]  /*159230*/  LDL.LU R16, [R1+0x2b0] ;  /* 0x0002b00001107983 */ /* 0x000f280000300800 */
[----:B------:R-:W4:Y:S04]  /*159240*/  LDL.LU.64 R24, [R1+0x7c8] ;  /* 0x0007c80001187983 */ /* 0x000f280000300a00 */
[----:B------:R-:W4:Y:S04]  /*159250*/  LDL.LU.64 R8, [R1+0x1e88] ;  /* 0x001e880001087983 */ /* 0x000f280000300a00 */
[----:B--2---:R-:W-:Y:S04]  /*159260*/  @P1 STG.E.U8 desc[UR48][R4.64], R0 ;  /* 0x0000000004001986 */ /* 0x004fe8000c101130 */
[----:B---3--:R1:W-:Y:S04]  /*159270*/  @P6 STG.E.U8 desc[UR48][R18.64], R3 ;  /* 0x0000000312006986 */ /* 0x0083e8000c101130 */
[----:B-1----:R-:W2:Y:S04]  /*159280*/  LDL.LU.64 R18, [R1+0x1eb8] ;  /* 0x001eb80001127983 */ /* 0x002ea80000300a00 */
[----:B------:R-:W3:Y:S01]  /*159290*/  LDL.LU R21, [R1+0x3d4] ;  /* 0x0003d40001157983 */ /* 0x000ee20000300800 */
[----:B------:R-:W-:-:S02]  /*1592a0*/  LOP3.LUT P5, RZ, R29, 0x40000000, RZ, 0xc0, !PT ;  /* 0x400000001dff7812 */ /* 0x000fc400078ac0ff */
[C---:B------:R-:W-:Y:S02]  /*1592b0*/  LOP3.LUT P2, RZ, R29.reuse, 0x20000000, RZ, 0xc0, !PT ;  /* 0x200000001dff7812 */ /* 0x040fe4000784c0ff */
[C---:B------:R-:W-:Y:S02]  /*1592c0*/  LOP3.LUT P4, RZ, R29.reuse, 0x10000000, RZ, 0xc0, !PT ;  /* 0x100000001dff7812 */ /* 0x040fe4000788c0ff */
[C---:B------:R-:W-:Y:S02]  /*1592d0*/  LOP3.LUT P3, RZ, R29.reuse, 0x8000000, RZ, 0xc0, !PT ;  /* 0x080000001dff7812 */ /* 0x040fe4000786c0ff */
[----:B------:R-:W-:-:S04]  /*1592e0*/  LOP3.LUT P0, RZ, R29, 0x2000000, RZ, 0xc0, !PT ;  /* 0x020000001dff7812 */ /* 0x000fc8000780c0ff */
[----:B------:R-:W-:Y:S02]  /*1592f0*/  P2R R2, PR, RZ, 0x1 ;  /* 0x00000001ff027803 */ /* 0x000fe40000000000 */
[C---:B------:R-:W-:Y:S02]  /*159300*/  LOP3.LUT P0, RZ, R29.reuse, 0x4000000, RZ, 0xc0, !PT ;  /* 0x040000001dff7812 */ /* 0x040fe4000780c0ff */
[----:B------:R-:W-:-:S04]  /*159310*/  LOP3.LUT P1, RZ, R29, 0x800000, RZ, 0xc0, !PT ;  /* 0x008000001dff7812 */ /* 0x000fc8000782c0ff */
[----:B------:R-:W-:Y:S02]  /*159320*/  P2R R0, PR, RZ, 0x2 ;  /* 0x00000002ff007803 */ /* 0x000fe40000000000 */
[----:B------:R-:W-:Y:S01]  /*159330*/  LOP3.LUT P1, RZ, R29, 0x1000000, RZ, 0xc0, !PT ;  /* 0x010000001dff7812 */ /* 0x000fe2000782c0ff */
[----:B---3--:R1:W-:Y:S04]  /*159340*/  STL.64 [R1+0x4900], R20 ;  /* 0x0049001401007387 */ /* 0x0083e80000100a00 */
[----:B-1----:R-:W3:Y:S01]  /*159350*/  LDL.LU.64 R20, [R1+0x1eb0] ;  /* 0x001eb00001147983 */ /* 0x002ee20000300a00 */
[----:B----4-:R-:W-:-:S05]  /*159360*/  PRMT R7, R17, 0x7770, RZ ;  /* 0x0000777011077816 */ /* 0x010fca00000000ff */
[----:B------:R1:W-:Y:S02]  /*159370*/  @P5 STG.E.U8 desc[UR48][R14.64], R7 ;  /* 0x000000070e005986 */ /* 0x0003e4000c101130 */
[C---:B-1----:R-:W-:Y:S02]  /*159380*/  PRMT R7, R17.reuse, 0x7771, RZ ;  /* 0x0000777111077816 */ /* 0x042fe400000000ff */
[----:B------:R-:W4:Y:S04]  /*159390*/  LDL.LU.64 R14, [R1+0x1ea8] ;  /* 0x001ea800010e7983 */ /* 0x000f280000300a00 */
[----:B------:R1:W-:Y:S02]  /*1593a0*/  @P2 STG.E.U8 desc[UR48][R12.64], R7 ;  /* 0x000000070c002986 */ /* 0x0003e4000c101130 */
[----:B-1----:R-:W-:-:S02]  /*1593b0*/  PRMT R7, R17, 0x7772, RZ ;  /* 0x0000777211077816 */ /* 0x002fc400000000ff */
[----:B------:R-:W4:Y:S04]  /*1593c0*/  LDL.LU.64 R12, [R1+0x1ec8] ;  /* 0x001ec800010c7983 */ /* 0x000f280000300a00 */
[----:B------:R1:W-:Y:S02]  /*1593d0*/  @P4 STG.E.U8 desc[UR48][R22.64], R7 ;  /* 0x0000000716004986 */ /* 0x0003e4000c101130 */
[----:B-1----:R-:W-:Y:S02]  /*1593e0*/  PRMT R7, R17, 0x7773, RZ ;  /* 0x0000777311077816 */ /* 0x002fe400000000ff */
[----:B------:R-:W4:Y:S04]  /*1593f0*/  LDL.LU.64 R22, [R1+0x1ef0] ;  /* 0x001ef00001167983 */ /* 0x000f280000300a00 */
[----:B------:R-:W4:Y:S04]  /*159400*/  LDL.LU.64 R26, [R1+0x7d0] ;  /* 0x0007d000011a7983 */ /* 0x000f280000300a00 */
[----:B------:R1:W-:Y:S02]  /*159410*/  @P3 STG.E.U8 desc[UR48][R10.64], R7 ;  /* 0x000000070a003986 */ /* 0x0003e4000c101130 */
[----:B-1----:R-:W-:-:S02]  /*159420*/  PRMT R7, R16, 0x7770, RZ ;  /* 0x0000777010077816 */ /* 0x002fc400000000ff */
[----:B------:R-:W4:Y:S04]  /*159430*/  LDL.LU.64 R10, [R1+0x1f00] ;  /* 0x001f0000010a7983 */ /* 0x000f280000300a00 */
[----:B------:R1:W-:Y:S01]  /*159440*/  @P0 STG.E.U8 desc[UR48][R24.64], R7 ;  /* 0x0000000718000986 */ /* 0x0003e2000c101130 */
[----:B------:R-:W-:Y:S02]  /*159450*/  ISETP.NE.AND P0, PT, R2, RZ, PT ;  /* 0x000000ff0200720c */ /* 0x000fe40003f05270 */
[C---:B------:R-:W-:Y:S01]  /*159460*/  PRMT R2, R16.reuse, 0x7771, RZ ;  /* 0x0000777110027816 */ /* 0x040fe200000000ff */
[----:B-1----:R-:W4:Y:S10]  /*159470*/  LDL.LU.64 R24, [R1+0x1f30] ;  /* 0x001f300001187983 */ /* 0x002f340000300a00 */
[----:B------:R1:W-:Y:S02]  /*159480*/  @P0 STG.E.U8 desc[UR48][R8.64], R2 ;  /* 0x0000000208000986 */ /* 0x0003e4000c101130 */
[----:B-1----:R-:W-:-:S02]  /*159490*/  PRMT R2, R16, 0x7772, RZ ;  /* 0x0000777210027816 */ /* 0x002fc400000000ff */
[----:B------:R-:W4:Y:S04]  /*1594a0*/  LDL.LU.64 R8, [R1+0x1f28] ;  /* 0x001f280001087983 */ /* 0x000f280000300a00 */
[----:B------:R-:W4:Y:S04]  /*1594b0*/  LDL.LU R17, [R1+0x3d8] ;  /* 0x0003d80001117983 */ /* 0x000f280000300800 */
[----:B--2---:R1:W-:Y:S01]  /*1594c0*/  @P1 STG.E.U8 desc[UR48][R18.64], R2 ;  /* 0x0000000212001986 */ /* 0x0043e2000c101130 */
[----:B------:R-:W-:Y:S02]  /*1594d0*/  ISETP.NE.AND P1, PT, R0, RZ, PT ;  /* 0x000000ff0000720c */ /* 0x000fe40003f25270 */
[----:B------:R-:W-:Y:S01]  /*1594e0*/  PRMT R0, R16, 0x7773, RZ ;  /* 0x0000777310007816 */ /* 0x000fe200000000ff */
[----:B-1----:R-:W2:Y:S10]  /*1594f0*/  LDL.LU.64 R18, [R1+0x1f20] ;  /* 0x001f200001127983 */ /* 0x002eb40000300a00 */
[----:B---3--:R1:W-:Y:S04]  /*159500*/  @P1 STG.E.U8 desc[UR48][R20.64], R0 ;  /* 0x0000000014001986 */ /* 0x0083e8000c101130 */
[----:B-1----:R-:W3:Y:S01]  /*159510*/  LDL.LU.64 R20, [R1+0x4900] ;  /* 0x0049000001147983 */ /* 0x002ee20000300a00 */
[----:B------:R-:W-:-:S04]  /*159520*/  LOP3.LUT P6, RZ, R29, 0x40000, RZ, 0xc0, !PT ;  /* 0x000400001dff7812 */ /* 0x000fc800078cc0ff */
[----:B------:R-:W-:Y:S02]  /*159530*/  P2R R3, PR, RZ, 0x40 ;  /* 0x00000040ff037803 */ /* 0x000fe40000000000 */
[----:B------:R-:W-:-:S04]  /*159540*/  LOP3.LUT P6, RZ, R29, 0x80000, RZ, 0xc0, !PT ;  /* 0x000800001dff7812 */ /* 0x000fc800078cc0ff */
[----:B------:R-:W-:Y:S02]  /*159550*/  P2R R4, PR, RZ, 0x40 ;  /* 0x00000040ff047803 */ /* 0x000fe40000000000 */
[----:B------:R-:W-:-:S04]  /*159560*/  LOP3.LUT P6, RZ, R29, 0x100000, RZ, 0xc0, !PT ;  /* 0x001000001dff7812 */ /* 0x000fc800078cc0ff */
[----:B------:R-:W-:Y:S02]  /*159570*/  P2R R5, PR, RZ, 0x40 ;  /* 0x00000040ff057803 */ /* 0x000fe40000000000 */
[----:B------:R-:W-:-:S04]  /*159580*/  LOP3.LUT P6, RZ, R29, 0x200000, RZ, 0xc0, !PT ;  /* 0x002000001dff7812 */ /* 0x000fc800078cc0ff */
[----:B------:R-:W-:Y:S02]  /*159590*/  P2R R6, PR, RZ, 0x40 ;  /* 0x00000040ff067803 */ /* 0x000fe40000000000 */
[----:B------:R-:W-:Y:S02]  /*1595a0*/  LOP3.LUT P6, RZ, R29, 0x400000, RZ, 0xc0, !PT ;  /* 0x004000001dff7812 */ /* 0x000fe400078cc0ff */
[----:B---3--:R-:W-:-:S11]  /*1595b0*/  PRMT R0, R21, 0x7770, RZ ;  /* 0x0000777015007816 */ /* 0x008fd600000000ff */
[----:B----4-:R1:W-:Y:S01]  /*1595c0*/  @P6 STG.E.U8 desc[UR48][R14.64], R0 ;  /* 0x000000000e006986 */ /* 0x0103e2000c101130 */
[----:B------:R-:W-:-:S03]  /*1595d0*/  ISETP.NE.AND P6, PT, R6, RZ, PT ;  /* 0x000000ff0600720c */ /* 0x000fc60003fc5270 */
[----:B-1----:R-:W3:Y:S04]  /*1595e0*/  LDL.LU.64 R14, [R1+0x1f58] ;  /* 0x001f5800010e7983 */ /* 0x002ee80000300a00 */
[----:B------:R-:W4:Y:S01]  /*1595f0*/  LDL.LU.64 R6, [R1+0x1ee8] ;  /* 0x001ee80001067983 */ /* 0x000f220000300a00 */
[----:B------:R-:W-:-:S05]  /*159600*/  PRMT R0, R21, 0x7771, RZ ;  /* 0x0000777115007816 */ /* 0x000fca00000000ff */
[----:B------:R1:W-:Y:S04]  /*159610*/  @P6 STG.E.U8 desc[UR48][R12.64], R0 ;  /* 0x000000000c006986 */ /* 0x0003e8000c101130 */
[----:B-1----:R-:W2:Y:S01]  /*159620*/  LDL.LU R12, [R1+0x48fc] ;  /* 0x0048fc00010c7983 */ /* 0x002ea20000300800 */
[----:B------:R-:W-:Y:S02]  /*159630*/  ISETP.NE.AND P6, PT, R5, RZ, PT ;  /* 0x000000ff0500720c */ /* 0x000fe40003fc5270 */
[----:B------:R-:W-:-:S11]  /*159640*/  PRMT R0, R21, 0x7772, RZ ;  /* 0x0000777215007816 */ /* 0x000fd600000000ff */
[----:B------:R1:W-:Y:S01]  /*159650*/  @P6 STG.E.U8 desc[UR48][R22.64], R0 ;  /* 0x0000000016006986 */ /* 0x0003e2000c101130 */
[----:B------:R-:W-:Y:S02]  /*159660*/  ISETP.NE.AND P6, PT, R4, RZ, PT ;  /* 0x000000ff0400720c */ /* 0x000fe40003fc5270 */
[----:B-1----:R-:W-:Y:S02]  /*159670*/  PRMT R0, R21, 0x7773, RZ ;  /* 0x0000777315007816 */ /* 0x002fe400000000ff */
[C---:B------:R-:W-:Y:S02]  /*159680*/  LOP3.LUT P5, RZ, R29.reuse, 0x20000, RZ, 0xc0, !PT ;  /* 0x000200001dff7812 */ /* 0x040fe400078ac0ff */
[C---:B------:R-:W-:Y:S02]  /*159690*/  LOP3.LUT P2, RZ, R29.reuse, 0x10000, RZ, 0xc0, !PT ;  /* 0x000100001dff7812 */ /* 0x040fe4000784c0ff */
[C---:B------:R-:W-:Y:S02]  /*1596a0*/  LOP3.LUT P4, RZ, R29.reuse, 0x8000, RZ, 0xc0, !PT ;  /* 0x000080001dff7812 */ /* 0x040fe4000788c0ff */
[C---:B------:R-:W-:Y:S01]  /*1596b0*/  LOP3.LUT P3, RZ, R29.reuse, 0x4000, RZ, 0xc0, !PT ;  /* 0x000040001dff7812 */ /* 0x040fe2000786c0ff */
[----:B------:R-:W3:Y:S01]  /*1596c0*/  LDL.LU.64 R22, [R1+0x1f80] ;  /* 0x001f800001167983 */ /* 0x000ee20000300a00 */
[----:B------:R-:W-:-:S02]  /*1596d0*/  LOP3.LUT P0, RZ, R29, 0x2000, RZ, 0xc0, !PT ;  /* 0x000020001dff7812 */ /* 0x000fc4000780c0ff */
[----:B------:R-:W-:Y:S01]  /*1596e0*/  PRMT R2, R17, 0x7771, RZ ;  /* 0x0000777111027816 */ /* 0x000fe200000000ff */
[----:B----4-:R2:W-:Y:S01]  /*1596f0*/  @P6 STG.E.U8 desc[UR48][R6.64], R0 ;  /* 0x0000000006006986 */ /* 0x0105e2000c101130 */
[----:B------:R-:W-:Y:S02]  /*159700*/  ISETP.NE.AND P6, PT, R3, RZ, PT ;  /* 0x000000ff0300720c */ /* 0x000fe40003fc5270 */
[----:B--2---:R-:W-:-:S11]  /*159710*/  PRMT R0, R12, 0x7770, RZ ;  /* 0x000077700c007816 */ /* 0x004fd600000000ff */
[----:B------:R1:W-:Y:S02]  /*159720*/  @P6 STG.E.U8 desc[UR48][R26.64], R0 ;  /* 0x000000001a006986 */ /* 0x0003e4000c101130 */
[----:B-1----:R-:W-:-:S05]  /*159730*/  PRMT R0, R12, 0x7771, RZ ;  /* 0x000077710c007816 */ /* 0x002fca00000000ff */
[----:B------:R1:W-:Y:S02]  /*159740*/  @P5 STG.E.U8 desc[UR48][R10.64], R0 ;  /* 0x000000000a005986 */ /* 0x0003e4000c101130 */
[----:B-1----:R-:W-:-:S05]  /*159750*/  PRMT R0, R12, 0x7772, RZ ;  /* 0x000077720c007816 */ /* 0x002fca00000000ff */
[----:B------:R1:W-:Y:S02]  /*159760*/  @P2 STG.E.U8 desc[UR48][R24.64], R0 ;  /* 0x0000000018002986 */ /* 0x0003e4000c101130 */
[----:B-1----:R-:W-:Y:S02]  /*159770*/  PRMT R0, R12, 0x7773, RZ ;  /* 0x000077730c007816 */ /* 0x002fe400000000ff */
[----:B------:R-:W2:Y:S04]  /*159780*/  LDL.LU R12, [R1+0x48f8] ;  /* 0x0048f800010c7983 */ /* 0x000ea80000300800 */
[----:B------:R1:W-:Y:S02]  /*159790*/  @P4 STG.E.U8 desc[UR48][R8.64], R0 ;  /* 0x0000000008004986 */ /* 0x0003e4000c101130 */
[----:B-1----:R-:W-:-:S05]  /*1597a0*/  PRMT R0, R17, 0x7770, RZ ;  /* 0x0000777011007816 */ /* 0x002fca00000000ff */
[----:B------:R1:W-:Y:S04]  /*1597b0*/  @P3 STG.E.U8 desc[UR48][R18.64], R0 ;  /* 0x0000000012003986 */ /* 0x0003e8000c101130 */
[----:B-1----:R-:W4:Y:S04]  /*1597c0*/  LDL.LU.64 R18, [R1+0x1fd8] ;  /* 0x001fd80001127983 */ /* 0x002f280000300a00 */
[----:B------:R-:W4:Y:S04]  /*1597d0*/  LDL.LU.64 R26, [R1+0x1fd0] ;  /* 0x001fd000011a7983 */ /* 0x000f280000300a00 */
[----:B------:R-:W4:Y:S04]  /*1597e0*/  LDL.LU R21, [R1+0x2b8] ;  /* 0x0002b80001157983 */ /* 0x000f280000300800 */
[----:B---3--:R1:W-:Y:S04]  /*1597f0*/  @P0 STG.E.U8 desc[UR48][R14.64], R2 ;  /* 0x000000020e000986 */ /* 0x0083e8000c101130 */
[----:B-1----:R-:W3:Y:S04]  /*159800*/  LDL.LU.64 R14, [R1+0x1ff8] ;  /* 0x001ff800010e7983 */ /* 0x002ee80000300a00 */
[----:B------:R-:W3:Y:S01]  /*159810*/  LDL.LU.64 R10, [R1+0x2018] ;  /* 0x00201800010a7983 */ /* 0x000ee20000300a00 */
[----:B------:R-:W-:-:S02]  /*159820*/  LOP3.LUT P1, RZ, R29, 0x1000, RZ, 0xc0, !PT ;  /* 0x000010001dff7812 */ /* 0x000fc4000782c0ff */
[----:B------:R-:W-:Y:S02]  /*159830*/  LOP3.LUT P5, RZ, R29, 0x800, RZ, 0xc0, !PT ;  /* 0x000008001dff7812 */ /* 0x000fe400078ac0ff */
[----:B------:R-:W-:Y:S02]  /*159840*/  PRMT R3, R17, 0x7772, RZ ;  /* 0x0000777211037816 */ /* 0x000fe400000000ff */
[----:B------:R-:W-:Y:S02]  /*159850*/  LOP3.LUT P2, RZ, R29, 0x400, RZ, 0xc0, !PT ;  /* 0x000004001dff7812 */ /* 0x000fe4000784c0ff */
[----:B------:R-:W-:Y:S02]  /*159860*/  PRMT R8, R17, 0x7773, RZ ;  /* 0x0000777311087816 */ /* 0x000fe400000000ff */
[C---:B------:R-:W-:Y:S02]  /*159870*/  LOP3.LUT P4, RZ, R29.reuse, 0x200, RZ, 0xc0, !PT ;  /* 0x000002001dff7812 */ /* 0x040fe4000788c0ff */
[----:B------:R-:W-:Y:S01]  /*159880*/  LOP3.LUT P3, RZ, R29, 0x80, RZ, 0xc0, !PT ;  /* 0x000000801dff7812 */ /* 0x000fe2000786c0ff */
[----:B------:R-:W3:Y:S04]  /*159890*/  LDL.LU.64 R24, [R1+0x2010] ;  /* 0x0020100001187983 */ /* 0x000ee80000300a00 */
[----:B------:R1:W-:Y:S01]  /*1598a0*/  @P1 STG.E.U8 desc[UR48][R22.64], R3 ;  /* 0x0000000316001986 */ /* 0x0003e2000c101130 */
[----:B------:R-:W-:-:S02]  /*1598b0*/  P2R R0, PR, RZ, 0x8 ;  /* 0x00000008ff007803 */ /* 0x000fc40000000000 */
[----:B------:R-:W-:Y:S01]  /*1598c0*/  LOP3.LUT P3, RZ, R29, 0x100, RZ, 0xc0, !PT ;  /* 0x000001001dff7812 */ /* 0x000fe2000786c0ff */
[----:B-1----:R-:W3:Y:S01]  /*1598d0*/  LDL.LU.64 R22, [R1+0x2008] ;  /* 0x0020080001167983 */ /* 0x002ee20000300a00 */
[----:B--2---:R-:W-:-:S04]  /*1598e0*/  LOP3.LUT P6, RZ, R12, 0x80000000, RZ, 0xc0, !PT ;  /* 0x800000000cff7812 */ /* 0x004fc800078cc0ff */
[----:B------:R-:W-:Y:S02]  /*1598f0*/  P2R R3, PR, RZ, 0x40 ;  /* 0x00000040ff037803 */ /* 0x000fe40000000000 */
[----:B------:R-:W-:-:S04]  /*159900*/  LOP3.LUT P6, RZ, R29, 0x1, RZ, 0xc0, !PT ;  /* 0x000000011dff7812 */ /* 0x000fc800078cc0ff */
[----:B------:R-:W-:Y:S02]  /*159910*/  P2R R4, PR, RZ, 0x40 ;  /* 0x00000040ff047803 */ /* 0x000fe40000000000 */
[----:B------:R-:W-:-:S04]  /*159920*/  LOP3.LUT P6, RZ, R29, 0x2, RZ, 0xc0, !PT ;  /* 0x000000021dff7812 */ /* 0x000fc800078cc0ff */
[----:B------:R-:W-:Y:S01]  /*159930*/  P2R R5, PR, RZ, 0x40 ;  /* 0x00000040ff057803 */ /* 0x000fe20000000000 */
[----:B----4-:R1:W-:Y:S02]  /*159940*/  @P5 STG.E.U8 desc[UR48][R18.64], R8 ;  /* 0x0000000812005986 */ /* 0x0103e4000c101130 */
[----:B-1----:R-:W-:-:S05]  /*159950*/  PRMT R8, R21, 0x7770, RZ ;  /* 0x0000777015087816 */ /* 0x002fca00000000ff */
[----:B------:R1:W-:Y:S04]  /*159960*/  @P2 STG.E.U8 desc[UR48][R26.64], R8 ;  /* 0x000000081a002986 */ /* 0x0003e8000c101130 */
[----:B------:R2:W-:Y:S04]  /*159970*/  STL.64 [R1+0x48f0], R4 ;  /* 0x0048f00401007387 */ /* 0x0005e80000100a00 */
[----:B------:R-:W4:Y:S04]  /*159980*/  LDL.LU.64 R16, [R1+0x2038] ;  /* 0x0020380001107983 */ /* 0x000f280000300a00 */
[----:B------:R-:W4:Y:S01]  /*159990*/  LDL.LU.64 R18, [R1+0x2058] ;  /* 0x0020580001127983 */ /* 0x000f220000300a00 */
[----:B-1----:R-:W-:-:S03]  /*1599a0*/  PRMT R8, R21, 0x7771, RZ ;  /* 0x0000777115087816 */ /* 0x002fc600000000ff */
[----:B--2---:R-:W2:Y:S04]  /*1599b0*/  LDL.LU.64 R4, [R1+0x2050] ;  /* 0x0020500001047983 */ /* 0x004ea80000300a00 */
[----:B------:R-:W2:Y:S04]  /*1599c0*/  LDL.LU R13, [R1+0x2bc] ;  /* 0x0002bc00010d7983 */ /* 0x000ea80000300800 */
[----:B---3--:R1:W-:Y:S02]  /*1599d0*/  @P4 STG.E.U8 desc[UR48][R14.64], R8 ;  /* 0x000000080e004986 */ /* 0x0083e4000c101130 */
[----:B-1----:R-:W-:-:S02]  /*1599e0*/  PRMT R8, R21, 0x7772, RZ ;  /* 0x0000777215087816 */ /* 0x002fc400000000ff */
[----:B------:R-:W3:Y:S04]  /*1599f0*/  LDL.LU.64 R14, [R1+0x2048] ;  /* 0x00204800010e7983 */ /* 0x000ee80000300a00 */
[----:B------:R1:W-:Y:S04]  /*159a00*/  @P3 STG.E.U8 desc[UR48][R10.64], R8 ;  /* 0x000000080a003986 */ /* 0x0003e8000c101130 */
[----:B-1----:R-:W4:Y:S01]  /*159a10*/  LDL.LU R8, [R1+0x3dc] ;  /* 0x0003dc0001087983 */ /* 0x002f220000300800 */
[----:B------:R-:W-:Y:S02]  /*159a20*/  ISETP.NE.AND P3, PT, R0, RZ, PT ;  /* 0x000000ff0000720c */ /* 0x000fe40003f65270 */
[----:B------:R-:W-:-:S02]  /*159a30*/  LOP3.LUT P0, RZ, R29, 0x20, RZ, 0xc0, !PT ;  /* 0x000000201dff7812 */ /* 0x000fc4000780c0ff */
[----:B------:R-:W-:Y:S02]  /*159a40*/  PRMT R0, R21, 0x7773, RZ ;  /* 0x0000777315007816 */ /* 0x000fe400000000ff */
[----:B------:R-:W-:Y:S02]  /*159a50*/  P2R R2, PR, RZ, 0x1 ;  /* 0x00000001ff027803 */ /* 0x000fe40000000000 */
[C---:B------:R-:W-:Y:S02]  /*159a60*/  LOP3.LUT P0, RZ, R29.reuse, 0x40, RZ, 0xc0, !PT ;  /* 0x000000401dff7812 */ /* 0x040fe4000780c0ff */
[----:B------:R-:W-:-:S03]  /*159a70*/  LOP3.LUT P6, RZ, R29, 0x4, RZ, 0xc0, !PT ;  /* 0x000000041dff7812 */ /* 0x000fc600078cc0ff */
[----:B------:R1:W-:Y:S01]  /*159a80*/  @P3 STG.E.U8 desc[UR48][R24.64], R0 ;  /* 0x0000000018003986 */ /* 0x0003e2000c101130 */
[----:B------:R-:W-:Y:S02]  /*159a90*/  P2R R6, PR, RZ, 0x40 ;  /* 0x00000040ff067803 */ /* 0x000fe40000000000 */
[----:B------:R-:W-:-:S04]  /*159aa0*/  LOP3.LUT P6, RZ, R29, 0x8, RZ, 0xc0, !PT ;  /* 0x000000081dff7812 */ /* 0x000fc800078cc0ff */
[----:B------:R-:W-:Y:S02]  /*159ab0*/  P2R R7, PR, RZ, 0x40 ;  /* 0x00000040ff077803 */ /* 0x000fe40000000000 */
[----:B------:R-:W-:Y:S02]  /*159ac0*/  LOP3.LUT P6, RZ, R29, 0x10, RZ, 0xc0, !PT ;  /* 0x000000101dff7812 */ /* 0x000fe400078cc0ff */
[----:B------:R-:W3:Y:S04]  /*159ad0*/  LDL.LU.64 R28, [R1+0x2098] ;  /* 0x00209800011c7983 */ /* 0x000ee80000300a00 */
[----:B------:R-:W3:Y:S04]  /*159ae0*/  LDL.LU R9, [R1+0x200] ;  /* 0x0002000001097983 */ /* 0x000ee80000300800 */
[----:B------:R-:W3:Y:S04]  /*159af0*/  LDL.LU.64 R26, [R1+0x2090] ;  /* 0x00209000011a7983 */ /* 0x000ee80000300a00 */
[----:B------:R-:W3:Y:S04]  /*159b00*/  LDL.LU.64 R10, [R1+0x2088] ;  /* 0x00208800010a7983 */ /* 0x000ee80000300a00 */
[----:B-1----:R-:W3:Y:S01]  /*159b10*/  LDL.LU.64 R24, [R1+0x20b8] ;  /* 0x0020b80001187983 */ /* 0x002ee20000300a00 */
[----:B----4-:R-:W-:-:S05]  /*159b20*/  PRMT R0, R8, 0x7770, RZ ;  /* 0x0000777008007816 */ /* 0x010fca00000000ff */
[----:B------:R1:W-:Y:S01]  /*159b30*/  @P0 STG.E.U8 desc[UR48][R22.64], R0 ;  /* 0x0000000016000986 */ /* 0x0003e2000c101130 */
[----:B------:R-:W-:Y:S02]  /*159b40*/  ISETP.NE.AND P0, PT, R2, RZ, PT ;  /* 0x000000ff0200720c */ /* 0x000fe40003f05270 */
[C---:B-1----:R-:W-:Y:S01]  /*159b50*/  PRMT R0, R8.reuse, 0x7771, RZ ;  /* 0x0000777108007816 */ /* 0x042fe200000000ff */
[----:B------:R-:W4:Y:S10]  /*159b60*/  LDL.LU.64 R22, [R1+0x20d0] ;  /* 0x0020d00001167983 */ /* 0x000f340000300a00 */
[----:B------:R1:W-:Y:S02]  /*159b70*/  @P0 STG.E.U8 desc[UR48][R16.64], R0 ;  /* 0x0000000010000986 */ /* 0x0003e4000c101130 */
[----:B-1----:R-:W-:-:S02]  /*159b80*/  PRMT R0, R8, 0x7772, RZ ;  /* 0x0000777208007816 */ /* 0x002fc400000000ff */
[----:B------:R-:W4:Y:S04]  /*159b90*/  LDL.LU.64 R16, [R1+0x20c8] ;  /* 0x0020c80001107983 */ /* 0x000f280000300a00 */
[----:B------:R-:W4:Y:S04]  /*159ba0*/  LDL R21, [R1+0x30] ;  /* 0x0000300001157983 */ /* 0x000f280000100800 */
[----:B------:R1:W-:Y:S01]  /*159bb0*/  @P6 STG.E.U8 desc[UR48][R18.64], R0 ;  /* 0x0000000012006986 */ /* 0x0003e2000c101130 */
[----:B------:R-:W-:Y:S02]  /*159bc0*/  ISETP.NE.AND P6, PT, R7, RZ, PT ;  /* 0x000000ff0700720c */ /* 0x000fe40003fc5270 */
[----:B-1----:R-:W-:Y:S01]  /*159bd0*/  PRMT R0, R8, 0x7773, RZ ;  /* 0x0000777308007816 */ /* 0x002fe200000000ff */
[----:B------:R-:W4:Y:S10]  /*159be0*/  LDL.LU.64 R18, [R1+0x20f8] ;  /* 0x0020f80001127983 */ /* 0x000f340000300a00 */
[----:B--2---:R1:W-:Y:S04]  /*159bf0*/  @P6 STG.E.U8 desc[UR48][R4.64], R0 ;  /* 0x0000000004006986 */ /* 0x0043e8000c101130 */
[----:B-1----:R-:W2:Y:S01]  /*159c00*/  LDL.LU.64 R4, [R1+0x48f0] ;  /* 0x0048f00001047983 */ /* 0x002ea20000300a00 */
[----:B------:R-:W-:-:S03]  /*159c10*/  ISETP.NE.AND P6, PT, R6, RZ, PT ;  /* 0x000000ff0600720c */ /* 0x000fc60003fc5270 */
[----:B------:R-:W4:Y:S01]  /*159c20*/  LDL.LU.64 R6, [R1+0x2078] ;  /* 0x0020780001067983 */ /* 0x000f220000300a00 */
[----:B------:R-:W-:-:S09]  /*159c30*/  PRMT R0, R13, 0x7770, RZ ;  /* 0x000077700d007816 */ /* 0x000fd200000000ff */
[----:B---3--:R1:W-:Y:S02]  /*159c40*/  @P6 STG.E.U8 desc[UR48][R14.64], R0 ;  /* 0x000000000e006986 */ /* 0x0083e4000c101130 */
[----:B-1----:R-:W-:Y:S02]  /*159c50*/  PRMT R0, R13, 0x7771, RZ ;  /* 0x000077710d007816 */ /* 0x002fe400000000ff */
[C---:B------:R-:W-:Y:S02]  /*159c60*/  LOP3.LUT P1, RZ, R12.reuse, 0x40000000, RZ, 0xc0, !PT ;  /* 0x400000000cff7812 */ /* 0x040fe4000782c0ff */
[C---:B------:R-:W-:Y:S02]  /*159c70*/  LOP3.LUT P5, RZ, R12.reuse, 0x20000000, RZ, 0xc0, !PT ;  /* 0x200000000cff7812 */ /* 0x040fe400078ac0ff */
[C---:B------:R-:W-:Y:S02]  /*159c80*/  LOP3.LUT P2, RZ, R12.reuse, 0x10000000, RZ, 0xc0, !PT ;  /* 0x100000000cff7812 */ /* 0x040fe4000784c0ff */
[----:B------:R-:W-:Y:S01]  /*159c90*/  LOP3.LUT P4, RZ, R12, 0x8000000, RZ, 0xc0, !PT ;  /* 0x080000000cff7812 */ /* 0x000fe2000788c0ff */
[----:B------:R-:W3:Y:S01]  /*159ca0*/  LDL.LU.64 R14, [R1+0x2120] ;  /* 0x00212000010e7983 */ /* 0x000ee20000300a00 */
[----:B--2---:R-:W-:-:S13]  /*159cb0*/  ISETP.NE.AND P6, PT, R5, RZ, PT ;  /* 0x000000ff0500720c */ /* 0x004fda0003fc5270 */
[----:B----4-:R1:W-:Y:S01]  /*159cc0*/  @P6 STG.E.U8 desc[UR48][R6.64], R0 ;  /* 0x0000000006006986 */ /* 0x0103e2000c101130 */
[----:B------:R-:W-:-:S03]  /*159cd0*/  ISETP.NE.AND P6, PT, R4, RZ, PT ;  /* 0x000000ff0400720c */ /* 0x000fc60003fc5270 */
[----:B------:R-:W2:Y:S01]  /*159ce0*/  LDS.128 R4, [R21] ;  /* 0x0000000015047984 */ /* 0x000ea20000000c00 */
[----:B-1----:R-:W-:-:S09]  /*159cf0*/  PRMT R0, R13, 0x7772, RZ ;  /* 0x000077720d007816 */ /* 0x002fd200000000ff */
[----:B------:R1:W-:Y:S01]  /*159d00*/  @P6 STG.E.U8 desc[UR48][R28.64], R0 ;  /* 0x000000001c006986 */ /* 0x0003e2000c101130 */
[----:B------:R-:W-:Y:S02]  /*159d10*/  ISETP.NE.AND P6, PT, R3, RZ, PT ;  /* 0x000000ff0300720c */ /* 0x000fe40003fc5270 */
        /* <DEDUP_REMOVED lines=10> */
[----:B-1----:R-:W4:Y:S01]  /*159dc0*/  LDL.LU.64 R16, [R1+0x21b8] ;  /* 0x0021b80001107983 */ /* 0x002f220000300a00 */
[----:B------:R-:W-:Y:S02]  /*159dd0*/  LOP3.LUT P3, RZ, R12, 0x4000000, RZ, 0xc0, !PT ;  /* 0x040000000cff7812 */ /* 0x000fe4000786c0ff */
[----:B--2---:R-:W-:Y:S01]  /*159de0*/  PRMT R0, R4, 0x7770, RZ ;  /* 0x0000777004007816 */ /* 0x004fe200000000ff */
[----:B------:R-:W-:Y:S10]  /*159df0*/  STL.64 [R1+0x48e8], R6 ;  /* 0x0048e80601007387 */ /* 0x000ff40000100a00 */
[----:B------:R1:W-:Y:S04]  /*159e00*/  @P3 STG.E.U8 desc[UR48][R18.64], R0 ;  /* 0x0000000012003986 */ /* 0x0003e8000c101130 */
[----:B-1----:R-:W2:Y:S04]  /*159e10*/  LDL.LU.64 R18, [R1+0x21b0] ;  /* 0x0021b00001127983 */ /* 0x002ea80000300a00 */
[----:B------:R-:W2:Y:S04]  /*159e20*/  LDL.LU R21, [R1+0x204] ;  /* 0x0002040001157983 */ /* 0x000ea80000300800 */
[----:B------:R-:W2:Y:S01]  /*159e30*/  LDL.LU.64 R24, [R1+0x21a8] ;  /* 0x0021a80001187983 */ /* 0x000ea20000300a00 */
[----:B------:R-:W-:-:S03]  /*159e40*/  LOP3.LUT P0, RZ, R12, 0x2000000, RZ, 0xc0, !PT ;  /* 0x020000000cff7812 */ /* 0x000fc6000780c0ff */
[----:B------:R-:W2:Y:S01]  /*159e50*/  LDL.LU.64 R28, [R1+0x21d8] ;  /* 0x0021d800011c7983 */ /* 0x000ea20000300a00 */
[----:B------:R-:W-:Y:S02]  /*159e60*/  LOP3.LUT P5, RZ, R12, 0x1000000, RZ, 0xc0, !PT ;  /* 0x010000000cff7812 */ /* 0x000fe400078ac0ff */
[C---:B------:R-:W-:Y:S01]  /*159e70*/  PRMT R2, R4.reuse, 0x7771, RZ ;  /* 0x0000777104027816 */ /* 0x040fe200000000ff */
[----:B------:R-:W2:Y:S04]  /*159e80*/  LDL.LU.64 R26, [R1+0x21f8] ;  /* 0x0021f800011a7983 */ /* 0x000ea80000300a00 */
[----:B------:R-:W2:Y:S04]  /*159e90*/  LDL.LU.64 R6, [R1+0x21e8] ;  /* 0x0021e80001067983 */ /* 0x000ea80000300a00 */
[----:B------:R-:W2:Y:S04]  /*159ea0*/  LDL.LU.64 R22, [R1+0x2218] ;  /* 0x0022180001167983 */ /* 0x000ea80000300a00 */
[----:B---3--:R1:W-:Y:S02]  /*159eb0*/  @P0 STG.E.U8 desc[UR48][R14.64], R2 ;  /* 0x000000020e000986 */ /* 0x0083e4000c101130 */
[----:B-1----:R-:W-:-:S05]  /*159ec0*/  PRMT R14, R4, 0x7772, RZ ;  /* 0x00007772040e7816 */ /* 0x002fca00000000ff */
[----:B----4-:R1:W-:Y:S04]  /*159ed0*/  @P5 STG.E.U8 desc[UR48][R16.64], R14 ;  /* 0x0000000e10005986 */ /* 0x0103e8000c101130 */
[----:B-1----:R-:W3:Y:S01]  /*159ee0*/  LDL.LU.64 R14, [R1+0x21f0] ;  /* 0x0021f000010e7983 */ /* 0x002ee20000300a00 */
[C---:B------:R-:W-:Y:S02]  /*159ef0*/  LOP3.LUT P3, RZ, R12.reuse, 0x1000, RZ, 0xc0, !PT ;  /* 0x000010000cff7812 */ /* 0x040fe4000786c0ff */
[C---:B------:R-:W-:Y:S01]  /*159f00*/  LOP3.LUT P2, RZ, R12.reuse, 0x800000, RZ, 0xc0, !PT ;  /* 0x008000000cff7812 */ /* 0x040fe2000784c0ff */
[----:B------:R-:W4:Y:S01]  /*159f10*/  LDL.LU.64 R16, [R1+0x2230] ;  /* 0x0022300001107983 */ /* 0x000f220000300a00 */
[----:B------:R-:W-:Y:S02]  /*159f20*/  P2R R2, PR, RZ, 0x8 ;  /* 0x00000008ff027803 */ /* 0x000fe40000000000 */
[----:B------:R-:W-:-:S02]  /*159f30*/  LOP3.LUT P3, RZ, R12, 0x2000, RZ, 0xc0, !PT ;  /* 0x000020000cff7812 */ /* 0x000fc4000786c0ff */
[C---:B------:R-:W-:Y:S02]  /*159f40*/  LOP3.LUT P4, RZ, R12.reuse, 0x400000, RZ, 0xc0, !PT ;  /* 0x004000000cff7812 */ /* 0x040fe4000788c0ff */
[C---:B------:R-:W-:Y:S02]  /*159f50*/  LOP3.LUT P1, RZ, R12.reuse, 0x100000, RZ, 0xc0, !PT ;  /* 0x001000000cff7812 */ /* 0x040fe4000782c0ff */
[----:B------:R-:W-:Y:S02]  /*159f60*/  P2R R3, PR, RZ, 0x8 ;  /* 0x00000008ff037803 */ /* 0x000fe40000000000 */
[----:B------:R-:W-:Y:S02]  /*159f70*/  LOP3.LUT P3, RZ, R12, 0x4000, RZ, 0xc0, !PT ;  /* 0x000040000cff7812 */ /* 0x000fe4000786c0ff */
[----:B------:R-:W-:Y:S02]  /*159f80*/  PRMT R4, R4, 0x7773, RZ ;  /* 0x0000777304047816 */ /* 0x000fe400000000ff */
[----:B------:R-:W-:-:S02]  /*159f90*/  P2R R0, PR, RZ, 0x2 ;  /* 0x00000002ff007803 */ /* 0x000fc40000000000 */
[C---:B------:R-:W-:Y:S02]  /*159fa0*/  LOP3.LUT P1, RZ, R12.reuse, 0x200000, RZ, 0xc0, !PT ;  /* 0x002000000cff7812 */ /* 0x040fe4000782c0ff */
[----:B------:R-:W-:Y:S02]  /*159fb0*/  P2R R8, PR, RZ, 0x8 ;  /* 0x00000008ff087803 */ /* 0x000fe40000000000 */
[C---:B------:R-:W-:Y:S01]  /*159fc0*/  LOP3.LUT P3, RZ, R12.reuse, 0x8000, RZ, 0xc0, !PT ;  /* 0x000080000cff7812 */ /* 0x040fe2000786c0ff */
[----:B--2---:R1:W-:Y:S03]  /*159fd0*/  @P2 STG.E.U8 desc[UR48][R18.64], R4 ;  /* 0x0000000412002986 */ /* 0x0043e6000c101130 */
[----:B------:R-:W-:Y:S02]  /*159fe0*/  P2R R9, PR, RZ, 0x8 ;  /* 0x00000008ff097803 */ /* 0x000fe40000000000 */
[----:B------:R-:W-:-:S02]  /*159ff0*/  LOP3.LUT P3, RZ, R12, 0x10000, RZ, 0xc0, !PT ;  /* 0x000100000cff7812 */ /* 0x000fc4000786c0ff */
[----:B-1----:R-:W-:Y:S01]  /*15a000*/  PRMT R4, R21, 0x7770, RZ ;  /* 0x0000777015047816 */ /* 0x002fe200000000ff */
[----:B------:R-:W2:Y:S01]  /*15a010*/  LDL.LU.64 R18, [R1+0x2228] ;  /* 0x0022280001127983 */ /* 0x000ea20000300a00 */
[----:B------:R-:W-:-:S03]  /*15a020*/  P2R R10, PR, RZ, 0x8 ;  /* 0x00000008ff0a7803 */ /* 0x000fc60000000000 */
[----:B------:R1:W-:Y:S01]  /*15a030*/  @P4 STG.E.U8 desc[UR48][R24.64], R4 ;  /* 0x0000000418004986 */ /* 0x0003e2000c101130 */
[----:B------:R-:W-:-:S04]  /*15a040*/  LOP3.LUT P3, RZ, R12, 0x20000, RZ, 0xc0, !PT ;  /* 0x000200000cff7812 */ /* 0x000fc8000786c0ff */
[----:B------:R-:W-:Y:S02]  /*15a050*/  P2R R11, PR, RZ, 0x8 ;  /* 0x00000008ff0b7803 */ /* 0x000fe40000000000 */
[----:B-1----:R-:W-:Y:S02]  /*15a060*/  PRMT R4, R21, 0x7771, RZ ;  /* 0x0000777115047816 */ /* 0x002fe400000000ff */
[----:B------:R-:W-:Y:S01]  /*15a070*/  LOP3.LUT P3, RZ, R12, 0x40000, RZ, 0xc0, !PT ;  /* 0x000400000cff7812 */ /* 0x000fe2000786c0ff */
[----:B------:R-:W2:Y:S04]  /*15a080*/  LDL.LU R24, [R1+0x208] ;  /* 0x0002080001187983 */ /* 0x000ea80000300800 */
[----:B------:R1:W-:Y:S01]  /*15a090*/  @P1 STG.E.U8 desc[UR48][R28.64], R4 ;  /* 0x000000041c001986 */ /* 0x0003e2000c101130 */
[----:B------:R-:W-:-:S02]  /*15a0a0*/  ISETP.NE.AND P1, PT, R0, RZ, PT ;  /* 0x000000ff0000720c */ /* 0x000fc40003f25270 */
[----:B------:R-:W-:Y:S02]  /*15a0b0*/  P2R R13, PR, RZ, 0x8 ;  /* 0x00000008ff0d7803 */ /* 0x000fe40000000000 */
[----:B------:R-:W-:Y:S02]  /*15a0c0*/  LOP3.LUT P3, RZ, R12, 0x80000, RZ, 0xc0, !PT ;  /* 0x000800000cff7812 */ /* 0x000fe4000786c0ff */
[C---:B------:R-:W-:Y:S01]  /*15a0d0*/  PRMT R0, R21.reuse, 0x7772, RZ ;  /* 0x0000777215007816 */ /* 0x040fe200000000ff */
[----:B-1----:R-:W2:Y:S06]  /*15a0e0*/  LDL.LU.64 R28, [R1+0x828] ;  /* 0x00082800011c7983 */ /* 0x002eac0000300a00 */
[----:B------:R1:W-:Y:S02]  /*15a0f0*/  @P1 STG.E.U8 desc[UR48][R26.64], R0 ;  /* 0x000000001a001986 */ /* 0x0003e4000c101130 */
[----:B-1----:R-:W-:-:S02]  /*15a100*/  PRMT R0, R21, 0x7773, RZ ;  /* 0x0000777315007816 */ /* 0x002fc400000000ff */
[----:B------:R-:W2:Y:S04]  /*15a110*/  LDL.LU.64 R26, [R1+0x2250] ;  /* 0x00225000011a7983 */ /* 0x000ea80000300a00 */
[----:B---3--:R1:W-:Y:S01]  /*15a120*/  @P3 STG.E.U8 desc[UR48][R14.64], R0 ;  /* 0x000000000e003986 */ /* 0x0083e2000c101130 */
[----:B------:R-:W-:Y:S02]  /*15a130*/  ISETP.NE.AND P3, PT, R13, RZ, PT ;  /* 0x000000ff0d00720c */ /* 0x000fe40003f65270 */
[----:B-1----:R-:W-:-:S11]  /*15a140*/  PRMT R0, R5, 0x7770, RZ ;  /* 0x0000777005007816 */ /* 0x002fd600000000ff */
[----:B------:R1:W-:Y:S04]  /*15a150*/  @P3 STG.E.U8 desc[UR48][R6.64], R0 ;  /* 0x0000000006003986 */ /* 0x0003e8000c101130 */
[----:B-1----:R-:W3:Y:S01]  /*15a160*/  LDL.LU.64 R6, [R1+0x2270] ;  /* 0x0022700001067983 */ /* 0x002ee20000300a00 */
[----:B------:R-:W-:Y:S02]  /*15a170*/  ISETP.NE.AND P3, PT, R11, RZ, PT ;  /* 0x000000ff0b00720c */ /* 0x000fe40003f65270 */
[----:B------:R-:W-:Y:S01]  /*15a180*/  PRMT R0, R5, 0x7771, RZ ;  /* 0x0000777105007816 */ /* 0x000fe200000000ff */
[----:B------:R-:W3:Y:S10]  /*15a190*/  LDL.LU R4, [R1+0x28] ;  /* 0x0000280001047983 */ /* 0x000ef40000300800 */
[----:B------:R1:W-:Y:S01]  /*15a1a0*/  @P3 STG.E.U8 desc[UR48][R22.64], R0 ;  /* 0x0000000016003986 */ /* 0x0003e2000c101130 */
[----:B------:R-:W-:-:S02]  /*15a1b0*/  ISETP.NE.AND P3, PT, R10, RZ, PT ;  /* 0x000000ff0a00720c */ /* 0x000fc40003f65270 */
[----:B-1----:R-:W-:Y:S01]  /*15a1c0*/  PRMT R0, R5, 0x7772, RZ ;  /* 0x0000777205007816 */ /* 0x002fe200000000ff */
[----:B------:R-:W3:Y:S10]  /*15a1d0*/  LDL.LU.64 R22, [R1+0x2260] ;  /* 0x0022600001167983 */ /* 0x000ef40000300a00 */
[----:B----4-:R2:W-:Y:S01]  /*15a1e0*/  @P3 STG.E.U8 desc[UR48][R16.64], R0 ;  /* 0x0000000010003986 */ /* 0x0105e2000c101130 */
[----:B------:R-:W-:-:S02]  /*15a1f0*/  ISETP.NE.AND P3, PT, R9, RZ, PT ;  /* 0x000000ff0900720c */ /* 0x000fc40003f65270 */
[----:B------:R-:W-:Y:S02]  /*15a200*/  PRMT R5, R5, 0x7773, RZ ;  /* 0x0000777305057816 */ /* 0x000fe400000000ff */
[----:B--2---:R-:W-:Y:S01]  /*15a210*/  PRMT R0, R24, 0x7770, RZ ;  /* 0x0000777018007816 */ /* 0x004fe200000000ff */
[----:B------:R-:W2:Y:S08]  /*15a220*/  LDL.LU.64 R16, [R1+0x2290] ;  /* 0x0022900001107983 */ /* 0x000eb00000300a00 */
[----:B------:R1:W-:Y:S01]  /*15a230*/  @P3 STG.E.U8 desc[UR48][R18.64], R5 ;  /* 0x0000000512003986 */ /* 0x0003e2000c101130 */
[----:B------:R-:W-:-:S03]  /*15a240*/  ISETP.NE.AND P3, PT, R8, RZ, PT ;  /* 0x000000ff0800720c */ /* 0x000fc60003f65270 */
[----:B------:R-:W4:Y:S04]  /*15a250*/  LDL.LU.64 R10, [R1+0x22a8] ;  /* 0x0022a800010a7983 */ /* 0x000f280000300a00 */
[----:B-1----:R-:W4:Y:S06]  /*15a260*/  LDL.LU.64 R18, [R1+0x22a0] ;  /* 0x0022a00001127983 */ /* 0x002f2c0000300a00 */
[----:B------:R1:W-:Y:S01]  /*15a270*/  @P3 STG.E.U8 desc[UR48][R28.64], R0 ;  /* 0x000000001c003986 */ /* 0x0003e2000c101130 */
[----:B------:R-:W-:-:S03]  /*15a280*/  ISETP.NE.AND P3, PT, R3, RZ, PT ;  /* 0x000000ff0300720c */ /* 0x000fc60003f65270 */
[----:B------:R-:W4:Y:S04]  /*15a290*/  LDL.LU R15, [R1+0x20c] ;  /* 0x00020c00010f7983 */ /* 0x000f280000300800 */
[----:B------:R-:W4:Y:S04]  /*15a2a0*/  LDL.LU R21, [R1+0x1828] ;  /* 0x0018280001157983 */ /* 0x000f280000300800 */
[----:B------:R-:W2:Y:S01]  /*15a2b0*/  LDL.LU.64 R8, [R1+0x2268] ;  /* 0x0022680001087983 */ /* 0x000ea20000300a00 */
[----:B-1----:R-:W-:-:S03]  /*15a2c0*/  PRMT R0, R24, 0x7771, RZ ;  /* 0x0000777118007816 */ /* 0x002fc600000000ff */
[----:B------:R-:W4:Y:S04]  /*15a2d0*/  LDL.LU.64 R28, [R1+0x820] ;  /* 0x00082000011c7983 */ /* 0x000f280000300a00 */
[----:B------:R-:W4:Y:S04]  /*15a2e0*/  LDL.LU R13, [R1+0x1930] ;  /* 0x00193000010d7983 */ /* 0x000f280000300800 */
[----:B------:R-:W4:Y:S04]  /*15a2f0*/  LDL.LU R3, [R1+0x1824] ;  /* 0x0018240001037983 */ /* 0x000f280000300800 */
[----:B------:R1:W-:Y:S01]  /*15a300*/  @P3 STG.E.U8 desc[UR48][R26.64], R0 ;  /* 0x000000001a003986 */ /* 0x0003e2000c101130 */
[----:B------:R-:W-:-:S02]  /*15a310*/  ISETP.NE.AND P3, PT, R2, RZ, PT ;  /* 0x000000ff0200720c */ /* 0x000fc40003f65270 */
[----:B-1----:R-:W-:Y:S01]  /*15a320*/  PRMT R0, R24, 0x7772, RZ ;  /* 0x0000777218007816 */ /* 0x002fe200000000ff */
[----:B------:R-:W4:Y:S04]  /*15a330*/  LDL.LU.64 R26, [R1+0x22c8] ;  /* 0x0022c800011a7983 */ /* 0x000f280000300a00 */
[----:B------:R-:W4:Y:S06]  /*15a340*/  LDL.LU R14, [R1+0x182c] ;  /* 0x00182c00010e7983 */ /* 0x000f2c0000300800 */
[----:B---3--:R1:W-:Y:S04]  /*15a350*/  @P3 STG.E.U8 desc[UR48][R6.64], R0 ;  /* 0x0000000006003986 */ /* 0x0083e8000c101130 */
[----:B-1----:R-:W3:Y:S01]  /*15a360*/  LDL.LU.64 R6, [R1+0x48e8] ;  /* 0x0048e80001067983 */ /* 0x002ee20000300a00 */
[----:B------:R-:W-:-:S02]  /*15a370*/  LOP3.LUT P5, RZ, R12, 0x800, RZ, 0xc0, !PT ;  /* 0x000008000cff7812 */ /* 0x000fc400078ac0ff */
[----:B------:R-:W-:Y:S02]  /*15a380*/  PRMT R0, R24, 0x7773, RZ ;  /* 0x0000777318007816 */ /* 0x000fe400000000ff */
[C---:B------:R-:W-:Y:S01]  /*15a390*/  LOP3.LUT P2, RZ, R12.reuse, 0x400, RZ, 0xc0, !PT ;  /* 0x000004000cff7812 */ /* 0x040fe2000784c0ff */
[----:B------:R-:W4:Y:S01]  /*15a3a0*/  LDL.LU.64 R24, [R1+0x22e8] ;  /* 0x0022e80001187983 */ /* 0x000f220000300a00 */
[C---:B------:R-:W-:Y:S02]  /*15a3b0*/  LOP3.LUT P0, RZ, R12.reuse, 0x200, RZ, 0xc0, !PT ;  /* 0x000002000cff7812 */ /* 0x040fe4000780c0ff */
[C---:B------:R-:W-:Y:S02]  /*15a3c0*/  LOP3.LUT P6, RZ, R12.reuse, 0x100, RZ, 0xc0, !PT ;  /* 0x000001000cff7812 */ /* 0x040fe400078cc0ff */
[----:B------:R-:W-:-:S03]  /*15a3d0*/  LOP3.LUT P4, RZ, R12, 0x80, RZ, 0xc0, !PT ;  /* 0x000000800cff7812 */ /* 0x000fc6000788c0ff */
[----:B--2---:R3:W-:Y:S01]  /*15a3e0*/  @P5 STG.E.U8 desc[UR48][R8.64], R0 ;  /* 0x0000000008005986 */ /* 0x0047e2000c101130 */
[----:B------:R-:W-:Y:S02]  /*15a3f0*/  LOP3.LUT P1, RZ, R12, 0x8, RZ, 0xc0, !PT ;  /* 0x000000080cff7812 */ /* 0x000fe4000782c0ff */
[----:B---3--:R-:W-:-:S05]  /*15a400*/  PRMT R0, R6, 0x7770, RZ ;  /* 0x0000777006007816 */ /* 0x008fca00000000ff */
[----:B------:R1:W-:Y:S04]  /*15a410*/  @P2 STG.E.U8 desc[UR48][R22.64], R0 ;  /* 0x0000000016002986 */ /* 0x0003e8000c101130 */
[----:B-1----:R-:W2:Y:S01]  /*15a420*/  LDL.LU.64 R22, [R1+0x22e0] ;  /* 0x0022e00001167983 */ /* 0x002ea20000300a00 */
[----:B------:R-:W-:-:S05]  /*15a430*/  PRMT R0, R6, 0x7771, RZ ;  /* 0x0000777106007816 */ /* 0x000fca00000000ff */
[----:B------:R1:W-:Y:S04]  /*15a440*/  @P0 STG.E.U8 desc[UR48][R16.64], R0 ;  /* 0x0000000010000986 */ /* 0x0003e8000c101130 */
[----:B-1----:R-:W3:Y:S01]  /*15a450*/  LDL.LU.64 R16, [R1+0x22d8] ;  /* 0x0022d80001107983 */ /* 0x002ee20000300a00 */
[C---:B------:R-:W-:Y:S02]  /*15a460*/  PRMT R0, R6.reuse, 0x7772, RZ ;  /* 0x0000777206007816 */ /* 0x040fe400000000ff */
[----:B------:R-:W-:-:S03]  /*15a470*/  PRMT R6, R6, 0x7773, RZ ;  /* 0x0000777306067816 */ /* 0x000fc600000000ff */
[----:B----4-:R-:W-:Y:S04]  /*15a480*/  @P6 STG.E.U8 desc[UR48][R10.64], R0 ;  /* 0x000000000a006986 */ /* 0x010fe8000c101130 */
[----:B------:R1:W-:Y:S04]  /*15a490*/  @P4 STG.E.U8 desc[UR48][R18.64], R6 ;  /* 0x0000000612004986 */ /* 0x0003e8000c101130 */
[----:B-1----:R-:W4:Y:S01]  /*15a4a0*/  LDL.LU.64 R18, [R1+0x22f0] ;  /* 0x0022f00001127983 */ /* 0x002f220000300a00 */
[----:B------:R-:W-:Y:S02]  /*15a4b0*/  ISETP.LT.AND P6, PT, R3, UR7, !P1 ;  /* 0x0000000703007c0c */ /* 0x000fe4000cfc1270 */
[----:B------:R-:W-:Y:S01]  /*15a4c0*/  PRMT R0, R15, 0x7770, RZ ;  /* 0x000077700f007816 */ /* 0x000fe200000000ff */
[----:B------:R-:W-:-:S10]  /*15a4d0*/  ULDC UR7, c[0x0][0x228] ;  /* 0x00008a0000077ab9 */ /* 0x000fd40000000800 */
[----:B------:R1:W-:Y:S01]  /*15a4e0*/  @P6 STG.E.U8 desc[UR48][R28.64], R0 ;  /* 0x000000001c006986 */ /* 0x0003e2000c101130 */
[----:B------:R-:W-:Y:S01]  /*15a4f0*/  ISETP.LT.AND P6, PT, R21, UR7, !P1 ;  /* 0x0000000715007c0c */ /* 0x000fe2000cfc1270 */
[----:B------:R-:W-:Y:S02]  /*15a500*/  ULDC UR7, c[0x0][0x228] ;  /* 0x00008a0000077ab9 */ /* 0x000fe40000000800 */
[----:B-1----:R-:W4:Y:S01]  /*15a510*/  LDL.LU.64 R28, [R1+0x2308] ;  /* 0x00230800011c7983 */ /* 0x002f220000300a00 */
[----:B------:R-:W-:-:S09]  /*15a520*/  PRMT R0, R15, 0x7771, RZ ;  /* 0x000077710f007816 */ /* 0x000fd200000000ff */
[----:B------:R1:W-:Y:S01]  /*15a530*/  @P6 STG.E.U8 desc[UR48][R26.64], R0 ;  /* 0x000000001a006986 */ /* 0x0003e2000c101130 */
[----:B------:R-:W-:Y:S01]  /*15a540*/  ISETP.LT.AND P6, PT, R13, UR7, !P1 ;  /* 0x000000070d007c0c */ /* 0x000fe2000cfc1270 */
[----:B------:R-:W-:Y:S02]  /*15a550*/  ULDC UR7, c[0x0][0x228] ;  /* 0x00008a0000077ab9 */ /* 0x000fe40000000800 */
[----:B-1----:R-:W4:Y:S01]  /*15a560*/  LDL.LU.64 R26, [R1+0x2300] ;  /* 0x00230000011a7983 */ /* 0x002f220000300a00 */
[----:B------:R-:W-:-:S03]  /*15a570*/  PRMT R0, R15, 0x7772, RZ ;  /* 0x000077720f007816 */ /* 0x000fc600000000ff */
[----:B------:R-:W4:Y:S06]  /*15a580*/  LDL.LU R11, [R1+0x430] ;  /* 0x00043000010b7983 */ /* 0x000f2c0000300800 */
[----:B------:R1:W-:Y:S01]  /*15a590*/  @P6 STG.E.U8 desc[UR48][R24.64], R0 ;  /* 0x0000000018006986 */ /* 0x0003e2000c101130 */
[----:B------:R-:W-:Y:S02]  /*15a5a0*/  ISETP.LT.AND P6, PT, R14, UR7, !P1 ;  /* 0x000000070e007c0c */ /* 0x000fe4000cfc1270 */
[----:B------:R-:W-:Y:S01]  /*15a5b0*/  LOP3.LUT P3, RZ, R12, 0x10, RZ, 0xc0, !PT ;  /* 0x000000100cff7812 */ /* 0x000fe2000786c0ff */
[----:B------:R-:W-:Y:S01]  /*15a5c0*/  ULDC UR7, c[0x0][0x228] ;  /* 0x00008a0000077ab9 */ /* 0x000fe20000000800 */
[----:B-1----:R-:W4:Y:S01]  /*15a5d0*/  LDL.LU.64 R24, [R1+0x818] ;  /* 0x0008180001187983 */ /* 0x002f220000300a00 */
[----:B------:R-:W-:-:S08]  /*15a5e0*/  PRMT R0, R15, 0x7773, RZ ;  /* 0x000077730f007816 */ /* 0x000fd000000000ff */
[----:B--2---:R1:W-:Y:S01]  /*15a5f0*/  @P6 STG.E.U8 desc[UR48][R22.64], R0 ;  /* 0x0000000016006986 */ /* 0x0043e2000c101130 */
[----:B------:R-:W-:Y:S01]  /*15a600*/  ISETP.LT.AND P6, PT, R3, UR7, !P3 ;  /* 0x0000000703007c0c */ /* 0x000fe2000dfc1270 */
[----:B------:R-:W-:Y:S02]  /*15a610*/  ULDC UR7, c[0x0][0x228] ;  /* 0x00008a0000077ab9 */ /* 0x000fe40000000800 */
[----:B-1----:R-:W2:Y:S01]  /*15a620*/  LDL.LU.64 R22, [R1+0x2310] ;  /* 0x0023100001167983 */ /* 0x002ea20000300a00 */
[----:B------:R-:W-:-:S09]  /*15a630*/  PRMT R0, R7, 0x7770, RZ ;  /* 0x0000777007007816 */ /* 0x000fd200000000ff */
[----:B---3--:R1:W-:Y:S01]  /*15a640*/  @P6 STG.E.U8 desc[UR48][R16.64], R0 ;  /* 0x0000000010006986 */ /* 0x0083e2000c101130 */
[----:B------:R-:W-:Y:S02]  /*15a650*/  ISETP.LT.AND P6, PT, R21, UR7, !P3 ;  /* 0x0000000715007c0c */ /* 0x000fe4000dfc1270 */
[----:B------:R-:W-:Y:S01]  /*15a660*/  LOP3.LUT P5, RZ, R4, 0x1, RZ, 0xc0, !PT ;  /* 0x0000000104ff7812 */ /* 0x000fe200078ac0ff */
[----:B------:R-:W-:Y:S01]  /*15a670*/  ULDC UR7, c[0x0][0x228] ;  /* 0x00008a0000077ab9 */ /* 0x000fe20000000800 */
[----:B-1----:R-:W3:Y:S01]  /*15a680*/  LDL.LU.64 R16, [R1+0x2328] ;  /* 0x0023280001107983 */ /* 0x002ee20000300a00 */
[----:B------:R-:W-:-:S08]  /*15a690*/  PRMT R0, R7, 0x7771, RZ ;  /* 0x0000777107007816 */ /* 0x000fd000000000ff */
[----:B----4-:R1:W-:Y:S04]  /*15a6a0*/  @P6 STG.E.U8 desc[UR48][R18.64], R0 ;  /* 0x0000000012006986 */ /* 0x0103e8000c101130 */
[----:B-1----:R-:W4:Y:S04]  /*15a6b0*/  LDL.LU.64 R18, [R1+0x2320] ;  /* 0x0023200001127983 */ /* 0x002f280000300a00 */
[----:B------:R-:W4:Y:S01]  /*15a6c0*/  LDL.LU R4, [R1+0x30] ;  /* 0x0000300001047983 */ /* 0x000f220000300800 */
[----:B------:R-:W-:Y:S02]  /*15a6d0*/  ISETP.LT.AND P6, PT, R13, UR7, !P3 ;  /* 0x000000070d007c0c */ /* 0x000fe4000dfc1270 */
[C---:B------:R-:W-:Y:S01]  /*15a6e0*/  PRMT R0, R7.reuse, 0x7772, RZ ;  /* 0x0000777207007816 */ /* 0x040fe200000000ff */
[----:B------:R-:W-:Y:S01]  /*15a6f0*/  ULDC UR7, c[0x0][0x228] ;  /* 0x00008a0000077ab9 */ /* 0x000fe20000000800 */
[----:B------:R-:W-:-:S09]  /*15a700*/  PRMT R7, R7, 0x7773, RZ ;  /* 0x0000777307077816 */ /* 0x000fd200000000ff */
[----:B------:R1:W-:Y:S01]  /*15a710*/  @P6 STG.E.U8 desc[UR48][R28.64], R0 ;  /* 0x000000001c006986 */ /* 0x0003e2000c101130 */
[----:B------:R-:W-:Y:S02]  /*15a720*/  ISETP.LT.AND P6, PT, R14, UR7, !P3 ;  /* 0x000000070e007c0c */ /* 0x000fe4000dfc1270 */
[----:B------:R-:W-:Y:S01]  /*15a730*/  LOP3.LUT P4, RZ, R12, 0x20, RZ, 0xc0, !PT ;  /* 0x000000200cff7812 */ /* 0x000fe2000788c0ff */
[----:B------:R-:W-:Y:S01]  /*15a740*/  ULDC UR7, c[0x0][0x228] ;  /* 0x00008a0000077ab9 */ /* 0x000fe20000000800 */
[----:B-1----:R-:W4:Y:S09]  /*15a750*/  LDL.LU.64 R28, [R1+0x2368] ;  /* 0x00236800011c7983 */ /* 0x002f320000300a00 */
[----:B------:R1:W-:Y:S01]  /*15a760*/  @P6 STG.E.U8 desc[UR48][R26.64], R7 ;  /* 0x000000071a006986 */ /* 0x0003e2000c101130 */
[----:B------:R-:W-:-:S02]  /*15a770*/  ISETP.LT.AND P6, PT, R3, UR7, !P4 ;  /* 0x0000000703007c0c */ /* 0x000fc4000e7c1270 */
[----:B------:R-:W-:Y:S01]  /*15a780*/  PRMT R0, R11, 0x7770, RZ ;  /* 0x000077700b007816 */ /* 0x000fe200000000ff */
[----:B------:R-:W-:Y:S01]  /*15a790*/  ULDC UR7, c[0x0][0x228] ;  /* 0x00008a0000077ab9 */ /* 0x000fe20000000800 */
[----:B-1----:R-:W4:Y:S09]  /*15a7a0*/  LDL.LU.64 R26, [R1+0x2370] ;  /* 0x00237000011a7983 */ /* 0x002f320000300a00 */
[----:B------:R1:W-:Y:S01]  /*15a7b0*/  @P6 STG.E.U8 desc[UR48][R24.64], R0 ;  /* 0x0000000018006986 */ /* 0x0003e2000c101130 */
[----:B------:R-:W-:Y:S01]  /*15a7c0*/  ISETP.LT.AND P6, PT, R21, UR7, !P4 ;  /* 0x0000000715007c0c */ /* 0x000fe2000e7c1270 */
[----:B------:R-:W-:-:S02]  /*15a7d0*/  ULDC UR7, c[0x0][0x228] ;  /* 0x00008a0000077ab9 */ /* 0x000fc40000000800 */
[----:B-1----:R-:W4:Y:S01]  /*15a7e0*/  LDL.LU.64 R24, [R1+0x2380] ;  /* 0x0023800001187983 */ /* 0x002f220000300a00 */
[----:B------:R-:W-:-:S09]  /*15a7f0*/  PRMT R0, R11, 0x7771, RZ ;  /* 0x000077710b007816 */ /* 0x000fd200000000ff */
[----:B--2---:R1:W-:Y:S01]  /*15a800*/  @P6 STG.E.U8 desc[UR48][R22.64], R0 ;  /* 0x0000000016006986 */ /* 0x0043e2000c101130 */
[----:B------:R-:W-:Y:S01]  /*15a810*/  ISETP.LT.AND P6, PT, R13, UR7, !P4 ;  /* 0x000000070d007c0c */ /* 0x000fe2000e7c1270 */
[----:B------:R-:W-:Y:S02]  /*15a820*/  ULDC UR7, c[0x0][0x228] ;  /* 0x00008a0000077ab9 */ /* 0x000fe40000000800 */
[----:B-1----:R-:W2:Y:S01]  /*15a830*/  LDL.LU.64 R22, [R1+0x2378] ;  /* 0x0023780001167983 */ /* 0x002ea20000300a00 */
[----:B------:R-:W-:-:S03]  /*15a840*/  PRMT R0, R11, 0x7772, RZ ;  /* 0x000077720b007816 */ /* 0x000fc600000000ff */
[----:B------:R-:W2:Y:S06]  /*15a850*/  LDL.LU R15, [R1+0x434] ;  /* 0x00043400010f7983 */ /* 0x000eac0000300800 */
[----:B---3--:R1:W-:Y:S01]  /*15a860*/  @P6 STG.E.U8 desc[UR48][R16.64], R0 ;  /* 0x0000000010006986 */ /* 0x0083e2000c101130 */
[----:B------:R-:W-:Y:S02]  /*15a870*/  ISETP.LT.AND P6, PT, R14, UR7, !P4 ;  /* 0x000000070e007c0c */ /* 0x000fe4000e7c1270 */
[----:B------:R-:W-:Y:S01]  /*15a880*/  LOP3.LUT P1, RZ, R12, 0x40, RZ, 0xc0, !PT ;  /* 0x000000400cff7812 */ /* 0x000fe2000782c0ff */
[----:B------:R-:W-:Y:S01]  /*15a890*/  ULDC UR7, c[0x0][0x228] ;  /* 0x00008a0000077ab9 */ /* 0x000fe20000000800 */
[----:B-1----:R-:W3:Y:S01]  /*15a8a0*/  LDL.LU.64 R16, [R1+0x810] ;  /* 0x0008100001107983 */ /* 0x002ee20000300a00 */
[----:B------:R-:W-:-:S08]  /*15a8b0*/  PRMT R0, R11, 0x7773, RZ ;  /* 0x000077730b007816 */ /* 0x000fd000000000ff */
[----:B----4-:R1:W-:Y:S04]  /*15a8c0*/  @P6 STG.E.U8 desc[UR48][R18.64], R0 ;  /* 0x0000000012006986 */ /* 0x0103e8000c101130 */
[----:B------:R-:W4:Y:S04]  /*15a8d0*/  LDS.128 R4, [R4+0x400] ;  /* 0x0004000004047984 */ /* 0x000f280000000c00 */
[----:B-1----:R-:W3:Y:S01]  /*15a8e0*/  LDL.LU.64 R18, [R1+0x2388] ;  /* 0x0023880001127983 */ /* 0x002ee20000300a00 */
[----:B------:R-:W-:Y:S01]  /*15a8f0*/  ISETP.LT.AND P6, PT, R3, UR7, !P1 ;  /* 0x0000000703007c0c */ /* 0x000fe2000cfc1270 */
[----:B------:R-:W-:-:S02]  /*15a900*/  ULDC UR7, c[0x0][0x228] ;  /* 0x00008a0000077ab9 */ /* 0x000fc40000000800 */
[----:B------:R-:W3:Y:S01]  /*15a910*/  LDL.LU.64 R10, [R1+0x2398] ;  /* 0x00239800010a7983 */ /* 0x000ee20000300a00 */
[----:B----4-:R-:W-:-:S09]  /*15a920*/  PRMT R0, R4, 0x7770, RZ ;  /* 0x0000777004007816 */ /* 0x010fd200000000ff */
[----:B------:R1:W-:Y:S01]  /*15a930*/  @P6 STG.E.U8 desc[UR48][R28.64], R0 ;  /* 0x000000001c006986 */ /* 0x0003e2000c101130 */
[----:B------:R-:W-:Y:S01]  /*15a940*/  ISETP.LT.AND P6, PT, R21, UR7, !P1 ;  /* 0x0000000715007c0c */ /* 0x000fe2000cfc1270 */
[----:B------:R-:W-:Y:S01]  /*15a950*/  ULDC UR7, c[0x0][0x228] ;  /* 0x00008a0000077ab9 */ /* 0x000fe20000000800 */
[C---:B-1----:R-:W-:Y:S01]  /*15a960*/  PRMT R0, R4.reuse, 0x7771, RZ ;  /* 0x0000777104007816 */ /* 0x042fe200000000ff */
[----:B------:R-:W4:Y:S10]  /*15a970*/  LDL.LU.64 R28, [R1+0x23b0] ;  /* 0x0023b000011c7983 */ /* 0x000f340000300a00 */
[----:B------:R1:W-:Y:S01]  /*15a980*/  @P6 STG.E.U8 desc[UR48][R26.64], R0 ;  /* 0x000000001a006986 */ /* 0x0003e2000c101130 */
[----:B------:R-:W-:Y:S01]  /*15a990*/  ISETP.LT.AND P6, PT, R13, UR7, !P1 ;  /* 0x000000070d007c0c */ /* 0x000fe2000cfc1270 */
[----:B------:R-:W-:Y:S01]  /*15a9a0*/  ULDC UR7, c[0x0][0x228] ;  /* 0x00008a0000077ab9 */ /* 0x000fe20000000800 */
[----:B-1----:R-:W-:-:S11]  /*15a9b0*/  PRMT R0, R4, 0x7772, RZ ;  /* 0x0000777204007816 */ /* 0x002fd600000000ff */
[----:B------:R1:W-:Y:S01]  /*15a9c0*/  @P6 STG.E.U8 desc[UR48][R24.64], R0 ;  /* 0x0000000018006986 */ /* 0x0003e2000c101130 */
[----:B------:R-:W-:Y:S02]  /*15a9d0*/  ISETP.LT.AND P6, PT, R14, UR7, !P1 ;  /* 0x000000070e007c0c */ /* 0x000fe4000cfc1270 */
[----:B------:R-:W-:Y:S01]  /*15a9e0*/  PRMT R4, R4, 0x7773, RZ ;  /* 0x0000777304047816 */ /* 0x000fe200000000ff */
[----:B------:R-:W-:Y:S01]  /*15a9f0*/  ULDC UR7, c[0x0][0x228] ;  /* 0x00008a0000077ab9 */ /* 0x000fe20000000800 */
[C---:B------:R-:W-:Y:S02]  /*15aa00*/  LOP3.LUT P2, RZ, R20.reuse, 0x80000000, RZ, 0xc0, !PT ;  /* 0x8000000014ff7812 */ /* 0x040fe4000784c0ff */
[C---:B------:R-:W-:Y:S02]  /*15aa10*/  LOP3.LUT P0, RZ, R20.reuse, 0x40000000, RZ, 0xc0, !PT ;  /* 0x4000000014ff7812 */ /* 0x040fe4000780c0ff */
[C---:B------:R-:W-:Y:S02]  /*15aa20*/  LOP3.LUT P3, RZ, R20.reuse, 0x20000000, RZ, 0xc0, !PT ;  /* 0x2000000014ff7812 */ /* 0x040fe4000786c0ff */
[----:B------:R-:W-:-:S02]  /*15aa30*/  LOP3.LUT P4, RZ, R20, 0x10000000, RZ, 0xc0, !PT ;  /* 0x1000000014ff7812 */ /* 0x000fc4000788c0ff */
[----:B------:R-:W-:Y:S01]  /*15aa40*/  LOP3.LUT P1, RZ, R20, 0x8000000, RZ, 0xc0, !PT ;  /* 0x0800000014ff7812 */ /* 0x000fe2000782c0ff */
[----:B-1----:R-:W4:Y:S04]  /*15aa50*/  LDL.LU.64 R24, [R1+0x2390] ;  /* 0x0023900001187983 */ /* 0x002f280000300a00 */
[----:B------:R-:W4:Y:S04]  /*15aa60*/  LDL.LU R20, [R1+0x48e0] ;  /* 0x0048e00001147983 */ /* 0x000f280000300800 */
[----:B--2---:R1:W-:Y:S01]  /*15aa70*/  @P6 STG.E.U8 desc[UR48][R22.64], R4 ;  /* 0x0000000416006986 */ /* 0x0043e2000c101130 */
[----:B------:R-:W-:-:S02]  /*15aa80*/  ISETP.LT.AND P6, PT, R3, UR7, !P5 ;  /* 0x0000000703007c0c */ /* 0x000fc4000efc1270 */
[----:B------:R-:W-:Y:S01]  /*15aa90*/  PRMT R0, R15, 0x7770, RZ ;  /* 0x000077700f007816 */ /* 0x000fe200000000ff */
[----:B------:R-:W-:Y:S01]  /*15aaa0*/  ULDC UR7, c[0x0][0x228] ;  /* 0x00008a0000077ab9 */ /* 0x000fe20000000800 */
[----:B-1----:R-:W2:Y:S09]  /*15aab0*/  LDL.LU.64 R22, [R1+0x23a8] ;  /* 0x0023a80001167983 */ /* 0x002eb20000300a00 */
[----:B---3--:R1:W-:Y:S01]  /*15aac0*/  @P6 STG.E.U8 desc[UR48][R16.64], R0 ;  /* 0x0000000010006986 */ /* 0x0083e2000c101130 */
[----:B------:R-:W-:Y:S01]  /*15aad0*/  ISETP.LT.AND P6, PT, R21, UR7, !P5 ;  /* 0x0000000715007c0c */ /* 0x000fe2000efc1270 */
[----:B------:R-:W-:Y:S01]  /*15aae0*/  ULDC UR7, c[0x0][0x228] ;  /* 0x00008a0000077ab9 */ /* 0x000fe20000000800 */
[----:B-1----:R-:W-:Y:S01]  /*15aaf0*/  PRMT R0, R15, 0x7771, RZ ;  /* 0x000077710f007816 */ /* 0x002fe200000000ff */
[----:B------:R-:W3:Y:S04]  /*15ab00*/  LDL.LU.64 R16, [R1+0x23d0] ;  /* 0x0023d00001107983 */ /* 0x000ee80000300a00 */
[----:B------:R-:W3:Y:S06]  /*15ab10*/  LDL.LU.64 R8, [R1+0x23c0] ;  /* 0x0023c00001087983 */ /* 0x000eec0000300a00 */
[----:B------:R1:W-:Y:S04]  /*15ab20*/  @P6 STG.E.U8 desc[UR48][R18.64], R0 ;  /* 0x0000000012006986 */ /* 0x0003e8000c101130 */
[----:B-1----:R-:W3:Y:S04]  /*15ab30*/  LDL.LU.64 R18, [R1+0x23b8] ;  /* 0x0023b80001127983 */ /* 0x002ee80000300a00 */
[----:B------:R-:W3:Y:S01]  /*15ab40*/  LDL.LU R26, [R1+0x438] ;  /* 0x00043800011a7983 */ /* 0x000ee20000300800 */
[----:B------:R-:W-:Y:S01]  /*15ab50*/  ISETP.LT.AND P6, PT, R13, UR7, !P5 ;  /* 0x000000070d007c0c */ /* 0x000fe2000efc1270 */
[----:B------:R-:W-:-:S02]  /*15ab60*/  ULDC UR7, c[0x0][0x228] ;  /* 0x00008a0000077ab9 */ /* 0x000fc40000000800 */
[----:B------:R-:W-:Y:S02]  /*15ab70*/  ISETP.LT.AND P5, PT, R14, UR7, !P5 ;  /* 0x000000070e007c0c */ /* 0x000fe4000efa1270 */
[----:B------:R-:W-:Y:S01]  /*15ab80*/  PRMT R0, R15, 0x7772, RZ ;  /* 0x000077720f007816 */ /* 0x000fe200000000ff */
[----:B------:R-:W-:-:S07]  /*15ab90*/  ULDC UR7, c[0x0][0x228] ;  /* 0x00008a0000077ab9 */ /* 0x000fce0000000800 */
[----:B------:R1:W-:Y:S01]  /*15aba0*/  @P6 STG.E.U8 desc[UR48][R10.64], R0 ;  /* 0x000000000a006986 */ /* 0x0003e2000c101130 */
[----:B------:R-:W-:Y:S01]  /*15abb0*/  ISETP.LT.AND P6, PT, R3, UR7, !P2 ;  /* 0x0000000703007c0c */ /* 0x000fe2000d7c1270 */
[----:B------:R-:W-:Y:S01]  /*15abc0*/  ULDC UR7, c[0x0][0x228] ;  /* 0x00008a0000077ab9 */ /* 0x000fe20000000800 */
[----:B------:R-:W-:Y:S02]  /*15abd0*/  PRMT R2, R5, 0x7770, RZ ;  /* 0x0000777005027816 */ /* 0x000fe400000000ff */
[----:B-1----:R-:W-:Y:S01]  /*15abe0*/  PRMT R0, R15, 0x7773, RZ ;  /* 0x000077730f007816 */ /* 0x002fe200000000ff */
[----:B------:R-:W3:Y:S04]  /*15abf0*/  LDL.LU.64 R10, [R1+0x23e8] ;  /* 0x0023e800010a7983 */ /* 0x000ee80000300a00 */
[----:B----4-:R1:W-:Y:S01]  /*15ac00*/  @P5 STG.E.U8 desc[UR48][R28.64], R0 ;  /* 0x000000001c005986 */ /* 0x0103e2000c101130 */
[----:B------:R-:W-:Y:S01]  /*15ac10*/  ISETP.LT.AND P5, PT, R21, UR7, !P2 ;  /* 0x0000000715007c0c */ /* 0x000fe2000d7a1270 */
[----:B------:R-:W-:Y:S01]  /*15ac20*/  ULDC UR7, c[0x0][0x228] ;  /* 0x00008a0000077ab9 */ /* 0x000fe20000000800 */
[----:B-1----:R-:W-:Y:S01]  /*15ac30*/  PRMT R0, R5, 0x7771, RZ ;  /* 0x0000777105007816 */ /* 0x002fe200000000ff */
[----:B------:R-:W4:Y:S04]  /*15ac40*/  LDL.LU.64 R28, [R1+0x23e0] ;  /* 0x0023e000011c7983 */ /* 0x000f280000300a00 */
[----:B------:R1:W-:Y:S01]  /*15ac50*/  @P6 STG.E.U8 desc[UR48][R24.64], R2 ;  /* 0x0000000218006986 */ /* 0x0003e2000c101130 */
[----:B------:R-:W-:Y:S01]  /*15ac60*/  ISETP.LT.AND P6, PT, R13, UR7, !P2 ;  /* 0x000000070d007c0c */ /* 0x000fe2000d7c1270 */
[----:B------:R-:W-:Y:S01]  /*15ac70*/  ULDC UR7, c[0x0][0x228] ;  /* 0x00008a0000077ab9 */ /* 0x000fe20000000800 */
[----:B------:R-:W-:Y:S01]  /*15ac80*/  ISETP.LT.AND P2, PT, R14, UR8, !P2 ;  /* 0x000000080e007c0c */ /* 0x000fe2000d741270 */
[----:B------:R-:W-:Y:S01]  /*15ac90*/  ULDC UR8, c[0x0][0x228] ;  /* 0x00008a0000087ab9 */ /* 0x000fe20000000800 */
[----:B-1----:R-:W4:Y:S04]  /*15aca0*/  LDL.LU.64 R24, [R1+0x23f0] ;  /* 0x0023f00001187983 */ /* 0x002f280000300a00 */
[----:B--2---:R1:W-:Y:S01]  /*15acb0*/  @P5 STG.E.U8 desc[UR48][R22.64], R0 ;  /* 0x0000000016005986 */ /* 0x0043e2000c101130 */
[----:B------:R-:W-:Y:S01]  /*15acc0*/  ISETP.LT.AND P5, PT, R3, UR7, !P0 ;  /* 0x0000000703007c0c */ /* 0x000fe2000c7a1270 */
[----:B------:R-:W-:Y:S01]  /*15acd0*/  ULDC UR7, c[0x0][0x228] ;  /* 0x00008a0000077ab9 */ /* 0x000fe20000000800 */
[----:B-1----:R-:W-:-:S02]  /*15ace0*/  PRMT R0, R5, 0x7772, RZ ;  /* 0x0000777205007816 */ /* 0x002fc400000000ff */
[----:B------:R-:W-:Y:S01]  /*15acf0*/  PRMT R5, R5, 0x7773, RZ ;  /* 0x0000777305057816 */ /* 0x000fe200000000ff */
[----:B------:R-:W2:Y:S04]  /*15ad00*/  LDL.LU.64 R22, [R1+0x23d8] ;  /* 0x0023d80001167983 */ /* 0x000ea80000300a00 */
[----:B---3--:R1:W-:Y:S04]  /*15ad10*/  @P6 STG.E.U8 desc[UR48][R16.64], R0 ;  /* 0x0000000010006986 */ /* 0x0083e8000c101130 */
[----:B------:R-:W-:Y:S04]  /*15ad20*/  @P2 STG.E.U8 desc[UR48][R8.64], R5 ;  /* 0x0000000508002986 */ /* 0x000fe8000c101130 */
[----:B-1----:R0:W5:Y:S01]  /*15ad30*/  LDL.LU.64 R16, [R1+0x48d8] ;  /* 0x0048d80001107983 */ /* 0x0021620000300a00 */
[----:B------:R-:W-:-:S05]  /*15ad40*/  PRMT R0, R26, 0x7770, RZ ;  /* 0x000077701a007816 */ /* 0x000fca00000000ff */
[----:B------:R1:W-:Y:S04]  /*15ad50*/  @P5 STG.E.U8 desc[UR48][R18.64], R0 ;  /* 0x0000000012005986 */ /* 0x0003e8000c101130 */
[----:B-1----:R-:W3:Y:S04]  /*15ad60*/  LDL.LU.64 R18, [R1+0x23f8] ;  /* 0x0023f80001127983 */ /* 0x002ee80000300a00 */
[----:B------:R-:W3:Y:S01]  /*15ad70*/  LDL.LU.64 R4, [R1+0x23a0] ;  /* 0x0023a00001047983 */ /* 0x000ee20000300a00 */
[----:B------:R-:W-:Y:S01]  /*15ad80*/  ISETP.LT.AND P2, PT, R21, UR7, !P0 ;  /* 0x0000000715007c0c */ /* 0x000fe2000c741270 */
[----:B------:R-:W-:Y:S01]  /*15ad90*/  ULDC UR7, c[0x0][0x228] ;  /* 0x00008a0000077ab9 */ /* 0x000fe20000000800 */
[----:B------:R-:W-:-:S02]  /*15ada0*/  ISETP.LT.AND P6, PT, R13, UR8, !P0 ;  /* 0x000000080d007c0c */ /* 0x000fc4000c7c1270 */
[----:B------:R-:W-:Y:S02]  /*15adb0*/  ISETP.LT.AND P0, PT, R14, UR7, !P0 ;  /* 0x000000070e007c0c */ /* 0x000fe4000c701270 */
[C---:B------:R-:W-:Y:S01]  /*15adc0*/  PRMT R0, R26.reuse, 0x7771, RZ ;  /* 0x000077711a007816 */ /* 0x040fe200000000ff */
[----:B------:R-:W-:Y:S01]  /*15add0*/  ULDC UR7, c[0x0][0x228] ;  /* 0x00008a0000077ab9 */ /* 0x000fe20000000800 */
[----:B------:R-:W3:Y:S01]  /*15ade0*/  LDL.LU R15, [R1+0x43c] ;  /* 0x00043c00010f7983 */ /* 0x000ee20000300800 */
[----:B------:R-:W-:Y:S02]  /*15adf0*/  PRMT R2, R26, 0x7772, RZ ;  /* 0x000077721a027816 */ /* 0x000fe400000000ff */
[----:B------:R-:W-:Y:S01]  /*15ae00*/  ISETP.LT.AND P5, PT, R3, UR7, !P3 ;  /* 0x0000000703007c0c */ /* 0x000fe2000dfa1270 */
[----:B------:R-:W3:Y:S01]  /*15ae10*/  LDL.LU.64 R8, [R1+0x808] ;  /* 0x0008080001087983 */ /* 0x000ee20000300a00 */
[----:B------:R-:W-:Y:S01]  /*15ae20*/  ULDC UR7, c[0x0][0x228] ;  /* 0x00008a0000077ab9 */ /* 0x000fe20000000800 */
[----:B------:R-:W-:-:S02]  /*15ae30*/  ULDC UR8, c[0x0][0x228] ;  /* 0x00008a0000087ab9 */ /* 0x000fc40000000800 */
[----:B------:R1:W-:Y:S01]  /*15ae40*/  @P2 STG.E.U8 desc[UR48][R10.64], R0 ;  /* 0x000000000a002986 */ /* 0x0003e2000c101130 */
[----:B------:R-:W-:Y:S01]  /*15ae50*/  ISETP.LT.AND P2, PT, R21, UR7, !P3 ;  /* 0x0000000715007c0c */ /* 0x000fe2000df41270 */
[----:B------:R-:W-:Y:S01]  /*15ae60*/  ULDC UR7, c[0x0][0x228] ;  /* 0x00008a0000077ab9 */ /* 0x000fe20000000800 */
[----:B-1----:R-:W-:Y:S01]  /*15ae70*/  PRMT R0, R26, 0x7773, RZ ;  /* 0x000077731a007816 */ /* 0x002fe200000000ff */
[----:B------:R-:W3:Y:S04]  /*15ae80*/  LDL.LU.64 R10, [R1+0x800] ;  /* 0x00080000010a7983 */ /* 0x000ee80000300a00 */
[----:B----4-:R1:W-:Y:S02]  /*15ae90*/  @P6 STG.E.U8 desc[UR48][R28.64], R2 ;  /* 0x000000021c006986 */ /* 0x0103e4000c101130 */
[----:B-1----:R-:W-:-:S02]  /*15aea0*/  PRMT R2, R6, 0x7770, RZ ;  /* 0x0000777006027816 */ /* 0x002fc400000000ff */
[----:B------:R-:W4:Y:S04]  /*15aeb0*/  LDL.LU.64 R28, [R1+0x7f0] ;  /* 0x0007f000011c7983 */ /* 0x000f280000300a00 */
[----:B------:R-:W4:Y:S04]  /*15aec0*/  LDL.LU.64 R26, [R1+0x7e8] ;  /* 0x0007e800011a7983 */ /* 0x000f280000300a00 */
[----:B------:R1:W-:Y:S01]  /*15aed0*/  @P0 STG.E.U8 desc[UR48][R24.64], R0 ;  /* 0x0000000018000986 */ /* 0x0003e2000c101130 */
[----:B------:R-:W-:Y:S01]  /*15aee0*/  ISETP.LT.AND P0, PT, R13, UR8, !P3 ;  /* 0x000000080d007c0c */ /* 0x000fe2000df01270 */
[----:B------:R-:W-:Y:S01]  /*15aef0*/  ULDC UR8, c[0x0][0x228] ;  /* 0x00008a0000087ab9 */ /* 0x000fe20000000800 */
[----:B------:R-:W-:-:S02]  /*15af00*/  ISETP.LT.AND P3, PT, R14, UR7, !P3 ;  /* 0x000000070e007c0c */ /* 0x000fc4000df61270 */
[----:B------:R-:W-:Y:S01]  /*15af10*/  ISETP.LT.AND P6, PT, R3, UR8, !P1 ;  /* 0x0000000803007c0c */ /* 0x000fe2000cfc1270 */
[----:B------:R-:W-:Y:S01]  /*15af20*/  ULDC UR7, c[0x0][0x228] ;  /* 0x00008a0000077ab9 */ /* 0x000fe20000000800 */
[----:B------:R-:W-:Y:S01]  /*15af30*/  ULDC UR8, c[0x0][0x228] ;  /* 0x00008a0000087ab9 */ /* 0x000fe20000000800 */
[C---:B-1----:R-:W-:Y:S01]  /*15af40*/  PRMT R0, R6.reuse, 0x7771, RZ ;  /* 0x0000777106007816 */ /* 0x042fe200000000ff */
[----:B------:R-:W4:Y:S04]  /*15af50*/  LDL.LU.64 R24, [R1+0x7e0] ;  /* 0x0007e00001187983 */ /* 0x000f280000300a00 */
[----:B--2---:R1:W-:Y:S02]  /*15af60*/  @P5 STG.E.U8 desc[UR48][R22.64], R2 ;  /* 0x0000000216005986 */ /* 0x0043e4000c101130 */
[----:B-1----:R-:W-:-:S02]  /*15af70*/  PRMT R2, R6, 0x7772, RZ ;  /* 0x0000777206027816 */ /* 0x002fc400000000ff */
[----:B------:R-:W2:Y:S04]  /*15af80*/  LDL.LU.64 R22, [R1+0x7d8] ;  /* 0x0007d80001167983 */ /* 0x000ea80000300a00 */
[----:B---3--:R1:W-:Y:S04]  /*15af90*/  @P2 STG.E.U8 desc[UR48][R18.64], R0 ;  /* 0x0000000012002986 */ /* 0x0083e8000c101130 */
[----:B------:R3:W-:Y:S01]  /*15afa0*/  @P0 STG.E.U8 desc[UR48][R4.64], R2 ;  /* 0x0000000204000986 */ /* 0x0007e2000c101130 */
[C---:B------:R-:W-:Y:S02]  /*15afb0*/  ISETP.LT.AND P2, PT, R21.reuse, UR8, !P4 ;  /* 0x0000000815007c0c */ /* 0x040fe4000e741270 */
[----:B------:R-:W-:-:S02]  /*15afc0*/  ISETP.LT.AND P0, PT, R21, UR7, !P1 ;  /* 0x0000000715007c0c */ /* 0x000fc4000cf01270 */
[----:B------:R-:W-:Y:S02]  /*15afd0*/  ISETP.LT.AND P5, PT, R3, UR9, !P4 ;  /* 0x0000000903007c0c */ /* 0x000fe4000e7a1270 */
[----:B------:R-:W-:Y:S01]  /*15afe0*/  PRMT R6, R6, 0x7773, RZ ;  /* 0x0000777306067816 */ /* 0x000fe200000000ff */
[----:B------:R-:W-:Y:S01]  /*15aff0*/  ULDC UR7, c[0x0][0x228] ;  /* 0x00008a0000077ab9 */ /* 0x000fe20000000800 */
[----:B------:R-:W-:Y:S01]  /*15b000*/  ULDC UR8, c[0x0][0x228] ;  /* 0x00008a0000087ab9 */ /* 0x000fe20000000800 */
[----:B-1----:R-:W2:Y:S04]  /*15b010*/  LDL.LU.64 R18, [R1+0x48d0] ;  /* 0x0048d00001127983 */ /* 0x002ea80000300a00 */
[----:B------:R-:W2:Y:S01]  /*15b020*/  LDL.LU R21, [R1+0x48cc] ;  /* 0x0048cc0001157983 */ /* 0x000ea20000300800 */
[----:B------:R-:W-:-:S03]  /*15b030*/  PRMT R3, R15, 0x7770, RZ ;  /* 0x000077700f037816 */ /* 0x000fc600000000ff */
[----:B------:R1:W-:Y:S01]  /*15b040*/  @P3 STG.E.U8 desc[UR48][R8.64], R6 ;  /* 0x0000000608003986 */ /* 0x0003e2000c101130 */
[----:B------:R-:W-:Y:S02]  /*15b050*/  ULDC UR9, c[0x0][0x228] ;  /* 0x00008a0000097ab9 */ /* 0x000fe40000000800 */
[----:B------:R-:W-:Y:S02]  /*15b060*/  ISETP.LT.AND P3, PT, R13, UR9, !P4 ;  /* 0x000000090d007c0c */ /* 0x000fe4000e761270 */
[C---:B------:R-:W-:Y:S02]  /*15b070*/  ISETP.LT.AND P4, PT, R14.reuse, UR9, !P4 ;  /* 0x000000090e007c0c */ /* 0x040fe4000e781270 */
[----:B------:R-:W-:Y:S01]  /*15b080*/  PRMT R0, R15, 0x7771, RZ ;  /* 0x000077710f007816 */ /* 0x000fe200000000ff */
[----:B------:R0:W-:Y:S01]  /*15b090*/  @P6 STG.E.U8 desc[UR48][R10.64], R3 ;  /* 0x000000030a006986 */ /* 0x0001e2000c101130 */
[----:B------:R-:W-:Y:S02]  /*15b0a0*/  ISETP.LT.AND P6, PT, R13, UR7, !P1 ;  /* 0x000000070d007c0c */ /* 0x000fe4000cfc1270 */
[----:B------:R-:W-:-:S02]  /*15b0b0*/  ISETP.LT.AND P1, PT, R14, UR8, !P1 ;  /* 0x000000080e007c0c */ /* 0x000fc4000cf21270 */
[C---:B---3--:R-:W-:Y:S02]  /*15b0c0*/  PRMT R2, R15.reuse, 0x7772, RZ ;  /* 0x000077720f027816 */ /* 0x048fe400000000ff */
[----:B------:R-:W-:Y:S02]  /*15b0d0*/  PRMT R4, R15, 0x7773, RZ ;  /* 0x000077730f047816 */ /* 0x000fe400000000ff */
[C---:B------:R-:W-:Y:S02]  /*15b0e0*/  PRMT R5, R7.reuse, 0x7771, RZ ;  /* 0x0000777107057816 */ /* 0x040fe400000000ff */
[C---:B-1----:R-:W-:Y:S02]  /*15b0f0*/  PRMT R9, R7.reuse, 0x7772, RZ ;  /* 0x0000777207097816 */ /* 0x042fe400000000ff */
[C---:B0-----:R-:W-:Y:S01]  /*15b100*/  PRMT R3, R7.reuse, 0x7770, RZ ;  /* 0x0000777007037816 */ /* 0x041fe200000000ff */
[----:B----4-:R0:W-:Y:S04]  /*15b110*/  @P0 STG.E.U8 desc[UR48][R28.64], R0 ;  /* 0x000000001c000986 */ /* 0x0101e8000c101130 */
[----:B------:R0:W-:Y:S01]  /*15b120*/  @P6 STG.E.U8 desc[UR48][R26.64], R2 ;  /* 0x000000021a006986 */ /* 0x0001e2000c101130 */
[----:B------:R-:W-:-:S03]  /*15b130*/  PRMT R7, R7, 0x7773, RZ ;  /* 0x0000777307077816 */ /* 0x000fc600000000ff */
[----:B------:R0:W-:Y:S04]  /*15b140*/  @P1 STG.E.U8 desc[UR48][R24.64], R4 ;  /* 0x0000000418001986 */ /* 0x0001e8000c101130 */
[----:B--2---:R0:W-:Y:S04]  /*15b150*/  @P5 STG.E.U8 desc[UR48][R22.64], R3 ;  /* 0x0000000316005986 */ /* 0x0041e8000c101130 */
[----:B------:R0:W-:Y:S04]  /*15b160*/  @P2 STG.E.U8 desc[UR48][R20.64], R5 ;  /* 0x0000000514002986 */ /* 0x0001e8000c101130 */
[----:B------:R0:W-:Y:S01]  /*15b170*/  @P3 STG.E.U8 desc[UR48][R18.64], R9 ;  /* 0x0000000912003986 */ /* 0x0001e2000c101130 */
[----:B------:R-:W-:Y:S05]  /*15b180*/  @!P4 EXIT ;  /* 0x000000000000c94d */ /* 0x000fea0003800000 */
[----:B-----5:R-:W-:Y:S01]  /*15b190*/  STG.E.U8 desc[UR48][R16.64], R7 ;  /* 0x0000000710007986 */ /* 0x020fe2000c101130 */
[----:B------:R-:W-:Y:S05]  /*15b1a0*/  EXIT ;  /* 0x000000000000794d */ /* 0x000fea0003800000 */
.L_x_3:
[----:B------:R-:W-:-:S00]  /*15b1b0*/  BRA `(.L_x_3) ;  /* 0xfffffffc00fc7947 */ /* 0x000fc0000383ffff */
[----:B------:R-:W-:-:S00]  /*15b1c0*/  NOP ;  /* 0x0000000000007918 */ /* 0x000fc00000000000 */
        /* <DEDUP_REMOVED lines=11> */
.L_x_4:


//--------------------- .nv.shared.matmul_kernel  --------------------------
	.section	.nv.shared.matmul_kernel,"aw",@nobits
	.sectionflags	@""
	.align	16
	.zero		1024


//--------------------- .nv.shared.reserved.0     --------------------------
	.section	.nv.shared.reserved.0,"aw",@nobits
	.weak		__nv_reservedSMEM_offset_0_alias
	.size		__nv_reservedSMEM_offset_0_alias, 0, 0
	.other		__nv_reservedSMEM_offset_0_alias,@"STO_CUDA_RESERVED_SHARED STV_DEFAULT"
__nv_reservedSMEM_offset_0_alias:
	.zero		0


//--------------------- .nv.constant0.matmul_kernel --------------------------
	.section	.nv.constant0.matmul_kernel,"a",@progbits
	.sectionflags	@""
	.align	4
.nv.constant0.matmul_kernel:
	.zero		608


//--------------------- SYMBOLS --------------------------

	.type		.nv.reservedSmem.offset0,@object
	.size		.nv.reservedSmem.offset0,0x4
